// Copyright (c) 2024, Tri Dao.
// Splitting the different head dimensions to different files to speed up compilation.
// This file is auto-generated. See "generate_kernels.py"
#include "namespace_config.h"
#include "flash_bwd_launch_template.h"

namespace FLASH_NAMESPACE {

template<>
void run_mha_bwd_<cutlass::bfloat16_t, 96, false>(Flash_bwd_params &params, cudaStream_t stream) {
    run_mha_bwd_hdim96<cutlass::bfloat16_t, false>(params, stream);
}

} // namespace FLASH_NAMESPACE

// ===== COMPILED SASS (sm_100a) =====

	.target	sm_100a

	.elftype	@"ET_EXEC"


//--------------------- .note.nv.tkinfo           --------------------------
	.section	.note.nv.tkinfo,"",@"SHT_NOTE"
	.sectionflags	@"SHF_NOTE_NV_TKINFO"
	.tkinfo
        /*0018*/ 	.word	0x00000002
        /*0030*/ 	.string	""
        /*0030*/ 	.string	"ptxas"
        /*0030*/ 	.string	"Cuda compilation tools, release 13.0, V13.0.88"
        /*0030*/ 	.string	"Build cuda_13.0.r13.0/compiler.36424714_0"
        /*0030*/ 	.string	"-arch sm_100a -m 64 "



//--------------------- .note.nv.cuinfo           --------------------------
	.section	.note.nv.cuinfo,"",@"SHT_NOTE"
	.sectionflags	@"SHF_NOTE_NV_CUINFO"
        /*0018*/ 	.short	0x0002
        /*001a*/ 	.short	0x0064
        /*001c*/ 	.short	0x0082
	.zero		2


//--------------------- .nv.info                  --------------------------
	.section	.nv.info,"",@"SHT_CUDA_INFO"
	.align	4


	//----- nvinfo : EIATTR_REGCOUNT
	.align		4
        /*0000*/ 	.byte	0x04, 0x2f
        /*0002*/ 	.short	(.L_12 - .L_11)
	.align		4
.L_11:
        /*0004*/ 	.word	index@(_ZN5flash25flash_bwd_dot_do_o_kernelILb1E23Flash_bwd_kernel_traitsILi96ELi64ELi128ELi8ELi2ELi4ELi4ELb0ELb0EN7cutlass10bfloat16_tE19Flash_kernel_traitsILi96ELi64ELi128ELi8ES3_EEEEvNS_16Flash_bwd_paramsE)
        /*0008*/ 	.word	0x00000028


	//----- nvinfo : EIATTR_FRAME_SIZE
	.align		4
.L_12:
        /*000c*/ 	.byte	0x04, 0x11
        /*000e*/ 	.short	(.L_14 - .L_13)
	.align		4
.L_13:
        /*0010*/ 	.word	index@(_ZN5flash25flash_bwd_dot_do_o_kernelILb1E23Flash_bwd_kernel_traitsILi96ELi64ELi128ELi8ELi2ELi4ELi4ELb0ELb0EN7cutlass10bfloat16_tE19Flash_kernel_traitsILi96ELi64ELi128ELi8ES3_EEEEvNS_16Flash_bwd_paramsE)
        /*0014*/ 	.word	0x00000000


	//----- nvinfo : EIATTR_REGCOUNT
	.align		4
.L_14:
        /*0018*/ 	.byte	0x04, 0x2f
        /*001a*/ 	.short	(.L_16 - .L_15)
	.align		4
.L_15:
        /*001c*/ 	.word	index@(_ZN5flash25flash_bwd_dot_do_o_kernelILb0E23Flash_bwd_kernel_traitsILi96ELi64ELi128ELi8ELi2ELi4ELi4ELb0ELb0EN7cutlass10bfloat16_tE19Flash_kernel_traitsILi96ELi64ELi128ELi8ES3_EEEEvNS_16Flash_bwd_paramsE)
        /*0020*/ 	.word	0x00000026


	//----- nvinfo : EIATTR_FRAME_SIZE
	.align		4
.L_16:
        /*0024*/ 	.byte	0x04, 0x11
        /*0026*/ 	.short	(.L_18 - .L_17)
	.align		4
.L_17:
        /*0028*/ 	.word	index@(_ZN5flash25flash_bwd_dot_do_o_kernelILb0E23Flash_bwd_kernel_traitsILi96ELi64ELi128ELi8ELi2ELi4ELi4ELb0ELb0EN7cutlass10bfloat16_tE19Flash_kernel_traitsILi96ELi64ELi128ELi8ES3_EEEEvNS_16Flash_bwd_paramsE)
        /*002c*/ 	.word	0x00000000


	//----- nvinfo : EIATTR_REGCOUNT
	.align		4
.L_18:
        /*0030*/ 	.byte	0x04, 0x2f
        /*0032*/ 	.short	(.L_20 - .L_19)
	.align		4
.L_19:
        /*0034*/ 	.word	index@(_ZN5flash44flash_bwd_dq_dk_dv_loop_seqk_parallel_kernelI23Flash_bwd_kernel_traitsILi96ELi64ELi128ELi8ELi2ELi4ELi4ELb0ELb0EN7cutlass10bfloat16_tE19Flash_kernel_traitsILi96ELi64ELi128ELi8ES3_EELb0ELb0ELb1ELb1ELb0ELb0ELb1EEEvNS_16Flash_bwd_paramsE)
        /*0038*/ 	.word	0x000000ff


	//----- nvinfo : EIATTR_FRAME_SIZE
	.align		4
.L_20:
        /*003c*/ 	.byte	0x04, 0x11
        /*003e*/ 	.short	(.L_22 - .L_21)
	.align		4
.L_21:
        /*0040*/ 	.word	index@(_ZN5flash44flash_bwd_dq_dk_dv_loop_seqk_parallel_kernelI23Flash_bwd_kernel_traitsILi96ELi64ELi128ELi8ELi2ELi4ELi4ELb0ELb0EN7cutlass10bfloat16_tE19Flash_kernel_traitsILi96ELi64ELi128ELi8ES3_EELb0ELb0ELb1ELb1ELb0ELb0ELb1EEEvNS_16Flash_bwd_paramsE)
        /*0044*/ 	.word	0x00000000


	//----- nvinfo : EIATTR_REGCOUNT
	.align		4
.L_22:
        /*0048*/ 	.byte	0x04, 0x2f
        /*004a*/ 	.short	(.L_24 - .L_23)
	.align		4
.L_23:
        /*004c*/ 	.word	index@(_ZN5flash44flash_bwd_dq_dk_dv_loop_seqk_parallel_kernelI23Flash_bwd_kernel_traitsILi96ELi64ELi128ELi8ELi2ELi4ELi4ELb0ELb0EN7cutlass10bfloat16_tE19Flash_kernel_traitsILi96ELi64ELi128ELi8ES3_EELb1ELb0ELb1ELb1ELb0ELb0ELb0EEEvNS_16Flash_bwd_paramsE)
        /*0050*/ 	.word	0x000000fd


	//----- nvinfo : EIATTR_FRAME_SIZE
	.align		4
.L_24:
        /*0054*/ 	.byte	0x04, 0x11
        /*0056*/ 	.short	(.L_26 - .L_25)
	.align		4
.L_25:
        /*0058*/ 	.word	index@(_ZN5flash44flash_bwd_dq_dk_dv_loop_seqk_parallel_kernelI23Flash_bwd_kernel_traitsILi96ELi64ELi128ELi8ELi2ELi4ELi4ELb0ELb0EN7cutlass10bfloat16_tE19Flash_kernel_traitsILi96ELi64ELi128ELi8ES3_EELb1ELb0ELb1ELb1ELb0ELb0ELb0EEEvNS_16Flash_bwd_paramsE)
        /*005c*/ 	.word	0x00000000


	//----- nvinfo : EIATTR_REGCOUNT
	.align		4
.L_26:
        /*0060*/ 	.byte	0x04, 0x2f
        /*0062*/ 	.short	(.L_28 - .L_27)
	.align		4
.L_27:
        /*0064*/ 	.word	index@(_ZN5flash44flash_bwd_dq_dk_dv_loop_seqk_parallel_kernelI23Flash_bwd_kernel_traitsILi96ELi64ELi128ELi8ELi2ELi4ELi4ELb0ELb0EN7cutlass10bfloat16_tE19Flash_kernel_traitsILi96ELi64ELi128ELi8ES3_EELb0ELb0ELb1ELb0ELb0ELb1ELb1EEEvNS_16Flash_bwd_paramsE)
        /*0068*/ 	.word	0x000000ff


	//----- nvinfo : EIATTR_FRAME_SIZE
	.align		4
.L_28:
        /*006c*/ 	.byte	0x04, 0x11
        /*006e*/ 	.short	(.L_30 - .L_29)
	.align		4
.L_29:
        /*0070*/ 	.word	index@(_ZN5flash44flash_bwd_dq_dk_dv_loop_seqk_parallel_kernelI23Flash_bwd_kernel_traitsILi96ELi64ELi128ELi8ELi2ELi4ELi4ELb0ELb0EN7cutlass10bfloat16_tE19Flash_kernel_traitsILi96ELi64ELi128ELi8ES3_EELb0ELb0ELb1ELb0ELb0ELb1ELb1EEEvNS_16Flash_bwd_paramsE)
        /*0074*/ 	.word	0x00000000


	//----- nvinfo : EIATTR_REGCOUNT
	.align		4
.L_30:
        /*0078*/ 	.byte	0x04, 0x2f
        /*007a*/ 	.short	(.L_32 - .L_31)
	.align		4
.L_31:
        /*007c*/ 	.word	index@(_ZN5flash44flash_bwd_dq_dk_dv_loop_seqk_parallel_kernelI23Flash_bwd_kernel_traitsILi96ELi64ELi128ELi8ELi2ELi4ELi4ELb0ELb0EN7cutlass10bfloat16_tE19Flash_kernel_traitsILi96ELi64ELi128ELi8ES3_EELb1ELb0ELb1ELb0ELb0ELb1ELb0EEEvNS_16Flash_bwd_paramsE)
        /*0080*/ 	.word	0x000000ff


	//----- nvinfo : EIATTR_FRAME_SIZE
	.align		4
.L_32:
        /*0084*/ 	.byte	0x04, 0x11
        /*0086*/ 	.short	(.L_34 - .L_33)
	.align		4
.L_33:
        /*0088*/ 	.word	index@(_ZN5flash44flash_bwd_dq_dk_dv_loop_seqk_parallel_kernelI23Flash_bwd_kernel_traitsILi96ELi64ELi128ELi8ELi2ELi4ELi4ELb0ELb0EN7cutlass10bfloat16_tE19Flash_kernel_traitsILi96ELi64ELi128ELi8ES3_EELb1ELb0ELb1ELb0ELb0ELb1ELb0EEEvNS_16Flash_bwd_paramsE)
        /*008c*/ 	.word	0x00000000


	//----- nvinfo : EIATTR_REGCOUNT
	.align		4
.L_34:
        /*0090*/ 	.byte	0x04, 0x2f
        /*0092*/ 	.short	(.L_36 - .L_35)
	.align		4
.L_35:
        /*0094*/ 	.word	index@(_ZN5flash44flash_bwd_dq_dk_dv_loop_seqk_parallel_kernelI23Flash_bwd_kernel_traitsILi96ELi64ELi128ELi8ELi2ELi4ELi4ELb0ELb0EN7cutlass10bfloat16_tE19Flash_kernel_traitsILi96ELi64ELi128ELi8ES3_EELb0ELb0ELb0ELb1ELb0ELb0ELb1EEEvNS_16Flash_bwd_paramsE)
        /*0098*/ 	.word	0x000000ff


	//----- nvinfo : EIATTR_FRAME_SIZE
	.align		4
.L_36:
        /*009c*/ 	.byte	0x04, 0x11
        /*009e*/ 	.short	(.L_38 - .L_37)
	.align		4
.L_37:
        /*00a0*/ 	.word	index@(_ZN5flash44flash_bwd_dq_dk_dv_loop_seqk_parallel_kernelI23Flash_bwd_kernel_traitsILi96ELi64ELi128ELi8ELi2ELi4ELi4ELb0ELb0EN7cutlass10bfloat16_tE19Flash_kernel_traitsILi96ELi64ELi128ELi8ES3_EELb0ELb0ELb0ELb1ELb0ELb0ELb1EEEvNS_16Flash_bwd_paramsE)
        /*00a4*/ 	.word	0x00000000


	//----- nvinfo : EIATTR_REGCOUNT
	.align		4
.L_38:
        /*00a8*/ 	.byte	0x04, 0x2f
        /*00aa*/ 	.short	(.L_40 - .L_39)
	.align		4
.L_39:
        /*00ac*/ 	.word	index@(_ZN5flash44flash_bwd_dq_dk_dv_loop_seqk_parallel_kernelI23Flash_bwd_kernel_traitsILi96ELi64ELi128ELi8ELi2ELi4ELi4ELb0ELb0EN7cutlass10bfloat16_tE19Flash_kernel_traitsILi96ELi64ELi128ELi8ES3_EELb1ELb0ELb0ELb1ELb0ELb0ELb0EEEvNS_16Flash_bwd_paramsE)
        /*00b0*/ 	.word	0x000000fe


	//----- nvinfo : EIATTR_FRAME_SIZE
	.align		4
.L_40:
        /*00b4*/ 	.byte	0x04, 0x11
        /*00b6*/ 	.short	(.L_42 - .L_41)
	.align		4
.L_41:
        /*00b8*/ 	.word	index@(_ZN5flash44flash_bwd_dq_dk_dv_loop_seqk_parallel_kernelI23Flash_bwd_kernel_traitsILi96ELi64ELi128ELi8ELi2ELi4ELi4ELb0ELb0EN7cutlass10bfloat16_tE19Flash_kernel_traitsILi96ELi64ELi128ELi8ES3_EELb1ELb0ELb0ELb1ELb0ELb0ELb0EEEvNS_16Flash_bwd_paramsE)
        /*00bc*/ 	.word	0x00000000


	//----- nvinfo : EIATTR_REGCOUNT
	.align		4
.L_42:
        /*00c0*/ 	.byte	0x04, 0x2f
        /*00c2*/ 	.short	(.L_44 - .L_43)
	.align		4
.L_43:
        /*00c4*/ 	.word	index@(_ZN5flash44flash_bwd_dq_dk_dv_loop_seqk_parallel_kernelI23Flash_bwd_kernel_traitsILi96ELi64ELi128ELi8ELi2ELi4ELi4ELb0ELb0EN7cutlass10bfloat16_tE19Flash_kernel_traitsILi96ELi64ELi128ELi8ES3_EELb0ELb0ELb0ELb0ELb1ELb1ELb1EEEvNS_16Flash_bwd_paramsE)
        /*00c8*/ 	.word	0x000000fe


	//----- nvinfo : EIATTR_FRAME_SIZE
	.align		4
.L_44:
        /*00cc*/ 	.byte	0x04, 0x11
        /*00ce*/ 	.short	(.L_46 - .L_45)
	.align		4
.L_45:
        /*00d0*/ 	.word	index@(_ZN5flash44flash_bwd_dq_dk_dv_loop_seqk_parallel_kernelI23Flash_bwd_kernel_traitsILi96ELi64ELi128ELi8ELi2ELi4ELi4ELb0ELb0EN7cutlass10bfloat16_tE19Flash_kernel_traitsILi96ELi64ELi128ELi8ES3_EELb0ELb0ELb0ELb0ELb1ELb1ELb1EEEvNS_16Flash_bwd_paramsE)
        /*00d4*/ 	.word	0x00000000


	//----- nvinfo : EIATTR_REGCOUNT
	.align		4
.L_46:
        /*00d8*/ 	.byte	0x04, 0x2f
        /*00da*/ 	.short	(.L_48 - .L_47)
	.align		4
.L_47:
        /*00dc*/ 	.word	index@(_ZN5flash44flash_bwd_dq_dk_dv_loop_seqk_parallel_kernelI23Flash_bwd_kernel_traitsILi96ELi64ELi128ELi8ELi2ELi4ELi4ELb0ELb0EN7cutlass10bfloat16_tE19Flash_kernel_traitsILi96ELi64ELi128ELi8ES3_EELb1ELb0ELb0ELb0ELb1ELb1ELb0EEEvNS_16Flash_bwd_paramsE)
        /*00e0*/ 	.word	0x000000ff


	//----- nvinfo : EIATTR_FRAME_SIZE
	.align		4
.L_48:
        /*00e4*/ 	.byte	0x04, 0x11
        /*00e6*/ 	.short	(.L_50 - .L_49)
	.align		4
.L_49:
        /*00e8*/ 	.word	index@(_ZN5flash44flash_bwd_dq_dk_dv_loop_seqk_parallel_kernelI23Flash_bwd_kernel_traitsILi96ELi64ELi128ELi8ELi2ELi4ELi4ELb0ELb0EN7cutlass10bfloat16_tE19Flash_kernel_traitsILi96ELi64ELi128ELi8ES3_EELb1ELb0ELb0ELb0ELb1ELb1ELb0EEEvNS_16Flash_bwd_paramsE)
        /*00ec*/ 	.word	0x00000000


	//----- nvinfo : EIATTR_REGCOUNT
	.align		4
.L_50:
        /*00f0*/ 	.byte	0x04, 0x2f
        /*00f2*/ 	.short	(.L_52 - .L_51)
	.align		4
.L_51:
        /*00f4*/ 	.word	index@(_ZN5flash44flash_bwd_dq_dk_dv_loop_seqk_parallel_kernelI23Flash_bwd_kernel_traitsILi96ELi64ELi128ELi8ELi2ELi4ELi4ELb0ELb0EN7cutlass10bfloat16_tE19Flash_kernel_traitsILi96ELi64ELi128ELi8ES3_EELb0ELb0ELb1ELb0ELb0ELb0ELb1EEEvNS_16Flash_bwd_paramsE)
        /*00f8*/ 	.word	0x000000ff


	//----- nvinfo : EIATTR_FRAME_SIZE
	.align		4
.L_52:
        /*00fc*/ 	.byte	0x04, 0x11
        /*00fe*/ 	.short	(.L_54 - .L_53)
	.align		4
.L_53:
        /*0100*/ 	.word	index@(_ZN5flash44flash_bwd_dq_dk_dv_loop_seqk_parallel_kernelI23Flash_bwd_kernel_traitsILi96ELi64ELi128ELi8ELi2ELi4ELi4ELb0ELb0EN7cutlass10bfloat16_tE19Flash_kernel_traitsILi96ELi64ELi128ELi8ES3_EELb0ELb0ELb1ELb0ELb0ELb0ELb1EEEvNS_16Flash_bwd_paramsE)
        /*0104*/ 	.word	0x00000000


	//----- nvinfo : EIATTR_REGCOUNT
	.align		4
.L_54:
        /*0108*/ 	.byte	0x04, 0x2f
        /*010a*/ 	.short	(.L_56 - .L_55)
	.align		4
.L_55:
        /*010c*/ 	.word	index@(_ZN5flash44flash_bwd_dq_dk_dv_loop_seqk_parallel_kernelI23Flash_bwd_kernel_traitsILi96ELi64ELi128ELi8ELi2ELi4ELi4ELb0ELb0EN7cutlass10bfloat16_tE19Flash_kernel_traitsILi96ELi64ELi128ELi8ES3_EELb1ELb0ELb1ELb0ELb0ELb0ELb0EEEvNS_16Flash_bwd_paramsE)
        /*0110*/ 	.word	0x000000ff


	//----- nvinfo : EIATTR_FRAME_SIZE
	.align		4
.L_56:
        /*0114*/ 	.byte	0x04, 0x11
        /*0116*/ 	.short	(.L_58 - .L_57)
	.align		4
.L_57:
        /*0118*/ 	.word	index@(_ZN5flash44flash_bwd_dq_dk_dv_loop_seqk_parallel_kernelI23Flash_bwd_kernel_traitsILi96ELi64ELi128ELi8ELi2ELi4ELi4ELb0ELb0EN7cutlass10bfloat16_tE19Flash_kernel_traitsILi96ELi64ELi128ELi8ES3_EELb1ELb0ELb1ELb0ELb0ELb0ELb0EEEvNS_16Flash_bwd_paramsE)
        /*011c*/ 	.word	0x00000000


	//----- nvinfo : EIATTR_REGCOUNT
	.align		4
.L_58:
        /*0120*/ 	.byte	0x04, 0x2f
        /*0122*/ 	.short	(.L_60 - .L_59)
	.align		4
.L_59:
        /*0124*/ 	.word	index@(_ZN5flash44flash_bwd_dq_dk_dv_loop_seqk_parallel_kernelI23Flash_bwd_kernel_traitsILi96ELi64ELi128ELi8ELi2ELi4ELi4ELb0ELb0EN7cutlass10bfloat16_tE19Flash_kernel_traitsILi96ELi64ELi128ELi8ES3_EELb0ELb0ELb0ELb0ELb0ELb0ELb1EEEvNS_16Flash_bwd_paramsE)
        /*0128*/ 	.word	0x000000ff


	//----- nvinfo : EIATTR_FRAME_SIZE
	.align		4
.L_60:
        /*012c*/ 	.byte	0x04, 0x11
        /*012e*/ 	.short	(.L_62 - .L_61)
	.align		4
.L_61:
        /*0130*/ 	.word	index@(_ZN5flash44flash_bwd_dq_dk_dv_loop_seqk_parallel_kernelI23Flash_bwd_kernel_traitsILi96ELi64ELi128ELi8ELi2ELi4ELi4ELb0ELb0EN7cutlass10bfloat16_tE19Flash_kernel_traitsILi96ELi64ELi128ELi8ES3_EELb0ELb0ELb0ELb0ELb0ELb0ELb1EEEvNS_16Flash_bwd_paramsE)
        /*0134*/ 	.word	0x00000000


	//----- nvinfo : EIATTR_REGCOUNT
	.align		4
.L_62:
        /*0138*/ 	.byte	0x04, 0x2f
        /*013a*/ 	.short	(.L_64 - .L_63)
	.align		4
.L_63:
        /*013c*/ 	.word	index@(_ZN5flash44flash_bwd_dq_dk_dv_loop_seqk_parallel_kernelI23Flash_bwd_kernel_traitsILi96ELi64ELi128ELi8ELi2ELi4ELi4ELb0ELb0EN7cutlass10bfloat16_tE19Flash_kernel_traitsILi96ELi64ELi128ELi8ES3_EELb1ELb0ELb0ELb0ELb0ELb0ELb0EEEvNS_16Flash_bwd_paramsE)
        /*0140*/ 	.word	0x000000ff


	//----- nvinfo : EIATTR_FRAME_SIZE
	.align		4
.L_64:
        /*0144*/ 	.byte	0x04, 0x11
        /*0146*/ 	.short	(.L_66 - .L_65)
	.align		4
.L_65:
        /*0148*/ 	.word	index@(_ZN5flash44flash_bwd_dq_dk_dv_loop_seqk_parallel_kernelI23Flash_bwd_kernel_traitsILi96ELi64ELi128ELi8ELi2ELi4ELi4ELb0ELb0EN7cutlass10bfloat16_tE19Flash_kernel_traitsILi96ELi64ELi128ELi8ES3_EELb1ELb0ELb0ELb0ELb0ELb0ELb0EEEvNS_16Flash_bwd_paramsE)
        /*014c*/ 	.word	0x00000000


	//----- nvinfo : EIATTR_REGCOUNT
	.align		4
.L_66:
        /*0150*/ 	.byte	0x04, 0x2f
        /*0152*/ 	.short	(.L_68 - .L_67)
	.align		4
.L_67:
        /*0154*/ 	.word	index@(_ZN5flash44flash_bwd_dq_dk_dv_loop_seqk_parallel_kernelI23Flash_bwd_kernel_traitsILi96ELi64ELi128ELi8ELi2ELi4ELi4ELb0ELb0EN7cutlass10bfloat16_tE19Flash_kernel_traitsILi96ELi64ELi128ELi8ES3_EELb0ELb0ELb0ELb0ELb0ELb1ELb1EEEvNS_16Flash_bwd_paramsE)
        /*0158*/ 	.word	0x000000fe


	//----- nvinfo : EIATTR_FRAME_SIZE
	.align		4
.L_68:
        /*015c*/ 	.byte	0x04, 0x11
        /*015e*/ 	.short	(.L_70 - .L_69)
	.align		4
.L_69:
        /*0160*/ 	.word	index@(_ZN5flash44flash_bwd_dq_dk_dv_loop_seqk_parallel_kernelI23Flash_bwd_kernel_traitsILi96ELi64ELi128ELi8ELi2ELi4ELi4ELb0ELb0EN7cutlass10bfloat16_tE19Flash_kernel_traitsILi96ELi64ELi128ELi8ES3_EELb0ELb0ELb0ELb0ELb0ELb1ELb1EEEvNS_16Flash_bwd_paramsE)
        /*0164*/ 	.word	0x00000000


	//----- nvinfo : EIATTR_REGCOUNT
	.align		4
.L_70:
        /*0168*/ 	.byte	0x04, 0x2f
        /*016a*/ 	.short	(.L_72 - .L_71)
	.align		4
.L_71:
        /*016c*/ 	.word	index@(_ZN5flash44flash_bwd_dq_dk_dv_loop_seqk_parallel_kernelI23Flash_bwd_kernel_traitsILi96ELi64ELi128ELi8ELi2ELi4ELi4ELb0ELb0EN7cutlass10bfloat16_tE19Flash_kernel_traitsILi96ELi64ELi128ELi8ES3_EELb1ELb0ELb0ELb0ELb0ELb1ELb0EEEvNS_16Flash_bwd_paramsE)
        /*0170*/ 	.word	0x000000ff


	//----- nvinfo : EIATTR_FRAME_SIZE
	.align		4
.L_72:
        /*0174*/ 	.byte	0x04, 0x11
        /*0176*/ 	.short	(.L_74 - .L_73)
	.align		4
.L_73:
        /*0178*/ 	.word	index@(_ZN5flash44flash_bwd_dq_dk_dv_loop_seqk_parallel_kernelI23Flash_bwd_kernel_traitsILi96ELi64ELi128ELi8ELi2ELi4ELi4ELb0ELb0EN7cutlass10bfloat16_tE19Flash_kernel_traitsILi96ELi64ELi128ELi8ES3_EELb1ELb0ELb0ELb0ELb0ELb1ELb0EEEvNS_16Flash_bwd_paramsE)
        /*017c*/ 	.word	0x00000000


	//----- nvinfo : EIATTR_REGCOUNT
	.align		4
.L_74:
        /*0180*/ 	.byte	0x04, 0x2f
        /*0182*/ 	.short	(.L_76 - .L_75)
	.align		4
.L_75:
        /*0184*/ 	.word	index@(_ZN5flash27flash_bwd_convert_dq_kernelI23Flash_bwd_kernel_traitsILi96ELi64ELi128ELi8ELi2ELi4ELi4ELb0ELb0EN7cutlass10bfloat16_tE19Flash_kernel_traitsILi96ELi64ELi128ELi8ES3_EEEEvNS_16Flash_bwd_paramsEi)
        /*0188*/ 	.word	0x00000028


	//----- nvinfo : EIATTR_FRAME_SIZE
	.align		4
.L_76:
        /*018c*/ 	.byte	0x04, 0x11
        /*018e*/ 	.short	(.L_78 - .L_77)
	.align		4
.L_77:
        /*0190*/ 	.word	index@(_ZN5flash27flash_bwd_convert_dq_kernelI23Flash_bwd_kernel_traitsILi96ELi64ELi128ELi8ELi2ELi4ELi4ELb0ELb0EN7cutlass10bfloat16_tE19Flash_kernel_traitsILi96ELi64ELi128ELi8ES3_EEEEvNS_16Flash_bwd_paramsEi)
        /*0194*/ 	.word	0x00000000


	//----- nvinfo : EIATTR_REGCOUNT
	.align		4
.L_78:
        /*0198*/ 	.byte	0x04, 0x2f
        /*019a*/ 	.short	(.L_80 - .L_79)
	.align		4
.L_79:
        /*019c*/ 	.word	index@(_ZN5flash25flash_bwd_dot_do_o_kernelILb1E23Flash_bwd_kernel_traitsILi96ELi64ELi128ELi8ELi2ELi4ELi4ELb1ELb0EN7cutlass10bfloat16_tE19Flash_kernel_traitsILi96ELi64ELi128ELi8ES3_EEEEvNS_16Flash_bwd_paramsE)
        /*01a0*/ 	.word	0x00000028


	//----- nvinfo : EIATTR_FRAME_SIZE
	.align		4
.L_80:
        /*01a4*/ 	.byte	0x04, 0x11
        /*01a6*/ 	.short	(.L_82 - .L_81)
	.align		4
.L_81:
        /*01a8*/ 	.word	index@(_ZN5flash25flash_bwd_dot_do_o_kernelILb1E23Flash_bwd_kernel_traitsILi96ELi64ELi128ELi8ELi2ELi4ELi4ELb1ELb0EN7cutlass10bfloat16_tE19Flash_kernel_traitsILi96ELi64ELi128ELi8ES3_EEEEvNS_16Flash_bwd_paramsE)
        /*01ac*/ 	.word	0x00000000


	//----- nvinfo : EIATTR_REGCOUNT
	.align		4
.L_82:
        /*01b0*/ 	.byte	0x04, 0x2f
        /*01b2*/ 	.short	(.L_84 - .L_83)
	.align		4
.L_83:
        /*01b4*/ 	.word	index@(_ZN5flash25flash_bwd_dot_do_o_kernelILb0E23Flash_bwd_kernel_traitsILi96ELi64ELi128ELi8ELi2ELi4ELi4ELb1ELb0EN7cutlass10bfloat16_tE19Flash_kernel_traitsILi96ELi64ELi128ELi8ES3_EEEEvNS_16Flash_bwd_paramsE)
        /*01b8*/ 	.word	0x00000026


	//----- nvinfo : EIATTR_FRAME_SIZE
	.align		4
.L_84:
        /*01bc*/ 	.byte	0x04, 0x11
        /*01be*/ 	.short	(.L_86 - .L_85)
	.align		4
.L_85:
        /*01c0*/ 	.word	index@(_ZN5flash25flash_bwd_dot_do_o_kernelILb0E23Flash_bwd_kernel_traitsILi96ELi64ELi128ELi8ELi2ELi4ELi4ELb1ELb0EN7cutlass10bfloat16_tE19Flash_kernel_traitsILi96ELi64ELi128ELi8ES3_EEEEvNS_16Flash_bwd_paramsE)
        /*01c4*/ 	.word	0x00000000


	//----- nvinfo : EIATTR_REGCOUNT
	.align		4
.L_86:
        /*01c8*/ 	.byte	0x04, 0x2f
        /*01ca*/ 	.short	(.L_88 - .L_87)
	.align		4
.L_87:
        /*01cc*/ 	.word	index@(_ZN5flash44flash_bwd_dq_dk_dv_loop_seqk_parallel_kernelI23Flash_bwd_kernel_traitsILi96ELi64ELi128ELi8ELi2ELi4ELi4ELb1ELb0EN7cutlass10bfloat16_tE19Flash_kernel_traitsILi96ELi64ELi128ELi8ES3_EELb0ELb0ELb1ELb1ELb0ELb0ELb1EEEvNS_16Flash_bwd_paramsE)
        /*01d0*/ 	.word	0x000000ff


	//----- nvinfo : EIATTR_FRAME_SIZE
	.align		4
.L_88:
        /*01d4*/ 	.byte	0x04, 0x11
        /*01d6*/ 	.short	(.L_90 - .L_89)
	.align		4
.L_89:
        /*01d8*/ 	.word	index@(_ZN5flash44flash_bwd_dq_dk_dv_loop_seqk_parallel_kernelI23Flash_bwd_kernel_traitsILi96ELi64ELi128ELi8ELi2ELi4ELi4ELb1ELb0EN7cutlass10bfloat16_tE19Flash_kernel_traitsILi96ELi64ELi128ELi8ES3_EELb0ELb0ELb1ELb1ELb0ELb0ELb1EEEvNS_16Flash_bwd_paramsE)
        /*01dc*/ 	.word	0x00000080


	//----- nvinfo : EIATTR_REGCOUNT
	.align		4
.L_90:
        /*01e0*/ 	.byte	0x04, 0x2f
        /*01e2*/ 	.short	(.L_92 - .L_91)
	.align		4
.L_91:
        /*01e4*/ 	.word	index@(_ZN5flash44flash_bwd_dq_dk_dv_loop_seqk_parallel_kernelI23Flash_bwd_kernel_traitsILi96ELi64ELi128ELi8ELi2ELi4ELi4ELb1ELb0EN7cutlass10bfloat16_tE19Flash_kernel_traitsILi96ELi64ELi128ELi8ES3_EELb1ELb0ELb1ELb1ELb0ELb0ELb0EEEvNS_16Flash_bwd_paramsE)
        /*01e8*/ 	.word	0x000000ff


	//----- nvinfo : EIATTR_FRAME_SIZE
	.align		4
.L_92:
        /*01ec*/ 	.byte	0x04, 0x11
        /*01ee*/ 	.short	(.L_94 - .L_93)
	.align		4
.L_93:
        /*01f0*/ 	.word	index@(_ZN5flash44flash_bwd_dq_dk_dv_loop_seqk_parallel_kernelI23Flash_bwd_kernel_traitsILi96ELi64ELi128ELi8ELi2ELi4ELi4ELb1ELb0EN7cutlass10bfloat16_tE19Flash_kernel_traitsILi96ELi64ELi128ELi8ES3_EELb1ELb0ELb1ELb1ELb0ELb0ELb0EEEvNS_16Flash_bwd_paramsE)
        /*01f4*/ 	.word	0x00000000


	//----- nvinfo : EIATTR_REGCOUNT
	.align		4
.L_94:
        /*01f8*/ 	.byte	0x04, 0x2f
        /*01fa*/ 	.short	(.L_96 - .L_95)
	.align		4
.L_95:
        /*01fc*/ 	.word	index@(_ZN5flash44flash_bwd_dq_dk_dv_loop_seqk_parallel_kernelI23Flash_bwd_kernel_traitsILi96ELi64ELi128ELi8ELi2ELi4ELi4ELb1ELb0EN7cutlass10bfloat16_tE19Flash_kernel_traitsILi96ELi64ELi128ELi8ES3_EELb0ELb0ELb1ELb0ELb0ELb1ELb1EEEvNS_16Flash_bwd_paramsE)
        /*0200*/ 	.word	0x000000ff


	//----- nvinfo : EIATTR_FRAME_SIZE
	.align		4
.L_96:
        /*0204*/ 	.byte	0x04, 0x11
        /*0206*/ 	.short	(.L_98 - .L_97)
	.align		4
.L_97:
        /*0208*/ 	.word	index@(_ZN5flash44flash_bwd_dq_dk_dv_loop_seqk_parallel_kernelI23Flash_bwd_kernel_traitsILi96ELi64ELi128ELi8ELi2ELi4ELi4ELb1ELb0EN7cutlass10bfloat16_tE19Flash_kernel_traitsILi96ELi64ELi128ELi8ES3_EELb0ELb0ELb1ELb0ELb0ELb1ELb1EEEvNS_16Flash_bwd_paramsE)
        /*020c*/ 	.word	0x00000078


	//----- nvinfo : EIATTR_REGCOUNT
	.align		4
.L_98:
        /*0210*/ 	.byte	0x04, 0x2f
        /*0212*/ 	.short	(.L_100 - .L_99)
	.align		4
.L_99:
        /*0214*/ 	.word	index@(_ZN5flash44flash_bwd_dq_dk_dv_loop_seqk_parallel_kernelI23Flash_bwd_kernel_traitsILi96ELi64ELi128ELi8ELi2ELi4ELi4ELb1ELb0EN7cutlass10bfloat16_tE19Flash_kernel_traitsILi96ELi64ELi128ELi8ES3_EELb1ELb0ELb1ELb0ELb0ELb1ELb0EEEvNS_16Flash_bwd_paramsE)
        /*0218*/ 	.word	0x000000ff


	//----- nvinfo : EIATTR_FRAME_SIZE
	.align		4
.L_100:
        /*021c*/ 	.byte	0x04, 0x11
        /*021e*/ 	.short	(.L_102 - .L_101)
	.align		4
.L_101:
        /*0220*/ 	.word	index@(_ZN5flash44flash_bwd_dq_dk_dv_loop_seqk_parallel_kernelI23Flash_bwd_kernel_traitsILi96ELi64ELi128ELi8ELi2ELi4ELi4ELb1ELb0EN7cutlass10bfloat16_tE19Flash_kernel_traitsILi96ELi64ELi128ELi8ES3_EELb1ELb0ELb1ELb0ELb0ELb1ELb0EEEvNS_16Flash_bwd_paramsE)
        /*0224*/ 	.word	0x00000000


	//----- nvinfo : EIATTR_REGCOUNT
	.align		4
.L_102:
        /*0228*/ 	.byte	0x04, 0x2f
        /*022a*/ 	.short	(.L_104 - .L_103)
	.align		4
.L_103:
        /*022c*/ 	.word	index@(_ZN5flash44flash_bwd_dq_dk_dv_loop_seqk_parallel_kernelI23Flash_bwd_kernel_traitsILi96ELi64ELi128ELi8ELi2ELi4ELi4ELb1ELb0EN7cutlass10bfloat16_tE19Flash_kernel_traitsILi96ELi64ELi128ELi8ES3_EELb0ELb0ELb0ELb1ELb0ELb0ELb1EEEvNS_16Flash_bwd_paramsE)
        /*0230*/ 	.word	0x000000ff


	//----- nvinfo : EIATTR_FRAME_SIZE
	.align		4
.L_104:
        /*0234*/ 	.byte	0x04, 0x11
        /*0236*/ 	.short	(.L_106 - .L_105)
	.align		4
.L_105:
        /*0238*/ 	.word	index@(_ZN5flash44flash_bwd_dq_dk_dv_loop_seqk_parallel_kernelI23Flash_bwd_kernel_traitsILi96ELi64ELi128ELi8ELi2ELi4ELi4ELb1ELb0EN7cutlass10bfloat16_tE19Flash_kernel_traitsILi96ELi64ELi128ELi8ES3_EELb0ELb0ELb0ELb1ELb0ELb0ELb1EEEvNS_16Flash_bwd_paramsE)
        /*023c*/ 	.word	0x00000070


	//----- nvinfo : EIATTR_REGCOUNT
	.align		4
.L_106:
        /*0240*/ 	.byte	0x04, 0x2f
        /*0242*/ 	.short	(.L_108 - .L_107)
	.align		4
.L_107:
        /*0244*/ 	.word	index@(_ZN5flash44flash_bwd_dq_dk_dv_loop_seqk_parallel_kernelI23Flash_bwd_kernel_traitsILi96ELi64ELi128ELi8ELi2ELi4ELi4ELb1ELb0EN7cutlass10bfloat16_tE19Flash_kernel_traitsILi96ELi64ELi128ELi8ES3_EELb1ELb0ELb0ELb1ELb0ELb0ELb0EEEvNS_16Flash_bwd_paramsE)
        /*0248*/ 	.word	0x000000ff


	//----- nvinfo : EIATTR_FRAME_SIZE
	.align		4
.L_108:
        /*024c*/ 	.byte	0x04, 0x11
        /*024e*/ 	.short	(.L_110 - .L_109)
	.align		4
.L_109:
        /*0250*/ 	.word	index@(_ZN5flash44flash_bwd_dq_dk_dv_loop_seqk_parallel_kernelI23Flash_bwd_kernel_traitsILi96ELi64ELi128ELi8ELi2ELi4ELi4ELb1ELb0EN7cutlass10bfloat16_tE19Flash_kernel_traitsILi96ELi64ELi128ELi8ES3_EELb1ELb0ELb0ELb1ELb0ELb0ELb0EEEvNS_16Flash_bwd_paramsE)
        /*0254*/ 	.word	0x00000008


	//----- nvinfo : EIATTR_REGCOUNT
	.align		4
.L_110:
        /*0258*/ 	.byte	0x04, 0x2f
        /*025a*/ 	.short	(.L_112 - .L_111)
	.align		4
.L_111:
        /*025c*/ 	.word	index@(_ZN5flash44flash_bwd_dq_dk_dv_loop_seqk_parallel_kernelI23Flash_bwd_kernel_traitsILi96ELi64ELi128ELi8ELi2ELi4ELi4ELb1ELb0EN7cutlass10bfloat16_tE19Flash_kernel_traitsILi96ELi64ELi128ELi8ES3_EELb0ELb0ELb0ELb0ELb1ELb1ELb1EEEvNS_16Flash_bwd_paramsE)
        /*0260*/ 	.word	0x000000ff


	//----- nvinfo : EIATTR_FRAME_SIZE
	.align		4
.L_112:
        /*0264*/ 	.byte	0x04, 0x11
        /*0266*/ 	.short	(.L_114 - .L_113)
	.align		4
.L_113:
        /*0268*/ 	.word	index@(_ZN5flash44flash_bwd_dq_dk_dv_loop_seqk_parallel_kernelI23Flash_bwd_kernel_traitsILi96ELi64ELi128ELi8ELi2ELi4ELi4ELb1ELb0EN7cutlass10bfloat16_tE19Flash_kernel_traitsILi96ELi64ELi128ELi8ES3_EELb0ELb0ELb0ELb0ELb1ELb1ELb1EEEvNS_16Flash_bwd_paramsE)
        /*026c*/ 	.word	0x00000078


	//----- nvinfo : EIATTR_REGCOUNT
	.align		4
.L_114:
        /*0270*/ 	.byte	0x04, 0x2f
        /*0272*/ 	.short	(.L_116 - .L_115)
	.align		4
.L_115:
        /*0274*/ 	.word	index@(_ZN5flash44flash_bwd_dq_dk_dv_loop_seqk_parallel_kernelI23Flash_bwd_kernel_traitsILi96ELi64ELi128ELi8ELi2ELi4ELi4ELb1ELb0EN7cutlass10bfloat16_tE19Flash_kernel_traitsILi96ELi64ELi128ELi8ES3_EELb1ELb0ELb0ELb0ELb1ELb1ELb0EEEvNS_16Flash_bwd_paramsE)
        /*0278*/ 	.word	0x000000ff


	//----- nvinfo : EIATTR_FRAME_SIZE
	.align		4
.L_116:
        /*027c*/ 	.byte	0x04, 0x11
        /*027e*/ 	.short	(.L_118 - .L_117)
	.align		4
.L_117:
        /*0280*/ 	.word	index@(_ZN5flash44flash_bwd_dq_dk_dv_loop_seqk_parallel_kernelI23Flash_bwd_kernel_traitsILi96ELi64ELi128ELi8ELi2ELi4ELi4ELb1ELb0EN7cutlass10bfloat16_tE19Flash_kernel_traitsILi96ELi64ELi128ELi8ES3_EELb1ELb0ELb0ELb0ELb1ELb1ELb0EEEvNS_16Flash_bwd_paramsE)
        /*0284*/ 	.word	0x00000018


	//----- nvinfo : EIATTR_REGCOUNT
	.align		4
.L_118:
        /*0288*/ 	.byte	0x04, 0x2f
        /*028a*/ 	.short	(.L_120 - .L_119)
	.align		4
.L_119:
        /*028c*/ 	.word	index@(_ZN5flash44flash_bwd_dq_dk_dv_loop_seqk_parallel_kernelI23Flash_bwd_kernel_traitsILi96ELi64ELi128ELi8ELi2ELi4ELi4ELb1ELb0EN7cutlass10bfloat16_tE19Flash_kernel_traitsILi96ELi64ELi128ELi8ES3_EELb0ELb0ELb1ELb0ELb0ELb0ELb1EEEvNS_16Flash_bwd_paramsE)
        /*0290*/ 	.word	0x000000ff


	//----- nvinfo : EIATTR_FRAME_SIZE
	.align		4
.L_120:
        /*0294*/ 	.byte	0x04, 0x11
        /*0296*/ 	.short	(.L_122 - .L_121)
	.align		4
.L_121:
        /*0298*/ 	.word	index@(_ZN5flash44flash_bwd_dq_dk_dv_loop_seqk_parallel_kernelI23Flash_bwd_kernel_traitsILi96ELi64ELi128ELi8ELi2ELi4ELi4ELb1ELb0EN7cutlass10bfloat16_tE19Flash_kernel_traitsILi96ELi64ELi128ELi8ES3_EELb0ELb0ELb1ELb0ELb0ELb0ELb1EEEvNS_16Flash_bwd_paramsE)
        /*029c*/ 	.word	0x00000080


	//----- nvinfo : EIATTR_REGCOUNT
	.align		4
.L_122:
        /*02a0*/ 	.byte	0x04, 0x2f
        /*02a2*/ 	.short	(.L_124 - .L_123)
	.align		4
.L_123:
        /*02a4*/ 	.word	index@(_ZN5flash44flash_bwd_dq_dk_dv_loop_seqk_parallel_kernelI23Flash_bwd_kernel_traitsILi96ELi64ELi128ELi8ELi2ELi4ELi4ELb1ELb0EN7cutlass10bfloat16_tE19Flash_kernel_traitsILi96ELi64ELi128ELi8ES3_EELb1ELb0ELb1ELb0ELb0ELb0ELb0EEEvNS_16Flash_bwd_paramsE)
        /*02a8*/ 	.word	0x000000ff


	//----- nvinfo : EIATTR_FRAME_SIZE
	.align		4
.L_124:
        /*02ac*/ 	.byte	0x04, 0x11
        /*02ae*/ 	.short	(.L_126 - .L_125)
	.align		4
.L_125:
        /*02b0*/ 	.word	index@(_ZN5flash44flash_bwd_dq_dk_dv_loop_seqk_parallel_kernelI23Flash_bwd_kernel_traitsILi96ELi64ELi128ELi8ELi2ELi4ELi4ELb1ELb0EN7cutlass10bfloat16_tE19Flash_kernel_traitsILi96ELi64ELi128ELi8ES3_EELb1ELb0ELb1ELb0ELb0ELb0ELb0EEEvNS_16Flash_bwd_paramsE)
        /*02b4*/ 	.word	0x00000000


	//----- nvinfo : EIATTR_REGCOUNT
	.align		4
.L_126:
        /*02b8*/ 	.byte	0x04, 0x2f
        /*02ba*/ 	.short	(.L_128 - .L_127)
	.align		4
.L_127:
        /*02bc*/ 	.word	index@(_ZN5flash44flash_bwd_dq_dk_dv_loop_seqk_parallel_kernelI23Flash_bwd_kernel_traitsILi96ELi64ELi128ELi8ELi2ELi4ELi4ELb1ELb0EN7cutlass10bfloat16_tE19Flash_kernel_traitsILi96ELi64ELi128ELi8ES3_EELb0ELb0ELb0ELb0ELb0ELb0ELb1EEEvNS_16Flash_bwd_paramsE)
        /*02c0*/ 	.word	0x000000ff


	//----- nvinfo : EIATTR_FRAME_SIZE
	.align		4
.L_128:
        /*02c4*/ 	.byte	0x04, 0x11
        /*02c6*/ 	.short	(.L_130 - .L_129)
	.align		4
.L_129:
        /*02c8*/ 	.word	index@(_ZN5flash44flash_bwd_dq_dk_dv_loop_seqk_parallel_kernelI23Flash_bwd_kernel_traitsILi96ELi64ELi128ELi8ELi2ELi4ELi4ELb1ELb0EN7cutlass10bfloat16_tE19Flash_kernel_traitsILi96ELi64ELi128ELi8ES3_EELb0ELb0ELb0ELb0ELb0ELb0ELb1EEEvNS_16Flash_bwd_paramsE)
        /*02cc*/ 	.word	0x00000070


	//----- nvinfo : EIATTR_REGCOUNT
	.align		4
.L_130:
        /*02d0*/ 	.byte	0x04, 0x2f
        /*02d2*/ 	.short	(.L_132 - .L_131)
	.align		4
.L_131:
        /*02d4*/ 	.word	index@(_ZN5flash44flash_bwd_dq_dk_dv_loop_seqk_parallel_kernelI23Flash_bwd_kernel_traitsILi96ELi64ELi128ELi8ELi2ELi4ELi4ELb1ELb0EN7cutlass10bfloat16_tE19Flash_kernel_traitsILi96ELi64ELi128ELi8ES3_EELb1ELb0ELb0ELb0ELb0ELb0ELb0EEEvNS_16Flash_bwd_paramsE)
        /*02d8*/ 	.word	0x000000ff


	//----- nvinfo : EIATTR_FRAME_SIZE
	.align		4
.L_132:
        /*02dc*/ 	.byte	0x04, 0x11
        /*02de*/ 	.short	(.L_134 - .L_133)
	.align		4
.L_133:
        /*02e0*/ 	.word	index@(_ZN5flash44flash_bwd_dq_dk_dv_loop_seqk_parallel_kernelI23Flash_bwd_kernel_traitsILi96ELi64ELi128ELi8ELi2ELi4ELi4ELb1ELb0EN7cutlass10bfloat16_tE19Flash_kernel_traitsILi96ELi64ELi128ELi8ES3_EELb1ELb0ELb0ELb0ELb0ELb0ELb0EEEvNS_16Flash_bwd_paramsE)
        /*02e4*/ 	.word	0x00000010


	//----- nvinfo : EIATTR_REGCOUNT
	.align		4
.L_134:
        /*02e8*/ 	.byte	0x04, 0x2f
        /*02ea*/ 	.short	(.L_136 - .L_135)
	.align		4
.L_135:
        /*02ec*/ 	.word	index@(_ZN5flash44flash_bwd_dq_dk_dv_loop_seqk_parallel_kernelI23Flash_bwd_kernel_traitsILi96ELi64ELi128ELi8ELi2ELi4ELi4ELb1ELb0EN7cutlass10bfloat16_tE19Flash_kernel_traitsILi96ELi64ELi128ELi8ES3_EELb0ELb0ELb0ELb0ELb0ELb1ELb1EEEvNS_16Flash_bwd_paramsE)
        /*02f0*/ 	.word	0x000000ff


	//----- nvinfo : EIATTR_FRAME_SIZE
	.align		4
.L_136:
        /*02f4*/ 	.byte	0x04, 0x11
        /*02f6*/ 	.short	(.L_138 - .L_137)
	.align		4
.L_137:
        /*02f8*/ 	.word	index@(_ZN5flash44flash_bwd_dq_dk_dv_loop_seqk_parallel_kernelI23Flash_bwd_kernel_traitsILi96ELi64ELi128ELi8ELi2ELi4ELi4ELb1ELb0EN7cutlass10bfloat16_tE19Flash_kernel_traitsILi96ELi64ELi128ELi8ES3_EELb0ELb0ELb0ELb0ELb0ELb1ELb1EEEvNS_16Flash_bwd_paramsE)
        /*02fc*/ 	.word	0x00000068


	//----- nvinfo : EIATTR_REGCOUNT
	.align		4
.L_138:
        /*0300*/ 	.byte	0x04, 0x2f
        /*0302*/ 	.short	(.L_140 - .L_139)
	.align		4
.L_139:
        /*0304*/ 	.word	index@(_ZN5flash44flash_bwd_dq_dk_dv_loop_seqk_parallel_kernelI23Flash_bwd_kernel_traitsILi96ELi64ELi128ELi8ELi2ELi4ELi4ELb1ELb0EN7cutlass10bfloat16_tE19Flash_kernel_traitsILi96ELi64ELi128ELi8ES3_EELb1ELb0ELb0ELb0ELb0ELb1ELb0EEEvNS_16Flash_bwd_paramsE)
        /*0308*/ 	.word	0x000000ff


	//----- nvinfo : EIATTR_FRAME_SIZE
	.align		4
.L_140:
        /*030c*/ 	.byte	0x04, 0x11
        /*030e*/ 	.short	(.L_142 - .L_141)
	.align		4
.L_141:
        /*0310*/ 	.word	index@(_ZN5flash44flash_bwd_dq_dk_dv_loop_seqk_parallel_kernelI23Flash_bwd_kernel_traitsILi96ELi64ELi128ELi8ELi2ELi4ELi4ELb1ELb0EN7cutlass10bfloat16_tE19Flash_kernel_traitsILi96ELi64ELi128ELi8ES3_EELb1ELb0ELb0ELb0ELb0ELb1ELb0EEEvNS_16Flash_bwd_paramsE)
        /*0314*/ 	.word	0x00000018


	//----- nvinfo : EIATTR_REGCOUNT
	.align		4
.L_142:
        /*0318*/ 	.byte	0x04, 0x2f
        /*031a*/ 	.short	(.L_144 - .L_143)
	.align		4
.L_143:
        /*031c*/ 	.word	index@(_ZN5flash27flash_bwd_convert_dq_kernelI23Flash_bwd_kernel_traitsILi96ELi64ELi128ELi8ELi2ELi4ELi4ELb1ELb0EN7cutlass10bfloat16_tE19Flash_kernel_traitsILi96ELi64ELi128ELi8ES3_EEEEvNS_16Flash_bwd_paramsEi)
        /*0320*/ 	.word	0x00000028


	//----- nvinfo : EIATTR_FRAME_SIZE
	.align		4
.L_144:
        /*0324*/ 	.byte	0x04, 0x11
        /*0326*/ 	.short	(.L_146 - .L_145)
	.align		4
.L_145:
        /*0328*/ 	.word	index@(_ZN5flash27flash_bwd_convert_dq_kernelI23Flash_bwd_kernel_traitsILi96ELi64ELi128ELi8ELi2ELi4ELi4ELb1ELb0EN7cutlass10bfloat16_tE19Flash_kernel_traitsILi96ELi64ELi128ELi8ES3_EEEEvNS_16Flash_bwd_paramsEi)
        /*032c*/ 	.word	0x00000000


	//----- nvinfo : EIATTR_REGCOUNT
	.align		4
.L_146:
        /*0330*/ 	.byte	0x04, 0x2f
        /*0332*/ 	.short	(.L_148 - .L_147)
	.align		4
.L_147:
        /*0334*/ 	.word	index@(_ZN5flash44flash_bwd_dq_dk_dv_loop_seqk_parallel_kernelI23Flash_bwd_kernel_traitsILi96ELi64ELi128ELi8ELi2ELi4ELi4ELb1ELb0EN7cutlass10bfloat16_tE19Flash_kernel_traitsILi96ELi64ELi128ELi8ES3_EELb0ELb0ELb1ELb1ELb0ELb0ELb0EEEvNS_16Flash_bwd_paramsE)
        /*0338*/ 	.word	0x000000ff


	//----- nvinfo : EIATTR_FRAME_SIZE
	.align		4
.L_148:
        /*033c*/ 	.byte	0x04, 0x11
        /*033e*/ 	.short	(.L_150 - .L_149)
	.align		4
.L_149:
        /*0340*/ 	.word	index@(_ZN5flash44flash_bwd_dq_dk_dv_loop_seqk_parallel_kernelI23Flash_bwd_kernel_traitsILi96ELi64ELi128ELi8ELi2ELi4ELi4ELb1ELb0EN7cutlass10bfloat16_tE19Flash_kernel_traitsILi96ELi64ELi128ELi8ES3_EELb0ELb0ELb1ELb1ELb0ELb0ELb0EEEvNS_16Flash_bwd_paramsE)
        /*0344*/ 	.word	0x00000000


	//----- nvinfo : EIATTR_REGCOUNT
	.align		4
.L_150:
        /*0348*/ 	.byte	0x04, 0x2f
        /*034a*/ 	.short	(.L_152 - .L_151)
	.align		4
.L_151:
        /*034c*/ 	.word	index@(_ZN5flash44flash_bwd_dq_dk_dv_loop_seqk_parallel_kernelI23Flash_bwd_kernel_traitsILi96ELi64ELi128ELi8ELi2ELi4ELi4ELb1ELb0EN7cutlass10bfloat16_tE19Flash_kernel_traitsILi96ELi64ELi128ELi8ES3_EELb0ELb0ELb1ELb0ELb0ELb1ELb0EEEvNS_16Flash_bwd_paramsE)
        /*0350*/ 	.word	0x000000ff


	//----- nvinfo : EIATTR_FRAME_SIZE
	.align		4
.L_152:
        /*0354*/ 	.byte	0x04, 0x11
        /*0356*/ 	.short	(.L_154 - .L_153)
	.align		4
.L_153:
        /*0358*/ 	.word	index@(_ZN5flash44flash_bwd_dq_dk_dv_loop_seqk_parallel_kernelI23Flash_bwd_kernel_traitsILi96ELi64ELi128ELi8ELi2ELi4ELi4ELb1ELb0EN7cutlass10bfloat16_tE19Flash_kernel_traitsILi96ELi64ELi128ELi8ES3_EELb0ELb0ELb1ELb0ELb0ELb1ELb0EEEvNS_16Flash_bwd_paramsE)
        /*035c*/ 	.word	0x00000008


	//----- nvinfo : EIATTR_REGCOUNT
	.align		4
.L_154:
        /*0360*/ 	.byte	0x04, 0x2f
        /*0362*/ 	.short	(.L_156 - .L_155)
	.align		4
.L_155:
        /*0364*/ 	.word	index@(_ZN5flash44flash_bwd_dq_dk_dv_loop_seqk_parallel_kernelI23Flash_bwd_kernel_traitsILi96ELi64ELi128ELi8ELi2ELi4ELi4ELb1ELb0EN7cutlass10bfloat16_tE19Flash_kernel_traitsILi96ELi64ELi128ELi8ES3_EELb0ELb0ELb0ELb1ELb0ELb0ELb0EEEvNS_16Flash_bwd_paramsE)
        /*0368*/ 	.word	0x000000ff


	//----- nvinfo : EIATTR_FRAME_SIZE
	.align		4
.L_156:
        /*036c*/ 	.byte	0x04, 0x11
        /*036e*/ 	.short	(.L_158 - .L_157)
	.align		4
.L_157:
        /*0370*/ 	.word	index@(_ZN5flash44flash_bwd_dq_dk_dv_loop_seqk_parallel_kernelI23Flash_bwd_kernel_traitsILi96ELi64ELi128ELi8ELi2ELi4ELi4ELb1ELb0EN7cutlass10bfloat16_tE19Flash_kernel_traitsILi96ELi64ELi128ELi8ES3_EELb0ELb0ELb0ELb1ELb0ELb0ELb0EEEvNS_16Flash_bwd_paramsE)
        /*0374*/ 	.word	0x00000008


	//----- nvinfo : EIATTR_REGCOUNT
	.align		4
.L_158:
        /*0378*/ 	.byte	0x04, 0x2f
        /*037a*/ 	.short	(.L_160 - .L_159)
	.align		4
.L_159:
        /*037c*/ 	.word	index@(_ZN5flash44flash_bwd_dq_dk_dv_loop_seqk_parallel_kernelI23Flash_bwd_kernel_traitsILi96ELi64ELi128ELi8ELi2ELi4ELi4ELb1ELb0EN7cutlass10bfloat16_tE19Flash_kernel_traitsILi96ELi64ELi128ELi8ES3_EELb0ELb0ELb0ELb0ELb1ELb1ELb0EEEvNS_16Flash_bwd_paramsE)
        /*0380*/ 	.word	0x000000ff


	//----- nvinfo : EIATTR_FRAME_SIZE
	.align		4
.L_160:
        /*0384*/ 	.byte	0x04, 0x11
        /*0386*/ 	.short	(.L_162 - .L_161)
	.align		4
.L_161:
        /*0388*/ 	.word	index@(_ZN5flash44flash_bwd_dq_dk_dv_loop_seqk_parallel_kernelI23Flash_bwd_kernel_traitsILi96ELi64ELi128ELi8ELi2ELi4ELi4ELb1ELb0EN7cutlass10bfloat16_tE19Flash_kernel_traitsILi96ELi64ELi128ELi8ES3_EELb0ELb0ELb0ELb0ELb1ELb1ELb0EEEvNS_16Flash_bwd_paramsE)
        /*038c*/ 	.word	0x00000010


	//----- nvinfo : EIATTR_REGCOUNT
	.align		4
.L_162:
        /*0390*/ 	.byte	0x04, 0x2f
        /*0392*/ 	.short	(.L_164 - .L_163)
	.align		4
.L_163:
        /*0394*/ 	.word	index@(_ZN5flash44flash_bwd_dq_dk_dv_loop_seqk_parallel_kernelI23Flash_bwd_kernel_traitsILi96ELi64ELi128ELi8ELi2ELi4ELi4ELb1ELb0EN7cutlass10bfloat16_tE19Flash_kernel_traitsILi96ELi64ELi128ELi8ES3_EELb0ELb0ELb1ELb0ELb0ELb0ELb0EEEvNS_16Flash_bwd_paramsE)
        /*0398*/ 	.word	0x000000fd


	//----- nvinfo : EIATTR_FRAME_SIZE
	.align		4
.L_164:
        /*039c*/ 	.byte	0x04, 0x11
        /*039e*/ 	.short	(.L_166 - .L_165)
	.align		4
.L_165:
        /*03a0*/ 	.word	index@(_ZN5flash44flash_bwd_dq_dk_dv_loop_seqk_parallel_kernelI23Flash_bwd_kernel_traitsILi96ELi64ELi128ELi8ELi2ELi4ELi4ELb1ELb0EN7cutlass10bfloat16_tE19Flash_kernel_traitsILi96ELi64ELi128ELi8ES3_EELb0ELb0ELb1ELb0ELb0ELb0ELb0EEEvNS_16Flash_bwd_paramsE)
        /*03a4*/ 	.word	0x00000000


	//----- nvinfo : EIATTR_REGCOUNT
	.align		4
.L_166:
        /*03a8*/ 	.byte	0x04, 0x2f
        /*03aa*/ 	.short	(.L_168 - .L_167)
	.align		4
.L_167:
        /*03ac*/ 	.word	index@(_ZN5flash44flash_bwd_dq_dk_dv_loop_seqk_parallel_kernelI23Flash_bwd_kernel_traitsILi96ELi64ELi128ELi8ELi2ELi4ELi4ELb1ELb0EN7cutlass10bfloat16_tE19Flash_kernel_traitsILi96ELi64ELi128ELi8ES3_EELb0ELb0ELb0ELb0ELb0ELb0ELb0EEEvNS_16Flash_bwd_paramsE)
        /*03b0*/ 	.word	0x000000ff


	//----- nvinfo : EIATTR_FRAME_SIZE
	.align		4
.L_168:
        /*03b4*/ 	.byte	0x04, 0x11
        /*03b6*/ 	.short	(.L_170 - .L_169)
	.align		4
.L_169:
        /*03b8*/ 	.word	index@(_ZN5flash44flash_bwd_dq_dk_dv_loop_seqk_parallel_kernelI23Flash_bwd_kernel_traitsILi96ELi64ELi128ELi8ELi2ELi4ELi4ELb1ELb0EN7cutlass10bfloat16_tE19Flash_kernel_traitsILi96ELi64ELi128ELi8ES3_EELb0ELb0ELb0ELb0ELb0ELb0ELb0EEEvNS_16Flash_bwd_paramsE)
        /*03bc*/ 	.word	0x00000010


	//----- nvinfo : EIATTR_REGCOUNT
	.align		4
.L_170:
        /*03c0*/ 	.byte	0x04, 0x2f
        /*03c2*/ 	.short	(.L_172 - .L_171)
	.align		4
.L_171:
        /*03c4*/ 	.word	index@(_ZN5flash44flash_bwd_dq_dk_dv_loop_seqk_parallel_kernelI23Flash_bwd_kernel_traitsILi96ELi64ELi128ELi8ELi2ELi4ELi4ELb1ELb0EN7cutlass10bfloat16_tE19Flash_kernel_traitsILi96ELi64ELi128ELi8ES3_EELb0ELb0ELb0ELb0ELb0ELb1ELb0EEEvNS_16Flash_bwd_paramsE)
        /*03c8*/ 	.word	0x000000ff


	//----- nvinfo : EIATTR_FRAME_SIZE
	.align		4
.L_172:
        /*03cc*/ 	.byte	0x04, 0x11
        /*03ce*/ 	.short	(.L_174 - .L_173)
	.align		4
.L_173:
        /*03d0*/ 	.word	index@(_ZN5flash44flash_bwd_dq_dk_dv_loop_seqk_parallel_kernelI23Flash_bwd_kernel_traitsILi96ELi64ELi128ELi8ELi2ELi4ELi4ELb1ELb0EN7cutlass10bfloat16_tE19Flash_kernel_traitsILi96ELi64ELi128ELi8ES3_EELb0ELb0ELb0ELb0ELb0ELb1ELb0EEEvNS_16Flash_bwd_paramsE)
        /*03d4*/ 	.word	0x00000008


	//----- nvinfo : EIATTR_MIN_STACK_SIZE
	.align		4
.L_174:
        /*03d8*/ 	.byte	0x04, 0x12
        /*03da*/ 	.short	(.L_176 - .L_175)
	.align		4
.L_175:
        /*03dc*/ 	.word	index@(_ZN5flash44flash_bwd_dq_dk_dv_loop_seqk_parallel_kernelI23Flash_bwd_kernel_traitsILi96ELi64ELi128ELi8ELi2ELi4ELi4ELb1ELb0EN7cutlass10bfloat16_tE19Flash_kernel_traitsILi96ELi64ELi128ELi8ES3_EELb0ELb0ELb0ELb0ELb0ELb1ELb0EEEvNS_16Flash_bwd_paramsE)
        /*03e0*/ 	.word	0x00000008


	//----- nvinfo : EIATTR_MIN_STACK_SIZE
	.align		4
.L_176:
        /*03e4*/ 	.byte	0x04, 0x12
        /*03e6*/ 	.short	(.L_178 - .L_177)
	.align		4
.L_177:
        /*03e8*/ 	.word	index@(_ZN5flash44flash_bwd_dq_dk_dv_loop_seqk_parallel_kernelI23Flash_bwd_kernel_traitsILi96ELi64ELi128ELi8ELi2ELi4ELi4ELb1ELb0EN7cutlass10bfloat16_tE19Flash_kernel_traitsILi96ELi64ELi128ELi8ES3_EELb0ELb0ELb0ELb0ELb0ELb0ELb0EEEvNS_16Flash_bwd_paramsE)
        /*03ec*/ 	.word	0x00000010


	//----- nvinfo : EIATTR_MIN_STACK_SIZE
	.align		4
.L_178:
        /*03f0*/ 	.byte	0x04, 0x12
        /*03f2*/ 	.short	(.L_180 - .L_179)
	.align		4
.L_179:
        /*03f4*/ 	.word	index@(_ZN5flash44flash_bwd_dq_dk_dv_loop_seqk_parallel_kernelI23Flash_bwd_kernel_traitsILi96ELi64ELi128ELi8ELi2ELi4ELi4ELb1ELb0EN7cutlass10bfloat16_tE19Flash_kernel_traitsILi96ELi64ELi128ELi8ES3_EELb0ELb0ELb1ELb0ELb0ELb0ELb0EEEvNS_16Flash_bwd_paramsE)
        /*03f8*/ 	.word	0x00000000


	//----- nvinfo : EIATTR_MIN_STACK_SIZE
	.align		4
.L_180:
        /*03fc*/ 	.byte	0x04, 0x12
        /*03fe*/ 	.short	(.L_182 - .L_181)
	.align		4
.L_181:
        /*0400*/ 	.word	index@(_ZN5flash44flash_bwd_dq_dk_dv_loop_seqk_parallel_kernelI23Flash_bwd_kernel_traitsILi96ELi64ELi128ELi8ELi2ELi4ELi4ELb1ELb0EN7cutlass10bfloat16_tE19Flash_kernel_traitsILi96ELi64ELi128ELi8ES3_EELb0ELb0ELb0ELb0ELb1ELb1ELb0EEEvNS_16Flash_bwd_paramsE)
        /*0404*/ 	.word	0x00000010


	//----- nvinfo : EIATTR_MIN_STACK_SIZE
	.align		4
.L_182:
        /*0408*/ 	.byte	0x04, 0x12
        /*040a*/ 	.short	(.L_184 - .L_183)
	.align		4
.L_183:
        /*040c*/ 	.word	index@(_ZN5flash44flash_bwd_dq_dk_dv_loop_seqk_parallel_kernelI23Flash_bwd_kernel_traitsILi96ELi64ELi128ELi8ELi2ELi4ELi4ELb1ELb0EN7cutlass10bfloat16_tE19Flash_kernel_traitsILi96ELi64ELi128ELi8ES3_EELb0ELb0ELb0ELb1ELb0ELb0ELb0EEEvNS_16Flash_bwd_paramsE)
        /*0410*/ 	.word	0x00000008


	//----- nvinfo : EIATTR_MIN_STACK_SIZE
	.align		4
.L_184:
        /*0414*/ 	.byte	0x04, 0x12
        /*0416*/ 	.short	(.L_186 - .L_185)
	.align		4
.L_185:
        /*0418*/ 	.word	index@(_ZN5flash44flash_bwd_dq_dk_dv_loop_seqk_parallel_kernelI23Flash_bwd_kernel_traitsILi96ELi64ELi128ELi8ELi2ELi4ELi4ELb1ELb0EN7cutlass10bfloat16_tE19Flash_kernel_traitsILi96ELi64ELi128ELi8ES3_EELb0ELb0ELb1ELb0ELb0ELb1ELb0EEEvNS_16Flash_bwd_paramsE)
        /*041c*/ 	.word	0x00000008


	//----- nvinfo : EIATTR_MIN_STACK_SIZE
	.align		4
.L_186:
        /*0420*/ 	.byte	0x04, 0x12
        /*0422*/ 	.short	(.L_188 - .L_187)
	.align		4
.L_187:
        /*0424*/ 	.word	index@(_ZN5flash44flash_bwd_dq_dk_dv_loop_seqk_parallel_kernelI23Flash_bwd_kernel_traitsILi96ELi64ELi128ELi8ELi2ELi4ELi4ELb1ELb0EN7cutlass10bfloat16_tE19Flash_kernel_traitsILi96ELi64ELi128ELi8ES3_EELb0ELb0ELb1ELb1ELb0ELb0ELb0EEEvNS_16Flash_bwd_paramsE)
        /*0428*/ 	.word	0x00000000


	//----- nvinfo : EIATTR_MIN_STACK_SIZE
	.align		4
.L_188:
        /*042c*/ 	.byte	0x04, 0x12
        /*042e*/ 	.short	(.L_190 - .L_189)
	.align		4
.L_189:
        /*0430*/ 	.word	index@(_ZN5flash27flash_bwd_convert_dq_kernelI23Flash_bwd_kernel_traitsILi96ELi64ELi128ELi8ELi2ELi4ELi4ELb1ELb0EN7cutlass10bfloat16_tE19Flash_kernel_traitsILi96ELi64ELi128ELi8ES3_EEEEvNS_16Flash_bwd_paramsEi)
        /*0434*/ 	.word	0x00000000


	//----- nvinfo : EIATTR_MIN_STACK_SIZE
	.align		4
.L_190:
        /*0438*/ 	.byte	0x04, 0x12
        /*043a*/ 	.short	(.L_192 - .L_191)
	.align		4
.L_191:
        /*043c*/ 	.word	index@(_ZN5flash44flash_bwd_dq_dk_dv_loop_seqk_parallel_kernelI23Flash_bwd_kernel_traitsILi96ELi64ELi128ELi8ELi2ELi4ELi4ELb1ELb0EN7cutlass10bfloat16_tE19Flash_kernel_traitsILi96ELi64ELi128ELi8ES3_EELb1ELb0ELb0ELb0ELb0ELb1ELb0EEEvNS_16Flash_bwd_paramsE)
        /*0440*/ 	.word	0x00000018


	//----- nvinfo : EIATTR_MIN_STACK_SIZE
	.align		4
.L_192:
        /*0444*/ 	.byte	0x04, 0x12
        /*0446*/ 	.short	(.L_194 - .L_193)
	.align		4
.L_193:
        /*0448*/ 	.word	index@(_ZN5flash44flash_bwd_dq_dk_dv_loop_seqk_parallel_kernelI23Flash_bwd_kernel_traitsILi96ELi64ELi128ELi8ELi2ELi4ELi4ELb1ELb0EN7cutlass10bfloat16_tE19Flash_kernel_traitsILi96ELi64ELi128ELi8ES3_EELb0ELb0ELb0ELb0ELb0ELb1ELb1EEEvNS_16Flash_bwd_paramsE)
        /*044c*/ 	.word	0x00000068


	//----- nvinfo : EIATTR_MIN_STACK_SIZE
	.align		4
.L_194:
        /*0450*/ 	.byte	0x04, 0x12
        /*0452*/ 	.short	(.L_196 - .L_195)
	.align		4
.L_195:
        /*0454*/ 	.word	index@(_ZN5flash44flash_bwd_dq_dk_dv_loop_seqk_parallel_kernelI23Flash_bwd_kernel_traitsILi96ELi64ELi128ELi8ELi2ELi4ELi4ELb1ELb0EN7cutlass10bfloat16_tE19Flash_kernel_traitsILi96ELi64ELi128ELi8ES3_EELb1ELb0ELb0ELb0ELb0ELb0ELb0EEEvNS_16Flash_bwd_paramsE)
        /*0458*/ 	.word	0x00000010


	//----- nvinfo : EIATTR_MIN_STACK_SIZE
	.align		4
.L_196:
        /*045c*/ 	.byte	0x04, 0x12
        /*045e*/ 	.short	(.L_198 - .L_197)
	.align		4
.L_197:
        /*0460*/ 	.word	index@(_ZN5flash44flash_bwd_dq_dk_dv_loop_seqk_parallel_kernelI23Flash_bwd_kernel_traitsILi96ELi64ELi128ELi8ELi2ELi4ELi4ELb1ELb0EN7cutlass10bfloat16_tE19Flash_kernel_traitsILi96ELi64ELi128ELi8ES3_EELb0ELb0ELb0ELb0ELb0ELb0ELb1EEEvNS_16Flash_bwd_paramsE)
        /*0464*/ 	.word	0x00000070


	//----- nvinfo : EIATTR_MIN_STACK_SIZE
	.align		4
.L_198:
        /*0468*/ 	.byte	0x04, 0x12
        /*046a*/ 	.short	(.L_200 - .L_199)
	.align		4
.L_199:
        /*046c*/ 	.word	index@(_ZN5flash44flash_bwd_dq_dk_dv_loop_seqk_parallel_kernelI23Flash_bwd_kernel_traitsILi96ELi64ELi128ELi8ELi2ELi4ELi4ELb1ELb0EN7cutlass10bfloat16_tE19Flash_kernel_traitsILi96ELi64ELi128ELi8ES3_EELb1ELb0ELb1ELb0ELb0ELb0ELb0EEEvNS_16Flash_bwd_paramsE)
        /*0470*/ 	.word	0x00000000


	//----- nvinfo : EIATTR_MIN_STACK_SIZE
	.align		4
.L_200:
        /*0474*/ 	.byte	0x04, 0x12
        /*0476*/ 	.short	(.L_202 - .L_201)
	.align		4
.L_201:
        /*0478*/ 	.word	index@(_ZN5flash44flash_bwd_dq_dk_dv_loop_seqk_parallel_kernelI23Flash_bwd_kernel_traitsILi96ELi64ELi128ELi8ELi2ELi4ELi4ELb1ELb0EN7cutlass10bfloat16_tE19Flash_kernel_traitsILi96ELi64ELi128ELi8ES3_EELb0ELb0ELb1ELb0ELb0ELb0ELb1EEEvNS_16Flash_bwd_paramsE)
        /*047c*/ 	.word	0x00000080


	//----- nvinfo : EIATTR_MIN_STACK_SIZE
	.align		4
.L_202:
        /*0480*/ 	.byte	0x04, 0x12
        /*0482*/ 	.short	(.L_204 - .L_203)
	.align		4
.L_203:
        /*0484*/ 	.word	index@(_ZN5flash44flash_bwd_dq_dk_dv_loop_seqk_parallel_kernelI23Flash_bwd_kernel_traitsILi96ELi64ELi128ELi8ELi2ELi4ELi4ELb1ELb0EN7cutlass10bfloat16_tE19Flash_kernel_traitsILi96ELi64ELi128ELi8ES3_EELb1ELb0ELb0ELb0ELb1ELb1ELb0EEEvNS_16Flash_bwd_paramsE)
        /*0488*/ 	.word	0x00000018


	//----- nvinfo : EIATTR_MIN_STACK_SIZE
	.align		4
.L_204:
        /*048c*/ 	.byte	0x04, 0x12
        /*048e*/ 	.short	(.L_206 - .L_205)
	.align		4
.L_205:
        /*0490*/ 	.word	index@(_ZN5flash44flash_bwd_dq_dk_dv_loop_seqk_parallel_kernelI23Flash_bwd_kernel_traitsILi96ELi64ELi128ELi8ELi2ELi4ELi4ELb1ELb0EN7cutlass10bfloat16_tE19Flash_kernel_traitsILi96ELi64ELi128ELi8ES3_EELb0ELb0ELb0ELb0ELb1ELb1ELb1EEEvNS_16Flash_bwd_paramsE)
        /*0494*/ 	.word	0x00000078


	//----- nvinfo : EIATTR_MIN_STACK_SIZE
	.align		4
.L_206:
        /*0498*/ 	.byte	0x04, 0x12
        /*049a*/ 	.short	(.L_208 - .L_207)
	.align		4
.L_207:
        /*049c*/ 	.word	index@(_ZN5flash44flash_bwd_dq_dk_dv_loop_seqk_parallel_kernelI23Flash_bwd_kernel_traitsILi96ELi64ELi128ELi8ELi2ELi4ELi4ELb1ELb0EN7cutlass10bfloat16_tE19Flash_kernel_traitsILi96ELi64ELi128ELi8ES3_EELb1ELb0ELb0ELb1ELb0ELb0ELb0EEEvNS_16Flash_bwd_paramsE)
        /*04a0*/ 	.word	0x00000008


	//----- nvinfo : EIATTR_MIN_STACK_SIZE
	.align		4
.L_208:
        /*04a4*/ 	.byte	0x04, 0x12
        /*04a6*/ 	.short	(.L_210 - .L_209)
	.align		4
.L_209:
        /*04a8*/ 	.word	index@(_ZN5flash44flash_bwd_dq_dk_dv_loop_seqk_parallel_kernelI23Flash_bwd_kernel_traitsILi96ELi64ELi128ELi8ELi2ELi4ELi4ELb1ELb0EN7cutlass10bfloat16_tE19Flash_kernel_traitsILi96ELi64ELi128ELi8ES3_EELb0ELb0ELb0ELb1ELb0ELb0ELb1EEEvNS_16Flash_bwd_paramsE)
        /*04ac*/ 	.word	0x00000070


	//----- nvinfo : EIATTR_MIN_STACK_SIZE
	.align		4
.L_210:
        /*04b0*/ 	.byte	0x04, 0x12
        /*04b2*/ 	.short	(.L_212 - .L_211)
	.align		4
.L_211:
        /*04b4*/ 	.word	index@(_ZN5flash44flash_bwd_dq_dk_dv_loop_seqk_parallel_kernelI23Flash_bwd_kernel_traitsILi96ELi64ELi128ELi8ELi2ELi4ELi4ELb1ELb0EN7cutlass10bfloat16_tE19Flash_kernel_traitsILi96ELi64ELi128ELi8ES3_EELb1ELb0ELb1ELb0ELb0ELb1ELb0EEEvNS_16Flash_bwd_paramsE)
        /*04b8*/ 	.word	0x00000000


	//----- nvinfo : EIATTR_MIN_STACK_SIZE
	.align		4
.L_212:
        /*04bc*/ 	.byte	0x04, 0x12
        /*04be*/ 	.short	(.L_214 - .L_213)
	.align		4
.L_213:
        /*04c0*/ 	.word	index@(_ZN5flash44flash_bwd_dq_dk_dv_loop_seqk_parallel_kernelI23Flash_bwd_kernel_traitsILi96ELi64ELi128ELi8ELi2ELi4ELi4ELb1ELb0EN7cutlass10bfloat16_tE19Flash_kernel_traitsILi96ELi64ELi128ELi8ES3_EELb0ELb0ELb1ELb0ELb0ELb1ELb1EEEvNS_16Flash_bwd_paramsE)
        /*04c4*/ 	.word	0x00000078


	//----- nvinfo : EIATTR_MIN_STACK_SIZE
	.align		4
.L_214:
        /*04c8*/ 	.byte	0x04, 0x12
        /*04ca*/ 	.short	(.L_216 - .L_215)
	.align		4
.L_215:
        /*04cc*/ 	.word	index@(_ZN5flash44flash_bwd_dq_dk_dv_loop_seqk_parallel_kernelI23Flash_bwd_kernel_traitsILi96ELi64ELi128ELi8ELi2ELi4ELi4ELb1ELb0EN7cutlass10bfloat16_tE19Flash_kernel_traitsILi96ELi64ELi128ELi8ES3_EELb1ELb0ELb1ELb1ELb0ELb0ELb0EEEvNS_16Flash_bwd_paramsE)
        /*04d0*/ 	.word	0x00000000


	//----- nvinfo : EIATTR_MIN_STACK_SIZE
	.align		4
.L_216:
        /*04d4*/ 	.byte	0x04, 0x12
        /*04d6*/ 	.short	(.L_218 - .L_217)
	.align		4
.L_217:
        /*04d8*/ 	.word	index@(_ZN5flash44flash_bwd_dq_dk_dv_loop_seqk_parallel_kernelI23Flash_bwd_kernel_traitsILi96ELi64ELi128ELi8ELi2ELi4ELi4ELb1ELb0EN7cutlass10bfloat16_tE19Flash_kernel_traitsILi96ELi64ELi128ELi8ES3_EELb0ELb0ELb1ELb1ELb0ELb0ELb1EEEvNS_16Flash_bwd_paramsE)
        /*04dc*/ 	.word	0x00000080


	//----- nvinfo : EIATTR_MIN_STACK_SIZE
	.align		4
.L_218:
        /*04e0*/ 	.byte	0x04, 0x12
        /*04e2*/ 	.short	(.L_220 - .L_219)
	.align		4
.L_219:
        /*04e4*/ 	.word	index@(_ZN5flash25flash_bwd_dot_do_o_kernelILb0E23Flash_bwd_kernel_traitsILi96ELi64ELi128ELi8ELi2ELi4ELi4ELb1ELb0EN7cutlass10bfloat16_tE19Flash_kernel_traitsILi96ELi64ELi128ELi8ES3_EEEEvNS_16Flash_bwd_paramsE)
        /*04e8*/ 	.word	0x00000000


	//----- nvinfo : EIATTR_MIN_STACK_SIZE
	.align		4
.L_220:
        /*04ec*/ 	.byte	0x04, 0x12
        /*04ee*/ 	.short	(.L_222 - .L_221)
	.align		4
.L_221:
        /*04f0*/ 	.word	index@(_ZN5flash25flash_bwd_dot_do_o_kernelILb1E23Flash_bwd_kernel_traitsILi96ELi64ELi128ELi8ELi2ELi4ELi4ELb1ELb0EN7cutlass10bfloat16_tE19Flash_kernel_traitsILi96ELi64ELi128ELi8ES3_EEEEvNS_16Flash_bwd_paramsE)
        /*04f4*/ 	.word	0x00000000


	//----- nvinfo : EIATTR_MIN_STACK_SIZE
	.align		4
.L_222:
        /*04f8*/ 	.byte	0x04, 0x12
        /*04fa*/ 	.short	(.L_224 - .L_223)
	.align		4
.L_223:
        /*04fc*/ 	.word	index@(_ZN5flash27flash_bwd_convert_dq_kernelI23Flash_bwd_kernel_traitsILi96ELi64ELi128ELi8ELi2ELi4ELi4ELb0ELb0EN7cutlass10bfloat16_tE19Flash_kernel_traitsILi96ELi64ELi128ELi8ES3_EEEEvNS_16Flash_bwd_paramsEi)
        /*0500*/ 	.word	0x00000000


	//----- nvinfo : EIATTR_MIN_STACK_SIZE
	.align		4
.L_224:
        /*0504*/ 	.byte	0x04, 0x12
        /*0506*/ 	.short	(.L_226 - .L_225)
	.align		4
.L_225:
        /*0508*/ 	.word	index@(_ZN5flash44flash_bwd_dq_dk_dv_loop_seqk_parallel_kernelI23Flash_bwd_kernel_traitsILi96ELi64ELi128ELi8ELi2ELi4ELi4ELb0ELb0EN7cutlass10bfloat16_tE19Flash_kernel_traitsILi96ELi64ELi128ELi8ES3_EELb1ELb0ELb0ELb0ELb0ELb1ELb0EEEvNS_16Flash_bwd_paramsE)
        /*050c*/ 	.word	0x00000000


	//----- nvinfo : EIATTR_MIN_STACK_SIZE
	.align		4
.L_226:
        /*0510*/ 	.byte	0x04, 0x12
        /*0512*/ 	.short	(.L_228 - .L_227)
	.align		4
.L_227:
        /*0514*/ 	.word	index@(_ZN5flash44flash_bwd_dq_dk_dv_loop_seqk_parallel_kernelI23Flash_bwd_kernel_traitsILi96ELi64ELi128ELi8ELi2ELi4ELi4ELb0ELb0EN7cutlass10bfloat16_tE19Flash_kernel_traitsILi96ELi64ELi128ELi8ES3_EELb0ELb0ELb0ELb0ELb0ELb1ELb1EEEvNS_16Flash_bwd_paramsE)
        /*0518*/ 	.word	0x00000000


	//----- nvinfo : EIATTR_MIN_STACK_SIZE
	.align		4
.L_228:
        /*051c*/ 	.byte	0x04, 0x12
        /*051e*/ 	.short	(.L_230 - .L_229)
	.align		4
.L_229:
        /*0520*/ 	.word	index@(_ZN5flash44flash_bwd_dq_dk_dv_loop_seqk_parallel_kernelI23Flash_bwd_kernel_traitsILi96ELi64ELi128ELi8ELi2ELi4ELi4ELb0ELb0EN7cutlass10bfloat16_tE19Flash_kernel_traitsILi96ELi64ELi128ELi8ES3_EELb1ELb0ELb0ELb0ELb0ELb0ELb0EEEvNS_16Flash_bwd_paramsE)
        /*0524*/ 	.word	0x00000000


	//----- nvinfo : EIATTR_MIN_STACK_SIZE
	.align		4
.L_230:
        /*0528*/ 	.byte	0x04, 0x12
        /*052a*/ 	.short	(.L_232 - .L_231)
	.align		4
.L_231:
        /*052c*/ 	.word	index@(_ZN5flash44flash_bwd_dq_dk_dv_loop_seqk_parallel_kernelI23Flash_bwd_kernel_traitsILi96ELi64ELi128ELi8ELi2ELi4ELi4ELb0ELb0EN7cutlass10bfloat16_tE19Flash_kernel_traitsILi96ELi64ELi128ELi8ES3_EELb0ELb0ELb0ELb0ELb0ELb0ELb1EEEvNS_16Flash_bwd_paramsE)
        /*0530*/ 	.word	0x00000000


	//----- nvinfo : EIATTR_MIN_STACK_SIZE
	.align		4
.L_232:
        /*0534*/ 	.byte	0x04, 0x12
        /*0536*/ 	.short	(.L_234 - .L_233)
	.align		4
.L_233:
        /*0538*/ 	.word	index@(_ZN5flash44flash_bwd_dq_dk_dv_loop_seqk_parallel_kernelI23Flash_bwd_kernel_traitsILi96ELi64ELi128ELi8ELi2ELi4ELi4ELb0ELb0EN7cutlass10bfloat16_tE19Flash_kernel_traitsILi96ELi64ELi128ELi8ES3_EELb1ELb0ELb1ELb0ELb0ELb0ELb0EEEvNS_16Flash_bwd_paramsE)
        /*053c*/ 	.word	0x00000000


	//----- nvinfo : EIATTR_MIN_STACK_SIZE
	.align		4
.L_234:
        /*0540*/ 	.byte	0x04, 0x12
        /*0542*/ 	.short	(.L_236 - .L_235)
	.align		4
.L_235:
        /*0544*/ 	.word	index@(_ZN5flash44flash_bwd_dq_dk_dv_loop_seqk_parallel_kernelI23Flash_bwd_kernel_traitsILi96ELi64ELi128ELi8ELi2ELi4ELi4ELb0ELb0EN7cutlass10bfloat16_tE19Flash_kernel_traitsILi96ELi64ELi128ELi8ES3_EELb0ELb0ELb1ELb0ELb0ELb0ELb1EEEvNS_16Flash_bwd_paramsE)
        /*0548*/ 	.word	0x00000000


	//----- nvinfo : EIATTR_MIN_STACK_SIZE
	.align		4
.L_236:
        /*054c*/ 	.byte	0x04, 0x12
        /*054e*/ 	.short	(.L_238 - .L_237)
	.align		4
.L_237:
        /*0550*/ 	.word	index@(_ZN5flash44flash_bwd_dq_dk_dv_loop_seqk_parallel_kernelI23Flash_bwd_kernel_traitsILi96ELi64ELi128ELi8ELi2ELi4ELi4ELb0ELb0EN7cutlass10bfloat16_tE19Flash_kernel_traitsILi96ELi64ELi128ELi8ES3_EELb1ELb0ELb0ELb0ELb1ELb1ELb0EEEvNS_16Flash_bwd_paramsE)
        /*0554*/ 	.word	0x00000000


	//----- nvinfo : EIATTR_MIN_STACK_SIZE
	.align		4
.L_238:
        /*0558*/ 	.byte	0x04, 0x12
        /*055a*/ 	.short	(.L_240 - .L_239)
	.align		4
.L_239:
        /*055c*/ 	.word	index@(_ZN5flash44flash_bwd_dq_dk_dv_loop_seqk_parallel_kernelI23Flash_bwd_kernel_traitsILi96ELi64ELi128ELi8ELi2ELi4ELi4ELb0ELb0EN7cutlass10bfloat16_tE19Flash_kernel_traitsILi96ELi64ELi128ELi8ES3_EELb0ELb0ELb0ELb0ELb1ELb1ELb1EEEvNS_16Flash_bwd_paramsE)
        /*0560*/ 	.word	0x00000000


	//----- nvinfo : EIATTR_MIN_STACK_SIZE
	.align		4
.L_240:
        /*0564*/ 	.byte	0x04, 0x12
        /*0566*/ 	.short	(.L_242 - .L_241)
	.align		4
.L_241:
        /*0568*/ 	.word	index@(_ZN5flash44flash_bwd_dq_dk_dv_loop_seqk_parallel_kernelI23Flash_bwd_kernel_traitsILi96ELi64ELi128ELi8ELi2ELi4ELi4ELb0ELb0EN7cutlass10bfloat16_tE19Flash_kernel_traitsILi96ELi64ELi128ELi8ES3_EELb1ELb0ELb0ELb1ELb0ELb0ELb0EEEvNS_16Flash_bwd_paramsE)
        /*056c*/ 	.word	0x00000000


	//----- nvinfo : EIATTR_MIN_STACK_SIZE
	.align		4
.L_242:
        /*0570*/ 	.byte	0x04, 0x12
        /*0572*/ 	.short	(.L_244 - .L_243)
	.align		4
.L_243:
        /*0574*/ 	.word	index@(_ZN5flash44flash_bwd_dq_dk_dv_loop_seqk_parallel_kernelI23Flash_bwd_kernel_traitsILi96ELi64ELi128ELi8ELi2ELi4ELi4ELb0ELb0EN7cutlass10bfloat16_tE19Flash_kernel_traitsILi96ELi64ELi128ELi8ES3_EELb0ELb0ELb0ELb1ELb0ELb0ELb1EEEvNS_16Flash_bwd_paramsE)
        /*0578*/ 	.word	0x00000000


	//----- nvinfo : EIATTR_MIN_STACK_SIZE
	.align		4
.L_244:
        /*057c*/ 	.byte	0x04, 0x12
        /*057e*/ 	.short	(.L_246 - .L_245)
	.align		4
.L_245:
        /*0580*/ 	.word	index@(_ZN5flash44flash_bwd_dq_dk_dv_loop_seqk_parallel_kernelI23Flash_bwd_kernel_traitsILi96ELi64ELi128ELi8ELi2ELi4ELi4ELb0ELb0EN7cutlass10bfloat16_tE19Flash_kernel_traitsILi96ELi64ELi128ELi8ES3_EELb1ELb0ELb1ELb0ELb0ELb1ELb0EEEvNS_16Flash_bwd_paramsE)
        /*0584*/ 	.word	0x00000000


	//----- nvinfo : EIATTR_MIN_STACK_SIZE
	.align		4
.L_246:
        /*0588*/ 	.byte	0x04, 0x12
        /*058a*/ 	.short	(.L_248 - .L_247)
	.align		4
.L_247:
        /*058c*/ 	.word	index@(_ZN5flash44flash_bwd_dq_dk_dv_loop_seqk_parallel_kernelI23Flash_bwd_kernel_traitsILi96ELi64ELi128ELi8ELi2ELi4ELi4ELb0ELb0EN7cutlass10bfloat16_tE19Flash_kernel_traitsILi96ELi64ELi128ELi8ES3_EELb0ELb0ELb1ELb0ELb0ELb1ELb1EEEvNS_16Flash_bwd_paramsE)
        /*0590*/ 	.word	0x00000000


	//----- nvinfo : EIATTR_MIN_STACK_SIZE
	.align		4
.L_248:
        /*0594*/ 	.byte	0x04, 0x12
        /*0596*/ 	.short	(.L_250 - .L_249)
	.align		4
.L_249:
        /*0598*/ 	.word	index@(_ZN5flash44flash_bwd_dq_dk_dv_loop_seqk_parallel_kernelI23Flash_bwd_kernel_traitsILi96ELi64ELi128ELi8ELi2ELi4ELi4ELb0ELb0EN7cutlass10bfloat16_tE19Flash_kernel_traitsILi96ELi64ELi128ELi8ES3_EELb1ELb0ELb1ELb1ELb0ELb0ELb0EEEvNS_16Flash_bwd_paramsE)
        /*059c*/ 	.word	0x00000000


	//----- nvinfo : EIATTR_MIN_STACK_SIZE
	.align		4
.L_250:
        /*05a0*/ 	.byte	0x04, 0x12
        /*05a2*/ 	.short	(.L_252 - .L_251)
	.align		4
.L_251:
        /*05a4*/ 	.word	index@(_ZN5flash44flash_bwd_dq_dk_dv_loop_seqk_parallel_kernelI23Flash_bwd_kernel_traitsILi96ELi64ELi128ELi8ELi2ELi4ELi4ELb0ELb0EN7cutlass10bfloat16_tE19Flash_kernel_traitsILi96ELi64ELi128ELi8ES3_EELb0ELb0ELb1ELb1ELb0ELb0ELb1EEEvNS_16Flash_bwd_paramsE)
        /*05a8*/ 	.word	0x00000000


	//----- nvinfo : EIATTR_MIN_STACK_SIZE
	.align		4
.L_252:
        /*05ac*/ 	.byte	0x04, 0x12
        /*05ae*/ 	.short	(.L_254 - .L_253)
	.align		4
.L_253:
        /*05b0*/ 	.word	index@(_ZN5flash25flash_bwd_dot_do_o_kernelILb0E23Flash_bwd_kernel_traitsILi96ELi64ELi128ELi8ELi2ELi4ELi4ELb0ELb0EN7cutlass10bfloat16_tE19Flash_kernel_traitsILi96ELi64ELi128ELi8ES3_EEEEvNS_16Flash_bwd_paramsE)
        /*05b4*/ 	.word	0x00000000


	//----- nvinfo : EIATTR_MIN_STACK_SIZE
	.align		4
.L_254:
        /*05b8*/ 	.byte	0x04, 0x12
        /*05ba*/ 	.short	(.L_256 - .L_255)
	.align		4
.L_255:
        /*05bc*/ 	.word	index@(_ZN5flash25flash_bwd_dot_do_o_kernelILb1E23Flash_bwd_kernel_traitsILi96ELi64ELi128ELi8ELi2ELi4ELi4ELb0ELb0EN7cutlass10bfloat16_tE19Flash_kernel_traitsILi96ELi64ELi128ELi8ES3_EEEEvNS_16Flash_bwd_paramsE)
        /*05c0*/ 	.word	0x00000000
.L_256:


//--------------------- .nv.compat                --------------------------
	.section	.nv.compat,"",@"SHT_CUDA_COMPAT_INFO"
	.align	4
        /*0000*/ 	.byte	0x02, 0x09, 0x01, 0x00, 0x02, 0x02, 0x01, 0x00, 0x02, 0x05, 0x05, 0x00, 0x03, 0x07, 0x01, 0x01
        /*0010*/ 	.byte	0x02, 0x03, 0x00, 0x00, 0x02, 0x06, 0x01, 0x00, 0x04, 0x0b, 0x08, 0x00, 0x01, 0x00, 0x00, 0x00
        /*0020*/ 	.byte	0x00, 0x00, 0x00, 0x00


//--------------------- .nv.info._ZN5flash44flash_bwd_dq_dk_dv_loop_seqk_parallel_kernelI23Flash_bwd_kernel_traitsILi96ELi64ELi128ELi8ELi2ELi4ELi4ELb1ELb0EN7cutlass10bfloat16_tE19Flash_kernel_traitsILi96ELi64ELi128ELi8ES3_EELb0ELb0ELb0ELb0ELb0ELb1ELb0EEEvNS_16Flash_bwd_paramsE --------------------------
	.section	.nv.info._ZN5flash44flash_bwd_dq_dk_dv_loop_seqk_parallel_kernelI23Flash_bwd_kernel_traitsILi96ELi64ELi128ELi8ELi2ELi4ELi4ELb1ELb0EN7cutlass10bfloat16_tE19Flash_kernel_traitsILi96ELi64ELi128ELi8ES3_EELb0ELb0ELb0ELb0ELb0ELb1ELb0EEEvNS_16Flash_bwd_paramsE,"",@"SHT_CUDA_INFO"
	.sectionflags	@""
	.align	4


	//----- nvinfo : EIATTR_CUDA_API_VERSION
	.align		4
        /*0000*/ 	.byte	0x04, 0x37
        /*0002*/ 	.short	(.L_258 - .L_257)
.L_257:
        /*0004*/ 	.word	0x00000082


	//----- nvinfo : EIATTR_KPARAM_INFO
	.align		4
.L_258:
        /*0008*/ 	.byte	0x04, 0x17
        /*000a*/ 	.short	(.L_260 - .L_259)
.L_259:
        /*000c*/ 	.word	0x00000000
        /*0010*/ 	.short	0x0000
        /*0012*/ 	.short	0x0000
        /*0014*/ 	.byte	0x00, 0xf0, 0x01, 0x0a


	//----- nvinfo : EIATTR_SPARSE_MMA_MASK
	.align		4
.L_260:
        /*0018*/ 	.byte	0x03, 0x50
        /*001a*/ 	.short	0x0000


	//----- nvinfo : EIATTR_MAXREG_COUNT
	.align		4
        /*001c*/ 	.byte	0x03, 0x1b
        /*001e*/ 	.short	0x00ff


	//----- nvinfo : EIATTR_NUM_BARRIERS
	.align		4
        /*0020*/ 	.byte	0x02, 0x4c
        /*0022*/ 	.byte	0x01
	.zero		1


	//----- nvinfo : EIATTR_ANNOTATIONS
	.align		4
        /*0024*/ 	.byte	0x04, 0x55
        /*0026*/ 	.short	(.L_262 - .L_261)


	//   ....[0]....
.L_261:
        /*0028*/ 	.word	0x00000001
        /*002c*/ 	.byte	0xf0, 0x01, 0x00, 0x00, 0x01, 0x00, 0x00, 0x00, 0x40, 0x03, 0x00, 0x00


	//----- nvinfo : EIATTR_MERCURY_ISA_VERSION
	.align		4
.L_262:
        /*0038*/ 	.byte	0x03, 0x5f
        /*003a*/ 	.short	0x0101


	//----- nvinfo : EIATTR_VRC_CTA_INIT_COUNT
	.align		4
        /*003c*/ 	.byte	0x02, 0x4a
	.zero		1
	.zero		1


	//----- nvinfo : EIATTR_EXIT_INSTR_OFFSETS
	.align		4
        /*0040*/ 	.byte	0x04, 0x1c
        /*0042*/ 	.short	(.L_264 - .L_263)


	//   ....[0]....
.L_263:
        /*0044*/ 	.word	0x00000090


	//   ....[1]....
        /*0048*/ 	.word	0x00007580


	//----- nvinfo : EIATTR_CRS_STACK_SIZE
	.align		4
.L_264:
        /*004c*/ 	.byte	0x04, 0x1e
        /*004e*/ 	.short	(.L_266 - .L_265)
.L_265:
        /*0050*/ 	.word	0x00000000


	//----- nvinfo : EIATTR_CBANK_PARAM_SIZE
	.align		4
.L_266:
        /*0054*/ 	.byte	0x03, 0x19
        /*0056*/ 	.short	0x0280


	//----- nvinfo : EIATTR_PARAM_CBANK
	.align		4
        /*0058*/ 	.byte	0x04, 0x0a
        /*005a*/ 	.short	(.L_268 - .L_267)
	.align		4
.L_267:
        /*005c*/ 	.word	index@(.nv.constant0._ZN5flash44flash_bwd_dq_dk_dv_loop_seqk_parallel_kernelI23Flash_bwd_kernel_traitsILi96ELi64ELi128ELi8ELi2ELi4ELi4ELb1ELb0EN7cutlass10bfloat16_tE19Flash_kernel_traitsILi96ELi64ELi128ELi8ES3_EELb0ELb0ELb0ELb0ELb0ELb1ELb0EEEvNS_16Flash_bwd_paramsE)
        /*0060*/ 	.short	0x0380
        /*0062*/ 	.short	0x0280


	//----- nvinfo : EIATTR_SW_WAR
	.align		4
.L_268:
        /*0064*/ 	.byte	0x04, 0x36
        /*0066*/ 	.short	(.L_270 - .L_269)
.L_269:
        /*0068*/ 	.word	0x00000008
.L_270:


//--------------------- .nv.info._ZN5flash44flash_bwd_dq_dk_dv_loop_seqk_parallel_kernelI23Flash_bwd_kernel_traitsILi96ELi64ELi128ELi8ELi2ELi4ELi4ELb1ELb0EN7cutlass10bfloat16_tE19Flash_kernel_traitsILi96ELi64ELi128ELi8ES3_EELb0ELb0ELb0ELb0ELb0ELb0ELb0EEEvNS_16Flash_bwd_paramsE --------------------------
	.section	.nv.info._ZN5flash44flash_bwd_dq_dk_dv_loop_seqk_parallel_kernelI23Flash_bwd_kernel_traitsILi96ELi64ELi128ELi8ELi2ELi4ELi4ELb1ELb0EN7cutlass10bfloat16_tE19Flash_kernel_traitsILi96ELi64ELi128ELi8ES3_EELb0ELb0ELb0ELb0ELb0ELb0ELb0EEEvNS_16Flash_bwd_paramsE,"",@"SHT_CUDA_INFO"
	.sectionflags	@""
	.align	4


	//----- nvinfo : EIATTR_CUDA_API_VERSION
	.align		4
        /*0000*/ 	.byte	0x04, 0x37
        /*0002*/ 	.short	(.L_272 - .L_271)
.L_271:
        /*0004*/ 	.word	0x00000082


	//----- nvinfo : EIATTR_KPARAM_INFO
	.align		4
.L_272:
        /*0008*/ 	.byte	0x04, 0x17
        /*000a*/ 	.short	(.L_274 - .L_273)
.L_273:
        /*000c*/ 	.word	0x00000000
        /*0010*/ 	.short	0x0000
        /*0012*/ 	.short	0x0000
        /*0014*/ 	.byte	0x00, 0xf0, 0x01, 0x0a


	//----- nvinfo : EIATTR_SPARSE_MMA_MASK
	.align		4
.L_274:
        /*0018*/ 	.byte	0x03, 0x50
        /*001a*/ 	.short	0x0000


	//----- nvinfo : EIATTR_MAXREG_COUNT
	.align		4
        /*001c*/ 	.byte	0x03, 0x1b
        /*001e*/ 	.short	0x00ff


	//----- nvinfo : EIATTR_NUM_BARRIERS
	.align		4
        /*0020*/ 	.byte	0x02, 0x4c
        /*0022*/ 	.byte	0x01
	.zero		1


	//----- nvinfo : EIATTR_ANNOTATIONS
	.align		4
        /*0024*/ 	.byte	0x04, 0x55
        /*0026*/ 	.short	(.L_276 - .L_275)


	//   ....[0]....
.L_275:
        /*0028*/ 	.word	0x00000001
        /*002c*/ 	.byte	0xf0, 0x01, 0x00, 0x00, 0x01, 0x00, 0x00, 0x00, 0x40, 0x03, 0x00, 0x00, 0x01, 0x00, 0x00, 0x00
        /*003c*/ 	.byte	0x00, 0x35, 0x00, 0x00, 0x01, 0x00, 0x00, 0x00, 0x20, 0x3b, 0x00, 0x00


	//----- nvinfo : EIATTR_MERCURY_ISA_VERSION
	.align		4
.L_276:
        /*0048*/ 	.byte	0x03, 0x5f
        /*004a*/ 	.short	0x0101


	//----- nvinfo : EIATTR_VRC_CTA_INIT_COUNT
	.align		4
        /*004c*/ 	.byte	0x02, 0x4a
	.zero		1
	.zero		1


	//----- nvinfo : EIATTR_EXIT_INSTR_OFFSETS
	.align		4
        /*0050*/ 	.byte	0x04, 0x1c
        /*0052*/ 	.short	(.L_278 - .L_277)


	//   ....[0]....
.L_277:
        /*0054*/ 	.word	0x00000090


	//   ....[1]....
        /*0058*/ 	.word	0x00008200


	//----- nvinfo : EIATTR_CRS_STACK_SIZE
	.align		4
.L_278:
        /*005c*/ 	.byte	0x04, 0x1e
        /*005e*/ 	.short	(.L_280 - .L_279)
.L_279:
        /*0060*/ 	.word	0x00000000


	//----- nvinfo : EIATTR_CBANK_PARAM_SIZE
	.align		4
.L_280:
        /*0064*/ 	.byte	0x03, 0x19
        /*0066*/ 	.short	0x0280


	//----- nvinfo : EIATTR_PARAM_CBANK
	.align		4
        /*0068*/ 	.byte	0x04, 0x0a
        /*006a*/ 	.short	(.L_282 - .L_281)
	.align		4
.L_281:
        /*006c*/ 	.word	index@(.nv.constant0._ZN5flash44flash_bwd_dq_dk_dv_loop_seqk_parallel_kernelI23Flash_bwd_kernel_traitsILi96ELi64ELi128ELi8ELi2ELi4ELi4ELb1ELb0EN7cutlass10bfloat16_tE19Flash_kernel_traitsILi96ELi64ELi128ELi8ES3_EELb0ELb0ELb0ELb0ELb0ELb0ELb0EEEvNS_16Flash_bwd_paramsE)
        /*0070*/ 	.short	0x0380
        /*0072*/ 	.short	0x0280


	//----- nvinfo : EIATTR_SW_WAR
	.align		4
.L_282:
        /*0074*/ 	.byte	0x04, 0x36
        /*0076*/ 	.short	(.L_284 - .L_283)
.L_283:
        /*0078*/ 	.word	0x00000008
.L_284:


//--------------------- .nv.info._ZN5flash44flash_bwd_dq_dk_dv_loop_seqk_parallel_kernelI23Flash_bwd_kernel_traitsILi96ELi64ELi128ELi8ELi2ELi4ELi4ELb1ELb0EN7cutlass10bfloat16_tE19Flash_kernel_traitsILi96ELi64ELi128ELi8ES3_EELb0ELb0ELb1ELb0ELb0ELb0ELb0EEEvNS_16Flash_bwd_paramsE --------------------------
	.section	.nv.info._ZN5flash44flash_bwd_dq_dk_dv_loop_seqk_parallel_kernelI23Flash_bwd_kernel_traitsILi96ELi64ELi128ELi8ELi2ELi4ELi4ELb1ELb0EN7cutlass10bfloat16_tE19Flash_kernel_traitsILi96ELi64ELi128ELi8ES3_EELb0ELb0ELb1ELb0ELb0ELb0ELb0EEEvNS_16Flash_bwd_paramsE,"",@"SHT_CUDA_INFO"
	.sectionflags	@""
	.align	4


	//----- nvinfo : EIATTR_CUDA_API_VERSION
	.align		4
        /*0000*/ 	.byte	0x04, 0x37
        /*0002*/ 	.short	(.L_286 - .L_285)
.L_285:
        /*0004*/ 	.word	0x00000082


	//----- nvinfo : EIATTR_KPARAM_INFO
	.align		4
.L_286:
        /*0008*/ 	.byte	0x04, 0x17
        /*000a*/ 	.short	(.L_288 - .L_287)
.L_287:
        /*000c*/ 	.word	0x00000000
        /*0010*/ 	.short	0x0000
        /*0012*/ 	.short	0x0000
        /*0014*/ 	.byte	0x00, 0xf0, 0x01, 0x0a


	//----- nvinfo : EIATTR_SPARSE_MMA_MASK
	.align		4
.L_288:
        /*0018*/ 	.byte	0x03, 0x50
        /*001a*/ 	.short	0x0000


	//----- nvinfo : EIATTR_MAXREG_COUNT
	.align		4
        /*001c*/ 	.byte	0x03, 0x1b
        /*001e*/ 	.short	0x00ff


	//----- nvinfo : EIATTR_NUM_BARRIERS
	.align		4
        /*0020*/ 	.byte	0x02, 0x4c
        /*0022*/ 	.byte	0x01
	.zero		1


	//----- nvinfo : EIATTR_MERCURY_ISA_VERSION
	.align		4
        /*0024*/ 	.byte	0x03, 0x5f
        /*0026*/ 	.short	0x0101


	//----- nvinfo : EIATTR_VRC_CTA_INIT_COUNT
	.align		4
        /*0028*/ 	.byte	0x02, 0x4a
	.zero		1
	.zero		1


	//----- nvinfo : EIATTR_EXIT_INSTR_OFFSETS
	.align		4
        /*002c*/ 	.byte	0x04, 0x1c
        /*002e*/ 	.short	(.L_290 - .L_289)


	//   ....[0]....
.L_289:
        /*0030*/ 	.word	0x00000080


	//   ....[1]....
        /*0034*/ 	.word	0x000086d0


	//----- nvinfo : EIATTR_CRS_STACK_SIZE
	.align		4
.L_290:
        /*0038*/ 	.byte	0x04, 0x1e
        /*003a*/ 	.short	(.L_292 - .L_291)
.L_291:
        /*003c*/ 	.word	0x00000000


	//----- nvinfo : EIATTR_CBANK_PARAM_SIZE
	.align		4
.L_292:
        /*0040*/ 	.byte	0x03, 0x19
        /*0042*/ 	.short	0x0280


	//----- nvinfo : EIATTR_PARAM_CBANK
	.align		4
        /*0044*/ 	.byte	0x04, 0x0a
        /*0046*/ 	.short	(.L_294 - .L_293)
	.align		4
.L_293:
        /*0048*/ 	.word	index@(.nv.constant0._ZN5flash44flash_bwd_dq_dk_dv_loop_seqk_parallel_kernelI23Flash_bwd_kernel_traitsILi96ELi64ELi128ELi8ELi2ELi4ELi4ELb1ELb0EN7cutlass10bfloat16_tE19Flash_kernel_traitsILi96ELi64ELi128ELi8ES3_EELb0ELb0ELb1ELb0ELb0ELb0ELb0EEEvNS_16Flash_bwd_paramsE)
        /*004c*/ 	.short	0x0380
        /*004e*/ 	.short	0x0280


	//----- nvinfo : EIATTR_SW_WAR
	.align		4
.L_294:
        /*0050*/ 	.byte	0x04, 0x36
        /*0052*/ 	.short	(.L_296 - .L_295)
.L_295:
        /*0054*/ 	.word	0x00000008
.L_296:


//--------------------- .nv.info._ZN5flash44flash_bwd_dq_dk_dv_loop_seqk_parallel_kernelI23Flash_bwd_kernel_traitsILi96ELi64ELi128ELi8ELi2ELi4ELi4ELb1ELb0EN7cutlass10bfloat16_tE19Flash_kernel_traitsILi96ELi64ELi128ELi8ES3_EELb0ELb0ELb0ELb0ELb1ELb1ELb0EEEvNS_16Flash_bwd_paramsE --------------------------
	.section	.nv.info._ZN5flash44flash_bwd_dq_dk_dv_loop_seqk_parallel_kernelI23Flash_bwd_kernel_traitsILi96ELi64ELi128ELi8ELi2ELi4ELi4ELb1ELb0EN7cutlass10bfloat16_tE19Flash_kernel_traitsILi96ELi64ELi128ELi8ES3_EELb0ELb0ELb0ELb0ELb1ELb1ELb0EEEvNS_16Flash_bwd_paramsE,"",@"SHT_CUDA_INFO"
	.sectionflags	@""
	.align	4


	//----- nvinfo : EIATTR_CUDA_API_VERSION
	.align		4
        /*0000*/ 	.byte	0x04, 0x37
        /*0002*/ 	.short	(.L_298 - .L_297)
.L_297:
        /*0004*/ 	.word	0x00000082


	//----- nvinfo : EIATTR_KPARAM_INFO
	.align		4
.L_298:
        /*0008*/ 	.byte	0x04, 0x17
        /*000a*/ 	.short	(.L_300 - .L_299)
.L_299:
        /*000c*/ 	.word	0x00000000
        /*0010*/ 	.short	0x0000
        /*0012*/ 	.short	0x0000
        /*0014*/ 	.byte	0x00, 0xf0, 0x01, 0x0a


	//----- nvinfo : EIATTR_SPARSE_MMA_MASK
	.align		4
.L_300:
        /*0018*/ 	.byte	0x03, 0x50
        /*001a*/ 	.short	0x0000


	//----- nvinfo : EIATTR_MAXREG_COUNT
	.align		4
        /*001c*/ 	.byte	0x03, 0x1b
        /*001e*/ 	.short	0x00ff


	//----- nvinfo : EIATTR_NUM_BARRIERS
	.align		4
        /*0020*/ 	.byte	0x02, 0x4c
        /*0022*/ 	.byte	0x01
	.zero		1


	//----- nvinfo : EIATTR_ANNOTATIONS
	.align		4
        /*0024*/ 	.byte	0x04, 0x55
        /*0026*/ 	.short	(.L_302 - .L_301)


	//   ....[0]....
.L_301:
        /*0028*/ 	.word	0x00000001
        /*002c*/ 	.byte	0x90, 0x1a, 0x00, 0x00, 0x01, 0x00, 0x00, 0x00, 0xd0, 0x1a, 0x00, 0x00, 0x01, 0x00, 0x00, 0x00
        /*003c*/ 	.byte	0x20, 0x1b, 0x00, 0x00, 0x01, 0x00, 0x00, 0x00, 0xa0, 0x1d, 0x00, 0x00, 0x01, 0x00, 0x00, 0x00
        /*004c*/ 	.byte	0xe0, 0x1d, 0x00, 0x00, 0x01, 0x00, 0x00, 0x00, 0x10, 0x1e, 0x00, 0x00, 0x01, 0x00, 0x00, 0x00
        /*005c*/ 	.byte	0xc0, 0x3e, 0x00, 0x00, 0x01, 0x00, 0x00, 0x00, 0x00, 0x3f, 0x00, 0x00, 0x01, 0x00, 0x00, 0x00
        /*006c*/ 	.byte	0x10, 0x41, 0x00, 0x00, 0x01, 0x00, 0x00, 0x00, 0x30, 0x4b, 0x00, 0x00, 0x01, 0x00, 0x00, 0x00
        /*007c*/ 	.byte	0x50, 0x4b, 0x00, 0x00, 0x01, 0x00, 0x00, 0x00, 0x60, 0x4b, 0x00, 0x00


	//----- nvinfo : EIATTR_MERCURY_ISA_VERSION
	.align		4
.L_302:
        /*0088*/ 	.byte	0x03, 0x5f
        /*008a*/ 	.short	0x0101


	//----- nvinfo : EIATTR_VRC_CTA_INIT_COUNT
	.align		4
        /*008c*/ 	.byte	0x02, 0x4a
	.zero		1
	.zero		1


	//----- nvinfo : EIATTR_EXIT_INSTR_OFFSETS
	.align		4
        /*0090*/ 	.byte	0x04, 0x1c
        /*0092*/ 	.short	(.L_304 - .L_303)


	//   ....[0]....
.L_303:
        /*0094*/ 	.word	0x00000090


	//   ....[1]....
        /*0098*/ 	.word	0x00005c10


	//----- nvinfo : EIATTR_CBANK_PARAM_SIZE
	.align		4
.L_304:
        /*009c*/ 	.byte	0x03, 0x19
        /*009e*/ 	.short	0x0280


	//----- nvinfo : EIATTR_PARAM_CBANK
	.align		4
        /*00a0*/ 	.byte	0x04, 0x0a
        /*00a2*/ 	.short	(.L_306 - .L_305)
	.align		4
.L_305:
        /*00a4*/ 	.word	index@(.nv.constant0._ZN5flash44flash_bwd_dq_dk_dv_loop_seqk_parallel_kernelI23Flash_bwd_kernel_traitsILi96ELi64ELi128ELi8ELi2ELi4ELi4ELb1ELb0EN7cutlass10bfloat16_tE19Flash_kernel_traitsILi96ELi64ELi128ELi8ES3_EELb0ELb0ELb0ELb0ELb1ELb1ELb0EEEvNS_16Flash_bwd_paramsE)
        /*00a8*/ 	.short	0x0380
        /*00aa*/ 	.short	0x0280


	//----- nvinfo : EIATTR_SW_WAR
	.align		4
.L_306:
        /*00ac*/ 	.byte	0x04, 0x36
        /*00ae*/ 	.short	(.L_308 - .L_307)
.L_307:
        /*00b0*/ 	.word	0x00000008
.L_308:


//--------------------- .nv.info._ZN5flash44flash_bwd_dq_dk_dv_loop_seqk_parallel_kernelI23Flash_bwd_kernel_traitsILi96ELi64ELi128ELi8ELi2ELi4ELi4ELb1ELb0EN7cutlass10bfloat16_tE19Flash_kernel_traitsILi96ELi64ELi128ELi8ES3_EELb0ELb0ELb0ELb1ELb0ELb0ELb0EEEvNS_16Flash_bwd_paramsE --------------------------
	.section	.nv.info._ZN5flash44flash_bwd_dq_dk_dv_loop_seqk_parallel_kernelI23Flash_bwd_kernel_traitsILi96ELi64ELi128ELi8ELi2ELi4ELi4ELb1ELb0EN7cutlass10bfloat16_tE19Flash_kernel_traitsILi96ELi64ELi128ELi8ES3_EELb0ELb0ELb0ELb1ELb0ELb0ELb0EEEvNS_16Flash_bwd_paramsE,"",@"SHT_CUDA_INFO"
	.sectionflags	@""
	.align	4


	//----- nvinfo : EIATTR_CUDA_API_VERSION
	.align		4
        /*0000*/ 	.byte	0x04, 0x37
        /*0002*/ 	.short	(.L_310 - .L_309)
.L_309:
        /*0004*/ 	.word	0x00000082


	//----- nvinfo : EIATTR_KPARAM_INFO
	.align		4
.L_310:
        /*0008*/ 	.byte	0x04, 0x17
        /*000a*/ 	.short	(.L_312 - .L_311)
.L_311:
        /*000c*/ 	.word	0x00000000
        /*0010*/ 	.short	0x0000
        /*0012*/ 	.short	0x0000
        /*0014*/ 	.byte	0x00, 0xf0, 0x01, 0x0a


	//----- nvinfo : EIATTR_SPARSE_MMA_MASK
	.align		4
.L_312:
        /*0018*/ 	.byte	0x03, 0x50
        /*001a*/ 	.short	0x0000


	//----- nvinfo : EIATTR_MAXREG_COUNT
	.align		4
        /*001c*/ 	.byte	0x03, 0x1b
        /*001e*/ 	.short	0x00ff


	//----- nvinfo : EIATTR_NUM_BARRIERS
	.align		4
        /*0020*/ 	.byte	0x02, 0x4c
        /*0022*/ 	.byte	0x01
	.zero		1


	//----- nvinfo : EIATTR_ANNOTATIONS
	.align		4
        /*0024*/ 	.byte	0x04, 0x55
        /*0026*/ 	.short	(.L_314 - .L_313)


	//   ....[0]....
.L_313:
        /*0028*/ 	.word	0x00000001
        /*002c*/ 	.byte	0xf0, 0x01, 0x00, 0x00, 0x01, 0x00, 0x00, 0x00, 0x50, 0x03, 0x00, 0x00


	//----- nvinfo : EIATTR_MERCURY_ISA_VERSION
	.align		4
.L_314:
        /*0038*/ 	.byte	0x03, 0x5f
        /*003a*/ 	.short	0x0101


	//----- nvinfo : EIATTR_VRC_CTA_INIT_COUNT
	.align		4
        /*003c*/ 	.byte	0x02, 0x4a
	.zero		1
	.zero		1


	//----- nvinfo : EIATTR_EXIT_INSTR_OFFSETS
	.align		4
        /*0040*/ 	.byte	0x04, 0x1c
        /*0042*/ 	.short	(.L_316 - .L_315)


	//   ....[0]....
.L_315:
        /*0044*/ 	.word	0x00000090


	//   ....[1]....
        /*0048*/ 	.word	0x000088c0


	//----- nvinfo : EIATTR_CRS_STACK_SIZE
	.align		4
.L_316:
        /*004c*/ 	.byte	0x04, 0x1e
        /*004e*/ 	.short	(.L_318 - .L_317)
.L_317:
        /*0050*/ 	.word	0x00000000


	//----- nvinfo : EIATTR_CBANK_PARAM_SIZE
	.align		4
.L_318:
        /*0054*/ 	.byte	0x03, 0x19
        /*0056*/ 	.short	0x0280


	//----- nvinfo : EIATTR_PARAM_CBANK
	.align		4
        /*0058*/ 	.byte	0x04, 0x0a
        /*005a*/ 	.short	(.L_320 - .L_319)
	.align		4
.L_319:
        /*005c*/ 	.word	index@(.nv.constant0._ZN5flash44flash_bwd_dq_dk_dv_loop_seqk_parallel_kernelI23Flash_bwd_kernel_traitsILi96ELi64ELi128ELi8ELi2ELi4ELi4ELb1ELb0EN7cutlass10bfloat16_tE19Flash_kernel_traitsILi96ELi64ELi128ELi8ES3_EELb0ELb0ELb0ELb1ELb0ELb0ELb0EEEvNS_16Flash_bwd_paramsE)
        /*0060*/ 	.short	0x0380
        /*0062*/ 	.short	0x0280


	//----- nvinfo : EIATTR_SW_WAR
	.align		4
.L_320:
        /*0064*/ 	.byte	0x04, 0x36
        /*0066*/ 	.short	(.L_322 - .L_321)
.L_321:
        /*0068*/ 	.word	0x00000008
.L_322:


//--------------------- .nv.info._ZN5flash44flash_bwd_dq_dk_dv_loop_seqk_parallel_kernelI23Flash_bwd_kernel_traitsILi96ELi64ELi128ELi8ELi2ELi4ELi4ELb1ELb0EN7cutlass10bfloat16_tE19Flash_kernel_traitsILi96ELi64ELi128ELi8ES3_EELb0ELb0ELb1ELb0ELb0ELb1ELb0EEEvNS_16Flash_bwd_paramsE --------------------------
	.section	.nv.info._ZN5flash44flash_bwd_dq_dk_dv_loop_seqk_parallel_kernelI23Flash_bwd_kernel_traitsILi96ELi64ELi128ELi8ELi2ELi4ELi4ELb1ELb0EN7cutlass10bfloat16_tE19Flash_kernel_traitsILi96ELi64ELi128ELi8ES3_EELb0ELb0ELb1ELb0ELb0ELb1ELb0EEEvNS_16Flash_bwd_paramsE,"",@"SHT_CUDA_INFO"
	.sectionflags	@""
	.align	4


	//----- nvinfo : EIATTR_CUDA_API_VERSION
	.align		4
        /*0000*/ 	.byte	0x04, 0x37
        /*0002*/ 	.short	(.L_324 - .L_323)
.L_323:
        /*0004*/ 	.word	0x00000082


	//----- nvinfo : EIATTR_KPARAM_INFO
	.align		4
.L_324:
        /*0008*/ 	.byte	0x04, 0x17
        /*000a*/ 	.short	(.L_326 - .L_325)
.L_325:
        /*000c*/ 	.word	0x00000000
        /*0010*/ 	.short	0x0000
        /*0012*/ 	.short	0x0000
        /*0014*/ 	.byte	0x00, 0xf0, 0x01, 0x0a


	//----- nvinfo : EIATTR_SPARSE_MMA_MASK
	.align		4
.L_326:
        /*0018*/ 	.byte	0x03, 0x50
        /*001a*/ 	.short	0x0000


	//----- nvinfo : EIATTR_MAXREG_COUNT
	.align		4
        /*001c*/ 	.byte	0x03, 0x1b
        /*001e*/ 	.short	0x00ff


	//----- nvinfo : EIATTR_NUM_BARRIERS
	.align		4
        /*0020*/ 	.byte	0x02, 0x4c
        /*0022*/ 	.byte	0x01
	.zero		1


	//----- nvinfo : EIATTR_ANNOTATIONS
	.align		4
        /*0024*/ 	.byte	0x04, 0x55
        /*0026*/ 	.short	(.L_328 - .L_327)


	//   ....[0]....
.L_327:
        /*0028*/ 	.word	0x00000001
        /*002c*/ 	.byte	0xf0, 0x01, 0x00, 0x00, 0x01, 0x00, 0x00, 0x00, 0x40, 0x03, 0x00, 0x00


	//----- nvinfo : EIATTR_MERCURY_ISA_VERSION
	.align		4
.L_328:
        /*0038*/ 	.byte	0x03, 0x5f
        /*003a*/ 	.short	0x0101


	//----- nvinfo : EIATTR_VRC_CTA_INIT_COUNT
	.align		4
        /*003c*/ 	.byte	0x02, 0x4a
	.zero		1
	.zero		1


	//----- nvinfo : EIATTR_EXIT_INSTR_OFFSETS
	.align		4
        /*0040*/ 	.byte	0x04, 0x1c
        /*0042*/ 	.short	(.L_330 - .L_329)


	//   ....[0]....
.L_329:
        /*0044*/ 	.word	0x00000090


	//   ....[1]....
        /*0048*/ 	.word	0x00007ad0


	//----- nvinfo : EIATTR_CRS_STACK_SIZE
	.align		4
.L_330:
        /*004c*/ 	.byte	0x04, 0x1e
        /*004e*/ 	.short	(.L_332 - .L_331)
.L_331:
        /*0050*/ 	.word	0x00000000


	//----- nvinfo : EIATTR_CBANK_PARAM_SIZE
	.align		4
.L_332:
        /*0054*/ 	.byte	0x03, 0x19
        /*0056*/ 	.short	0x0280


	//----- nvinfo : EIATTR_PARAM_CBANK
	.align		4
        /*0058*/ 	.byte	0x04, 0x0a
        /*005a*/ 	.short	(.L_334 - .L_333)
	.align		4
.L_333:
        /*005c*/ 	.word	index@(.nv.constant0._ZN5flash44flash_bwd_dq_dk_dv_loop_seqk_parallel_kernelI23Flash_bwd_kernel_traitsILi96ELi64ELi128ELi8ELi2ELi4ELi4ELb1ELb0EN7cutlass10bfloat16_tE19Flash_kernel_traitsILi96ELi64ELi128ELi8ES3_EELb0ELb0ELb1ELb0ELb0ELb1ELb0EEEvNS_16Flash_bwd_paramsE)
        /*0060*/ 	.short	0x0380
        /*0062*/ 	.short	0x0280


	//----- nvinfo : EIATTR_SW_WAR
	.align		4
.L_334:
        /*0064*/ 	.byte	0x04, 0x36
        /*0066*/ 	.short	(.L_336 - .L_335)
.L_335:
        /*0068*/ 	.word	0x00000008
.L_336:


//--------------------- .nv.info._ZN5flash44flash_bwd_dq_dk_dv_loop_seqk_parallel_kernelI23Flash_bwd_kernel_traitsILi96ELi64ELi128ELi8ELi2ELi4ELi4ELb1ELb0EN7cutlass10bfloat16_tE19Flash_kernel_traitsILi96ELi64ELi128ELi8ES3_EELb0ELb0ELb1ELb1ELb0ELb0ELb0EEEvNS_16Flash_bwd_paramsE --------------------------
	.section	.nv.info._ZN5flash44flash_bwd_dq_dk_dv_loop_seqk_parallel_kernelI23Flash_bwd_kernel_traitsILi96ELi64ELi128ELi8ELi2ELi4ELi4ELb1ELb0EN7cutlass10bfloat16_tE19Flash_kernel_traitsILi96ELi64ELi128ELi8ES3_EELb0ELb0ELb1ELb1ELb0ELb0ELb0EEEvNS_16Flash_bwd_paramsE,"",@"SHT_CUDA_INFO"
	.sectionflags	@""
	.align	4


	//----- nvinfo : EIATTR_CUDA_API_VERSION
	.align		4
        /*0000*/ 	.byte	0x04, 0x37
        /*0002*/ 	.short	(.L_338 - .L_337)
.L_337:
        /*0004*/ 	.word	0x00000082


	//----- nvinfo : EIATTR_KPARAM_INFO
	.align		4
.L_338:
        /*0008*/ 	.byte	0x04, 0x17
        /*000a*/ 	.short	(.L_340 - .L_339)
.L_339:
        /*000c*/ 	.word	0x00000000
        /*0010*/ 	.short	0x0000
        /*0012*/ 	.short	0x0000
        /*0014*/ 	.byte	0x00, 0xf0, 0x01, 0x0a


	//----- nvinfo : EIATTR_SPARSE_MMA_MASK
	.align		4
.L_340:
        /*0018*/ 	.byte	0x03, 0x50
        /*001a*/ 	.short	0x0000


	//----- nvinfo : EIATTR_MAXREG_COUNT
	.align		4
        /*001c*/ 	.byte	0x03, 0x1b
        /*001e*/ 	.short	0x00ff


	//----- nvinfo : EIATTR_NUM_BARRIERS
	.align		4
        /*0020*/ 	.byte	0x02, 0x4c
        /*0022*/ 	.byte	0x01
	.zero		1


	//----- nvinfo : EIATTR_MERCURY_ISA_VERSION
	.align		4
        /*0024*/ 	.byte	0x03, 0x5f
        /*0026*/ 	.short	0x0101


	//----- nvinfo : EIATTR_VRC_CTA_INIT_COUNT
	.align		4
        /*0028*/ 	.byte	0x02, 0x4a
	.zero		1
	.zero		1


	//----- nvinfo : EIATTR_EXIT_INSTR_OFFSETS
	.align		4
        /*002c*/ 	.byte	0x04, 0x1c
        /*002e*/ 	.short	(.L_342 - .L_341)


	//   ....[0]....
.L_341:
        /*0030*/ 	.word	0x00000080


	//   ....[1]....
        /*0034*/ 	.word	0x00008d80


	//----- nvinfo : EIATTR_CRS_STACK_SIZE
	.align		4
.L_342:
        /*0038*/ 	.byte	0x04, 0x1e
        /*003a*/ 	.short	(.L_344 - .L_343)
.L_343:
        /*003c*/ 	.word	0x00000000


	//----- nvinfo : EIATTR_CBANK_PARAM_SIZE
	.align		4
.L_344:
        /*0040*/ 	.byte	0x03, 0x19
        /*0042*/ 	.short	0x0280


	//----- nvinfo : EIATTR_PARAM_CBANK
	.align		4
        /*0044*/ 	.byte	0x04, 0x0a
        /*0046*/ 	.short	(.L_346 - .L_345)
	.align		4
.L_345:
        /*0048*/ 	.word	index@(.nv.constant0._ZN5flash44flash_bwd_dq_dk_dv_loop_seqk_parallel_kernelI23Flash_bwd_kernel_traitsILi96ELi64ELi128ELi8ELi2ELi4ELi4ELb1ELb0EN7cutlass10bfloat16_tE19Flash_kernel_traitsILi96ELi64ELi128ELi8ES3_EELb0ELb0ELb1ELb1ELb0ELb0ELb0EEEvNS_16Flash_bwd_paramsE)
        /*004c*/ 	.short	0x0380
        /*004e*/ 	.short	0x0280


	//----- nvinfo : EIATTR_SW_WAR
	.align		4
.L_346:
        /*0050*/ 	.byte	0x04, 0x36
        /*0052*/ 	.short	(.L_348 - .L_347)
.L_347:
        /*0054*/ 	.word	0x00000008
.L_348:


//--------------------- .nv.info._ZN5flash27flash_bwd_convert_dq_kernelI23Flash_bwd_kernel_traitsILi96ELi64ELi128ELi8ELi2ELi4ELi4ELb1ELb0EN7cutlass10bfloat16_tE19Flash_kernel_traitsILi96ELi64ELi128ELi8ES3_EEEEvNS_16Flash_bwd_paramsEi --------------------------
	.section	.nv.info._ZN5flash27flash_bwd_convert_dq_kernelI23Flash_bwd_kernel_traitsILi96ELi64ELi128ELi8ELi2ELi4ELi4ELb1ELb0EN7cutlass10bfloat16_tE19Flash_kernel_traitsILi96ELi64ELi128ELi8ES3_EEEEvNS_16Flash_bwd_paramsEi,"",@"SHT_CUDA_INFO"
	.sectionflags	@""
	.align	4


	//----- nvinfo : EIATTR_CUDA_API_VERSION
	.align		4
        /*0000*/ 	.byte	0x04, 0x37
        /*0002*/ 	.short	(.L_350 - .L_349)
.L_349:
        /*0004*/ 	.word	0x00000082


	//----- nvinfo : EIATTR_KPARAM_INFO
	.align		4
.L_350:
        /*0008*/ 	.byte	0x04, 0x17
        /*000a*/ 	.short	(.L_352 - .L_351)
.L_351:
        /*000c*/ 	.word	0x00000000
        /*0010*/ 	.short	0x0001
        /*0012*/ 	.short	0x0280
        /*0014*/ 	.byte	0x00, 0xf0, 0x11, 0x00


	//----- nvinfo : EIATTR_KPARAM_INFO
	.align		4
.L_352:
        /*0018*/ 	.byte	0x04, 0x17
        /*001a*/ 	.short	(.L_354 - .L_353)
.L_353:
        /*001c*/ 	.word	0x00000000
        /*0020*/ 	.short	0x0000
        /*0022*/ 	.short	0x0000
        /*0024*/ 	.byte	0x00, 0xf0, 0x01, 0x0a


	//----- nvinfo : EIATTR_SPARSE_MMA_MASK
	.align		4
.L_354:
        /*0028*/ 	.byte	0x03, 0x50
        /*002a*/ 	.short	0x0000


	//----- nvinfo : EIATTR_MAXREG_COUNT
	.align		4
        /*002c*/ 	.byte	0x03, 0x1b
        /*002e*/ 	.short	0x00ff


	//----- nvinfo : EIATTR_NUM_BARRIERS
	.align		4
        /*0030*/ 	.byte	0x02, 0x4c
        /*0032*/ 	.byte	0x01
	.zero		1


	//----- nvinfo : EIATTR_MERCURY_ISA_VERSION
	.align		4
        /*0034*/ 	.byte	0x03, 0x5f
        /*0036*/ 	.short	0x0101


	//----- nvinfo : EIATTR_VRC_CTA_INIT_COUNT
	.align		4
        /*0038*/ 	.byte	0x02, 0x4a
	.zero		1
	.zero		1


	//----- nvinfo : EIATTR_EXIT_INSTR_OFFSETS
	.align		4
        /*003c*/ 	.byte	0x04, 0x1c
        /*003e*/ 	.short	(.L_356 - .L_355)


	//   ....[0]....
.L_355:
        /*0040*/ 	.word	0x00000190


	//   ....[1]....
        /*0044*/ 	.word	0x00000fe0


	//   ....[2]....
        /*0048*/ 	.word	0x00001180


	//   ....[3]....
        /*004c*/ 	.word	0x000011b0


	//----- nvinfo : EIATTR_CBANK_PARAM_SIZE
	.align		4
.L_356:
        /*0050*/ 	.byte	0x03, 0x19
        /*0052*/ 	.short	0x0284


	//----- nvinfo : EIATTR_PARAM_CBANK
	.align		4
        /*0054*/ 	.byte	0x04, 0x0a
        /*0056*/ 	.short	(.L_358 - .L_357)
	.align		4
.L_357:
        /*0058*/ 	.word	index@(.nv.constant0._ZN5flash27flash_bwd_convert_dq_kernelI23Flash_bwd_kernel_traitsILi96ELi64ELi128ELi8ELi2ELi4ELi4ELb1ELb0EN7cutlass10bfloat16_tE19Flash_kernel_traitsILi96ELi64ELi128ELi8ES3_EEEEvNS_16Flash_bwd_paramsEi)
        /*005c*/ 	.short	0x0380
        /*005e*/ 	.short	0x0284


	//----- nvinfo : EIATTR_SW_WAR
	.align		4
.L_358:
        /*0060*/ 	.byte	0x04, 0x36
        /*0062*/ 	.short	(.L_360 - .L_359)
.L_359:
        /*0064*/ 	.word	0x00000008
.L_360:


//--------------------- .nv.info._ZN5flash44flash_bwd_dq_dk_dv_loop_seqk_parallel_kernelI23Flash_bwd_kernel_traitsILi96ELi64ELi128ELi8ELi2ELi4ELi4ELb1ELb0EN7cutlass10bfloat16_tE19Flash_kernel_traitsILi96ELi64ELi128ELi8ES3_EELb1ELb0ELb0ELb0ELb0ELb1ELb0EEEvNS_16Flash_bwd_paramsE --------------------------
	.section	.nv.info._ZN5flash44flash_bwd_dq_dk_dv_loop_seqk_parallel_kernelI23Flash_bwd_kernel_traitsILi96ELi64ELi128ELi8ELi2ELi4ELi4ELb1ELb0EN7cutlass10bfloat16_tE19Flash_kernel_traitsILi96ELi64ELi128ELi8ES3_EELb1ELb0ELb0ELb0ELb0ELb1ELb0EEEvNS_16Flash_bwd_paramsE,"",@"SHT_CUDA_INFO"
	.sectionflags	@""
	.align	4


	//----- nvinfo : EIATTR_CUDA_API_VERSION
	.align		4
        /*0000*/ 	.byte	0x04, 0x37
        /*0002*/ 	.short	(.L_362 - .L_361)
.L_361:
        /*0004*/ 	.word	0x00000082


	//----- nvinfo : EIATTR_KPARAM_INFO
	.align		4
.L_362:
        /*0008*/ 	.byte	0x04, 0x17
        /*000a*/ 	.short	(.L_364 - .L_363)
.L_363:
        /*000c*/ 	.word	0x00000000
        /*0010*/ 	.short	0x0000
        /*0012*/ 	.short	0x0000
        /*0014*/ 	.byte	0x00, 0xf0, 0x01, 0x0a


	//----- nvinfo : EIATTR_SPARSE_MMA_MASK
	.align		4
.L_364:
        /*0018*/ 	.byte	0x03, 0x50
        /*001a*/ 	.short	0x0000


	//----- nvinfo : EIATTR_MAXREG_COUNT
	.align		4
        /*001c*/ 	.byte	0x03, 0x1b
        /*001e*/ 	.short	0x00ff


	//----- nvinfo : EIATTR_NUM_BARRIERS
	.align		4
        /*0020*/ 	.byte	0x02, 0x4c
        /*0022*/ 	.byte	0x01
	.zero		1


	//----- nvinfo : EIATTR_ANNOTATIONS
	.align		4
        /*0024*/ 	.byte	0x04, 0x55
        /*0026*/ 	.short	(.L_366 - .L_365)


	//   ....[0]....
.L_365:
        /*0028*/ 	.word	0x00000001
        /*002c*/ 	.byte	0xf0, 0x01, 0x00, 0x00, 0x01, 0x00, 0x00, 0x00, 0x40, 0x03, 0x00, 0x00, 0x01, 0x00, 0x00, 0x00
        /*003c*/ 	.byte	0xe0, 0x2c, 0x00, 0x00, 0x01, 0x00, 0x00, 0x00, 0xf0, 0x2c, 0x00, 0x00, 0x01, 0x00, 0x00, 0x00
        /*004c*/ 	.byte	0x60, 0x2d, 0x00, 0x00, 0x01, 0x00, 0x00, 0x00, 0xd0, 0x2e, 0x00, 0x00, 0x01, 0x00, 0x00, 0x00
        /*005c*/ 	.byte	0x10, 0x33, 0x00, 0x00, 0x01, 0x00, 0x00, 0x00, 0xa0, 0x33, 0x00, 0x00, 0x01, 0x00, 0x00, 0x00
        /*006c*/ 	.byte	0x10, 0x64, 0x00, 0x00, 0x01, 0x00, 0x00, 0x00, 0x30, 0x6f, 0x00, 0x00


	//----- nvinfo : EIATTR_MERCURY_ISA_VERSION
	.align		4
.L_366:
        /*0078*/ 	.byte	0x03, 0x5f
        /*007a*/ 	.short	0x0101


	//----- nvinfo : EIATTR_VRC_CTA_INIT_COUNT
	.align		4
        /*007c*/ 	.byte	0x02, 0x4a
	.zero		1
	.zero		1


	//----- nvinfo : EIATTR_EXIT_INSTR_OFFSETS
	.align		4
        /*0080*/ 	.byte	0x04, 0x1c
        /*0082*/ 	.short	(.L_368 - .L_367)


	//   ....[0]....
.L_367:
        /*0084*/ 	.word	0x00000090


	//   ....[1]....
        /*0088*/ 	.word	0x000088f0


	//----- nvinfo : EIATTR_CRS_STACK_SIZE
	.align		4
.L_368:
        /*008c*/ 	.byte	0x04, 0x1e
        /*008e*/ 	.short	(.L_370 - .L_369)
.L_369:
        /*0090*/ 	.word	0x00000000


	//----- nvinfo : EIATTR_CBANK_PARAM_SIZE
	.align		4
.L_370:
        /*0094*/ 	.byte	0x03, 0x19
        /*0096*/ 	.short	0x0280


	//----- nvinfo : EIATTR_PARAM_CBANK
	.align		4
        /*0098*/ 	.byte	0x04, 0x0a
        /*009a*/ 	.short	(.L_372 - .L_371)
	.align		4
.L_371:
        /*009c*/ 	.word	index@(.nv.constant0._ZN5flash44flash_bwd_dq_dk_dv_loop_seqk_parallel_kernelI23Flash_bwd_kernel_traitsILi96ELi64ELi128ELi8ELi2ELi4ELi4ELb1ELb0EN7cutlass10bfloat16_tE19Flash_kernel_traitsILi96ELi64ELi128ELi8ES3_EELb1ELb0ELb0ELb0ELb0ELb1ELb0EEEvNS_16Flash_bwd_paramsE)
        /*00a0*/ 	.short	0x0380
        /*00a2*/ 	.short	0x0280


	//----- nvinfo : EIATTR_SW_WAR
	.align		4
.L_372:
        /*00a4*/ 	.byte	0x04, 0x36
        /*00a6*/ 	.short	(.L_374 - .L_373)
.L_373:
        /*00a8*/ 	.word	0x00000008
.L_374:


//--------------------- .nv.info._ZN5flash44flash_bwd_dq_dk_dv_loop_seqk_parallel_kernelI23Flash_bwd_kernel_traitsILi96ELi64ELi128ELi8ELi2ELi4ELi4ELb1ELb0EN7cutlass10bfloat16_tE19Flash_kernel_traitsILi96ELi64ELi128ELi8ES3_EELb0ELb0ELb0ELb0ELb0ELb1ELb1EEEvNS_16Flash_bwd_paramsE --------------------------
	.section	.nv.info._ZN5flash44flash_bwd_dq_dk_dv_loop_seqk_parallel_kernelI23Flash_bwd_kernel_traitsILi96ELi64ELi128ELi8ELi2ELi4ELi4ELb1ELb0EN7cutlass10bfloat16_tE19Flash_kernel_traitsILi96ELi64ELi128ELi8ES3_EELb0ELb0ELb0ELb0ELb0ELb1ELb1EEEvNS_16Flash_bwd_paramsE,"",@"SHT_CUDA_INFO"
	.sectionflags	@""
	.align	4


	//----- nvinfo : EIATTR_CUDA_API_VERSION
	.align		4
        /*0000*/ 	.byte	0x04, 0x37
        /*0002*/ 	.short	(.L_376 - .L_375)
.L_375:
        /*0004*/ 	.word	0x00000082


	//----- nvinfo : EIATTR_KPARAM_INFO
	.align		4
.L_376:
        /*0008*/ 	.byte	0x04, 0x17
        /*000a*/ 	.short	(.L_378 - .L_377)
.L_377:
        /*000c*/ 	.word	0x00000000
        /*0010*/ 	.short	0x0000
        /*0012*/ 	.short	0x0000
        /*0014*/ 	.byte	0x00, 0xf0, 0x01, 0x0a


	//----- nvinfo : EIATTR_SPARSE_MMA_MASK
	.align		4
.L_378:
        /*0018*/ 	.byte	0x03, 0x50
        /*001a*/ 	.short	0x0000


	//----- nvinfo : EIATTR_MAXREG_COUNT
	.align		4
        /*001c*/ 	.byte	0x03, 0x1b
        /*001e*/ 	.short	0x00ff


	//----- nvinfo : EIATTR_NUM_BARRIERS
	.align		4
        /*0020*/ 	.byte	0x02, 0x4c
        /*0022*/ 	.byte	0x01
	.zero		1


	//----- nvinfo : EIATTR_ANNOTATIONS
	.align		4
        /*0024*/ 	.byte	0x04, 0x55
        /*0026*/ 	.short	(.L_380 - .L_379)


	//   ....[0]....
.L_379:
        /*0028*/ 	.word	0x00000001
        /*002c*/ 	.byte	0xb0, 0x14, 0x00, 0x00, 0x01, 0x00, 0x00, 0x00, 0xd0, 0x14, 0x00, 0x00, 0x01, 0x00, 0x00, 0x00
        /* <DEDUP_REMOVED lines=27> */
        /*01ec*/ 	.byte	0x00, 0x6f, 0x00, 0x00, 0x01, 0x00, 0x00, 0x00, 0x20, 0x6f, 0x00, 0x00


	//----- nvinfo : EIATTR_MERCURY_ISA_VERSION
	.align		4
.L_380:
        /*01f8*/ 	.byte	0x03, 0x5f
        /*01fa*/ 	.short	0x0101


	//----- nvinfo : EIATTR_VRC_CTA_INIT_COUNT
	.align		4
        /*01fc*/ 	.byte	0x02, 0x4a
	.zero		1
	.zero		1


	//----- nvinfo : EIATTR_EXIT_INSTR_OFFSETS
	.align		4
        /*0200*/ 	.byte	0x04, 0x1c
        /*0202*/ 	.short	(.L_382 - .L_381)


	//   ....[0]....
.L_381:
        /*0204*/ 	.word	0x00000090


	//   ....[1]....
        /*0208*/ 	.word	0x00008590


	//----- nvinfo : EIATTR_CRS_STACK_SIZE
	.align		4
.L_382:
        /*020c*/ 	.byte	0x04, 0x1e
        /*020e*/ 	.short	(.L_384 - .L_383)
.L_383:
        /*0210*/ 	.word	0x00000000


	//----- nvinfo : EIATTR_CBANK_PARAM_SIZE
	.align		4
.L_384:
        /*0214*/ 	.byte	0x03, 0x19
        /*0216*/ 	.short	0x0280


	//----- nvinfo : EIATTR_PARAM_CBANK
	.align		4
        /*0218*/ 	.byte	0x04, 0x0a
        /*021a*/ 	.short	(.L_386 - .L_385)
	.align		4
.L_385:
        /*021c*/ 	.word	index@(.nv.constant0._ZN5flash44flash_bwd_dq_dk_dv_loop_seqk_parallel_kernelI23Flash_bwd_kernel_traitsILi96ELi64ELi128ELi8ELi2ELi4ELi4ELb1ELb0EN7cutlass10bfloat16_tE19Flash_kernel_traitsILi96ELi64ELi128ELi8ES3_EELb0ELb0ELb0ELb0ELb0ELb1ELb1EEEvNS_16Flash_bwd_paramsE)
        /*0220*/ 	.short	0x0380
        /*0222*/ 	.short	0x0280


	//----- nvinfo : EIATTR_SW_WAR
	.align		4
.L_386:
        /*0224*/ 	.byte	0x04, 0x36
        /*0226*/ 	.short	(.L_388 - .L_387)
.L_387:
        /*0228*/ 	.word	0x00000008
.L_388:


//--------------------- .nv.info._ZN5flash44flash_bwd_dq_dk_dv_loop_seqk_parallel_kernelI23Flash_bwd_kernel_traitsILi96ELi64ELi128ELi8ELi2ELi4ELi4ELb1ELb0EN7cutlass10bfloat16_tE19Flash_kernel_traitsILi96ELi64ELi128ELi8ES3_EELb1ELb0ELb0ELb0ELb0ELb0ELb0EEEvNS_16Flash_bwd_paramsE --------------------------
	.section	.nv.info._ZN5flash44flash_bwd_dq_dk_dv_loop_seqk_parallel_kernelI23Flash_bwd_kernel_traitsILi96ELi64ELi128ELi8ELi2ELi4ELi4ELb1ELb0EN7cutlass10bfloat16_tE19Flash_kernel_traitsILi96ELi64ELi128ELi8ES3_EELb1ELb0ELb0ELb0ELb0ELb0ELb0EEEvNS_16Flash_bwd_paramsE,"",@"SHT_CUDA_INFO"
	.sectionflags	@""
	.align	4


	//----- nvinfo : EIATTR_CUDA_API_VERSION
	.align		4
        /*0000*/ 	.byte	0x04, 0x37
        /*0002*/ 	.short	(.L_390 - .L_389)
.L_389:
        /*0004*/ 	.word	0x00000082


	//----- nvinfo : EIATTR_KPARAM_INFO
	.align		4
.L_390:
        /*0008*/ 	.byte	0x04, 0x17
        /*000a*/ 	.short	(.L_392 - .L_391)
.L_391:
        /*000c*/ 	.word	0x00000000
        /*0010*/ 	.short	0x0000
        /*0012*/ 	.short	0x0000
        /*0014*/ 	.byte	0x00, 0xf0, 0x01, 0x0a


	//----- nvinfo : EIATTR_SPARSE_MMA_MASK
	.align		4
.L_392:
        /*0018*/ 	.byte	0x03, 0x50
        /*001a*/ 	.short	0x0000


	//----- nvinfo : EIATTR_MAXREG_COUNT
	.align		4
        /*001c*/ 	.byte	0x03, 0x1b
        /*001e*/ 	.short	0x00ff


	//----- nvinfo : EIATTR_NUM_BARRIERS
	.align		4
        /*0020*/ 	.byte	0x02, 0x4c
        /*0022*/ 	.byte	0x01
	.zero		1


	//----- nvinfo : EIATTR_ANNOTATIONS
	.align		4
        /*0024*/ 	.byte	0x04, 0x55
        /*0026*/ 	.short	(.L_394 - .L_393)


	//   ....[0]....
.L_393:
        /*0028*/ 	.word	0x00000001
        /*002c*/ 	.byte	0x00, 0x02, 0x00, 0x00, 0x01, 0x00, 0x00, 0x00, 0x50, 0x03, 0x00, 0x00, 0x01, 0x00, 0x00, 0x00
        /*003c*/ 	.byte	0xc0, 0x34, 0x00, 0x00, 0x01, 0x00, 0x00, 0x00, 0x20, 0x36, 0x00, 0x00, 0x01, 0x00, 0x00, 0x00
        /*004c*/ 	.byte	0x30, 0x38, 0x00, 0x00, 0x01, 0x00, 0x00, 0x00, 0xc0, 0x3c, 0x00, 0x00, 0x01, 0x00, 0x00, 0x00
        /*005c*/ 	.byte	0x30, 0x5e, 0x00, 0x00


	//----- nvinfo : EIATTR_MERCURY_ISA_VERSION
	.align		4
.L_394:
        /*0060*/ 	.byte	0x03, 0x5f
        /*0062*/ 	.short	0x0101


	//----- nvinfo : EIATTR_VRC_CTA_INIT_COUNT
	.align		4
        /*0064*/ 	.byte	0x02, 0x4a
	.zero		1
	.zero		1


	//----- nvinfo : EIATTR_EXIT_INSTR_OFFSETS
	.align		4
        /*0068*/ 	.byte	0x04, 0x1c
        /*006a*/ 	.short	(.L_396 - .L_395)


	//   ....[0]....
.L_395:
        /*006c*/ 	.word	0x00000090


	//   ....[1]....
        /*0070*/ 	.word	0x00009500


	//----- nvinfo : EIATTR_CRS_STACK_SIZE
	.align		4
.L_396:
        /*0074*/ 	.byte	0x04, 0x1e
        /*0076*/ 	.short	(.L_398 - .L_397)
.L_397:
        /*0078*/ 	.word	0x00000000


	//----- nvinfo : EIATTR_CBANK_PARAM_SIZE
	.align		4
.L_398:
        /*007c*/ 	.byte	0x03, 0x19
        /*007e*/ 	.short	0x0280


	//----- nvinfo : EIATTR_PARAM_CBANK
	.align		4
        /*0080*/ 	.byte	0x04, 0x0a
        /*0082*/ 	.short	(.L_400 - .L_399)
	.align		4
.L_399:
        /*0084*/ 	.word	index@(.nv.constant0._ZN5flash44flash_bwd_dq_dk_dv_loop_seqk_parallel_kernelI23Flash_bwd_kernel_traitsILi96ELi64ELi128ELi8ELi2ELi4ELi4ELb1ELb0EN7cutlass10bfloat16_tE19Flash_kernel_traitsILi96ELi64ELi128ELi8ES3_EELb1ELb0ELb0ELb0ELb0ELb0ELb0EEEvNS_16Flash_bwd_paramsE)
        /*0088*/ 	.short	0x0380
        /*008a*/ 	.short	0x0280


	//----- nvinfo : EIATTR_SW_WAR
	.align		4
.L_400:
        /*008c*/ 	.byte	0x04, 0x36
        /*008e*/ 	.short	(.L_402 - .L_401)
.L_401:
        /*0090*/ 	.word	0x00000008
.L_402:


//--------------------- .nv.info._ZN5flash44flash_bwd_dq_dk_dv_loop_seqk_parallel_kernelI23Flash_bwd_kernel_traitsILi96ELi64ELi128ELi8ELi2ELi4ELi4ELb1ELb0EN7cutlass10bfloat16_tE19Flash_kernel_traitsILi96ELi64ELi128ELi8ES3_EELb0ELb0ELb0ELb0ELb0ELb0ELb1EEEvNS_16Flash_bwd_paramsE --------------------------
	.section	.nv.info._ZN5flash44flash_bwd_dq_dk_dv_loop_seqk_parallel_kernelI23Flash_bwd_kernel_traitsILi96ELi64ELi128ELi8ELi2ELi4ELi4ELb1ELb0EN7cutlass10bfloat16_tE19Flash_kernel_traitsILi96ELi64ELi128ELi8ES3_EELb0ELb0ELb0ELb0ELb0ELb0ELb1EEEvNS_16Flash_bwd_paramsE,"",@"SHT_CUDA_INFO"
	.sectionflags	@""
	.align	4


	//----- nvinfo : EIATTR_CUDA_API_VERSION
	.align		4
        /*0000*/ 	.byte	0x04, 0x37
        /*0002*/ 	.short	(.L_404 - .L_403)
.L_403:
        /*0004*/ 	.word	0x00000082


	//----- nvinfo : EIATTR_KPARAM_INFO
	.align		4
.L_404:
        /*0008*/ 	.byte	0x04, 0x17
        /*000a*/ 	.short	(.L_406 - .L_405)
.L_405:
        /*000c*/ 	.word	0x00000000
        /*0010*/ 	.short	0x0000
        /*0012*/ 	.short	0x0000
        /*0014*/ 	.byte	0x00, 0xf0, 0x01, 0x0a


	//----- nvinfo : EIATTR_SPARSE_MMA_MASK
	.align		4
.L_406:
        /*0018*/ 	.byte	0x03, 0x50
        /*001a*/ 	.short	0x0000


	//----- nvinfo : EIATTR_MAXREG_COUNT
	.align		4
        /*001c*/ 	.byte	0x03, 0x1b
        /*001e*/ 	.short	0x00ff


	//----- nvinfo : EIATTR_NUM_BARRIERS
	.align		4
        /*0020*/ 	.byte	0x02, 0x4c
        /*0022*/ 	.byte	0x01
	.zero		1


	//----- nvinfo : EIATTR_ANNOTATIONS
	.align		4
        /*0024*/ 	.byte	0x04, 0x55
        /*0026*/ 	.short	(.L_408 - .L_407)


	//   ....[0]....
.L_407:
        /* <DEDUP_REMOVED lines=32> */


	//----- nvinfo : EIATTR_MERCURY_ISA_VERSION
	.align		4
.L_408:
        /*0218*/ 	.byte	0x03, 0x5f
        /*021a*/ 	.short	0x0101


	//----- nvinfo : EIATTR_VRC_CTA_INIT_COUNT
	.align		4
        /*021c*/ 	.byte	0x02, 0x4a
	.zero		1
	.zero		1


	//----- nvinfo : EIATTR_EXIT_INSTR_OFFSETS
	.align		4
        /*0220*/ 	.byte	0x04, 0x1c
        /*0222*/ 	.short	(.L_410 - .L_409)


	//   ....[0]....
.L_409:
        /*0224*/ 	.word	0x00000090


	//   ....[1]....
        /*0228*/ 	.word	0x00009210


	//----- nvinfo : EIATTR_CRS_STACK_SIZE
	.align		4
.L_410:
        /*022c*/ 	.byte	0x04, 0x1e
        /*022e*/ 	.short	(.L_412 - .L_411)
.L_411:
        /*0230*/ 	.word	0x00000000


	//----- nvinfo : EIATTR_CBANK_PARAM_SIZE
	.align		4
.L_412:
        /*0234*/ 	.byte	0x03, 0x19
        /*0236*/ 	.short	0x0280


	//----- nvinfo : EIATTR_PARAM_CBANK
	.align		4
        /*0238*/ 	.byte	0x04, 0x0a
        /*023a*/ 	.short	(.L_414 - .L_413)
	.align		4
.L_413:
        /*023c*/ 	.word	index@(.nv.constant0._ZN5flash44flash_bwd_dq_dk_dv_loop_seqk_parallel_kernelI23Flash_bwd_kernel_traitsILi96ELi64ELi128ELi8ELi2ELi4ELi4ELb1ELb0EN7cutlass10bfloat16_tE19Flash_kernel_traitsILi96ELi64ELi128ELi8ES3_EELb0ELb0ELb0ELb0ELb0ELb0ELb1EEEvNS_16Flash_bwd_paramsE)
        /*0240*/ 	.short	0x0380
        /*0242*/ 	.short	0x0280


	//----- nvinfo : EIATTR_SW_WAR
	.align		4
.L_414:
        /*0244*/ 	.byte	0x04, 0x36
        /*0246*/ 	.short	(.L_416 - .L_415)
.L_415:
        /*0248*/ 	.word	0x00000008
.L_416:


//--------------------- .nv.info._ZN5flash44flash_bwd_dq_dk_dv_loop_seqk_parallel_kernelI23Flash_bwd_kernel_traitsILi96ELi64ELi128ELi8ELi2ELi4ELi4ELb1ELb0EN7cutlass10bfloat16_tE19Flash_kernel_traitsILi96ELi64ELi128ELi8ES3_EELb1ELb0ELb1ELb0ELb0ELb0ELb0EEEvNS_16Flash_bwd_paramsE --------------------------
	.section	.nv.info._ZN5flash44flash_bwd_dq_dk_dv_loop_seqk_parallel_kernelI23Flash_bwd_kernel_traitsILi96ELi64ELi128ELi8ELi2ELi4ELi4ELb1ELb0EN7cutlass10bfloat16_tE19Flash_kernel_traitsILi96ELi64ELi128ELi8ES3_EELb1ELb0ELb1ELb0ELb0ELb0ELb0EEEvNS_16Flash_bwd_paramsE,"",@"SHT_CUDA_INFO"
	.sectionflags	@""
	.align	4


	//----- nvinfo : EIATTR_CUDA_API_VERSION
	.align		4
        /*0000*/ 	.byte	0x04, 0x37
        /*0002*/ 	.short	(.L_418 - .L_417)
.L_417:
        /*0004*/ 	.word	0x00000082


	//----- nvinfo : EIATTR_KPARAM_INFO
	.align		4
.L_418:
        /*0008*/ 	.byte	0x04, 0x17
        /*000a*/ 	.short	(.L_420 - .L_419)
.L_419:
        /*000c*/ 	.word	0x00000000
        /*0010*/ 	.short	0x0000
        /*0012*/ 	.short	0x0000
        /*0014*/ 	.byte	0x00, 0xf0, 0x01, 0x0a


	//----- nvinfo : EIATTR_SPARSE_MMA_MASK
	.align		4
.L_420:
        /*0018*/ 	.byte	0x03, 0x50
        /*001a*/ 	.short	0x0000


	//----- nvinfo : EIATTR_MAXREG_COUNT
	.align		4
        /*001c*/ 	.byte	0x03, 0x1b
        /*001e*/ 	.short	0x00ff


	//----- nvinfo : EIATTR_NUM_BARRIERS
	.align		4
        /*0020*/ 	.byte	0x02, 0x4c
        /*0022*/ 	.byte	0x01
	.zero		1


	//----- nvinfo : EIATTR_MERCURY_ISA_VERSION
	.align		4
        /*0024*/ 	.byte	0x03, 0x5f
        /*0026*/ 	.short	0x0101


	//----- nvinfo : EIATTR_VRC_CTA_INIT_COUNT
	.align		4
        /*0028*/ 	.byte	0x02, 0x4a
	.zero		1
	.zero		1


	//----- nvinfo : EIATTR_EXIT_INSTR_OFFSETS
	.align		4
        /*002c*/ 	.byte	0x04, 0x1c
        /*002e*/ 	.short	(.L_422 - .L_421)


	//   ....[0]....
.L_421:
        /*0030*/ 	.word	0x00000080


	//   ....[1]....
        /*0034*/ 	.word	0x00009920


	//----- nvinfo : EIATTR_CRS_STACK_SIZE
	.align		4
.L_422:
        /*0038*/ 	.byte	0x04, 0x1e
        /*003a*/ 	.short	(.L_424 - .L_423)
.L_423:
        /*003c*/ 	.word	0x00000000


	//----- nvinfo : EIATTR_CBANK_PARAM_SIZE
	.align		4
.L_424:
        /*0040*/ 	.byte	0x03, 0x19
        /*0042*/ 	.short	0x0280


	//----- nvinfo : EIATTR_PARAM_CBANK
	.align		4
        /*0044*/ 	.byte	0x04, 0x0a
        /*0046*/ 	.short	(.L_426 - .L_425)
	.align		4
.L_425:
        /*0048*/ 	.word	index@(.nv.constant0._ZN5flash44flash_bwd_dq_dk_dv_loop_seqk_parallel_kernelI23Flash_bwd_kernel_traitsILi96ELi64ELi128ELi8ELi2ELi4ELi4ELb1ELb0EN7cutlass10bfloat16_tE19Flash_kernel_traitsILi96ELi64ELi128ELi8ES3_EELb1ELb0ELb1ELb0ELb0ELb0ELb0EEEvNS_16Flash_bwd_paramsE)
        /*004c*/ 	.short	0x0380
        /*004e*/ 	.short	0x0280


	//----- nvinfo : EIATTR_SW_WAR
	.align		4
.L_426:
        /*0050*/ 	.byte	0x04, 0x36
        /*0052*/ 	.short	(.L_428 - .L_427)
.L_427:
        /*0054*/ 	.word	0x00000008
.L_428:


//--------------------- .nv.info._ZN5flash44flash_bwd_dq_dk_dv_loop_seqk_parallel_kernelI23Flash_bwd_kernel_traitsILi96ELi64ELi128ELi8ELi2ELi4ELi4ELb1ELb0EN7cutlass10bfloat16_tE19Flash_kernel_traitsILi96ELi64ELi128ELi8ES3_EELb0ELb0ELb1ELb0ELb0ELb0ELb1EEEvNS_16Flash_bwd_paramsE --------------------------
	.section	.nv.info._ZN5flash44flash_bwd_dq_dk_dv_loop_seqk_parallel_kernelI23Flash_bwd_kernel_traitsILi96ELi64ELi128ELi8ELi2ELi4ELi4ELb1ELb0EN7cutlass10bfloat16_tE19Flash_kernel_traitsILi96ELi64ELi128ELi8ES3_EELb0ELb0ELb1ELb0ELb0ELb0ELb1EEEvNS_16Flash_bwd_paramsE,"",@"SHT_CUDA_INFO"
	.sectionflags	@""
	.align	4


	//----- nvinfo : EIATTR_CUDA_API_VERSION
	.align		4
        /*0000*/ 	.byte	0x04, 0x37
        /*0002*/ 	.short	(.L_430 - .L_429)
.L_429:
        /*0004*/ 	.word	0x00000082


	//----- nvinfo : EIATTR_KPARAM_INFO
	.align		4
.L_430:
        /*0008*/ 	.byte	0x04, 0x17
        /*000a*/ 	.short	(.L_432 - .L_431)
.L_431:
        /*000c*/ 	.word	0x00000000
        /*0010*/ 	.short	0x0000
        /*0012*/ 	.short	0x0000
        /*0014*/ 	.byte	0x00, 0xf0, 0x01, 0x0a


	//----- nvinfo : EIATTR_SPARSE_MMA_MASK
	.align		4
.L_432:
        /*0018*/ 	.byte	0x03, 0x50
        /*001a*/ 	.short	0x0000


	//----- nvinfo : EIATTR_MAXREG_COUNT
	.align		4
        /*001c*/ 	.byte	0x03, 0x1b
        /*001e*/ 	.short	0x00ff


	//----- nvinfo : EIATTR_NUM_BARRIERS
	.align		4
        /*0020*/ 	.byte	0x02, 0x4c
        /*0022*/ 	.byte	0x01
	.zero		1


	//----- nvinfo : EIATTR_ANNOTATIONS
	.align		4
        /*0024*/ 	.byte	0x04, 0x55
        /*0026*/ 	.short	(.L_434 - .L_433)


	//   ....[0]....
.L_433:
        /* <DEDUP_REMOVED lines=36> */
        /*025c*/ 	.byte	0x10, 0x81, 0x00, 0x00


	//----- nvinfo : EIATTR_MERCURY_ISA_VERSION
	.align		4
.L_434:
        /*0260*/ 	.byte	0x03, 0x5f
        /*0262*/ 	.short	0x0101


	//----- nvinfo : EIATTR_VRC_CTA_INIT_COUNT
	.align		4
        /*0264*/ 	.byte	0x02, 0x4a
	.zero		1
	.zero		1


	//----- nvinfo : EIATTR_EXIT_INSTR_OFFSETS
	.align		4
        /*0268*/ 	.byte	0x04, 0x1c
        /*026a*/ 	.short	(.L_436 - .L_435)


	//   ....[0]....
.L_435:
        /*026c*/ 	.word	0x00000090


	//   ....[1]....
        /*0270*/ 	.word	0x00009770


	//----- nvinfo : EIATTR_CRS_STACK_SIZE
	.align		4
.L_436:
        /*0274*/ 	.byte	0x04, 0x1e
        /*0276*/ 	.short	(.L_438 - .L_437)
.L_437:
        /*0278*/ 	.word	0x00000000


	//----- nvinfo : EIATTR_CBANK_PARAM_SIZE
	.align		4
.L_438:
        /*027c*/ 	.byte	0x03, 0x19
        /*027e*/ 	.short	0x0280


	//----- nvinfo : EIATTR_PARAM_CBANK
	.align		4
        /*0280*/ 	.byte	0x04, 0x0a
        /*0282*/ 	.short	(.L_440 - .L_439)
	.align		4
.L_439:
        /*0284*/ 	.word	index@(.nv.constant0._ZN5flash44flash_bwd_dq_dk_dv_loop_seqk_parallel_kernelI23Flash_bwd_kernel_traitsILi96ELi64ELi128ELi8ELi2ELi4ELi4ELb1ELb0EN7cutlass10bfloat16_tE19Flash_kernel_traitsILi96ELi64ELi128ELi8ES3_EELb0ELb0ELb1ELb0ELb0ELb0ELb1EEEvNS_16Flash_bwd_paramsE)
        /*0288*/ 	.short	0x0380
        /*028a*/ 	.short	0x0280


	//----- nvinfo : EIATTR_SW_WAR
	.align		4
.L_440:
        /*028c*/ 	.byte	0x04, 0x36
        /*028e*/ 	.short	(.L_442 - .L_441)
.L_441:
        /*0290*/ 	.word	0x00000008
.L_442:


//--------------------- .nv.info._ZN5flash44flash_bwd_dq_dk_dv_loop_seqk_parallel_kernelI23Flash_bwd_kernel_traitsILi96ELi64ELi128ELi8ELi2ELi4ELi4ELb1ELb0EN7cutlass10bfloat16_tE19Flash_kernel_traitsILi96ELi64ELi128ELi8ES3_EELb1ELb0ELb0ELb0ELb1ELb1ELb0EEEvNS_16Flash_bwd_paramsE --------------------------
	.section	.nv.info._ZN5flash44flash_bwd_dq_dk_dv_loop_seqk_parallel_kernelI23Flash_bwd_kernel_traitsILi96ELi64ELi128ELi8ELi2ELi4ELi4ELb1ELb0EN7cutlass10bfloat16_tE19Flash_kernel_traitsILi96ELi64ELi128ELi8ES3_EELb1ELb0ELb0ELb0ELb1ELb1ELb0EEEvNS_16Flash_bwd_paramsE,"",@"SHT_CUDA_INFO"
	.sectionflags	@""
	.align	4


	//----- nvinfo : EIATTR_CUDA_API_VERSION
	.align		4
        /*0000*/ 	.byte	0x04, 0x37
        /*0002*/ 	.short	(.L_444 - .L_443)
.L_443:
        /*0004*/ 	.word	0x00000082


	//----- nvinfo : EIATTR_KPARAM_INFO
	.align		4
.L_444:
        /*0008*/ 	.byte	0x04, 0x17
        /*000a*/ 	.short	(.L_446 - .L_445)
.L_445:
        /*000c*/ 	.word	0x00000000
        /*0010*/ 	.short	0x0000
        /*0012*/ 	.short	0x0000
        /*0014*/ 	.byte	0x00, 0xf0, 0x01, 0x0a


	//----- nvinfo : EIATTR_SPARSE_MMA_MASK
	.align		4
.L_446:
        /*0018*/ 	.byte	0x03, 0x50
        /*001a*/ 	.short	0x0000


	//----- nvinfo : EIATTR_MAXREG_COUNT
	.align		4
        /*001c*/ 	.byte	0x03, 0x1b
        /*001e*/ 	.short	0x00ff


	//----- nvinfo : EIATTR_NUM_BARRIERS
	.align		4
        /*0020*/ 	.byte	0x02, 0x4c
        /*0022*/ 	.byte	0x01
	.zero		1


	//----- nvinfo : EIATTR_ANNOTATIONS
	.align		4
        /*0024*/ 	.byte	0x04, 0x55
        /*0026*/ 	.short	(.L_448 - .L_447)


	//   ....[0]....
.L_447:
        /*0028*/ 	.word	0x00000001
        /*002c*/ 	.byte	0x10, 0x1c, 0x00, 0x00, 0x01, 0x00, 0x00, 0x00, 0x20, 0x1c, 0x00, 0x00, 0x01, 0x00, 0x00, 0x00
        /*003c*/ 	.byte	0x30, 0x1c, 0x00, 0x00, 0x01, 0x00, 0x00, 0x00, 0x40, 0x1d, 0x00, 0x00, 0x01, 0x00, 0x00, 0x00
        /*004c*/ 	.byte	0xd0, 0x1e, 0x00, 0x00, 0x01, 0x00, 0x00, 0x00, 0x20, 0x1f, 0x00, 0x00, 0x01, 0x00, 0x00, 0x00
        /*005c*/ 	.byte	0x60, 0x1f, 0x00, 0x00, 0x01, 0x00, 0x00, 0x00, 0x90, 0x1f, 0x00, 0x00, 0x01, 0x00, 0x00, 0x00
        /*006c*/ 	.byte	0xf0, 0x4e, 0x00, 0x00, 0x01, 0x00, 0x00, 0x00, 0x30, 0x4f, 0x00, 0x00, 0x01, 0x00, 0x00, 0x00
        /*007c*/ 	.byte	0xf0, 0x5a, 0x00, 0x00, 0x01, 0x00, 0x00, 0x00, 0x00, 0x5b, 0x00, 0x00


	//----- nvinfo : EIATTR_MERCURY_ISA_VERSION
	.align		4
.L_448:
        /*0088*/ 	.byte	0x03, 0x5f
        /*008a*/ 	.short	0x0101


	//----- nvinfo : EIATTR_VRC_CTA_INIT_COUNT
	.align		4
        /*008c*/ 	.byte	0x02, 0x4a
	.zero		1
	.zero		1


	//----- nvinfo : EIATTR_EXIT_INSTR_OFFSETS
	.align		4
        /*0090*/ 	.byte	0x04, 0x1c
        /*0092*/ 	.short	(.L_450 - .L_449)


	//   ....[0]....
.L_449:
        /*0094*/ 	.word	0x00000090


	//   ....[1]....
        /*0098*/ 	.word	0x00006f90


	//----- nvinfo : EIATTR_CBANK_PARAM_SIZE
	.align		4
.L_450:
        /*009c*/ 	.byte	0x03, 0x19
        /*009e*/ 	.short	0x0280


	//----- nvinfo : EIATTR_PARAM_CBANK
	.align		4
        /*00a0*/ 	.byte	0x04, 0x0a
        /*00a2*/ 	.short	(.L_452 - .L_451)
	.align		4
.L_451:
        /*00a4*/ 	.word	index@(.nv.constant0._ZN5flash44flash_bwd_dq_dk_dv_loop_seqk_parallel_kernelI23Flash_bwd_kernel_traitsILi96ELi64ELi128ELi8ELi2ELi4ELi4ELb1ELb0EN7cutlass10bfloat16_tE19Flash_kernel_traitsILi96ELi64ELi128ELi8ES3_EELb1ELb0ELb0ELb0ELb1ELb1ELb0EEEvNS_16Flash_bwd_paramsE)
        /*00a8*/ 	.short	0x0380
        /*00aa*/ 	.short	0x0280


	//----- nvinfo : EIATTR_SW_WAR
	.align		4
.L_452:
        /*00ac*/ 	.byte	0x04, 0x36
        /*00ae*/ 	.short	(.L_454 - .L_453)
.L_453:
        /*00b0*/ 	.word	0x00000008
.L_454:


//--------------------- .nv.info._ZN5flash44flash_bwd_dq_dk_dv_loop_seqk_parallel_kernelI23Flash_bwd_kernel_traitsILi96ELi64ELi128ELi8ELi2ELi4ELi4ELb1ELb0EN7cutlass10bfloat16_tE19Flash_kernel_traitsILi96ELi64ELi128ELi8ES3_EELb0ELb0ELb0ELb0ELb1ELb1ELb1EEEvNS_16Flash_bwd_paramsE --------------------------
	.section	.nv.info._ZN5flash44flash_bwd_dq_dk_dv_loop_seqk_parallel_kernelI23Flash_bwd_kernel_traitsILi96ELi64ELi128ELi8ELi2ELi4ELi4ELb1ELb0EN7cutlass10bfloat16_tE19Flash_kernel_traitsILi96ELi64ELi128ELi8ES3_EELb0ELb0ELb0ELb0ELb1ELb1ELb1EEEvNS_16Flash_bwd_paramsE,"",@"SHT_CUDA_INFO"
	.sectionflags	@""
	.align	4


	//----- nvinfo : EIATTR_CUDA_API_VERSION
	.align		4
        /*0000*/ 	.byte	0x04, 0x37
        /*0002*/ 	.short	(.L_456 - .L_455)
.L_455:
        /*0004*/ 	.word	0x00000082


	//----- nvinfo : EIATTR_KPARAM_INFO
	.align		4
.L_456:
        /*0008*/ 	.byte	0x04, 0x17
        /*000a*/ 	.short	(.L_458 - .L_457)
.L_457:
        /*000c*/ 	.word	0x00000000
        /*0010*/ 	.short	0x0000
        /*0012*/ 	.short	0x0000
        /*0014*/ 	.byte	0x00, 0xf0, 0x01, 0x0a


	//----- nvinfo : EIATTR_SPARSE_MMA_MASK
	.align		4
.L_458:
        /*0018*/ 	.byte	0x03, 0x50
        /*001a*/ 	.short	0x0000


	//----- nvinfo : EIATTR_MAXREG_COUNT
	.align		4
        /*001c*/ 	.byte	0x03, 0x1b
        /*001e*/ 	.short	0x00ff


	//----- nvinfo : EIATTR_NUM_BARRIERS
	.align		4
        /*0020*/ 	.byte	0x02, 0x4c
        /*0022*/ 	.byte	0x01
	.zero		1


	//----- nvinfo : EIATTR_ANNOTATIONS
	.align		4
        /*0024*/ 	.byte	0x04, 0x55
        /*0026*/ 	.short	(.L_460 - .L_459)


	//   ....[0]....
.L_459:
        /* <DEDUP_REMOVED lines=33> */


	//----- nvinfo : EIATTR_MERCURY_ISA_VERSION
	.align		4
.L_460:
        /*0228*/ 	.byte	0x03, 0x5f
        /*022a*/ 	.short	0x0101


	//----- nvinfo : EIATTR_VRC_CTA_INIT_COUNT
	.align		4
        /*022c*/ 	.byte	0x02, 0x4a
	.zero		1
	.zero		1


	//----- nvinfo : EIATTR_EXIT_INSTR_OFFSETS
	.align		4
        /*0230*/ 	.byte	0x04, 0x1c
        /*0232*/ 	.short	(.L_462 - .L_461)


	//   ....[0]....
.L_461:
        /*0234*/ 	.word	0x00000090


	//   ....[1]....
        /*0238*/ 	.word	0x00006a40


	//----- nvinfo : EIATTR_CBANK_PARAM_SIZE
	.align		4
.L_462:
        /*023c*/ 	.byte	0x03, 0x19
        /*023e*/ 	.short	0x0280


	//----- nvinfo : EIATTR_PARAM_CBANK
	.align		4
        /*0240*/ 	.byte	0x04, 0x0a
        /*0242*/ 	.short	(.L_464 - .L_463)
	.align		4
.L_463:
        /*0244*/ 	.word	index@(.nv.constant0._ZN5flash44flash_bwd_dq_dk_dv_loop_seqk_parallel_kernelI23Flash_bwd_kernel_traitsILi96ELi64ELi128ELi8ELi2ELi4ELi4ELb1ELb0EN7cutlass10bfloat16_tE19Flash_kernel_traitsILi96ELi64ELi128ELi8ES3_EELb0ELb0ELb0ELb0ELb1ELb1ELb1EEEvNS_16Flash_bwd_paramsE)
        /*0248*/ 	.short	0x0380
        /*024a*/ 	.short	0x0280


	//----- nvinfo : EIATTR_SW_WAR
	.align		4
.L_464:
        /*024c*/ 	.byte	0x04, 0x36
        /*024e*/ 	.short	(.L_466 - .L_465)
.L_465:
        /*0250*/ 	.word	0x00000008
.L_466:


//--------------------- .nv.info._ZN5flash44flash_bwd_dq_dk_dv_loop_seqk_parallel_kernelI23Flash_bwd_kernel_traitsILi96ELi64ELi128ELi8ELi2ELi4ELi4ELb1ELb0EN7cutlass10bfloat16_tE19Flash_kernel_traitsILi96ELi64ELi128ELi8ES3_EELb1ELb0ELb0ELb1ELb0ELb0ELb0EEEvNS_16Flash_bwd_paramsE --------------------------
	.section	.nv.info._ZN5flash44flash_bwd_dq_dk_dv_loop_seqk_parallel_kernelI23Flash_bwd_kernel_traitsILi96ELi64ELi128ELi8ELi2ELi4ELi4ELb1ELb0EN7cutlass10bfloat16_tE19Flash_kernel_traitsILi96ELi64ELi128ELi8ES3_EELb1ELb0ELb0ELb1ELb0ELb0ELb0EEEvNS_16Flash_bwd_paramsE,"",@"SHT_CUDA_INFO"
	.sectionflags	@""
	.align	4


	//----- nvinfo : EIATTR_CUDA_API_VERSION
	.align		4
        /*0000*/ 	.byte	0x04, 0x37
        /*0002*/ 	.short	(.L_468 - .L_467)
.L_467:
        /*0004*/ 	.word	0x00000082


	//----- nvinfo : EIATTR_KPARAM_INFO
	.align		4
.L_468:
        /*0008*/ 	.byte	0x04, 0x17
        /*000a*/ 	.short	(.L_470 - .L_469)
.L_469:
        /*000c*/ 	.word	0x00000000
        /*0010*/ 	.short	0x0000
        /*0012*/ 	.short	0x0000
        /*0014*/ 	.byte	0x00, 0xf0, 0x01, 0x0a


	//----- nvinfo : EIATTR_SPARSE_MMA_MASK
	.align		4
.L_470:
        /*0018*/ 	.byte	0x03, 0x50
        /*001a*/ 	.short	0x0000


	//----- nvinfo : EIATTR_MAXREG_COUNT
	.align		4
        /*001c*/ 	.byte	0x03, 0x1b
        /*001e*/ 	.short	0x00ff


	//----- nvinfo : EIATTR_NUM_BARRIERS
	.align		4
        /*0020*/ 	.byte	0x02, 0x4c
        /*0022*/ 	.byte	0x01
	.zero		1


	//----- nvinfo : EIATTR_ANNOTATIONS
	.align		4
        /*0024*/ 	.byte	0x04, 0x55
        /*0026*/ 	.short	(.L_472 - .L_471)


	//   ....[0]....
.L_471:
        /*0028*/ 	.word	0x00000001
        /*002c*/ 	.byte	0x60, 0x36, 0x00, 0x00, 0x01, 0x00, 0x00, 0x00, 0x30, 0x39, 0x00, 0x00, 0x01, 0x00, 0x00, 0x00
        /*003c*/ 	.byte	0x50, 0x65, 0x00, 0x00


	//----- nvinfo : EIATTR_MERCURY_ISA_VERSION
	.align		4
.L_472:
        /*0040*/ 	.byte	0x03, 0x5f
        /*0042*/ 	.short	0x0101


	//----- nvinfo : EIATTR_VRC_CTA_INIT_COUNT
	.align		4
        /*0044*/ 	.byte	0x02, 0x4a
	.zero		1
	.zero		1


	//----- nvinfo : EIATTR_EXIT_INSTR_OFFSETS
	.align		4
        /*0048*/ 	.byte	0x04, 0x1c
        /*004a*/ 	.short	(.L_474 - .L_473)


	//   ....[0]....
.L_473:
        /*004c*/ 	.word	0x00000090


	//   ....[1]....
        /*0050*/ 	.word	0x00009bf0


	//----- nvinfo : EIATTR_CRS_STACK_SIZE
	.align		4
.L_474:
        /*0054*/ 	.byte	0x04, 0x1e
        /*0056*/ 	.short	(.L_476 - .L_475)
.L_475:
        /*0058*/ 	.word	0x00000000


	//----- nvinfo : EIATTR_CBANK_PARAM_SIZE
	.align		4
.L_476:
        /*005c*/ 	.byte	0x03, 0x19
        /*005e*/ 	.short	0x0280


	//----- nvinfo : EIATTR_PARAM_CBANK
	.align		4
        /*0060*/ 	.byte	0x04, 0x0a
        /*0062*/ 	.short	(.L_478 - .L_477)
	.align		4
.L_477:
        /*0064*/ 	.word	index@(.nv.constant0._ZN5flash44flash_bwd_dq_dk_dv_loop_seqk_parallel_kernelI23Flash_bwd_kernel_traitsILi96ELi64ELi128ELi8ELi2ELi4ELi4ELb1ELb0EN7cutlass10bfloat16_tE19Flash_kernel_traitsILi96ELi64ELi128ELi8ES3_EELb1ELb0ELb0ELb1ELb0ELb0ELb0EEEvNS_16Flash_bwd_paramsE)
        /*0068*/ 	.short	0x0380
        /*006a*/ 	.short	0x0280


	//----- nvinfo : EIATTR_SW_WAR
	.align		4
.L_478:
        /*006c*/ 	.byte	0x04, 0x36
        /*006e*/ 	.short	(.L_480 - .L_479)
.L_479:
        /*0070*/ 	.word	0x00000008
.L_480:


//--------------------- .nv.info._ZN5flash44flash_bwd_dq_dk_dv_loop_seqk_parallel_kernelI23Flash_bwd_kernel_traitsILi96ELi64ELi128ELi8ELi2ELi4ELi4ELb1ELb0EN7cutlass10bfloat16_tE19Flash_kernel_traitsILi96ELi64ELi128ELi8ES3_EELb0ELb0ELb0ELb1ELb0ELb0ELb1EEEvNS_16Flash_bwd_paramsE --------------------------
	.section	.nv.info._ZN5flash44flash_bwd_dq_dk_dv_loop_seqk_parallel_kernelI23Flash_bwd_kernel_traitsILi96ELi64ELi128ELi8ELi2ELi4ELi4ELb1ELb0EN7cutlass10bfloat16_tE19Flash_kernel_traitsILi96ELi64ELi128ELi8ES3_EELb0ELb0ELb0ELb1ELb0ELb0ELb1EEEvNS_16Flash_bwd_paramsE,"",@"SHT_CUDA_INFO"
	.sectionflags	@""
	.align	4


	//----- nvinfo : EIATTR_CUDA_API_VERSION
	.align		4
        /*0000*/ 	.byte	0x04, 0x37
        /*0002*/ 	.short	(.L_482 - .L_481)
.L_481:
        /*0004*/ 	.word	0x00000082


	//----- nvinfo : EIATTR_KPARAM_INFO
	.align		4
.L_482:
        /*0008*/ 	.byte	0x04, 0x17
        /*000a*/ 	.short	(.L_484 - .L_483)
.L_483:
        /*000c*/ 	.word	0x00000000
        /*0010*/ 	.short	0x0000
        /*0012*/ 	.short	0x0000
        /*0014*/ 	.byte	0x00, 0xf0, 0x01, 0x0a


	//----- nvinfo : EIATTR_SPARSE_MMA_MASK
	.align		4
.L_484:
        /*0018*/ 	.byte	0x03, 0x50
        /*001a*/ 	.short	0x0000


	//----- nvinfo : EIATTR_MAXREG_COUNT
	.align		4
        /*001c*/ 	.byte	0x03, 0x1b
        /*001e*/ 	.short	0x00ff


	//----- nvinfo : EIATTR_NUM_BARRIERS
	.align		4
        /*0020*/ 	.byte	0x02, 0x4c
        /*0022*/ 	.byte	0x01
	.zero		1


	//----- nvinfo : EIATTR_ANNOTATIONS
	.align		4
        /*0024*/ 	.byte	0x04, 0x55
        /*0026*/ 	.short	(.L_486 - .L_485)


	//   ....[0]....
.L_485:
        /* <DEDUP_REMOVED lines=34> */


	//----- nvinfo : EIATTR_MERCURY_ISA_VERSION
	.align		4
.L_486:
        /*0230*/ 	.byte	0x03, 0x5f
        /*0232*/ 	.short	0x0101


	//----- nvinfo : EIATTR_VRC_CTA_INIT_COUNT
	.align		4
        /*0234*/ 	.byte	0x02, 0x4a
	.zero		1
	.zero		1


	//----- nvinfo : EIATTR_EXIT_INSTR_OFFSETS
	.align		4
        /*0238*/ 	.byte	0x04, 0x1c
        /*023a*/ 	.short	(.L_488 - .L_487)


	//   ....[0]....
.L_487:
        /*023c*/ 	.word	0x00000090


	//   ....[1]....
        /*0240*/ 	.word	0x00009780


	//----- nvinfo : EIATTR_CRS_STACK_SIZE
	.align		4
.L_488:
        /*0244*/ 	.byte	0x04, 0x1e
        /*0246*/ 	.short	(.L_490 - .L_489)
.L_489:
        /*0248*/ 	.word	0x00000000


	//----- nvinfo : EIATTR_CBANK_PARAM_SIZE
	.align		4
.L_490:
        /*024c*/ 	.byte	0x03, 0x19
        /*024e*/ 	.short	0x0280


	//----- nvinfo : EIATTR_PARAM_CBANK
	.align		4
        /*0250*/ 	.byte	0x04, 0x0a
        /*0252*/ 	.short	(.L_492 - .L_491)
	.align		4
.L_491:
        /*0254*/ 	.word	index@(.nv.constant0._ZN5flash44flash_bwd_dq_dk_dv_loop_seqk_parallel_kernelI23Flash_bwd_kernel_traitsILi96ELi64ELi128ELi8ELi2ELi4ELi4ELb1ELb0EN7cutlass10bfloat16_tE19Flash_kernel_traitsILi96ELi64ELi128ELi8ES3_EELb0ELb0ELb0ELb1ELb0ELb0ELb1EEEvNS_16Flash_bwd_paramsE)
        /*0258*/ 	.short	0x0380
        /*025a*/ 	.short	0x0280


	//----- nvinfo : EIATTR_SW_WAR
	.align		4
.L_492:
        /*025c*/ 	.byte	0x04, 0x36
        /*025e*/ 	.short	(.L_494 - .L_493)
.L_493:
        /*0260*/ 	.word	0x00000008
.L_494:


//--------------------- .nv.info._ZN5flash44flash_bwd_dq_dk_dv_loop_seqk_parallel_kernelI23Flash_bwd_kernel_traitsILi96ELi64ELi128ELi8ELi2ELi4ELi4ELb1ELb0EN7cutlass10bfloat16_tE19Flash_kernel_traitsILi96ELi64ELi128ELi8ES3_EELb1ELb0ELb1ELb0ELb0ELb1ELb0EEEvNS_16Flash_bwd_paramsE --------------------------
	.section	.nv.info._ZN5flash44flash_bwd_dq_dk_dv_loop_seqk_parallel_kernelI23Flash_bwd_kernel_traitsILi96ELi64ELi128ELi8ELi2ELi4ELi4ELb1ELb0EN7cutlass10bfloat16_tE19Flash_kernel_traitsILi96ELi64ELi128ELi8ES3_EELb1ELb0ELb1ELb0ELb0ELb1ELb0EEEvNS_16Flash_bwd_paramsE,"",@"SHT_CUDA_INFO"
	.sectionflags	@""
	.align	4


	//----- nvinfo : EIATTR_CUDA_API_VERSION
	.align		4
        /*0000*/ 	.byte	0x04, 0x37
        /*0002*/ 	.short	(.L_496 - .L_495)
.L_495:
        /*0004*/ 	.word	0x00000082


	//----- nvinfo : EIATTR_KPARAM_INFO
	.align		4
.L_496:
        /*0008*/ 	.byte	0x04, 0x17
        /*000a*/ 	.short	(.L_498 - .L_497)
.L_497:
        /*000c*/ 	.word	0x00000000
        /*0010*/ 	.short	0x0000
        /*0012*/ 	.short	0x0000
        /*0014*/ 	.byte	0x00, 0xf0, 0x01, 0x0a


	//----- nvinfo : EIATTR_SPARSE_MMA_MASK
	.align		4
.L_498:
        /*0018*/ 	.byte	0x03, 0x50
        /*001a*/ 	.short	0x0000


	//----- nvinfo : EIATTR_MAXREG_COUNT
	.align		4
        /*001c*/ 	.byte	0x03, 0x1b
        /*001e*/ 	.short	0x00ff


	//----- nvinfo : EIATTR_NUM_BARRIERS
	.align		4
        /*0020*/ 	.byte	0x02, 0x4c
        /*0022*/ 	.byte	0x01
	.zero		1


	//----- nvinfo : EIATTR_MERCURY_ISA_VERSION
	.align		4
        /*0024*/ 	.byte	0x03, 0x5f
        /*0026*/ 	.short	0x0101


	//----- nvinfo : EIATTR_VRC_CTA_INIT_COUNT
	.align		4
        /*0028*/ 	.byte	0x02, 0x4a
	.zero		1
	.zero		1


	//----- nvinfo : EIATTR_EXIT_INSTR_OFFSETS
	.align		4
        /*002c*/ 	.byte	0x04, 0x1c
        /*002e*/ 	.short	(.L_500 - .L_499)


	//   ....[0]....
.L_499:
        /*0030*/ 	.word	0x00000080


	//   ....[1]....
        /*0034*/ 	.word	0x00008d40


	//----- nvinfo : EIATTR_CRS_STACK_SIZE
	.align		4
.L_500:
        /*0038*/ 	.byte	0x04, 0x1e
        /*003a*/ 	.short	(.L_502 - .L_501)
.L_501:
        /*003c*/ 	.word	0x00000000


	//----- nvinfo : EIATTR_CBANK_PARAM_SIZE
	.align		4
.L_502:
        /*0040*/ 	.byte	0x03, 0x19
        /*0042*/ 	.short	0x0280


	//----- nvinfo : EIATTR_PARAM_CBANK
	.align		4
        /*0044*/ 	.byte	0x04, 0x0a
        /*0046*/ 	.short	(.L_504 - .L_503)
	.align		4
.L_503:
        /*0048*/ 	.word	index@(.nv.constant0._ZN5flash44flash_bwd_dq_dk_dv_loop_seqk_parallel_kernelI23Flash_bwd_kernel_traitsILi96ELi64ELi128ELi8ELi2ELi4ELi4ELb1ELb0EN7cutlass10bfloat16_tE19Flash_kernel_traitsILi96ELi64ELi128ELi8ES3_EELb1ELb0ELb1ELb0ELb0ELb1ELb0EEEvNS_16Flash_bwd_paramsE)
        /*004c*/ 	.short	0x0380
        /*004e*/ 	.short	0x0280


	//----- nvinfo : EIATTR_SW_WAR
	.align		4
.L_504:
        /*0050*/ 	.byte	0x04, 0x36
        /*0052*/ 	.short	(.L_506 - .L_505)
.L_505:
        /*0054*/ 	.word	0x00000008
.L_506:


//--------------------- .nv.info._ZN5flash44flash_bwd_dq_dk_dv_loop_seqk_parallel_kernelI23Flash_bwd_kernel_traitsILi96ELi64ELi128ELi8ELi2ELi4ELi4ELb1ELb0EN7cutlass10bfloat16_tE19Flash_kernel_traitsILi96ELi64ELi128ELi8ES3_EELb0ELb0ELb1ELb0ELb0ELb1ELb1EEEvNS_16Flash_bwd_paramsE --------------------------
	.section	.nv.info._ZN5flash44flash_bwd_dq_dk_dv_loop_seqk_parallel_kernelI23Flash_bwd_kernel_traitsILi96ELi64ELi128ELi8ELi2ELi4ELi4ELb1ELb0EN7cutlass10bfloat16_tE19Flash_kernel_traitsILi96ELi64ELi128ELi8ES3_EELb0ELb0ELb1ELb0ELb0ELb1ELb1EEEvNS_16Flash_bwd_paramsE,"",@"SHT_CUDA_INFO"
	.sectionflags	@""
	.align	4


	//----- nvinfo : EIATTR_CUDA_API_VERSION
	.align		4
        /*0000*/ 	.byte	0x04, 0x37
        /*0002*/ 	.short	(.L_508 - .L_507)
.L_507:
        /*0004*/ 	.word	0x00000082


	//----- nvinfo : EIATTR_KPARAM_INFO
	.align		4
.L_508:
        /*0008*/ 	.byte	0x04, 0x17
        /*000a*/ 	.short	(.L_510 - .L_509)
.L_509:
        /*000c*/ 	.word	0x00000000
        /*0010*/ 	.short	0x0000
        /*0012*/ 	.short	0x0000
        /*0014*/ 	.byte	0x00, 0xf0, 0x01, 0x0a


	//----- nvinfo : EIATTR_SPARSE_MMA_MASK
	.align		4
.L_510:
        /*0018*/ 	.byte	0x03, 0x50
        /*001a*/ 	.short	0x0000


	//----- nvinfo : EIATTR_MAXREG_COUNT
	.align		4
        /*001c*/ 	.byte	0x03, 0x1b
        /*001e*/ 	.short	0x00ff


	//----- nvinfo : EIATTR_NUM_BARRIERS
	.align		4
        /*0020*/ 	.byte	0x02, 0x4c
        /*0022*/ 	.byte	0x01
	.zero		1


	//----- nvinfo : EIATTR_ANNOTATIONS
	.align		4
        /*0024*/ 	.byte	0x04, 0x55
        /*0026*/ 	.short	(.L_512 - .L_511)


	//   ....[0]....
.L_511:
        /* <DEDUP_REMOVED lines=36> */


	//----- nvinfo : EIATTR_MERCURY_ISA_VERSION
	.align		4
.L_512:
        /*0258*/ 	.byte	0x03, 0x5f
        /*025a*/ 	.short	0x0101


	//----- nvinfo : EIATTR_VRC_CTA_INIT_COUNT
	.align		4
        /*025c*/ 	.byte	0x02, 0x4a
	.zero		1
	.zero		1


	//----- nvinfo : EIATTR_EXIT_INSTR_OFFSETS
	.align		4
        /*0260*/ 	.byte	0x04, 0x1c
        /*0262*/ 	.short	(.L_514 - .L_513)


	//   ....[0]....
.L_513:
        /*0264*/ 	.word	0x00000090


	//   ....[1]....
        /*0268*/ 	.word	0x00008b20


	//----- nvinfo : EIATTR_CRS_STACK_SIZE
	.align		4
.L_514:
        /*026c*/ 	.byte	0x04, 0x1e
        /*026e*/ 	.short	(.L_516 - .L_515)
.L_515:
        /*0270*/ 	.word	0x00000000


	//----- nvinfo : EIATTR_CBANK_PARAM_SIZE
	.align		4
.L_516:
        /*0274*/ 	.byte	0x03, 0x19
        /*0276*/ 	.short	0x0280


	//----- nvinfo : EIATTR_PARAM_CBANK
	.align		4
        /*0278*/ 	.byte	0x04, 0x0a
        /*027a*/ 	.short	(.L_518 - .L_517)
	.align		4
.L_517:
        /*027c*/ 	.word	index@(.nv.constant0._ZN5flash44flash_bwd_dq_dk_dv_loop_seqk_parallel_kernelI23Flash_bwd_kernel_traitsILi96ELi64ELi128ELi8ELi2ELi4ELi4ELb1ELb0EN7cutlass10bfloat16_tE19Flash_kernel_traitsILi96ELi64ELi128ELi8ES3_EELb0ELb0ELb1ELb0ELb0ELb1ELb1EEEvNS_16Flash_bwd_paramsE)
        /*0280*/ 	.short	0x0380
        /*0282*/ 	.short	0x0280


	//----- nvinfo : EIATTR_SW_WAR
	.align		4
.L_518:
        /*0284*/ 	.byte	0x04, 0x36
        /*0286*/ 	.short	(.L_520 - .L_519)
.L_519:
        /*0288*/ 	.word	0x00000008
.L_520:


//--------------------- .nv.info._ZN5flash44flash_bwd_dq_dk_dv_loop_seqk_parallel_kernelI23Flash_bwd_kernel_traitsILi96ELi64ELi128ELi8ELi2ELi4ELi4ELb1ELb0EN7cutlass10bfloat16_tE19Flash_kernel_traitsILi96ELi64ELi128ELi8ES3_EELb1ELb0ELb1ELb1ELb0ELb0ELb0EEEvNS_16Flash_bwd_paramsE --------------------------
	.section	.nv.info._ZN5flash44flash_bwd_dq_dk_dv_loop_seqk_parallel_kernelI23Flash_bwd_kernel_traitsILi96ELi64ELi128ELi8ELi2ELi4ELi4ELb1ELb0EN7cutlass10bfloat16_tE19Flash_kernel_traitsILi96ELi64ELi128ELi8ES3_EELb1ELb0ELb1ELb1ELb0ELb0ELb0EEEvNS_16Flash_bwd_paramsE,"",@"SHT_CUDA_INFO"
	.sectionflags	@""
	.align	4


	//----- nvinfo : EIATTR_CUDA_API_VERSION
	.align		4
        /*0000*/ 	.byte	0x04, 0x37
        /*0002*/ 	.short	(.L_522 - .L_521)
.L_521:
        /*0004*/ 	.word	0x00000082


	//----- nvinfo : EIATTR_KPARAM_INFO
	.align		4
.L_522:
        /*0008*/ 	.byte	0x04, 0x17
        /*000a*/ 	.short	(.L_524 - .L_523)
.L_523:
        /*000c*/ 	.word	0x00000000
        /*0010*/ 	.short	0x0000
        /*0012*/ 	.short	0x0000
        /*0014*/ 	.byte	0x00, 0xf0, 0x01, 0x0a


	//----- nvinfo : EIATTR_SPARSE_MMA_MASK
	.align		4
.L_524:
        /*0018*/ 	.byte	0x03, 0x50
        /*001a*/ 	.short	0x0000


	//----- nvinfo : EIATTR_MAXREG_COUNT
	.align		4
        /*001c*/ 	.byte	0x03, 0x1b
        /*001e*/ 	.short	0x00ff


	//----- nvinfo : EIATTR_NUM_BARRIERS
	.align		4
        /*0020*/ 	.byte	0x02, 0x4c
        /*0022*/ 	.byte	0x01
	.zero		1


	//----- nvinfo : EIATTR_MERCURY_ISA_VERSION
	.align		4
        /*0024*/ 	.byte	0x03, 0x5f
        /*0026*/ 	.short	0x0101


	//----- nvinfo : EIATTR_VRC_CTA_INIT_COUNT
	.align		4
        /*0028*/ 	.byte	0x02, 0x4a
	.zero		1
	.zero		1


	//----- nvinfo : EIATTR_EXIT_INSTR_OFFSETS
	.align		4
        /*002c*/ 	.byte	0x04, 0x1c
        /*002e*/ 	.short	(.L_526 - .L_525)


	//   ....[0]....
.L_525:
        /*0030*/ 	.word	0x00000080


	//   ....[1]....
        /*0034*/ 	.word	0x0000a040


	//----- nvinfo : EIATTR_CRS_STACK_SIZE
	.align		4
.L_526:
        /*0038*/ 	.byte	0x04, 0x1e
        /*003a*/ 	.short	(.L_528 - .L_527)
.L_527:
        /*003c*/ 	.word	0x00000000


	//----- nvinfo : EIATTR_CBANK_PARAM_SIZE
	.align		4
.L_528:
        /*0040*/ 	.byte	0x03, 0x19
        /*0042*/ 	.short	0x0280


	//----- nvinfo : EIATTR_PARAM_CBANK
	.align		4
        /*0044*/ 	.byte	0x04, 0x0a
        /*0046*/ 	.short	(.L_530 - .L_529)
	.align		4
.L_529:
        /*0048*/ 	.word	index@(.nv.constant0._ZN5flash44flash_bwd_dq_dk_dv_loop_seqk_parallel_kernelI23Flash_bwd_kernel_traitsILi96ELi64ELi128ELi8ELi2ELi4ELi4ELb1ELb0EN7cutlass10bfloat16_tE19Flash_kernel_traitsILi96ELi64ELi128ELi8ES3_EELb1ELb0ELb1ELb1ELb0ELb0ELb0EEEvNS_16Flash_bwd_paramsE)
        /*004c*/ 	.short	0x0380
        /*004e*/ 	.short	0x0280


	//----- nvinfo : EIATTR_SW_WAR
	.align		4
.L_530:
        /*0050*/ 	.byte	0x04, 0x36
        /*0052*/ 	.short	(.L_532 - .L_531)
.L_531:
        /*0054*/ 	.word	0x00000008
.L_532:


//--------------------- .nv.info._ZN5flash44flash_bwd_dq_dk_dv_loop_seqk_parallel_kernelI23Flash_bwd_kernel_traitsILi96ELi64ELi128ELi8ELi2ELi4ELi4ELb1ELb0EN7cutlass10bfloat16_tE19Flash_kernel_traitsILi96ELi64ELi128ELi8ES3_EELb0ELb0ELb1ELb1ELb0ELb0ELb1EEEvNS_16Flash_bwd_paramsE --------------------------
	.section	.nv.info._ZN5flash44flash_bwd_dq_dk_dv_loop_seqk_parallel_kernelI23Flash_bwd_kernel_traitsILi96ELi64ELi128ELi8ELi2ELi4ELi4ELb1ELb0EN7cutlass10bfloat16_tE19Flash_kernel_traitsILi96ELi64ELi128ELi8ES3_EELb0ELb0ELb1ELb1ELb0ELb0ELb1EEEvNS_16Flash_bwd_paramsE,"",@"SHT_CUDA_INFO"
	.sectionflags	@""
	.align	4


	//----- nvinfo : EIATTR_CUDA_API_VERSION
	.align		4
        /*0000*/ 	.byte	0x04, 0x37
        /*0002*/ 	.short	(.L_534 - .L_533)
.L_533:
        /*0004*/ 	.word	0x00000082


	//----- nvinfo : EIATTR_KPARAM_INFO
	.align		4
.L_534:
        /*0008*/ 	.byte	0x04, 0x17
        /*000a*/ 	.short	(.L_536 - .L_535)
.L_535:
        /*000c*/ 	.word	0x00000000
        /*0010*/ 	.short	0x0000
        /*0012*/ 	.short	0x0000
        /*0014*/ 	.byte	0x00, 0xf0, 0x01, 0x0a


	//----- nvinfo : EIATTR_SPARSE_MMA_MASK
	.align		4
.L_536:
        /*0018*/ 	.byte	0x03, 0x50
        /*001a*/ 	.short	0x0000


	//----- nvinfo : EIATTR_MAXREG_COUNT
	.align		4
        /*001c*/ 	.byte	0x03, 0x1b
        /*001e*/ 	.short	0x00ff


	//----- nvinfo : EIATTR_NUM_BARRIERS
	.align		4
        /*0020*/ 	.byte	0x02, 0x4c
        /*0022*/ 	.byte	0x01
	.zero		1


	//----- nvinfo : EIATTR_ANNOTATIONS
	.align		4
        /*0024*/ 	.byte	0x04, 0x55
        /*0026*/ 	.short	(.L_538 - .L_537)


	//   ....[0]....
.L_537:
        /* <DEDUP_REMOVED lines=36> */


	//----- nvinfo : EIATTR_MERCURY_ISA_VERSION
	.align		4
.L_538:
        /*0258*/ 	.byte	0x03, 0x5f
        /*025a*/ 	.short	0x0101


	//----- nvinfo : EIATTR_VRC_CTA_INIT_COUNT
	.align		4
        /*025c*/ 	.byte	0x02, 0x4a
	.zero		1
	.zero		1


	//----- nvinfo : EIATTR_EXIT_INSTR_OFFSETS
	.align		4
        /*0260*/ 	.byte	0x04, 0x1c
        /*0262*/ 	.short	(.L_540 - .L_539)


	//   ....[0]....
.L_539:
        /*0264*/ 	.word	0x00000090


	//   ....[1]....
        /*0268*/ 	.word	0x00009d30


	//----- nvinfo : EIATTR_CRS_STACK_SIZE
	.align		4
.L_540:
        /*026c*/ 	.byte	0x04, 0x1e
        /*026e*/ 	.short	(.L_542 - .L_541)
.L_541:
        /*0270*/ 	.word	0x00000000


	//----- nvinfo : EIATTR_CBANK_PARAM_SIZE
	.align		4
.L_542:
        /*0274*/ 	.byte	0x03, 0x19
        /*0276*/ 	.short	0x0280


	//----- nvinfo : EIATTR_PARAM_CBANK
	.align		4
        /*0278*/ 	.byte	0x04, 0x0a
        /*027a*/ 	.short	(.L_544 - .L_543)
	.align		4
.L_543:
        /*027c*/ 	.word	index@(.nv.constant0._ZN5flash44flash_bwd_dq_dk_dv_loop_seqk_parallel_kernelI23Flash_bwd_kernel_traitsILi96ELi64ELi128ELi8ELi2ELi4ELi4ELb1ELb0EN7cutlass10bfloat16_tE19Flash_kernel_traitsILi96ELi64ELi128ELi8ES3_EELb0ELb0ELb1ELb1ELb0ELb0ELb1EEEvNS_16Flash_bwd_paramsE)
        /*0280*/ 	.short	0x0380
        /*0282*/ 	.short	0x0280


	//----- nvinfo : EIATTR_SW_WAR
	.align		4
.L_544:
        /*0284*/ 	.byte	0x04, 0x36
        /*0286*/ 	.short	(.L_546 - .L_545)
.L_545:
        /*0288*/ 	.word	0x00000008
.L_546:


//--------------------- .nv.info._ZN5flash25flash_bwd_dot_do_o_kernelILb0E23Flash_bwd_kernel_traitsILi96ELi64ELi128ELi8ELi2ELi4ELi4ELb1ELb0EN7cutlass10bfloat16_tE19Flash_kernel_traitsILi96ELi64ELi128ELi8ES3_EEEEvNS_16Flash_bwd_paramsE --------------------------
	.section	.nv.info._ZN5flash25flash_bwd_dot_do_o_kernelILb0E23Flash_bwd_kernel_traitsILi96ELi64ELi128ELi8ELi2ELi4ELi4ELb1ELb0EN7cutlass10bfloat16_tE19Flash_kernel_traitsILi96ELi64ELi128ELi8ES3_EEEEvNS_16Flash_bwd_paramsE,"",@"SHT_CUDA_INFO"
	.sectionflags	@""
	.align	4


	//----- nvinfo : EIATTR_CUDA_API_VERSION
	.align		4
        /*0000*/ 	.byte	0x04, 0x37
        /*0002*/ 	.short	(.L_548 - .L_547)
.L_547:
        /*0004*/ 	.word	0x00000082


	//----- nvinfo : EIATTR_KPARAM_INFO
	.align		4
.L_548:
        /*0008*/ 	.byte	0x04, 0x17
        /*000a*/ 	.short	(.L_550 - .L_549)
.L_549:
        /*000c*/ 	.word	0x00000000
        /*0010*/ 	.short	0x0000
        /*0012*/ 	.short	0x0000
        /*0014*/ 	.byte	0x00, 0xf0, 0x01, 0x0a


	//----- nvinfo : EIATTR_SPARSE_MMA_MASK
	.align		4
.L_550:
        /*0018*/ 	.byte	0x03, 0x50
        /*001a*/ 	.short	0x0000


	//----- nvinfo : EIATTR_MAXREG_COUNT
	.align		4
        /*001c*/ 	.byte	0x03, 0x1b
        /*001e*/ 	.short	0x00ff


	//----- nvinfo : EIATTR_MERCURY_ISA_VERSION
	.align		4
        /*0020*/ 	.byte	0x03, 0x5f
        /*0022*/ 	.short	0x0101


	//----- nvinfo : EIATTR_COOP_GROUP_MASK_REGIDS
	.align		4
        /*0024*/ 	.byte	0x04, 0x29
        /*0026*/ 	.short	(.L_552 - .L_551)


	//   ....[0]....
.L_551:
        /*0028*/ 	.word	0xffffffff


	//   ....[1]....
        /*002c*/ 	.word	0xffffffff


	//----- nvinfo : EIATTR_COOP_GROUP_INSTR_OFFSETS
	.align		4
.L_552:
        /*0030*/ 	.byte	0x04, 0x28
        /*0032*/ 	.short	(.L_554 - .L_553)


	//   ....[0]....
.L_553:
        /*0034*/ 	.word	0x00000c60


	//   ....[1]....
        /*0038*/ 	.word	0x00000c80


	//----- nvinfo : EIATTR_VRC_CTA_INIT_COUNT
	.align		4
.L_554:
        /*003c*/ 	.byte	0x02, 0x4a
	.zero		1
	.zero		1


	//----- nvinfo : EIATTR_EXIT_INSTR_OFFSETS
	.align		4
        /*0040*/ 	.byte	0x04, 0x1c
        /*0042*/ 	.short	(.L_556 - .L_555)


	//   ....[0]....
.L_555:
        /*0044*/ 	.word	0x00000140


	//   ....[1]....
        /*0048*/ 	.word	0x00000cb0


	//   ....[2]....
        /*004c*/ 	.word	0x00000d20


	//----- nvinfo : EIATTR_CRS_STACK_SIZE
	.align		4
.L_556:
        /*0050*/ 	.byte	0x04, 0x1e
        /*0052*/ 	.short	(.L_558 - .L_557)
.L_557:
        /*0054*/ 	.word	0x00000000


	//----- nvinfo : EIATTR_CBANK_PARAM_SIZE
	.align		4
.L_558:
        /*0058*/ 	.byte	0x03, 0x19
        /*005a*/ 	.short	0x0280


	//----- nvinfo : EIATTR_PARAM_CBANK
	.align		4
        /*005c*/ 	.byte	0x04, 0x0a
        /*005e*/ 	.short	(.L_560 - .L_559)
	.align		4
.L_559:
        /*0060*/ 	.word	index@(.nv.constant0._ZN5flash25flash_bwd_dot_do_o_kernelILb0E23Flash_bwd_kernel_traitsILi96ELi64ELi128ELi8ELi2ELi4ELi4ELb1ELb0EN7cutlass10bfloat16_tE19Flash_kernel_traitsILi96ELi64ELi128ELi8ES3_EEEEvNS_16Flash_bwd_paramsE)
        /*0064*/ 	.short	0x0380
        /*0066*/ 	.short	0x0280


	//----- nvinfo : EIATTR_SW_WAR
	.align		4
.L_560:
        /*0068*/ 	.byte	0x04, 0x36
        /*006a*/ 	.short	(.L_562 - .L_561)
.L_561:
        /*006c*/ 	.word	0x00000008
.L_562:


//--------------------- .nv.info._ZN5flash25flash_bwd_dot_do_o_kernelILb1E23Flash_bwd_kernel_traitsILi96ELi64ELi128ELi8ELi2ELi4ELi4ELb1ELb0EN7cutlass10bfloat16_tE19Flash_kernel_traitsILi96ELi64ELi128ELi8ES3_EEEEvNS_16Flash_bwd_paramsE --------------------------
	.section	.nv.info._ZN5flash25flash_bwd_dot_do_o_kernelILb1E23Flash_bwd_kernel_traitsILi96ELi64ELi128ELi8ELi2ELi4ELi4ELb1ELb0EN7cutlass10bfloat16_tE19Flash_kernel_traitsILi96ELi64ELi128ELi8ES3_EEEEvNS_16Flash_bwd_paramsE,"",@"SHT_CUDA_INFO"
	.sectionflags	@""
	.align	4


	//----- nvinfo : EIATTR_CUDA_API_VERSION
	.align		4
        /*0000*/ 	.byte	0x04, 0x37
        /*0002*/ 	.short	(.L_564 - .L_563)
.L_563:
        /*0004*/ 	.word	0x00000082


	//----- nvinfo : EIATTR_KPARAM_INFO
	.align		4
.L_564:
        /*0008*/ 	.byte	0x04, 0x17
        /*000a*/ 	.short	(.L_566 - .L_565)
.L_565:
        /*000c*/ 	.word	0x00000000
        /*0010*/ 	.short	0x0000
        /*0012*/ 	.short	0x0000
        /*0014*/ 	.byte	0x00, 0xf0, 0x01, 0x0a


	//----- nvinfo : EIATTR_SPARSE_MMA_MASK
	.align		4
.L_566:
        /*0018*/ 	.byte	0x03, 0x50
        /*001a*/ 	.short	0x0000


	//----- nvinfo : EIATTR_MAXREG_COUNT
	.align		4
        /*001c*/ 	.byte	0x03, 0x1b
        /*001e*/ 	.short	0x00ff


	//----- nvinfo : EIATTR_MERCURY_ISA_VERSION
	.align		4
        /*0020*/ 	.byte	0x03, 0x5f
        /*0022*/ 	.short	0x0101


	//----- nvinfo : EIATTR_COOP_GROUP_MASK_REGIDS
	.align		4
        /*0024*/ 	.byte	0x04, 0x29
        /*0026*/ 	.short	(.L_568 - .L_567)


	//   ....[0]....
.L_567:
        /*0028*/ 	.word	0xffffffff


	//   ....[1]....
        /*002c*/ 	.word	0xffffffff


	//----- nvinfo : EIATTR_COOP_GROUP_INSTR_OFFSETS
	.align		4
.L_568:
        /*0030*/ 	.byte	0x04, 0x28
        /*0032*/ 	.short	(.L_570 - .L_569)


	//   ....[0]....
.L_569:
        /*0034*/ 	.word	0x00000f10


	//   ....[1]....
        /*0038*/ 	.word	0x00000f60


	//----- nvinfo : EIATTR_VRC_CTA_INIT_COUNT
	.align		4
.L_570:
        /*003c*/ 	.byte	0x02, 0x4a
	.zero		1
	.zero		1


	//----- nvinfo : EIATTR_EXIT_INSTR_OFFSETS
	.align		4
        /*0040*/ 	.byte	0x04, 0x1c
        /*0042*/ 	.short	(.L_572 - .L_571)


	//   ....[0]....
.L_571:
        /*0044*/ 	.word	0x00000140


	//   ....[1]....
        /*0048*/ 	.word	0x00001050


	//----- nvinfo : EIATTR_CRS_STACK_SIZE
	.align		4
.L_572:
        /*004c*/ 	.byte	0x04, 0x1e
        /*004e*/ 	.short	(.L_574 - .L_573)
.L_573:
        /*0050*/ 	.word	0x00000000


	//----- nvinfo : EIATTR_CBANK_PARAM_SIZE
	.align		4
.L_574:
        /*0054*/ 	.byte	0x03, 0x19
        /*0056*/ 	.short	0x0280


	//----- nvinfo : EIATTR_PARAM_CBANK
	.align		4
        /*0058*/ 	.byte	0x04, 0x0a
        /*005a*/ 	.short	(.L_576 - .L_575)
	.align		4
.L_575:
        /*005c*/ 	.word	index@(.nv.constant0._ZN5flash25flash_bwd_dot_do_o_kernelILb1E23Flash_bwd_kernel_traitsILi96ELi64ELi128ELi8ELi2ELi4ELi4ELb1ELb0EN7cutlass10bfloat16_tE19Flash_kernel_traitsILi96ELi64ELi128ELi8ES3_EEEEvNS_16Flash_bwd_paramsE)
        /*0060*/ 	.short	0x0380
        /*0062*/ 	.short	0x0280


	//----- nvinfo : EIATTR_SW_WAR
	.align		4
.L_576:
        /*0064*/ 	.byte	0x04, 0x36
        /*0066*/ 	.short	(.L_578 - .L_577)
.L_577:
        /*0068*/ 	.word	0x00000008
.L_578:


//--------------------- .nv.info._ZN5flash27flash_bwd_convert_dq_kernelI23Flash_bwd_kernel_traitsILi96ELi64ELi128ELi8ELi2ELi4ELi4ELb0ELb0EN7cutlass10bfloat16_tE19Flash_kernel_traitsILi96ELi64ELi128ELi8ES3_EEEEvNS_16Flash_bwd_paramsEi --------------------------
	.section	.nv.info._ZN5flash27flash_bwd_convert_dq_kernelI23Flash_bwd_kernel_traitsILi96ELi64ELi128ELi8ELi2ELi4ELi4ELb0ELb0EN7cutlass10bfloat16_tE19Flash_kernel_traitsILi96ELi64ELi128ELi8ES3_EEEEvNS_16Flash_bwd_paramsEi,"",@"SHT_CUDA_INFO"
	.sectionflags	@""
	.align	4


	//----- nvinfo : EIATTR_CUDA_API_VERSION
	.align		4
        /*0000*/ 	.byte	0x04, 0x37
        /*0002*/ 	.short	(.L_580 - .L_579)
.L_579:
        /*0004*/ 	.word	0x00000082


	//----- nvinfo : EIATTR_KPARAM_INFO
	.align		4
.L_580:
        /*0008*/ 	.byte	0x04, 0x17
        /*000a*/ 	.short	(.L_582 - .L_581)
.L_581:
        /*000c*/ 	.word	0x00000000
        /*0010*/ 	.short	0x0001
        /*0012*/ 	.short	0x0280
        /*0014*/ 	.byte	0x00, 0xf0, 0x11, 0x00


	//----- nvinfo : EIATTR_KPARAM_INFO
	.align		4
.L_582:
        /*0018*/ 	.byte	0x04, 0x17
        /*001a*/ 	.short	(.L_584 - .L_583)
.L_583:
        /*001c*/ 	.word	0x00000000
        /*0020*/ 	.short	0x0000
        /*0022*/ 	.short	0x0000
        /*0024*/ 	.byte	0x00, 0xf0, 0x01, 0x0a


	//----- nvinfo : EIATTR_SPARSE_MMA_MASK
	.align		4
.L_584:
        /*0028*/ 	.byte	0x03, 0x50
        /*002a*/ 	.short	0x0000


	//----- nvinfo : EIATTR_MAXREG_COUNT
	.align		4
        /*002c*/ 	.byte	0x03, 0x1b
        /*002e*/ 	.short	0x00ff


	//----- nvinfo : EIATTR_NUM_BARRIERS
	.align		4
        /*0030*/ 	.byte	0x02, 0x4c
        /*0032*/ 	.byte	0x01
	.zero		1


	//----- nvinfo : EIATTR_MERCURY_ISA_VERSION
	.align		4
        /*0034*/ 	.byte	0x03, 0x5f
        /*0036*/ 	.short	0x0101


	//----- nvinfo : EIATTR_VRC_CTA_INIT_COUNT
	.align		4
        /*0038*/ 	.byte	0x02, 0x4a
	.zero		1
	.zero		1


	//----- nvinfo : EIATTR_EXIT_INSTR_OFFSETS
	.align		4
        /*003c*/ 	.byte	0x04, 0x1c
        /*003e*/ 	.short	(.L_586 - .L_585)


	//   ....[0]....
.L_585:
        /*0040*/ 	.word	0x00000190


	//   ....[1]....
        /*0044*/ 	.word	0x00000fe0


	//   ....[2]....
        /*0048*/ 	.word	0x00001180


	//   ....[3]....
        /*004c*/ 	.word	0x000011b0


	//----- nvinfo : EIATTR_CBANK_PARAM_SIZE
	.align		4
.L_586:
        /*0050*/ 	.byte	0x03, 0x19
        /*0052*/ 	.short	0x0284


	//----- nvinfo : EIATTR_PARAM_CBANK
	.align		4
        /*0054*/ 	.byte	0x04, 0x0a
        /*0056*/ 	.short	(.L_588 - .L_587)
	.align		4
.L_587:
        /*0058*/ 	.word	index@(.nv.constant0._ZN5flash27flash_bwd_convert_dq_kernelI23Flash_bwd_kernel_traitsILi96ELi64ELi128ELi8ELi2ELi4ELi4ELb0ELb0EN7cutlass10bfloat16_tE19Flash_kernel_traitsILi96ELi64ELi128ELi8ES3_EEEEvNS_16Flash_bwd_paramsEi)
        /*005c*/ 	.short	0x0380
        /*005e*/ 	.short	0x0284


	//----- nvinfo : EIATTR_SW_WAR
	.align		4
.L_588:
        /*0060*/ 	.byte	0x04, 0x36
        /*0062*/ 	.short	(.L_590 - .L_589)
.L_589:
        /*0064*/ 	.word	0x00000008
.L_590:


//--------------------- .nv.info._ZN5flash44flash_bwd_dq_dk_dv_loop_seqk_parallel_kernelI23Flash_bwd_kernel_traitsILi96ELi64ELi128ELi8ELi2ELi4ELi4ELb0ELb0EN7cutlass10bfloat16_tE19Flash_kernel_traitsILi96ELi64ELi128ELi8ES3_EELb1ELb0ELb0ELb0ELb0ELb1ELb0EEEvNS_16Flash_bwd_paramsE --------------------------
	.section	.nv.info._ZN5flash44flash_bwd_dq_dk_dv_loop_seqk_parallel_kernelI23Flash_bwd_kernel_traitsILi96ELi64ELi128ELi8ELi2ELi4ELi4ELb0ELb0EN7cutlass10bfloat16_tE19Flash_kernel_traitsILi96ELi64ELi128ELi8ES3_EELb1ELb0ELb0ELb0ELb0ELb1ELb0EEEvNS_16Flash_bwd_paramsE,"",@"SHT_CUDA_INFO"
	.sectionflags	@""
	.align	4


	//----- nvinfo : EIATTR_CUDA_API_VERSION
	.align		4
        /*0000*/ 	.byte	0x04, 0x37
        /*0002*/ 	.short	(.L_592 - .L_591)
.L_591:
        /*0004*/ 	.word	0x00000082


	//----- nvinfo : EIATTR_KPARAM_INFO
	.align		4
.L_592:
        /*0008*/ 	.byte	0x04, 0x17
        /*000a*/ 	.short	(.L_594 - .L_593)
.L_593:
        /*000c*/ 	.word	0x00000000
        /*0010*/ 	.short	0x0000
        /*0012*/ 	.short	0x0000
        /*0014*/ 	.byte	0x00, 0xf0, 0x01, 0x0a


	//----- nvinfo : EIATTR_SPARSE_MMA_MASK
	.align		4
.L_594:
        /*0018*/ 	.byte	0x03, 0x50
        /*001a*/ 	.short	0x0000


	//----- nvinfo : EIATTR_MAXREG_COUNT
	.align		4
        /*001c*/ 	.byte	0x03, 0x1b
        /*001e*/ 	.short	0x00ff


	//----- nvinfo : EIATTR_NUM_BARRIERS
	.align		4
        /*0020*/ 	.byte	0x02, 0x4c
        /*0022*/ 	.byte	0x01
	.zero		1


	//----- nvinfo : EIATTR_MERCURY_ISA_VERSION
	.align		4
        /*0024*/ 	.byte	0x03, 0x5f
        /*0026*/ 	.short	0x0101


	//----- nvinfo : EIATTR_VRC_CTA_INIT_COUNT
	.align		4
        /*0028*/ 	.byte	0x02, 0x4a
	.zero		1
	.zero		1


	//----- nvinfo : EIATTR_EXIT_INSTR_OFFSETS
	.align		4
        /*002c*/ 	.byte	0x04, 0x1c
        /*002e*/ 	.short	(.L_596 - .L_595)


	//   ....[0]....
.L_595:
        /*0030*/ 	.word	0x00000080


	//   ....[1]....
        /*0034*/ 	.word	0x00008460


	//----- nvinfo : EIATTR_CRS_STACK_SIZE
	.align		4
.L_596:
        /*0038*/ 	.byte	0x04, 0x1e
        /*003a*/ 	.short	(.L_598 - .L_597)
.L_597:
        /*003c*/ 	.word	0x00000000


	//----- nvinfo : EIATTR_CBANK_PARAM_SIZE
	.align		4
.L_598:
        /*0040*/ 	.byte	0x03, 0x19
        /*0042*/ 	.short	0x0280


	//----- nvinfo : EIATTR_PARAM_CBANK
	.align		4
        /*0044*/ 	.byte	0x04, 0x0a
        /*0046*/ 	.short	(.L_600 - .L_599)
	.align		4
.L_599:
        /*0048*/ 	.word	index@(.nv.constant0._ZN5flash44flash_bwd_dq_dk_dv_loop_seqk_parallel_kernelI23Flash_bwd_kernel_traitsILi96ELi64ELi128ELi8ELi2ELi4ELi4ELb0ELb0EN7cutlass10bfloat16_tE19Flash_kernel_traitsILi96ELi64ELi128ELi8ES3_EELb1ELb0ELb0ELb0ELb0ELb1ELb0EEEvNS_16Flash_bwd_paramsE)
        /*004c*/ 	.short	0x0380
        /*004e*/ 	.short	0x0280


	//----- nvinfo : EIATTR_SW_WAR
	.align		4
.L_600:
        /*0050*/ 	.byte	0x04, 0x36
        /*0052*/ 	.short	(.L_602 - .L_601)
.L_601:
        /*0054*/ 	.word	0x00000008
.L_602:


//--------------------- .nv.info._ZN5flash44flash_bwd_dq_dk_dv_loop_seqk_parallel_kernelI23Flash_bwd_kernel_traitsILi96ELi64ELi128ELi8ELi2ELi4ELi4ELb0ELb0EN7cutlass10bfloat16_tE19Flash_kernel_traitsILi96ELi64ELi128ELi8ES3_EELb0ELb0ELb0ELb0ELb0ELb1ELb1EEEvNS_16Flash_bwd_paramsE --------------------------
	.section	.nv.info._ZN5flash44flash_bwd_dq_dk_dv_loop_seqk_parallel_kernelI23Flash_bwd_kernel_traitsILi96ELi64ELi128ELi8ELi2ELi4ELi4ELb0ELb0EN7cutlass10bfloat16_tE19Flash_kernel_traitsILi96ELi64ELi128ELi8ES3_EELb0ELb0ELb0ELb0ELb0ELb1ELb1EEEvNS_16Flash_bwd_paramsE,"",@"SHT_CUDA_INFO"
	.sectionflags	@""
	.align	4


	//----- nvinfo : EIATTR_CUDA_API_VERSION
	.align		4
        /*0000*/ 	.byte	0x04, 0x37
        /*0002*/ 	.short	(.L_604 - .L_603)
.L_603:
        /*0004*/ 	.word	0x00000082


	//----- nvinfo : EIATTR_KPARAM_INFO
	.align		4
.L_604:
        /*0008*/ 	.byte	0x04, 0x17
        /*000a*/ 	.short	(.L_606 - .L_605)
.L_605:
        /*000c*/ 	.word	0x00000000
        /*0010*/ 	.short	0x0000
        /*0012*/ 	.short	0x0000
        /*0014*/ 	.byte	0x00, 0xf0, 0x01, 0x0a


	//----- nvinfo : EIATTR_SPARSE_MMA_MASK
	.align		4
.L_606:
        /*0018*/ 	.byte	0x03, 0x50
        /*001a*/ 	.short	0x0000


	//----- nvinfo : EIATTR_MAXREG_COUNT
	.align		4
        /*001c*/ 	.byte	0x03, 0x1b
        /*001e*/ 	.short	0x00ff


	//----- nvinfo : EIATTR_NUM_BARRIERS
	.align		4
        /*0020*/ 	.byte	0x02, 0x4c
        /*0022*/ 	.byte	0x01
	.zero		1


	//----- nvinfo : EIATTR_MERCURY_ISA_VERSION
	.align		4
        /*0024*/ 	.byte	0x03, 0x5f
        /*0026*/ 	.short	0x0101


	//----- nvinfo : EIATTR_VRC_CTA_INIT_COUNT
	.align		4
        /*0028*/ 	.byte	0x02, 0x4a
	.zero		1
	.zero		1


	//----- nvinfo : EIATTR_EXIT_INSTR_OFFSETS
	.align		4
        /*002c*/ 	.byte	0x04, 0x1c
        /*002e*/ 	.short	(.L_608 - .L_607)


	//   ....[0]....
.L_607:
        /*0030*/ 	.word	0x00000080


	//   ....[1]....
        /*0034*/ 	.word	0x00008010


	//----- nvinfo : EIATTR_CRS_STACK_SIZE
	.align		4
.L_608:
        /*0038*/ 	.byte	0x04, 0x1e
        /*003a*/ 	.short	(.L_610 - .L_609)
.L_609:
        /*003c*/ 	.word	0x00000000


	//----- nvinfo : EIATTR_CBANK_PARAM_SIZE
	.align		4
.L_610:
        /*0040*/ 	.byte	0x03, 0x19
        /*0042*/ 	.short	0x0280


	//----- nvinfo : EIATTR_PARAM_CBANK
	.align		4
        /*0044*/ 	.byte	0x04, 0x0a
        /*0046*/ 	.short	(.L_612 - .L_611)
	.align		4
.L_611:
        /*0048*/ 	.word	index@(.nv.constant0._ZN5flash44flash_bwd_dq_dk_dv_loop_seqk_parallel_kernelI23Flash_bwd_kernel_traitsILi96ELi64ELi128ELi8ELi2ELi4ELi4ELb0ELb0EN7cutlass10bfloat16_tE19Flash_kernel_traitsILi96ELi64ELi128ELi8ES3_EELb0ELb0ELb0ELb0ELb0ELb1ELb1EEEvNS_16Flash_bwd_paramsE)
        /*004c*/ 	.short	0x0380
        /*004e*/ 	.short	0x0280


	//----- nvinfo : EIATTR_SW_WAR
	.align		4
.L_612:
        /*0050*/ 	.byte	0x04, 0x36
        /*0052*/ 	.short	(.L_614 - .L_613)
.L_613:
        /*0054*/ 	.word	0x00000008
.L_614:


//--------------------- .nv.info._ZN5flash44flash_bwd_dq_dk_dv_loop_seqk_parallel_kernelI23Flash_bwd_kernel_traitsILi96ELi64ELi128ELi8ELi2ELi4ELi4ELb0ELb0EN7cutlass10bfloat16_tE19Flash_kernel_traitsILi96ELi64ELi128ELi8ES3_EELb1ELb0ELb0ELb0ELb0ELb0ELb0EEEvNS_16Flash_bwd_paramsE --------------------------
	.section	.nv.info._ZN5flash44flash_bwd_dq_dk_dv_loop_seqk_parallel_kernelI23Flash_bwd_kernel_traitsILi96ELi64ELi128ELi8ELi2ELi4ELi4ELb0ELb0EN7cutlass10bfloat16_tE19Flash_kernel_traitsILi96ELi64ELi128ELi8ES3_EELb1ELb0ELb0ELb0ELb0ELb0ELb0EEEvNS_16Flash_bwd_paramsE,"",@"SHT_CUDA_INFO"
	.sectionflags	@""
	.align	4


	//----- nvinfo : EIATTR_CUDA_API_VERSION
	.align		4
        /*0000*/ 	.byte	0x04, 0x37
        /*0002*/ 	.short	(.L_616 - .L_615)
.L_615:
        /*0004*/ 	.word	0x00000082


	//----- nvinfo : EIATTR_KPARAM_INFO
	.align		4
.L_616:
        /*0008*/ 	.byte	0x04, 0x17
        /*000a*/ 	.short	(.L_618 - .L_617)
.L_617:
        /*000c*/ 	.word	0x00000000
        /*0010*/ 	.short	0x0000
        /*0012*/ 	.short	0x0000
        /*0014*/ 	.byte	0x00, 0xf0, 0x01, 0x0a


	//----- nvinfo : EIATTR_SPARSE_MMA_MASK
	.align		4
.L_618:
        /*0018*/ 	.byte	0x03, 0x50
        /*001a*/ 	.short	0x0000


	//----- nvinfo : EIATTR_MAXREG_COUNT
	.align		4
        /*001c*/ 	.byte	0x03, 0x1b
        /*001e*/ 	.short	0x00ff


	//----- nvinfo : EIATTR_NUM_BARRIERS
	.align		4
        /*0020*/ 	.byte	0x02, 0x4c
        /*0022*/ 	.byte	0x01
	.zero		1


	//----- nvinfo : EIATTR_MERCURY_ISA_VERSION
	.align		4
        /*0024*/ 	.byte	0x03, 0x5f
        /*0026*/ 	.short	0x0101


	//----- nvinfo : EIATTR_VRC_CTA_INIT_COUNT
	.align		4
        /*0028*/ 	.byte	0x02, 0x4a
	.zero		1
	.zero		1


	//----- nvinfo : EIATTR_EXIT_INSTR_OFFSETS
	.align		4
        /*002c*/ 	.byte	0x04, 0x1c
        /*002e*/ 	.short	(.L_620 - .L_619)


	//   ....[0]....
.L_619:
        /*0030*/ 	.word	0x00000080


	//   ....[1]....
        /*0034*/ 	.word	0x00009050


	//----- nvinfo : EIATTR_CRS_STACK_SIZE
	.align		4
.L_620:
        /*0038*/ 	.byte	0x04, 0x1e
        /*003a*/ 	.short	(.L_622 - .L_621)
.L_621:
        /*003c*/ 	.word	0x00000000


	//----- nvinfo : EIATTR_CBANK_PARAM_SIZE
	.align		4
.L_622:
        /*0040*/ 	.byte	0x03, 0x19
        /*0042*/ 	.short	0x0280


	//----- nvinfo : EIATTR_PARAM_CBANK
	.align		4
        /*0044*/ 	.byte	0x04, 0x0a
        /*0046*/ 	.short	(.L_624 - .L_623)
	.align		4
.L_623:
        /*0048*/ 	.word	index@(.nv.constant0._ZN5flash44flash_bwd_dq_dk_dv_loop_seqk_parallel_kernelI23Flash_bwd_kernel_traitsILi96ELi64ELi128ELi8ELi2ELi4ELi4ELb0ELb0EN7cutlass10bfloat16_tE19Flash_kernel_traitsILi96ELi64ELi128ELi8ES3_EELb1ELb0ELb0ELb0ELb0ELb0ELb0EEEvNS_16Flash_bwd_paramsE)
        /*004c*/ 	.short	0x0380
        /*004e*/ 	.short	0x0280


	//----- nvinfo : EIATTR_SW_WAR
	.align		4
.L_624:
        /*0050*/ 	.byte	0x04, 0x36
        /*0052*/ 	.short	(.L_626 - .L_625)
.L_625:
        /*0054*/ 	.word	0x00000008
.L_626:


//--------------------- .nv.info._ZN5flash44flash_bwd_dq_dk_dv_loop_seqk_parallel_kernelI23Flash_bwd_kernel_traitsILi96ELi64ELi128ELi8ELi2ELi4ELi4ELb0ELb0EN7cutlass10bfloat16_tE19Flash_kernel_traitsILi96ELi64ELi128ELi8ES3_EELb0ELb0ELb0ELb0ELb0ELb0ELb1EEEvNS_16Flash_bwd_paramsE --------------------------
	.section	.nv.info._ZN5flash44flash_bwd_dq_dk_dv_loop_seqk_parallel_kernelI23Flash_bwd_kernel_traitsILi96ELi64ELi128ELi8ELi2ELi4ELi4ELb0ELb0EN7cutlass10bfloat16_tE19Flash_kernel_traitsILi96ELi64ELi128ELi8ES3_EELb0ELb0ELb0ELb0ELb0ELb0ELb1EEEvNS_16Flash_bwd_paramsE,"",@"SHT_CUDA_INFO"
	.sectionflags	@""
	.align	4


	//----- nvinfo : EIATTR_CUDA_API_VERSION
	.align		4
        /*0000*/ 	.byte	0x04, 0x37
        /*0002*/ 	.short	(.L_628 - .L_627)
.L_627:
        /*0004*/ 	.word	0x00000082


	//----- nvinfo : EIATTR_KPARAM_INFO
	.align		4
.L_628:
        /*0008*/ 	.byte	0x04, 0x17
        /*000a*/ 	.short	(.L_630 - .L_629)
.L_629:
        /*000c*/ 	.word	0x00000000
        /*0010*/ 	.short	0x0000
        /*0012*/ 	.short	0x0000
        /*0014*/ 	.byte	0x00, 0xf0, 0x01, 0x0a


	//----- nvinfo : EIATTR_SPARSE_MMA_MASK
	.align		4
.L_630:
        /*0018*/ 	.byte	0x03, 0x50
        /*001a*/ 	.short	0x0000


	//----- nvinfo : EIATTR_MAXREG_COUNT
	.align		4
        /*001c*/ 	.byte	0x03, 0x1b
        /*001e*/ 	.short	0x00ff


	//----- nvinfo : EIATTR_NUM_BARRIERS
	.align		4
        /*0020*/ 	.byte	0x02, 0x4c
        /*0022*/ 	.byte	0x01
	.zero		1


	//----- nvinfo : EIATTR_MERCURY_ISA_VERSION
	.align		4
        /*0024*/ 	.byte	0x03, 0x5f
        /*0026*/ 	.short	0x0101


	//----- nvinfo : EIATTR_VRC_CTA_INIT_COUNT
	.align		4
        /*0028*/ 	.byte	0x02, 0x4a
	.zero		1
	.zero		1


	//----- nvinfo : EIATTR_EXIT_INSTR_OFFSETS
	.align		4
        /*002c*/ 	.byte	0x04, 0x1c
        /*002e*/ 	.short	(.L_632 - .L_631)


	//   ....[0]....
.L_631:
        /*0030*/ 	.word	0x00000080


	//   ....[1]....
        /*0034*/ 	.word	0x00008ca0


	//----- nvinfo : EIATTR_CRS_STACK_SIZE
	.align		4
.L_632:
        /*0038*/ 	.byte	0x04, 0x1e
        /*003a*/ 	.short	(.L_634 - .L_633)
.L_633:
        /*003c*/ 	.word	0x00000000


	//----- nvinfo : EIATTR_CBANK_PARAM_SIZE
	.align		4
.L_634:
        /*0040*/ 	.byte	0x03, 0x19
        /*0042*/ 	.short	0x0280


	//----- nvinfo : EIATTR_PARAM_CBANK
	.align		4
        /*0044*/ 	.byte	0x04, 0x0a
        /*0046*/ 	.short	(.L_636 - .L_635)
	.align		4
.L_635:
        /*0048*/ 	.word	index@(.nv.constant0._ZN5flash44flash_bwd_dq_dk_dv_loop_seqk_parallel_kernelI23Flash_bwd_kernel_traitsILi96ELi64ELi128ELi8ELi2ELi4ELi4ELb0ELb0EN7cutlass10bfloat16_tE19Flash_kernel_traitsILi96ELi64ELi128ELi8ES3_EELb0ELb0ELb0ELb0ELb0ELb0ELb1EEEvNS_16Flash_bwd_paramsE)
        /*004c*/ 	.short	0x0380
        /*004e*/ 	.short	0x0280


	//----- nvinfo : EIATTR_SW_WAR
	.align		4
.L_636:
        /*0050*/ 	.byte	0x04, 0x36
        /*0052*/ 	.short	(.L_638 - .L_637)
.L_637:
        /*0054*/ 	.word	0x00000008
.L_638:


//--------------------- .nv.info._ZN5flash44flash_bwd_dq_dk_dv_loop_seqk_parallel_kernelI23Flash_bwd_kernel_traitsILi96ELi64ELi128ELi8ELi2ELi4ELi4ELb0ELb0EN7cutlass10bfloat16_tE19Flash_kernel_traitsILi96ELi64ELi128ELi8ES3_EELb1ELb0ELb1ELb0ELb0ELb0ELb0EEEvNS_16Flash_bwd_paramsE --------------------------
	.section	.nv.info._ZN5flash44flash_bwd_dq_dk_dv_loop_seqk_parallel_kernelI23Flash_bwd_kernel_traitsILi96ELi64ELi128ELi8ELi2ELi4ELi4ELb0ELb0EN7cutlass10bfloat16_tE19Flash_kernel_traitsILi96ELi64ELi128ELi8ES3_EELb1ELb0ELb1ELb0ELb0ELb0ELb0EEEvNS_16Flash_bwd_paramsE,"",@"SHT_CUDA_INFO"
	.sectionflags	@""
	.align	4


	//----- nvinfo : EIATTR_CUDA_API_VERSION
	.align		4
        /*0000*/ 	.byte	0x04, 0x37
        /*0002*/ 	.short	(.L_640 - .L_639)
.L_639:
        /*0004*/ 	.word	0x00000082


	//----- nvinfo : EIATTR_KPARAM_INFO
	.align		4
.L_640:
        /*0008*/ 	.byte	0x04, 0x17
        /*000a*/ 	.short	(.L_642 - .L_641)
.L_641:
        /*000c*/ 	.word	0x00000000
        /*0010*/ 	.short	0x0000
        /*0012*/ 	.short	0x0000
        /*0014*/ 	.byte	0x00, 0xf0, 0x01, 0x0a


	//----- nvinfo : EIATTR_SPARSE_MMA_MASK
	.align		4
.L_642:
        /*0018*/ 	.byte	0x03, 0x50
        /*001a*/ 	.short	0x0000


	//----- nvinfo : EIATTR_MAXREG_COUNT
	.align		4
        /*001c*/ 	.byte	0x03, 0x1b
        /*001e*/ 	.short	0x00ff


	//----- nvinfo : EIATTR_NUM_BARRIERS
	.align		4
        /*0020*/ 	.byte	0x02, 0x4c
        /*0022*/ 	.byte	0x01
	.zero		1


	//----- nvinfo : EIATTR_MERCURY_ISA_VERSION
	.align		4
        /*0024*/ 	.byte	0x03, 0x5f
        /*0026*/ 	.short	0x0101


	//----- nvinfo : EIATTR_VRC_CTA_INIT_COUNT
	.align		4
        /*0028*/ 	.byte	0x02, 0x4a
	.zero		1
	.zero		1


	//----- nvinfo : EIATTR_EXIT_INSTR_OFFSETS
	.align		4
        /*002c*/ 	.byte	0x04, 0x1c
        /*002e*/ 	.short	(.L_644 - .L_643)


	//   ....[0]....
.L_643:
        /*0030*/ 	.word	0x00000080


	//   ....[1]....
        /*0034*/ 	.word	0x00009140


	//----- nvinfo : EIATTR_CRS_STACK_SIZE
	.align		4
.L_644:
        /*0038*/ 	.byte	0x04, 0x1e
        /*003a*/ 	.short	(.L_646 - .L_645)
.L_645:
        /*003c*/ 	.word	0x00000000


	//----- nvinfo : EIATTR_CBANK_PARAM_SIZE
	.align		4
.L_646:
        /*0040*/ 	.byte	0x03, 0x19
        /*0042*/ 	.short	0x0280


	//----- nvinfo : EIATTR_PARAM_CBANK
	.align		4
        /*0044*/ 	.byte	0x04, 0x0a
        /*0046*/ 	.short	(.L_648 - .L_647)
	.align		4
.L_647:
        /*0048*/ 	.word	index@(.nv.constant0._ZN5flash44flash_bwd_dq_dk_dv_loop_seqk_parallel_kernelI23Flash_bwd_kernel_traitsILi96ELi64ELi128ELi8ELi2ELi4ELi4ELb0ELb0EN7cutlass10bfloat16_tE19Flash_kernel_traitsILi96ELi64ELi128ELi8ES3_EELb1ELb0ELb1ELb0ELb0ELb0ELb0EEEvNS_16Flash_bwd_paramsE)
        /*004c*/ 	.short	0x0380
        /*004e*/ 	.short	0x0280


	//----- nvinfo : EIATTR_SW_WAR
	.align		4
.L_648:
        /*0050*/ 	.byte	0x04, 0x36
        /*0052*/ 	.short	(.L_650 - .L_649)
.L_649:
        /*0054*/ 	.word	0x00000008
.L_650:


//--------------------- .nv.info._ZN5flash44flash_bwd_dq_dk_dv_loop_seqk_parallel_kernelI23Flash_bwd_kernel_traitsILi96ELi64ELi128ELi8ELi2ELi4ELi4ELb0ELb0EN7cutlass10bfloat16_tE19Flash_kernel_traitsILi96ELi64ELi128ELi8ES3_EELb0ELb0ELb1ELb0ELb0ELb0ELb1EEEvNS_16Flash_bwd_paramsE --------------------------
	.section	.nv.info._ZN5flash44flash_bwd_dq_dk_dv_loop_seqk_parallel_kernelI23Flash_bwd_kernel_traitsILi96ELi64ELi128ELi8ELi2ELi4ELi4ELb0ELb0EN7cutlass10bfloat16_tE19Flash_kernel_traitsILi96ELi64ELi128ELi8ES3_EELb0ELb0ELb1ELb0ELb0ELb0ELb1EEEvNS_16Flash_bwd_paramsE,"",@"SHT_CUDA_INFO"
	.sectionflags	@""
	.align	4


	//----- nvinfo : EIATTR_CUDA_API_VERSION
	.align		4
        /*0000*/ 	.byte	0x04, 0x37
        /*0002*/ 	.short	(.L_652 - .L_651)
.L_651:
        /*0004*/ 	.word	0x00000082


	//----- nvinfo : EIATTR_KPARAM_INFO
	.align		4
.L_652:
        /*0008*/ 	.byte	0x04, 0x17
        /*000a*/ 	.short	(.L_654 - .L_653)
.L_653:
        /*000c*/ 	.word	0x00000000
        /*0010*/ 	.short	0x0000
        /*0012*/ 	.short	0x0000
        /*0014*/ 	.byte	0x00, 0xf0, 0x01, 0x0a


	//----- nvinfo : EIATTR_SPARSE_MMA_MASK
	.align		4
.L_654:
        /*0018*/ 	.byte	0x03, 0x50
        /*001a*/ 	.short	0x0000


	//----- nvinfo : EIATTR_MAXREG_COUNT
	.align		4
        /*001c*/ 	.byte	0x03, 0x1b
        /*001e*/ 	.short	0x00ff


	//----- nvinfo : EIATTR_NUM_BARRIERS
	.align		4
        /*0020*/ 	.byte	0x02, 0x4c
        /*0022*/ 	.byte	0x01
	.zero		1


	//----- nvinfo : EIATTR_MERCURY_ISA_VERSION
	.align		4
        /*0024*/ 	.byte	0x03, 0x5f
        /*0026*/ 	.short	0x0101


	//----- nvinfo : EIATTR_VRC_CTA_INIT_COUNT
	.align		4
        /*0028*/ 	.byte	0x02, 0x4a
	.zero		1
	.zero		1


	//----- nvinfo : EIATTR_EXIT_INSTR_OFFSETS
	.align		4
        /*002c*/ 	.byte	0x04, 0x1c
        /*002e*/ 	.short	(.L_656 - .L_655)


	//   ....[0]....
.L_655:
        /*0030*/ 	.word	0x00000080


	//   ....[1]....
        /*0034*/ 	.word	0x00009190


	//----- nvinfo : EIATTR_CRS_STACK_SIZE
	.align		4
.L_656:
        /*0038*/ 	.byte	0x04, 0x1e
        /*003a*/ 	.short	(.L_658 - .L_657)
.L_657:
        /*003c*/ 	.word	0x00000000


	//----- nvinfo : EIATTR_CBANK_PARAM_SIZE
	.align		4
.L_658:
        /*0040*/ 	.byte	0x03, 0x19
        /*0042*/ 	.short	0x0280


	//----- nvinfo : EIATTR_PARAM_CBANK
	.align		4
        /*0044*/ 	.byte	0x04, 0x0a
        /*0046*/ 	.short	(.L_660 - .L_659)
	.align		4
.L_659:
        /*0048*/ 	.word	index@(.nv.constant0._ZN5flash44flash_bwd_dq_dk_dv_loop_seqk_parallel_kernelI23Flash_bwd_kernel_traitsILi96ELi64ELi128ELi8ELi2ELi4ELi4ELb0ELb0EN7cutlass10bfloat16_tE19Flash_kernel_traitsILi96ELi64ELi128ELi8ES3_EELb0ELb0ELb1ELb0ELb0ELb0ELb1EEEvNS_16Flash_bwd_paramsE)
        /*004c*/ 	.short	0x0380
        /*004e*/ 	.short	0x0280


	//----- nvinfo : EIATTR_SW_WAR
	.align		4
.L_660:
        /*0050*/ 	.byte	0x04, 0x36
        /*0052*/ 	.short	(.L_662 - .L_661)
.L_661:
        /*0054*/ 	.word	0x00000008
.L_662:


//--------------------- .nv.info._ZN5flash44flash_bwd_dq_dk_dv_loop_seqk_parallel_kernelI23Flash_bwd_kernel_traitsILi96ELi64ELi128ELi8ELi2ELi4ELi4ELb0ELb0EN7cutlass10bfloat16_tE19Flash_kernel_traitsILi96ELi64ELi128ELi8ES3_EELb1ELb0ELb0ELb0ELb1ELb1ELb0EEEvNS_16Flash_bwd_paramsE --------------------------
	.section	.nv.info._ZN5flash44flash_bwd_dq_dk_dv_loop_seqk_parallel_kernelI23Flash_bwd_kernel_traitsILi96ELi64ELi128ELi8ELi2ELi4ELi4ELb0ELb0EN7cutlass10bfloat16_tE19Flash_kernel_traitsILi96ELi64ELi128ELi8ES3_EELb1ELb0ELb0ELb0ELb1ELb1ELb0EEEvNS_16Flash_bwd_paramsE,"",@"SHT_CUDA_INFO"
	.sectionflags	@""
	.align	4


	//----- nvinfo : EIATTR_CUDA_API_VERSION
	.align		4
        /*0000*/ 	.byte	0x04, 0x37
        /*0002*/ 	.short	(.L_664 - .L_663)
.L_663:
        /*0004*/ 	.word	0x00000082


	//----- nvinfo : EIATTR_KPARAM_INFO
	.align		4
.L_664:
        /*0008*/ 	.byte	0x04, 0x17
        /*000a*/ 	.short	(.L_666 - .L_665)
.L_665:
        /*000c*/ 	.word	0x00000000
        /*0010*/ 	.short	0x0000
        /*0012*/ 	.short	0x0000
        /*0014*/ 	.byte	0x00, 0xf0, 0x01, 0x0a


	//----- nvinfo : EIATTR_SPARSE_MMA_MASK
	.align		4
.L_666:
        /*0018*/ 	.byte	0x03, 0x50
        /*001a*/ 	.short	0x0000


	//----- nvinfo : EIATTR_MAXREG_COUNT
	.align		4
        /*001c*/ 	.byte	0x03, 0x1b
        /*001e*/ 	.short	0x00ff


	//----- nvinfo : EIATTR_NUM_BARRIERS
	.align		4
        /*0020*/ 	.byte	0x02, 0x4c
        /*0022*/ 	.byte	0x01
	.zero		1


	//----- nvinfo : EIATTR_MERCURY_ISA_VERSION
	.align		4
        /*0024*/ 	.byte	0x03, 0x5f
        /*0026*/ 	.short	0x0101


	//----- nvinfo : EIATTR_VRC_CTA_INIT_COUNT
	.align		4
        /*0028*/ 	.byte	0x02, 0x4a
	.zero		1
	.zero		1


	//----- nvinfo : EIATTR_EXIT_INSTR_OFFSETS
	.align		4
        /*002c*/ 	.byte	0x04, 0x1c
        /*002e*/ 	.short	(.L_668 - .L_667)


	//   ....[0]....
.L_667:
        /*0030*/ 	.word	0x00000080


	//   ....[1]....
        /*0034*/ 	.word	0x00006810


	//----- nvinfo : EIATTR_CBANK_PARAM_SIZE
	.align		4
.L_668:
        /*0038*/ 	.byte	0x03, 0x19
        /*003a*/ 	.short	0x0280


	//----- nvinfo : EIATTR_PARAM_CBANK
	.align		4
        /*003c*/ 	.byte	0x04, 0x0a
        /*003e*/ 	.short	(.L_670 - .L_669)
	.align		4
.L_669:
        /*0040*/ 	.word	index@(.nv.constant0._ZN5flash44flash_bwd_dq_dk_dv_loop_seqk_parallel_kernelI23Flash_bwd_kernel_traitsILi96ELi64ELi128ELi8ELi2ELi4ELi4ELb0ELb0EN7cutlass10bfloat16_tE19Flash_kernel_traitsILi96ELi64ELi128ELi8ES3_EELb1ELb0ELb0ELb0ELb1ELb1ELb0EEEvNS_16Flash_bwd_paramsE)
        /*0044*/ 	.short	0x0380
        /*0046*/ 	.short	0x0280


	//----- nvinfo : EIATTR_SW_WAR
	.align		4
.L_670:
        /*0048*/ 	.byte	0x04, 0x36
        /*004a*/ 	.short	(.L_672 - .L_671)
.L_671:
        /*004c*/ 	.word	0x00000008
.L_672:


//--------------------- .nv.info._ZN5flash44flash_bwd_dq_dk_dv_loop_seqk_parallel_kernelI23Flash_bwd_kernel_traitsILi96ELi64ELi128ELi8ELi2ELi4ELi4ELb0ELb0EN7cutlass10bfloat16_tE19Flash_kernel_traitsILi96ELi64ELi128ELi8ES3_EELb0ELb0ELb0ELb0ELb1ELb1ELb1EEEvNS_16Flash_bwd_paramsE --------------------------
	.section	.nv.info._ZN5flash44flash_bwd_dq_dk_dv_loop_seqk_parallel_kernelI23Flash_bwd_kernel_traitsILi96ELi64ELi128ELi8ELi2ELi4ELi4ELb0ELb0EN7cutlass10bfloat16_tE19Flash_kernel_traitsILi96ELi64ELi128ELi8ES3_EELb0ELb0ELb0ELb0ELb1ELb1ELb1EEEvNS_16Flash_bwd_paramsE,"",@"SHT_CUDA_INFO"
	.sectionflags	@""
	.align	4


	//----- nvinfo : EIATTR_CUDA_API_VERSION
	.align		4
        /*0000*/ 	.byte	0x04, 0x37
        /*0002*/ 	.short	(.L_674 - .L_673)
.L_673:
        /*0004*/ 	.word	0x00000082


	//----- nvinfo : EIATTR_KPARAM_INFO
	.align		4
.L_674:
        /*0008*/ 	.byte	0x04, 0x17
        /*000a*/ 	.short	(.L_676 - .L_675)
.L_675:
        /*000c*/ 	.word	0x00000000
        /*0010*/ 	.short	0x0000
        /*0012*/ 	.short	0x0000
        /*0014*/ 	.byte	0x00, 0xf0, 0x01, 0x0a


	//----- nvinfo : EIATTR_SPARSE_MMA_MASK
	.align		4
.L_676:
        /*0018*/ 	.byte	0x03, 0x50
        /*001a*/ 	.short	0x0000


	//----- nvinfo : EIATTR_MAXREG_COUNT
	.align		4
        /*001c*/ 	.byte	0x03, 0x1b
        /*001e*/ 	.short	0x00ff


	//----- nvinfo : EIATTR_NUM_BARRIERS
	.align		4
        /*0020*/ 	.byte	0x02, 0x4c
        /*0022*/ 	.byte	0x01
	.zero		1


	//----- nvinfo : EIATTR_MERCURY_ISA_VERSION
	.align		4
        /*0024*/ 	.byte	0x03, 0x5f
        /*0026*/ 	.short	0x0101


	//----- nvinfo : EIATTR_VRC_CTA_INIT_COUNT
	.align		4
        /*0028*/ 	.byte	0x02, 0x4a
	.zero		1
	.zero		1


	//----- nvinfo : EIATTR_EXIT_INSTR_OFFSETS
	.align		4
        /*002c*/ 	.byte	0x04, 0x1c
        /*002e*/ 	.short	(.L_678 - .L_677)


	//   ....[0]....
.L_677:
        /*0030*/ 	.word	0x00000080


	//   ....[1]....
        /*0034*/ 	.word	0x000063d0


	//----- nvinfo : EIATTR_CBANK_PARAM_SIZE
	.align		4
.L_678:
        /*0038*/ 	.byte	0x03, 0x19
        /*003a*/ 	.short	0x0280


	//----- nvinfo : EIATTR_PARAM_CBANK
	.align		4
        /*003c*/ 	.byte	0x04, 0x0a
        /*003e*/ 	.short	(.L_680 - .L_679)
	.align		4
.L_679:
        /*0040*/ 	.word	index@(.nv.constant0._ZN5flash44flash_bwd_dq_dk_dv_loop_seqk_parallel_kernelI23Flash_bwd_kernel_traitsILi96ELi64ELi128ELi8ELi2ELi4ELi4ELb0ELb0EN7cutlass10bfloat16_tE19Flash_kernel_traitsILi96ELi64ELi128ELi8ES3_EELb0ELb0ELb0ELb0ELb1ELb1ELb1EEEvNS_16Flash_bwd_paramsE)
        /*0044*/ 	.short	0x0380
        /*0046*/ 	.short	0x0280


	//----- nvinfo : EIATTR_SW_WAR
	.align		4
.L_680:
        /*0048*/ 	.byte	0x04, 0x36
        /*004a*/ 	.short	(.L_682 - .L_681)
.L_681:
        /*004c*/ 	.word	0x00000008
.L_682:


//--------------------- .nv.info._ZN5flash44flash_bwd_dq_dk_dv_loop_seqk_parallel_kernelI23Flash_bwd_kernel_traitsILi96ELi64ELi128ELi8ELi2ELi4ELi4ELb0ELb0EN7cutlass10bfloat16_tE19Flash_kernel_traitsILi96ELi64ELi128ELi8ES3_EELb1ELb0ELb0ELb1ELb0ELb0ELb0EEEvNS_16Flash_bwd_paramsE --------------------------
	.section	.nv.info._ZN5flash44flash_bwd_dq_dk_dv_loop_seqk_parallel_kernelI23Flash_bwd_kernel_traitsILi96ELi64ELi128ELi8ELi2ELi4ELi4ELb0ELb0EN7cutlass10bfloat16_tE19Flash_kernel_traitsILi96ELi64ELi128ELi8ES3_EELb1ELb0ELb0ELb1ELb0ELb0ELb0EEEvNS_16Flash_bwd_paramsE,"",@"SHT_CUDA_INFO"
	.sectionflags	@""
	.align	4


	//----- nvinfo : EIATTR_CUDA_API_VERSION
	.align		4
        /*0000*/ 	.byte	0x04, 0x37
        /*0002*/ 	.short	(.L_684 - .L_683)
.L_683:
        /*0004*/ 	.word	0x00000082


	//----- nvinfo : EIATTR_KPARAM_INFO
	.align		4
.L_684:
        /*0008*/ 	.byte	0x04, 0x17
        /*000a*/ 	.short	(.L_686 - .L_685)
.L_685:
        /*000c*/ 	.word	0x00000000
        /*0010*/ 	.short	0x0000
        /*0012*/ 	.short	0x0000
        /*0014*/ 	.byte	0x00, 0xf0, 0x01, 0x0a


	//----- nvinfo : EIATTR_SPARSE_MMA_MASK
	.align		4
.L_686:
        /*0018*/ 	.byte	0x03, 0x50
        /*001a*/ 	.short	0x0000


	//----- nvinfo : EIATTR_MAXREG_COUNT
	.align		4
        /*001c*/ 	.byte	0x03, 0x1b
        /*001e*/ 	.short	0x00ff


	//----- nvinfo : EIATTR_NUM_BARRIERS
	.align		4
        /*0020*/ 	.byte	0x02, 0x4c
        /*0022*/ 	.byte	0x01
	.zero		1


	//----- nvinfo : EIATTR_MERCURY_ISA_VERSION
	.align		4
        /*0024*/ 	.byte	0x03, 0x5f
        /*0026*/ 	.short	0x0101


	//----- nvinfo : EIATTR_VRC_CTA_INIT_COUNT
	.align		4
        /*0028*/ 	.byte	0x02, 0x4a
	.zero		1
	.zero		1


	//----- nvinfo : EIATTR_EXIT_INSTR_OFFSETS
	.align		4
        /*002c*/ 	.byte	0x04, 0x1c
        /*002e*/ 	.short	(.L_688 - .L_687)


	//   ....[0]....
.L_687:
        /*0030*/ 	.word	0x00000080


	//   ....[1]....
        /*0034*/ 	.word	0x000090e0


	//----- nvinfo : EIATTR_CRS_STACK_SIZE
	.align		4
.L_688:
        /*0038*/ 	.byte	0x04, 0x1e
        /*003a*/ 	.short	(.L_690 - .L_689)
.L_689:
        /*003c*/ 	.word	0x00000000


	//----- nvinfo : EIATTR_CBANK_PARAM_SIZE
	.align		4
.L_690:
        /*0040*/ 	.byte	0x03, 0x19
        /*0042*/ 	.short	0x0280


	//----- nvinfo : EIATTR_PARAM_CBANK
	.align		4
        /*0044*/ 	.byte	0x04, 0x0a
        /*0046*/ 	.short	(.L_692 - .L_691)
	.align		4
.L_691:
        /*0048*/ 	.word	index@(.nv.constant0._ZN5flash44flash_bwd_dq_dk_dv_loop_seqk_parallel_kernelI23Flash_bwd_kernel_traitsILi96ELi64ELi128ELi8ELi2ELi4ELi4ELb0ELb0EN7cutlass10bfloat16_tE19Flash_kernel_traitsILi96ELi64ELi128ELi8ES3_EELb1ELb0ELb0ELb1ELb0ELb0ELb0EEEvNS_16Flash_bwd_paramsE)
        /*004c*/ 	.short	0x0380
        /*004e*/ 	.short	0x0280


	//----- nvinfo : EIATTR_SW_WAR
	.align		4
.L_692:
        /*0050*/ 	.byte	0x04, 0x36
        /*0052*/ 	.short	(.L_694 - .L_693)
.L_693:
        /*0054*/ 	.word	0x00000008
.L_694:


//--------------------- .nv.info._ZN5flash44flash_bwd_dq_dk_dv_loop_seqk_parallel_kernelI23Flash_bwd_kernel_traitsILi96ELi64ELi128ELi8ELi2ELi4ELi4ELb0ELb0EN7cutlass10bfloat16_tE19Flash_kernel_traitsILi96ELi64ELi128ELi8ES3_EELb0ELb0ELb0ELb1ELb0ELb0ELb1EEEvNS_16Flash_bwd_paramsE --------------------------
	.section	.nv.info._ZN5flash44flash_bwd_dq_dk_dv_loop_seqk_parallel_kernelI23Flash_bwd_kernel_traitsILi96ELi64ELi128ELi8ELi2ELi4ELi4ELb0ELb0EN7cutlass10bfloat16_tE19Flash_kernel_traitsILi96ELi64ELi128ELi8ES3_EELb0ELb0ELb0ELb1ELb0ELb0ELb1EEEvNS_16Flash_bwd_paramsE,"",@"SHT_CUDA_INFO"
	.sectionflags	@""
	.align	4


	//----- nvinfo : EIATTR_CUDA_API_VERSION
	.align		4
        /*0000*/ 	.byte	0x04, 0x37
        /*0002*/ 	.short	(.L_696 - .L_695)
.L_695:
        /*0004*/ 	.word	0x00000082


	//----- nvinfo : EIATTR_KPARAM_INFO
	.align		4
.L_696:
        /*0008*/ 	.byte	0x04, 0x17
        /*000a*/ 	.short	(.L_698 - .L_697)
.L_697:
        /*000c*/ 	.word	0x00000000
        /*0010*/ 	.short	0x0000
        /*0012*/ 	.short	0x0000
        /*0014*/ 	.byte	0x00, 0xf0, 0x01, 0x0a


	//----- nvinfo : EIATTR_SPARSE_MMA_MASK
	.align		4
.L_698:
        /*0018*/ 	.byte	0x03, 0x50
        /*001a*/ 	.short	0x0000


	//----- nvinfo : EIATTR_MAXREG_COUNT
	.align		4
        /*001c*/ 	.byte	0x03, 0x1b
        /*001e*/ 	.short	0x00ff


	//----- nvinfo : EIATTR_NUM_BARRIERS
	.align		4
        /*0020*/ 	.byte	0x02, 0x4c
        /*0022*/ 	.byte	0x01
	.zero		1


	//----- nvinfo : EIATTR_MERCURY_ISA_VERSION
	.align		4
        /*0024*/ 	.byte	0x03, 0x5f
        /*0026*/ 	.short	0x0101


	//----- nvinfo : EIATTR_VRC_CTA_INIT_COUNT
	.align		4
        /*0028*/ 	.byte	0x02, 0x4a
	.zero		1
	.zero		1


	//----- nvinfo : EIATTR_EXIT_INSTR_OFFSETS
	.align		4
        /*002c*/ 	.byte	0x04, 0x1c
        /*002e*/ 	.short	(.L_700 - .L_699)


	//   ....[0]....
.L_699:
        /*0030*/ 	.word	0x00000080


	//   ....[1]....
        /*0034*/ 	.word	0x00009130


	//----- nvinfo : EIATTR_CRS_STACK_SIZE
	.align		4
.L_700:
        /*0038*/ 	.byte	0x04, 0x1e
        /*003a*/ 	.short	(.L_702 - .L_701)
.L_701:
        /*003c*/ 	.word	0x00000000


	//----- nvinfo : EIATTR_CBANK_PARAM_SIZE
	.align		4
.L_702:
        /*0040*/ 	.byte	0x03, 0x19
        /*0042*/ 	.short	0x0280


	//----- nvinfo : EIATTR_PARAM_CBANK
	.align		4
        /*0044*/ 	.byte	0x04, 0x0a
        /*0046*/ 	.short	(.L_704 - .L_703)
	.align		4
.L_703:
        /*0048*/ 	.word	index@(.nv.constant0._ZN5flash44flash_bwd_dq_dk_dv_loop_seqk_parallel_kernelI23Flash_bwd_kernel_traitsILi96ELi64ELi128ELi8ELi2ELi4ELi4ELb0ELb0EN7cutlass10bfloat16_tE19Flash_kernel_traitsILi96ELi64ELi128ELi8ES3_EELb0ELb0ELb0ELb1ELb0ELb0ELb1EEEvNS_16Flash_bwd_paramsE)
        /*004c*/ 	.short	0x0380
        /*004e*/ 	.short	0x0280


	//----- nvinfo : EIATTR_SW_WAR
	.align		4
.L_704:
        /*0050*/ 	.byte	0x04, 0x36
        /*0052*/ 	.short	(.L_706 - .L_705)
.L_705:
        /*0054*/ 	.word	0x00000008
.L_706:


//--------------------- .nv.info._ZN5flash44flash_bwd_dq_dk_dv_loop_seqk_parallel_kernelI23Flash_bwd_kernel_traitsILi96ELi64ELi128ELi8ELi2ELi4ELi4ELb0ELb0EN7cutlass10bfloat16_tE19Flash_kernel_traitsILi96ELi64ELi128ELi8ES3_EELb1ELb0ELb1ELb0ELb0ELb1ELb0EEEvNS_16Flash_bwd_paramsE --------------------------
	.section	.nv.info._ZN5flash44flash_bwd_dq_dk_dv_loop_seqk_parallel_kernelI23Flash_bwd_kernel_traitsILi96ELi64ELi128ELi8ELi2ELi4ELi4ELb0ELb0EN7cutlass10bfloat16_tE19Flash_kernel_traitsILi96ELi64ELi128ELi8ES3_EELb1ELb0ELb1ELb0ELb0ELb1ELb0EEEvNS_16Flash_bwd_paramsE,"",@"SHT_CUDA_INFO"
	.sectionflags	@""
	.align	4


	//----- nvinfo : EIATTR_CUDA_API_VERSION
	.align		4
        /*0000*/ 	.byte	0x04, 0x37
        /*0002*/ 	.short	(.L_708 - .L_707)
.L_707:
        /*0004*/ 	.word	0x00000082


	//----- nvinfo : EIATTR_KPARAM_INFO
	.align		4
.L_708:
        /*0008*/ 	.byte	0x04, 0x17
        /*000a*/ 	.short	(.L_710 - .L_709)
.L_709:
        /*000c*/ 	.word	0x00000000
        /*0010*/ 	.short	0x0000
        /*0012*/ 	.short	0x0000
        /*0014*/ 	.byte	0x00, 0xf0, 0x01, 0x0a


	//----- nvinfo : EIATTR_SPARSE_MMA_MASK
	.align		4
.L_710:
        /*0018*/ 	.byte	0x03, 0x50
        /*001a*/ 	.short	0x0000


	//----- nvinfo : EIATTR_MAXREG_COUNT
	.align		4
        /*001c*/ 	.byte	0x03, 0x1b
        /*001e*/ 	.short	0x00ff


	//----- nvinfo : EIATTR_NUM_BARRIERS
	.align		4
        /*0020*/ 	.byte	0x02, 0x4c
        /*0022*/ 	.byte	0x01
	.zero		1


	//----- nvinfo : EIATTR_MERCURY_ISA_VERSION
	.align		4
        /*0024*/ 	.byte	0x03, 0x5f
        /*0026*/ 	.short	0x0101


	//----- nvinfo : EIATTR_VRC_CTA_INIT_COUNT
	.align		4
        /*0028*/ 	.byte	0x02, 0x4a
	.zero		1
	.zero		1


	//----- nvinfo : EIATTR_EXIT_INSTR_OFFSETS
	.align		4
        /*002c*/ 	.byte	0x04, 0x1c
        /*002e*/ 	.short	(.L_712 - .L_711)


	//   ....[0]....
.L_711:
        /*0030*/ 	.word	0x00000080


	//   ....[1]....
        /*0034*/ 	.word	0x000084e0


	//----- nvinfo : EIATTR_CRS_STACK_SIZE
	.align		4
.L_712:
        /*0038*/ 	.byte	0x04, 0x1e
        /*003a*/ 	.short	(.L_714 - .L_713)
.L_713:
        /*003c*/ 	.word	0x00000000


	//----- nvinfo : EIATTR_CBANK_PARAM_SIZE
	.align		4
.L_714:
        /*0040*/ 	.byte	0x03, 0x19
        /*0042*/ 	.short	0x0280


	//----- nvinfo : EIATTR_PARAM_CBANK
	.align		4
        /*0044*/ 	.byte	0x04, 0x0a
        /*0046*/ 	.short	(.L_716 - .L_715)
	.align		4
.L_715:
        /*0048*/ 	.word	index@(.nv.constant0._ZN5flash44flash_bwd_dq_dk_dv_loop_seqk_parallel_kernelI23Flash_bwd_kernel_traitsILi96ELi64ELi128ELi8ELi2ELi4ELi4ELb0ELb0EN7cutlass10bfloat16_tE19Flash_kernel_traitsILi96ELi64ELi128ELi8ES3_EELb1ELb0ELb1ELb0ELb0ELb1ELb0EEEvNS_16Flash_bwd_paramsE)
        /*004c*/ 	.short	0x0380
        /*004e*/ 	.short	0x0280


	//----- nvinfo : EIATTR_SW_WAR
	.align		4
.L_716:
        /*0050*/ 	.byte	0x04, 0x36
        /*0052*/ 	.short	(.L_718 - .L_717)
.L_717:
        /*0054*/ 	.word	0x00000008
.L_718:


//--------------------- .nv.info._ZN5flash44flash_bwd_dq_dk_dv_loop_seqk_parallel_kernelI23Flash_bwd_kernel_traitsILi96ELi64ELi128ELi8ELi2ELi4ELi4ELb0ELb0EN7cutlass10bfloat16_tE19Flash_kernel_traitsILi96ELi64ELi128ELi8ES3_EELb0ELb0ELb1ELb0ELb0ELb1ELb1EEEvNS_16Flash_bwd_paramsE --------------------------
	.section	.nv.info._ZN5flash44flash_bwd_dq_dk_dv_loop_seqk_parallel_kernelI23Flash_bwd_kernel_traitsILi96ELi64ELi128ELi8ELi2ELi4ELi4ELb0ELb0EN7cutlass10bfloat16_tE19Flash_kernel_traitsILi96ELi64ELi128ELi8ES3_EELb0ELb0ELb1ELb0ELb0ELb1ELb1EEEvNS_16Flash_bwd_paramsE,"",@"SHT_CUDA_INFO"
	.sectionflags	@""
	.align	4


	//----- nvinfo : EIATTR_CUDA_API_VERSION
	.align		4
        /*0000*/ 	.byte	0x04, 0x37
        /*0002*/ 	.short	(.L_720 - .L_719)
.L_719:
        /*0004*/ 	.word	0x00000082


	//----- nvinfo : EIATTR_KPARAM_INFO
	.align		4
.L_720:
        /*0008*/ 	.byte	0x04, 0x17
        /*000a*/ 	.short	(.L_722 - .L_721)
.L_721:
        /*000c*/ 	.word	0x00000000
        /*0010*/ 	.short	0x0000
        /*0012*/ 	.short	0x0000
        /*0014*/ 	.byte	0x00, 0xf0, 0x01, 0x0a


	//----- nvinfo : EIATTR_SPARSE_MMA_MASK
	.align		4
.L_722:
        /*0018*/ 	.byte	0x03, 0x50
        /*001a*/ 	.short	0x0000


	//----- nvinfo : EIATTR_MAXREG_COUNT
	.align		4
        /*001c*/ 	.byte	0x03, 0x1b
        /*001e*/ 	.short	0x00ff


	//----- nvinfo : EIATTR_NUM_BARRIERS
	.align		4
        /*0020*/ 	.byte	0x02, 0x4c
        /*0022*/ 	.byte	0x01
	.zero		1


	//----- nvinfo : EIATTR_MERCURY_ISA_VERSION
	.align		4
        /*0024*/ 	.byte	0x03, 0x5f
        /*0026*/ 	.short	0x0101


	//----- nvinfo : EIATTR_VRC_CTA_INIT_COUNT
	.align		4
        /*0028*/ 	.byte	0x02, 0x4a
	.zero		1
	.zero		1


	//----- nvinfo : EIATTR_EXIT_INSTR_OFFSETS
	.align		4
        /*002c*/ 	.byte	0x04, 0x1c
        /*002e*/ 	.short	(.L_724 - .L_723)


	//   ....[0]....
.L_723:
        /*0030*/ 	.word	0x00000080


	//   ....[1]....
        /*0034*/ 	.word	0x00008580


	//----- nvinfo : EIATTR_CRS_STACK_SIZE
	.align		4
.L_724:
        /*0038*/ 	.byte	0x04, 0x1e
        /*003a*/ 	.short	(.L_726 - .L_725)
.L_725:
        /*003c*/ 	.word	0x00000000


	//----- nvinfo : EIATTR_CBANK_PARAM_SIZE
	.align		4
.L_726:
        /*0040*/ 	.byte	0x03, 0x19
        /*0042*/ 	.short	0x0280


	//----- nvinfo : EIATTR_PARAM_CBANK
	.align		4
        /*0044*/ 	.byte	0x04, 0x0a
        /*0046*/ 	.short	(.L_728 - .L_727)
	.align		4
.L_727:
        /*0048*/ 	.word	index@(.nv.constant0._ZN5flash44flash_bwd_dq_dk_dv_loop_seqk_parallel_kernelI23Flash_bwd_kernel_traitsILi96ELi64ELi128ELi8ELi2ELi4ELi4ELb0ELb0EN7cutlass10bfloat16_tE19Flash_kernel_traitsILi96ELi64ELi128ELi8ES3_EELb0ELb0ELb1ELb0ELb0ELb1ELb1EEEvNS_16Flash_bwd_paramsE)
        /*004c*/ 	.short	0x0380
        /*004e*/ 	.short	0x0280


	//----- nvinfo : EIATTR_SW_WAR
	.align		4
.L_728:
        /*0050*/ 	.byte	0x04, 0x36
        /*0052*/ 	.short	(.L_730 - .L_729)
.L_729:
        /*0054*/ 	.word	0x00000008
.L_730:


//--------------------- .nv.info._ZN5flash44flash_bwd_dq_dk_dv_loop_seqk_parallel_kernelI23Flash_bwd_kernel_traitsILi96ELi64ELi128ELi8ELi2ELi4ELi4ELb0ELb0EN7cutlass10bfloat16_tE19Flash_kernel_traitsILi96ELi64ELi128ELi8ES3_EELb1ELb0ELb1ELb1ELb0ELb0ELb0EEEvNS_16Flash_bwd_paramsE --------------------------
	.section	.nv.info._ZN5flash44flash_bwd_dq_dk_dv_loop_seqk_parallel_kernelI23Flash_bwd_kernel_traitsILi96ELi64ELi128ELi8ELi2ELi4ELi4ELb0ELb0EN7cutlass10bfloat16_tE19Flash_kernel_traitsILi96ELi64ELi128ELi8ES3_EELb1ELb0ELb1ELb1ELb0ELb0ELb0EEEvNS_16Flash_bwd_paramsE,"",@"SHT_CUDA_INFO"
	.sectionflags	@""
	.align	4


	//----- nvinfo : EIATTR_CUDA_API_VERSION
	.align		4
        /*0000*/ 	.byte	0x04, 0x37
        /*0002*/ 	.short	(.L_732 - .L_731)
.L_731:
        /*0004*/ 	.word	0x00000082


	//----- nvinfo : EIATTR_KPARAM_INFO
	.align		4
.L_732:
        /*0008*/ 	.byte	0x04, 0x17
        /*000a*/ 	.short	(.L_734 - .L_733)
.L_733:
        /*000c*/ 	.word	0x00000000
        /*0010*/ 	.short	0x0000
        /*0012*/ 	.short	0x0000
        /*0014*/ 	.byte	0x00, 0xf0, 0x01, 0x0a


	//----- nvinfo : EIATTR_SPARSE_MMA_MASK
	.align		4
.L_734:
        /*0018*/ 	.byte	0x03, 0x50
        /*001a*/ 	.short	0x0000


	//----- nvinfo : EIATTR_MAXREG_COUNT
	.align		4
        /*001c*/ 	.byte	0x03, 0x1b
        /*001e*/ 	.short	0x00ff


	//----- nvinfo : EIATTR_NUM_BARRIERS
	.align		4
        /*0020*/ 	.byte	0x02, 0x4c
        /*0022*/ 	.byte	0x01
	.zero		1


	//----- nvinfo : EIATTR_MERCURY_ISA_VERSION
	.align		4
        /*0024*/ 	.byte	0x03, 0x5f
        /*0026*/ 	.short	0x0101


	//----- nvinfo : EIATTR_VRC_CTA_INIT_COUNT
	.align		4
        /*0028*/ 	.byte	0x02, 0x4a
	.zero		1
	.zero		1


	//----- nvinfo : EIATTR_EXIT_INSTR_OFFSETS
	.align		4
        /*002c*/ 	.byte	0x04, 0x1c
        /*002e*/ 	.short	(.L_736 - .L_735)


	//   ....[0]....
.L_735:
        /*0030*/ 	.word	0x00000080


	//   ....[1]....
        /*0034*/ 	.word	0x000099a0


	//----- nvinfo : EIATTR_CRS_STACK_SIZE
	.align		4
.L_736:
        /*0038*/ 	.byte	0x04, 0x1e
        /*003a*/ 	.short	(.L_738 - .L_737)
.L_737:
        /*003c*/ 	.word	0x00000000


	//----- nvinfo : EIATTR_CBANK_PARAM_SIZE
	.align		4
.L_738:
        /*0040*/ 	.byte	0x03, 0x19
        /*0042*/ 	.short	0x0280


	//----- nvinfo : EIATTR_PARAM_CBANK
	.align		4
        /*0044*/ 	.byte	0x04, 0x0a
        /*0046*/ 	.short	(.L_740 - .L_739)
	.align		4
.L_739:
        /*0048*/ 	.word	index@(.nv.constant0._ZN5flash44flash_bwd_dq_dk_dv_loop_seqk_parallel_kernelI23Flash_bwd_kernel_traitsILi96ELi64ELi128ELi8ELi2ELi4ELi4ELb0ELb0EN7cutlass10bfloat16_tE19Flash_kernel_traitsILi96ELi64ELi128ELi8ES3_EELb1ELb0ELb1ELb1ELb0ELb0ELb0EEEvNS_16Flash_bwd_paramsE)
        /*004c*/ 	.short	0x0380
        /*004e*/ 	.short	0x0280


	//----- nvinfo : EIATTR_SW_WAR
	.align		4
.L_740:
        /*0050*/ 	.byte	0x04, 0x36
        /*0052*/ 	.short	(.L_742 - .L_741)
.L_741:
        /*0054*/ 	.word	0x00000008
.L_742:


//--------------------- .nv.info._ZN5flash44flash_bwd_dq_dk_dv_loop_seqk_parallel_kernelI23Flash_bwd_kernel_traitsILi96ELi64ELi128ELi8ELi2ELi4ELi4ELb0ELb0EN7cutlass10bfloat16_tE19Flash_kernel_traitsILi96ELi64ELi128ELi8ES3_EELb0ELb0ELb1ELb1ELb0ELb0ELb1EEEvNS_16Flash_bwd_paramsE --------------------------
	.section	.nv.info._ZN5flash44flash_bwd_dq_dk_dv_loop_seqk_parallel_kernelI23Flash_bwd_kernel_traitsILi96ELi64ELi128ELi8ELi2ELi4ELi4ELb0ELb0EN7cutlass10bfloat16_tE19Flash_kernel_traitsILi96ELi64ELi128ELi8ES3_EELb0ELb0ELb1ELb1ELb0ELb0ELb1EEEvNS_16Flash_bwd_paramsE,"",@"SHT_CUDA_INFO"
	.sectionflags	@""
	.align	4


	//----- nvinfo : EIATTR_CUDA_API_VERSION
	.align		4
        /*0000*/ 	.byte	0x04, 0x37
        /*0002*/ 	.short	(.L_744 - .L_743)
.L_743:
        /*0004*/ 	.word	0x00000082


	//----- nvinfo : EIATTR_KPARAM_INFO
	.align		4
.L_744:
        /*0008*/ 	.byte	0x04, 0x17
        /*000a*/ 	.short	(.L_746 - .L_745)
.L_745:
        /*000c*/ 	.word	0x00000000
        /*0010*/ 	.short	0x0000
        /*0012*/ 	.short	0x0000
        /*0014*/ 	.byte	0x00, 0xf0, 0x01, 0x0a


	//----- nvinfo : EIATTR_SPARSE_MMA_MASK
	.align		4
.L_746:
        /*0018*/ 	.byte	0x03, 0x50
        /*001a*/ 	.short	0x0000


	//----- nvinfo : EIATTR_MAXREG_COUNT
	.align		4
        /*001c*/ 	.byte	0x03, 0x1b
        /*001e*/ 	.short	0x00ff


	//----- nvinfo : EIATTR_NUM_BARRIERS
	.align		4
        /*0020*/ 	.byte	0x02, 0x4c
        /*0022*/ 	.byte	0x01
	.zero		1


	//----- nvinfo : EIATTR_MERCURY_ISA_VERSION
	.align		4
        /*0024*/ 	.byte	0x03, 0x5f
        /*0026*/ 	.short	0x0101


	//----- nvinfo : EIATTR_VRC_CTA_INIT_COUNT
	.align		4
        /*0028*/ 	.byte	0x02, 0x4a
	.zero		1
	.zero		1


	//----- nvinfo : EIATTR_EXIT_INSTR_OFFSETS
	.align		4
        /*002c*/ 	.byte	0x04, 0x1c
        /*002e*/ 	.short	(.L_748 - .L_747)


	//   ....[0]....
.L_747:
        /*0030*/ 	.word	0x00000080


	//   ....[1]....
        /*0034*/ 	.word	0x000096a0


	//----- nvinfo : EIATTR_CRS_STACK_SIZE
	.align		4
.L_748:
        /*0038*/ 	.byte	0x04, 0x1e
        /*003a*/ 	.short	(.L_750 - .L_749)
.L_749:
        /*003c*/ 	.word	0x00000000


	//----- nvinfo : EIATTR_CBANK_PARAM_SIZE
	.align		4
.L_750:
        /*0040*/ 	.byte	0x03, 0x19
        /*0042*/ 	.short	0x0280


	//----- nvinfo : EIATTR_PARAM_CBANK
	.align		4
        /*0044*/ 	.byte	0x04, 0x0a
        /*0046*/ 	.short	(.L_752 - .L_751)
	.align		4
.L_751:
        /*0048*/ 	.word	index@(.nv.constant0._ZN5flash44flash_bwd_dq_dk_dv_loop_seqk_parallel_kernelI23Flash_bwd_kernel_traitsILi96ELi64ELi128ELi8ELi2ELi4ELi4ELb0ELb0EN7cutlass10bfloat16_tE19Flash_kernel_traitsILi96ELi64ELi128ELi8ES3_EELb0ELb0ELb1ELb1ELb0ELb0ELb1EEEvNS_16Flash_bwd_paramsE)
        /*004c*/ 	.short	0x0380
        /*004e*/ 	.short	0x0280


	//----- nvinfo : EIATTR_SW_WAR
	.align		4
.L_752:
        /*0050*/ 	.byte	0x04, 0x36
        /*0052*/ 	.short	(.L_754 - .L_753)
.L_753:
        /*0054*/ 	.word	0x00000008
.L_754:


//--------------------- .nv.info._ZN5flash25flash_bwd_dot_do_o_kernelILb0E23Flash_bwd_kernel_traitsILi96ELi64ELi128ELi8ELi2ELi4ELi4ELb0ELb0EN7cutlass10bfloat16_tE19Flash_kernel_traitsILi96ELi64ELi128ELi8ES3_EEEEvNS_16Flash_bwd_paramsE --------------------------
	.section	.nv.info._ZN5flash25flash_bwd_dot_do_o_kernelILb0E23Flash_bwd_kernel_traitsILi96ELi64ELi128ELi8ELi2ELi4ELi4ELb0ELb0EN7cutlass10bfloat16_tE19Flash_kernel_traitsILi96ELi64ELi128ELi8ES3_EEEEvNS_16Flash_bwd_paramsE,"",@"SHT_CUDA_INFO"
	.sectionflags	@""
	.align	4


	//----- nvinfo : EIATTR_CUDA_API_VERSION
	.align		4
        /*0000*/ 	.byte	0x04, 0x37
        /*0002*/ 	.short	(.L_756 - .L_755)
.L_755:
        /*0004*/ 	.word	0x00000082


	//----- nvinfo : EIATTR_KPARAM_INFO
	.align		4
.L_756:
        /*0008*/ 	.byte	0x04, 0x17
        /*000a*/ 	.short	(.L_758 - .L_757)
.L_757:
        /*000c*/ 	.word	0x00000000
        /*0010*/ 	.short	0x0000
        /*0012*/ 	.short	0x0000
        /*0014*/ 	.byte	0x00, 0xf0, 0x01, 0x0a


	//----- nvinfo : EIATTR_SPARSE_MMA_MASK
	.align		4
.L_758:
        /*0018*/ 	.byte	0x03, 0x50
        /*001a*/ 	.short	0x0000


	//----- nvinfo : EIATTR_MAXREG_COUNT
	.align		4
        /*001c*/ 	.byte	0x03, 0x1b
        /*001e*/ 	.short	0x00ff


	//----- nvinfo : EIATTR_MERCURY_ISA_VERSION
	.align		4
        /*0020*/ 	.byte	0x03, 0x5f
        /*0022*/ 	.short	0x0101


	//----- nvinfo : EIATTR_COOP_GROUP_MASK_REGIDS
	.align		4
        /*0024*/ 	.byte	0x04, 0x29
        /*0026*/ 	.short	(.L_760 - .L_759)


	//   ....[0]....
.L_759:
        /*0028*/ 	.word	0xffffffff


	//   ....[1]....
        /*002c*/ 	.word	0xffffffff


	//----- nvinfo : EIATTR_COOP_GROUP_INSTR_OFFSETS
	.align		4
.L_760:
        /*0030*/ 	.byte	0x04, 0x28
        /*0032*/ 	.short	(.L_762 - .L_761)


	//   ....[0]....
.L_761:
        /*0034*/ 	.word	0x00000c60


	//   ....[1]....
        /*0038*/ 	.word	0x00000c80


	//----- nvinfo : EIATTR_VRC_CTA_INIT_COUNT
	.align		4
.L_762:
        /*003c*/ 	.byte	0x02, 0x4a
	.zero		1
	.zero		1


	//----- nvinfo : EIATTR_EXIT_INSTR_OFFSETS
	.align		4
        /*0040*/ 	.byte	0x04, 0x1c
        /*0042*/ 	.short	(.L_764 - .L_763)


	//   ....[0]....
.L_763:
        /*0044*/ 	.word	0x00000140


	//   ....[1]....
        /*0048*/ 	.word	0x00000cb0


	//   ....[2]....
        /*004c*/ 	.word	0x00000d20


	//----- nvinfo : EIATTR_CRS_STACK_SIZE
	.align		4
.L_764:
        /*0050*/ 	.byte	0x04, 0x1e
        /*0052*/ 	.short	(.L_766 - .L_765)
.L_765:
        /*0054*/ 	.word	0x00000000


	//----- nvinfo : EIATTR_CBANK_PARAM_SIZE
	.align		4
.L_766:
        /*0058*/ 	.byte	0x03, 0x19
        /*005a*/ 	.short	0x0280


	//----- nvinfo : EIATTR_PARAM_CBANK
	.align		4
        /*005c*/ 	.byte	0x04, 0x0a
        /*005e*/ 	.short	(.L_768 - .L_767)
	.align		4
.L_767:
        /*0060*/ 	.word	index@(.nv.constant0._ZN5flash25flash_bwd_dot_do_o_kernelILb0E23Flash_bwd_kernel_traitsILi96ELi64ELi128ELi8ELi2ELi4ELi4ELb0ELb0EN7cutlass10bfloat16_tE19Flash_kernel_traitsILi96ELi64ELi128ELi8ES3_EEEEvNS_16Flash_bwd_paramsE)
        /*0064*/ 	.short	0x0380
        /*0066*/ 	.short	0x0280


	//----- nvinfo : EIATTR_SW_WAR
	.align		4
.L_768:
        /*0068*/ 	.byte	0x04, 0x36
        /*006a*/ 	.short	(.L_770 - .L_769)
.L_769:
        /*006c*/ 	.word	0x00000008
.L_770:


//--------------------- .nv.info._ZN5flash25flash_bwd_dot_do_o_kernelILb1E23Flash_bwd_kernel_traitsILi96ELi64ELi128ELi8ELi2ELi4ELi4ELb0ELb0EN7cutlass10bfloat16_tE19Flash_kernel_traitsILi96ELi64ELi128ELi8ES3_EEEEvNS_16Flash_bwd_paramsE --------------------------
	.section	.nv.info._ZN5flash25flash_bwd_dot_do_o_kernelILb1E23Flash_bwd_kernel_traitsILi96ELi64ELi128ELi8ELi2ELi4ELi4ELb0ELb0EN7cutlass10bfloat16_tE19Flash_kernel_traitsILi96ELi64ELi128ELi8ES3_EEEEvNS_16Flash_bwd_paramsE,"",@"SHT_CUDA_INFO"
	.sectionflags	@""
	.align	4


	//----- nvinfo : EIATTR_CUDA_API_VERSION
	.align		4
        /*0000*/ 	.byte	0x04, 0x37
        /*0002*/ 	.short	(.L_772 - .L_771)
.L_771:
        /*0004*/ 	.word	0x00000082


	//----- nvinfo : EIATTR_KPARAM_INFO
	.align		4
.L_772:
        /*0008*/ 	.byte	0x04, 0x17
        /*000a*/ 	.short	(.L_774 - .L_773)
.L_773:
        /*000c*/ 	.word	0x00000000
        /*0010*/ 	.short	0x0000
        /*0012*/ 	.short	0x0000
        /*0014*/ 	.byte	0x00, 0xf0, 0x01, 0x0a


	//----- nvinfo : EIATTR_SPARSE_MMA_MASK
	.align		4
.L_774:
        /*0018*/ 	.byte	0x03, 0x50
        /*001a*/ 	.short	0x0000


	//----- nvinfo : EIATTR_MAXREG_COUNT
	.align		4
        /*001c*/ 	.byte	0x03, 0x1b
        /*001e*/ 	.short	0x00ff


	//----- nvinfo : EIATTR_MERCURY_ISA_VERSION
	.align		4
        /*0020*/ 	.byte	0x03, 0x5f
        /*0022*/ 	.short	0x0101


	//----- nvinfo : EIATTR_COOP_GROUP_MASK_REGIDS
	.align		4
        /*0024*/ 	.byte	0x04, 0x29
        /*0026*/ 	.short	(.L_776 - .L_775)


	//   ....[0]....
.L_775:
        /*0028*/ 	.word	0xffffffff


	//   ....[1]....
        /*002c*/ 	.word	0xffffffff


	//----- nvinfo : EIATTR_COOP_GROUP_INSTR_OFFSETS
	.align		4
.L_776:
        /*0030*/ 	.byte	0x04, 0x28
        /*0032*/ 	.short	(.L_778 - .L_777)


	//   ....[0]....
.L_777:
        /*0034*/ 	.word	0x00000f10


	//   ....[1]....
        /*0038*/ 	.word	0x00000f60


	//----- nvinfo : EIATTR_VRC_CTA_INIT_COUNT
	.align		4
.L_778:
        /*003c*/ 	.byte	0x02, 0x4a
	.zero		1
	.zero		1


	//----- nvinfo : EIATTR_EXIT_INSTR_OFFSETS
	.align		4
        /*0040*/ 	.byte	0x04, 0x1c
        /*0042*/ 	.short	(.L_780 - .L_779)


	//   ....[0]....
.L_779:
        /*0044*/ 	.word	0x00000140


	//   ....[1]....
        /*0048*/ 	.word	0x00001050


	//----- nvinfo : EIATTR_CRS_STACK_SIZE
	.align		4
.L_780:
        /*004c*/ 	.byte	0x04, 0x1e
        /*004e*/ 	.short	(.L_782 - .L_781)
.L_781:
        /*0050*/ 	.word	0x00000000


	//----- nvinfo : EIATTR_CBANK_PARAM_SIZE
	.align		4
.L_782:
        /*0054*/ 	.byte	0x03, 0x19
        /*0056*/ 	.short	0x0280


	//----- nvinfo : EIATTR_PARAM_CBANK
	.align		4
        /*0058*/ 	.byte	0x04, 0x0a
        /*005a*/ 	.short	(.L_784 - .L_783)
	.align		4
.L_783:
        /*005c*/ 	.word	index@(.nv.constant0._ZN5flash25flash_bwd_dot_do_o_kernelILb1E23Flash_bwd_kernel_traitsILi96ELi64ELi128ELi8ELi2ELi4ELi4ELb0ELb0EN7cutlass10bfloat16_tE19Flash_kernel_traitsILi96ELi64ELi128ELi8ES3_EEEEvNS_16Flash_bwd_paramsE)
        /*0060*/ 	.short	0x0380
        /*0062*/ 	.short	0x0280


	//----- nvinfo : EIATTR_SW_WAR
	.align		4
.L_784:
        /*0064*/ 	.byte	0x04, 0x36
        /*0066*/ 	.short	(.L_786 - .L_785)
.L_785:
        /*0068*/ 	.word	0x00000008
.L_786:


//--------------------- .nv.callgraph             --------------------------
	.section	.nv.callgraph,"",@"SHT_CUDA_CALLGRAPH"
	.align	4
	.sectionentsize	8
	.align		4
        /*0000*/ 	.word	0x00000000
	.align		4
        /*0004*/ 	.word	0xffffffff
	.align		4
        /*0008*/ 	.word	0x00000000
	.align		4
        /*000c*/ 	.word	0xfffffffe
	.align		4
        /*0010*/ 	.word	0x00000000
	.align		4
        /*0014*/ 	.word	0xfffffffd
	.align		4
        /*0018*/ 	.word	0x00000000
	.align		4
        /*001c*/ 	.word	0xfffffffc


//--------------------- .nv.constant4             --------------------------
	.section	.nv.constant4,"a",@progbits
	.align	8
	.align		8
.nv.constant4:
        /*0000*/ 	.dword	_ZN65_INTERNAL_960262eb_29_flash_bwd_hdim96_bf16_sm80_cu_21e1f8cb_32344cuda3std3__45__cpo5beginE
	.align		8
        /*0008*/ 	.dword	_ZN65_INTERNAL_960262eb_29_flash_bwd_hdim96_bf16_sm80_cu_21e1f8cb_32344cuda3std3__45__cpo3endE
	.align		8
        /*0010*/ 	.dword	_ZN65_INTERNAL_960262eb_29_flash_bwd_hdim96_bf16_sm80_cu_21e1f8cb_32344cuda3std3__45__cpo6cbeginE
	.align		8
        /*0018*/ 	.dword	_ZN65_INTERNAL_960262eb_29_flash_bwd_hdim96_bf16_sm80_cu_21e1f8cb_32344cuda3std3__45__cpo4cendE
	.align		8
        /*0020*/ 	.dword	_ZN65_INTERNAL_960262eb_29_flash_bwd_hdim96_bf16_sm80_cu_21e1f8cb_32344cuda3std3__467_GLOBAL__N__960262eb_29_flash_bwd_hdim96_bf16_sm80_cu_21e1f8cb_32346ignoreE
	.align		8
        /*0028*/ 	.dword	_ZN65_INTERNAL_960262eb_29_flash_bwd_hdim96_bf16_sm80_cu_21e1f8cb_32344cuda3std3__419piecewise_constructE
	.align		8
        /*0030*/ 	.dword	_ZN65_INTERNAL_960262eb_29_flash_bwd_hdim96_bf16_sm80_cu_21e1f8cb_32344cuda3std3__48in_placeE
	.align		8
        /*0038*/ 	.dword	_ZN65_INTERNAL_960262eb_29_flash_bwd_hdim96_bf16_sm80_cu_21e1f8cb_32344cuda3std6ranges3__45__cpo4swapE
	.align		8
        /*0040*/ 	.dword	_ZN65_INTERNAL_960262eb_29_flash_bwd_hdim96_bf16_sm80_cu_21e1f8cb_32344cuda3std6ranges3__45__cpo9iter_moveE
	.align		8
        /*0048*/ 	.dword	_ZN65_INTERNAL_960262eb_29_flash_bwd_hdim96_bf16_sm80_cu_21e1f8cb_32344cute7productE
	.align		8
        /*0050*/ 	.dword	_ZN65_INTERNAL_960262eb_29_flash_bwd_hdim96_bf16_sm80_cu_21e1f8cb_32344cute1_E


//--------------------- .text._ZN5flash44flash_bwd_dq_dk_dv_loop_seqk_parallel_kernelI23Flash_bwd_kernel_traitsILi96ELi64ELi128ELi8ELi2ELi4ELi4ELb1ELb0EN7cutlass10bfloat16_tE19Flash_kernel_traitsILi96ELi64ELi128ELi8ES3_EELb0ELb0ELb0ELb0ELb0ELb1ELb0EEEvNS_16Flash_bwd_paramsE --------------------------
	.section	.text._ZN5flash44flash_bwd_dq_dk_dv_loop_seqk_parallel_kernelI23Flash_bwd_kernel_traitsILi96ELi64ELi128ELi8ELi2ELi4ELi4ELb1ELb0EN7cutlass10bfloat16_tE19Flash_kernel_traitsILi96ELi64ELi128ELi8ES3_EELb0ELb0ELb0ELb0ELb0ELb1ELb0EEEvNS_16Flash_bwd_paramsE,"ax",@progbits
	.align	128
        .global         _ZN5flash44flash_bwd_dq_dk_dv_loop_seqk_parallel_kernelI23Flash_bwd_kernel_traitsILi96ELi64ELi128ELi8ELi2ELi4ELi4ELb1ELb0EN7cutlass10bfloat16_tE19Flash_kernel_traitsILi96ELi64ELi128ELi8ES3_EELb0ELb0ELb0ELb0ELb0ELb1ELb0EEEvNS_16Flash_bwd_paramsE
        .type           _ZN5flash44flash_bwd_dq_dk_dv_loop_seqk_parallel_kernelI23Flash_bwd_kernel_traitsILi96ELi64ELi128ELi8ELi2ELi4ELi4ELb1ELb0EN7cutlass10bfloat16_tE19Flash_kernel_traitsILi96ELi64ELi128ELi8ES3_EELb0ELb0ELb0ELb0ELb0ELb1ELb0EEEvNS_16Flash_bwd_paramsE,@function
        .size           _ZN5flash44flash_bwd_dq_dk_dv_loop_seqk_parallel_kernelI23Flash_bwd_kernel_traitsILi96ELi64ELi128ELi8ELi2ELi4ELi4ELb1ELb0EN7cutlass10bfloat16_tE19Flash_kernel_traitsILi96ELi64ELi128ELi8ES3_EELb0ELb0ELb0ELb0ELb0ELb1ELb0EEEvNS_16Flash_bwd_paramsE,(.L_x_1708 - _ZN5flash44flash_bwd_dq_dk_dv_loop_seqk_parallel_kernelI23Flash_bwd_kernel_traitsILi96ELi64ELi128ELi8ELi2ELi4ELi4ELb1ELb0EN7cutlass10bfloat16_tE19Flash_kernel_traitsILi96ELi64ELi128ELi8ES3_EELb0ELb0ELb0ELb0ELb0ELb1ELb0EEEvNS_16Flash_bwd_paramsE)
        .other          _ZN5flash44flash_bwd_dq_dk_dv_loop_seqk_parallel_kernelI23Flash_bwd_kernel_traitsILi96ELi64ELi128ELi8ELi2ELi4ELi4ELb1ELb0EN7cutlass10bfloat16_tE19Flash_kernel_traitsILi96ELi64ELi128ELi8ES3_EELb0ELb0ELb0ELb0ELb0ELb1ELb0EEEvNS_16Flash_bwd_paramsE,@"STO_CUDA_ENTRY STV_DEFAULT"
_ZN5flash44flash_bwd_dq_dk_dv_loop_seqk_parallel_kernelI23Flash_bwd_kernel_traitsILi96ELi64ELi128ELi8ELi2ELi4ELi4ELb1ELb0EN7cutlass10bfloat16_tE19Flash_kernel_traitsILi96ELi64ELi128ELi8ES3_EELb0ELb0ELb0ELb0ELb0ELb1ELb0EEEvNS_16Flash_bwd_paramsE:
.text._ZN5flash44flash_bwd_dq_dk_dv_loop_seqk_parallel_kernelI23Flash_bwd_kernel_traitsILi96ELi64ELi128ELi8ELi2ELi4ELi4ELb1ELb0EN7cutlass10bfloat16_tE19Flash_kernel_traitsILi96ELi64ELi128ELi8ES3_EELb0ELb0ELb0ELb0ELb0ELb1ELb0EEEvNS_16Flash_bwd_paramsE:
[----:B------:R-:W1:Y:S08]  /*0000*/  LDC R1, c[0x0][0x37c] ;  /* 0x0000df00ff017b82 */ /* 0x000e700000000800 */
[----:B------:R-:W2:Y:S01]  /*0010*/  LDC R0, c[0x0][0x438] ;  /* 0x00010e00ff007b82 */ /* 0x000ea20000000800 */
[----:B-1----:R-:W-:-:S07]  /*0020*/  VIADD R1, R1, 0xfffffff8 ;  /* 0xfffffff801017836 */ /* 0x002fce0000000000 */
[----:B------:R-:W1:Y:S01]  /*0030*/  S2UR UR39, SR_CTAID.X ;  /* 0x00000000002779c3 */ /* 0x000e620000002500 */
[----:B--2---:R-:W-:-:S05]  /*0040*/  VIADD R0, R0, 0x7f ;  /* 0x0000007f00007836 */ /* 0x004fca0000000000 */
[----:B------:R-:W-:-:S04]  /*0050*/  SHF.R.S32.HI R2, RZ, 0x1f, R0 ;  /* 0x0000001fff027819 */ /* 0x000fc80000011400 */
[----:B------:R-:W-:-:S04]  /*0060*/  LEA.HI R0, R2, R0, RZ, 0x7 ;  /* 0x0000000002007211 */ /* 0x000fc800078f38ff */
[----:B------:R-:W-:-:S04]  /*0070*/  SHF.R.S32.HI R0, RZ, 0x7, R0 ;  /* 0x00000007ff007819 */ /* 0x000fc80000011400 */
[----:B-1----:R-:W-:-:S13]  /*0080*/  ISETP.LE.AND P0, PT, R0, UR39, PT ;  /* 0x0000002700007c0c */ /* 0x002fda000bf03270 */
[----:B------:R-:W-:Y:S05]  /*0090*/  @P0 EXIT ;  /* 0x000000000000094d */ /* 0x000fea0003800000 */
[----:B------:R-:W1:Y:S01]  /*00a0*/  S2UR UR41, SR_CTAID.Y ;  /* 0x00000000002979c3 */ /* 0x000e620000002600 */
[----:B------:R-:W1:Y:S01]  /*00b0*/  LDCU.64 UR10, c[0x0][0x468] ;  /* 0x00008d00ff0a77ac */ /* 0x000e620008000a00 */
[----:B------:R-:W2:Y:S06]  /*00c0*/  LDCU.64 UR6, c[0x0][0x460] ;  /* 0x00008c00ff0677ac */ /* 0x000eac0008000a00 */
[----:B------:R-:W-:Y:S01]  /*00d0*/  S2UR UR28, SR_CTAID.Z ;  /* 0x00000000001c79c3 */ /* 0x000fe20000002700 */
[----:B------:R-:W3:Y:S01]  /*00e0*/  LDCU.64 UR4, c[0x0][0x468] ;  /* 0x00008d00ff0477ac */ /* 0x000ee20008000a00 */
[----:B------:R-:W4:Y:S06]  /*00f0*/  LDCU.U8 UR12, c[0x0][0x532] ;  /* 0x0000a640ff0c77ac */ /* 0x000f2c0008000000 */
[----:B------:R-:W-:Y:S01]  /*0100*/  S2UR UR26, SR_CTAID.X ;  /* 0x00000000001a79c3 */ /* 0x000fe20000002500 */
[----:B------:R-:W4:Y:S01]  /*0110*/  LDCU.64 UR36, c[0x0][0x358] ;  /* 0x00006b00ff2477ac */ /* 0x000f220008000a00 */
[----:B------:R-:W4:Y:S06]  /*0120*/  LDCU.64 UR32, c[0x0][0x460] ;  /* 0x00008c00ff2077ac */ /* 0x000f2c0008000a00 */
[----:B------:R-:W-:Y:S01]  /*0130*/  S2UR UR25, SR_CTAID.Z ;  /* 0x00000000001979c3 */ /* 0x000fe20000002700 */
[----:B-1----:R-:W-:-:S02]  /*0140*/  ULEA UR9, UP0, UR41, UR10, 0x2 ;  /* 0x0000000a29097291 */ /* 0x002fc4000f8010ff */
[----:B--2---:R-:W-:Y:S02]  /*0150*/  UISETP.NE.U32.AND UP1, UPT, UR6, URZ, UPT ;  /* 0x000000ff0600728c */ /* 0x004fe4000bf25070 */
[----:B------:R-:W-:Y:S02]  /*0160*/  ULEA.HI.X UR8, UR41, UR11, URZ, 0x2, UP0 ;  /* 0x0000000b29087291 */ /* 0x000fe400080f14ff */
[----:B------:R-:W-:Y:S01]  /*0170*/  UISETP.NE.U32.AND UP0, UPT, UR6, URZ, UPT ;  /* 0x000000ff0600728c */ /* 0x000fe2000bf05070 */
[----:B------:R-:W-:Y:S01]  /*0180*/  MOV R2, UR9 ;  /* 0x0000000900027c02 */ /* 0x000fe20008000f00 */
[----:B---3--:R-:W-:Y:S01]  /*0190*/  UISETP.EQ.U32.AND UP2, UPT, UR4, URZ, UPT ;  /* 0x000000ff0400728c */ /* 0x008fe2000bf42070 */
[----:B------:R-:W1:Y:S01]  /*01a0*/  S2UR UR6, SR_CgaCtaId ;  /* 0x00000000000679c3 */ /* 0x000e620000008800 */
[----:B------:R-:W-:Y:S01]  /*01b0*/  MOV R3, UR8 ;  /* 0x0000000800037c02 */ /* 0x000fe20008000f00 */
[----:B------:R-:W-:Y:S02]  /*01c0*/  UISETP.NE.U32.AND UP6, UPT, UR4, URZ, UPT ;  /* 0x000000ff0400728c */ /* 0x000fe4000bfc5070 */
[----:B------:R-:W-:-:S02]  /*01d0*/  UISETP.NE.AND.EX UP5, UPT, UR7, URZ, UPT, UP1 ;  /* 0x000000ff0700728c */ /* 0x000fc4000bfa5310 */
[----:B------:R-:W-:Y:S01]  /*01e0*/  UISETP.NE.AND.EX UP4, UPT, UR7, URZ, UPT, UP0 ;  /* 0x000000ff0700728c */ /* 0x000fe2000bf85300 */
[----:B------:R2:W-:Y:S01]  /*01f0*/  STL.64 [R1], R2 ;  /* 0x0000000201007387 */ /* 0x0005e20000100a00 */
[----:B------:R-:W3:Y:S01]  /*0200*/  S2UR UR4, SR_CgaCtaId ;  /* 0x00000000000479c3 */ /* 0x000ee20000008800 */
[----:B----4-:R-:W-:Y:S01]  /*0210*/  UISETP.NE.AND UP3, UPT, UR12, URZ, UPT ;  /* 0x000000ff0c00728c */ /* 0x010fe2000bf65270 */
[----:B------:R-:W4:Y:S03]  /*0220*/  LDCU.64 UR12, c[0x0][0x470] ;  /* 0x00008e00ff0c77ac */ /* 0x000f260008000a00 */
[----:B------:R-:W-:-:S03]  /*0230*/  UISETP.EQ.OR.EX UP0, UPT, UR5, URZ, !UP3, UP2 ;  /* 0x000000ff0500728c */ /* 0x000fc6000df02720 */
[----:B------:R-:W2:Y:S01]  /*0240*/  S2UR UR7, SR_CTAID.Y ;  /* 0x00000000000779c3 */ /* 0x000ea20000002600 */
[----:B------:R-:W-:Y:S02]  /*0250*/  UISETP.NE.AND.EX UP6, UPT, UR5, URZ, UPT, UP6 ;  /* 0x000000ff0500728c */ /* 0x000fe4000bfc5360 */
[----:B------:R-:W-:Y:S01]  /*0260*/  UP2UR UR30, UPR, URZ, 0x1 ;  /* 0x00000001ff1e7883 */ /* 0x000fe20008000000 */
[----:B------:R-:W-:Y:S01]  /*0270*/  UMOV UR11, 0x400 ;  /* 0x00000400000b7882 */ /* 0x000fe20000000000 */
[----:B------:R-:W-:Y:S01]  /*0280*/  UMOV UR5, 0x400 ;  /* 0x0000040000057882 */ /* 0x000fe20000000000 */
[----:B------:R-:W-:Y:S01]  /*0290*/  UP2UR UR29, UPR, URZ, 0x8 ;  /* 0x00000008ff1d7883 */ /* 0x000fe20008000000 */
[----:B------:R-:W2:Y:S01]  /*02a0*/  LDCU UR10, c[0x0][0x438] ;  /* 0x00008700ff0a77ac */ /* 0x000ea20008000800 */
[----:B----4-:R-:W-:Y:S01]  /*02b0*/  UISETP.NE.U32.AND UP0, UPT, UR12, URZ, UPT ;  /* 0x000000ff0c00728c */ /* 0x010fe2000bf05070 */
[----:B------:R-:W4:Y:S01]  /*02c0*/  LDCU UR24, c[0x0][0x438] ;  /* 0x00008700ff1877ac */ /* 0x000f220008000800 */
[----:B------:R-:W2:Y:S01]  /*02d0*/  @!UP4 LDCU UR27, c[0x0][0x434] ;  /* 0x00008680ff1bc7ac */ /* 0x000ea20008000800 */
[----:B-1----:R-:W-:-:S02]  /*02e0*/  ULEA UR6, UR6, UR11, 0x18 ;  /* 0x0000000b06067291 */ /* 0x002fc4000f8ec0ff */
[----:B---3--:R-:W-:Y:S02]  /*02f0*/  ULEA UR4, UR4, UR5, 0x18 ;  /* 0x0000000504047291 */ /* 0x008fe4000f8ec0ff */
[----:B------:R-:W-:Y:S01]  /*0300*/  UISETP.NE.AND.EX UP3, UPT, UR13, URZ, UPT, UP0 ;  /* 0x000000ff0d00728c */ /* 0x000fe2000bf65300 */
[----:B------:R-:W-:Y:S01]  /*0310*/  UMOV UR31, 0xffffd000 ;  /* 0xffffd000001f7882 */ /* 0x000fe20000000000 */
[----:B------:R-:W-:Y:S01]  /*0320*/  UMOV UR34, URZ ;  /* 0x000000ff00227c82 */ /* 0x000fe20008000000 */
[----:B------:R-:W-:-:S08]  /*0330*/  UMOV UR35, URZ ;  /* 0x000000ff00237c82 */ /* 0x000fd00008000000 */
.L_x_37:
[----:B------:R-:W3:Y:S01]  /*0340*/  LDL.64 R8, [R1] ;  /* 0x0000000001087983 */ /* 0x000ee20000100a00 */
[----:B-1----:R-:W1:Y:S01]  /*0350*/  LDCU.64 UR8, c[0x0][0x478] ;  /* 0x00008f00ff0877ac */ /* 0x002e620008000a00 */
[----:B------:R-:W-:Y:S02]  /*0360*/  PLOP3.LUT P1, PT, PT, PT, UP3, 0x80, 0x8 ;  /* 0x000000000008781c */ /* 0x000fe40003f2f038 */
[----:B------:R-:W-:Y:S01]  /*0370*/  PLOP3.LUT P4, PT, PT, PT, UP5, 0x80, 0x8 ;  /* 0x000000000008781c */ /* 0x000fe20003f8f058 */
[----:B------:R-:W-:Y:S01]  /*0380*/  @UP3 ULEA UR14, UP0, UR41, UR12, 0x2 ;  /* 0x0000000c290e3291 */ /* 0x000fe2000f8010ff */
[----:B------:R-:W-:Y:S01]  /*0390*/  PLOP3.LUT P2, PT, PT, PT, UP4, 0x80, 0x8 ;  /* 0x000000000008781c */ /* 0x000fe20003f4f048 */
[----:B------:R-:W-:Y:S02]  /*03a0*/  UISETP.NE.AND UP2, UPT, UR30, URZ, UPT ;  /* 0x000000ff1e00728c */ /* 0x000fe4000bf45270 */
[----:B------:R-:W-:Y:S02]  /*03b0*/  @UP3 ULEA.HI.X UR15, UR41, UR13, URZ, 0x2, UP0 ;  /* 0x0000000d290f3291 */ /* 0x000fe400080f14ff */
[----:B------:R-:W-:-:S02]  /*03c0*/  IMAD.U32 R4, RZ, RZ, UR14 ;  /* 0x0000000eff047e24 */ /* 0x000fc4000f8e00ff */
[----:B------:R-:W-:Y:S02]  /*03d0*/  PLOP3.LUT P3, PT, PT, PT, UP2, 0x80, 0x8 ;  /* 0x000000000008781c */ /* 0x000fe40003f6f028 */
[----:B------:R-:W-:Y:S01]  /*03e0*/  IMAD.U32 R5, RZ, RZ, UR15 ;  /* 0x0000000fff057e24 */ /* 0x000fe2000f8e00ff */
[----:B------:R-:W-:Y:S02]  /*03f0*/  UIMAD.WIDE.U32 UR14, UR41, 0x4, UR32 ;  /* 0x00000004290e78a5 */ /* 0x000fe4000f8e0020 */
[----:B-1----:R-:W-:Y:S02]  /*0400*/  UISETP.NE.U32.AND UP0, UPT, UR8, URZ, UPT ;  /* 0x000000ff0800728c */ /* 0x002fe4000bf05070 */
[----:B-----5:R-:W5:Y:S02]  /*0410*/  @P1 LDG.E R6, desc[UR36][R4.64] ;  /* 0x0000002404061981 */ /* 0x020f64000c1e1900 */
[----:B------:R-:W-:-:S06]  /*0420*/  UISETP.NE.AND.EX UP0, UPT, UR9, URZ, UPT, UP0 ;  /* 0x000000ff0900728c */ /* 0x000fcc000bf05300 */
[----:B------:R-:W-:-:S05]  /*0430*/  PLOP3.LUT P0, PT, PT, PT, UP0, 0x80, 0x8 ;  /* 0x000000000008781c */ /* 0x000fca0003f0f008 */
[----:B------:R-:W-:Y:S01]  /*0440*/  @UP0 ULEA UR16, UP1, UR41, UR8, 0x2 ;  /* 0x0000000829100291 */ /* 0x000fe2000f8210ff */
[----:B------:R-:W1:Y:S03]  /*0450*/  @!UP0 LDCU UR5, c[0x0][0x43c] ;  /* 0x00008780ff0587ac */ /* 0x000e660008000800 */
[----:B------:R-:W-:Y:S02]  /*0460*/  @UP0 ULEA.HI.X UR17, UR41, UR9, URZ, 0x2, UP1 ;  /* 0x0000000929110291 */ /* 0x000fe400088f14ff */
[----:B--2---:R-:W-:Y:S01]  /*0470*/  IMAD.U32 R2, RZ, RZ, UR16 ;  /* 0x00000010ff027e24 */ /* 0x004fe2000f8e00ff */
[----:B------:R-:W2:Y:S03]  /*0480*/  @!UP0 LDCU.64 UR8, c[0x0][0x488] ;  /* 0x00009100ff0887ac */ /* 0x000ea60008000a00 */
[----:B------:R-:W-:-:S05]  /*0490*/  IMAD.U32 R3, RZ, RZ, UR17 ;  /* 0x00000011ff037e24 */ /* 0x000fca000f8e00ff */
[----:B------:R4:W5:Y:S01]  /*04a0*/  @P0 LDG.E R4, desc[UR36][R2.64] ;  /* 0x0000002402040981 */ /* 0x000962000c1e1900 */
[----:B------:R-:W-:Y:S01]  /*04b0*/  UMOV UR42, URZ ;  /* 0x000000ff002a7c82 */ /* 0x000fe20008000000 */
[----:B------:R-:W-:Y:S01]  /*04c0*/  UMOV UR43, 0xffffffff ;  /* 0xffffffff002b7882 */ /* 0x000fe20000000000 */
[----:B--2---:R-:W-:-:S04]  /*04d0*/  @!UP0 UISETP.NE.U32.AND UP1, UPT, UR8, URZ, UPT ;  /* 0x000000ff0800828c */ /* 0x004fc8000bf25070 */
[----:B------:R-:W-:-:S04]  /*04e0*/  @!UP0 UISETP.NE.AND.EX UP1, UPT, UR9, URZ, UPT, UP1 ;  /* 0x000000ff0900828c */ /* 0x000fc8000bf25310 */
[----:B-1----:R-:W-:Y:S01]  /*04f0*/  @!UP0 USEL UR9, UR5, URZ, UP1 ;  /* 0x000000ff05098287 */ /* 0x002fe20008800000 */
[----:B----4-:R-:W-:Y:S02]  /*0500*/  IMAD.U32 R2, RZ, RZ, UR14 ;  /* 0x0000000eff027e24 */ /* 0x010fe4000f8e00ff */
[----:B------:R-:W-:-:S05]  /*0510*/  IMAD.U32 R3, RZ, RZ, UR15 ;  /* 0x0000000fff037e24 */ /* 0x000fca000f8e00ff */
[----:B------:R-:W2:Y:S04]  /*0520*/  @P4 LDG.E R5, desc[UR36][R2.64] ;  /* 0x0000002402054981 */ /* 0x000ea8000c1e1900 */
[----:B------:R-:W4:Y:S04]  /*0530*/  @P2 LDG.E R2, desc[UR36][R2.64+0x4] ;  /* 0x0000042402022981 */ /* 0x000f28000c1e1900 */
[----:B---3--:R-:W3:Y:S01]  /*0540*/  @!P3 LDG.E R0, desc[UR36][R8.64] ;  /* 0x000000240800b981 */ /* 0x008ee2000c1e1900 */
[----:B------:R-:W-:Y:S01]  /*0550*/  UMOV UR14, 0xffffffff ;  /* 0xffffffff000e7882 */ /* 0x000fe20000000000 */
[----:B------:R-:W-:Y:S01]  /*0560*/  USHF.L.U32 UR5, UR39, 0x7, URZ ;  /* 0x0000000727057899 */ /* 0x000fe200080006ff */
[----:B-----5:R-:W-:-:S02]  /*0570*/  @P1 R2UR UR42, R6 ;  /* 0x00000000062a12ca */ /* 0x020fc400000e0000 */
[----:B------:R-:W-:-:S13]  /*0580*/  @P0 R2UR UR38, R4 ;  /* 0x00000000042602ca */ /* 0x000fda00000e0000 */
[----:B------:R-:W-:Y:S01]  /*0590*/  @UP0 UIADD3 UR38, UPT, UPT, UR38, -UR42, URZ ;  /* 0x8000002a26260290 */ /* 0x000fe2000fffe0ff */
[----:B--2---:R-:W-:Y:S02]  /*05a0*/  @P4 R2UR UR14, R5 ;  /* 0x00000000050e42ca */ /* 0x004fe400000e0000 */
[----:B----4-:R-:W-:Y:S02]  /*05b0*/  @P2 R2UR UR8, R2 ;  /* 0x00000000020822ca */ /* 0x010fe400000e0000 */
[----:B---3--:R-:W-:Y:S01]  /*05c0*/  @!P3 R2UR UR43, R0 ;  /* 0x00000000002bb2ca */ /* 0x008fe200000e0000 */
[----:B------:R-:W-:-:S14]  /*05d0*/  BRA.U !UP6, `(.L_x_0) ;  /* 0x000000010e1c7547 */ /* 0x000fdc000b800000 */
[----:B------:R-:W-:-:S06]  /*05e0*/  UISETP.NE.AND UP1, UPT, UR29, URZ, UPT ;  /* 0x000000ff1d00728c */ /* 0x000fcc000bf25270 */
[----:B------:R-:W-:-:S13]  /*05f0*/  PLOP3.LUT P0, PT, PT, PT, UP1, 0x80, 0x8 ;  /* 0x000000000008781c */ /* 0x000fda0003f0f018 */
[----:B------:R-:W2:Y:S04]  /*0600*/  @P0 LDG.E R0, desc[UR36][R8.64+0x4] ;  /* 0x0000042408000981 */ /* 0x000ea8000c1e1900 */
[----:B------:R-:W3:Y:S01]  /*0610*/  @!P0 LDG.E R2, desc[UR36][R8.64] ;  /* 0x0000002408028981 */ /* 0x000ee2000c1e1900 */
[----:B--2---:R-:W-:-:S13]  /*0620*/  @P0 R2UR UR10, R0 ;  /* 0x00000000000a02ca */ /* 0x004fda00000e0000 */
[----:B------:R-:W-:-:S07]  /*0630*/  @UP1 UIADD3 UR10, UPT, UPT, UR10, -UR43, URZ ;  /* 0x8000002b0a0a1290 */ /* 0x000fce000fffe0ff */
[----:B---3--:R-:W-:-:S15]  /*0640*/  @!P0 R2UR UR10, R2 ;  /* 0x00000000020a82ca */ /* 0x008fde00000e0000 */
.L_x_0:
[----:B------:R-:W-:Y:S01]  /*0650*/  @!UP0 UIADD3 UR38, UPT, UPT, UR9, UR10, -UR42 ;  /* 0x0000000a09268290 */ /* 0x000fe2000fffe82a */
[----:B------:R-:W-:Y:S01]  /*0660*/  @!UP4 UMOV UR44, UR27 ;  /* 0x0000001b002ccc82 */ /* 0x000fe20008000000 */
[----:B------:R-:W-:Y:S02]  /*0670*/  @UP4 UIADD3 UR44, UPT, UPT, UR8, -UR14, URZ ;  /* 0x8000000e082c4290 */ /* 0x000fe4000fffe0ff */
[----:B------:R-:W-:-:S09]  /*0680*/  UISETP.GT.AND UP0, UPT, UR38, UR5, UPT ;  /* 0x000000052600728c */ /* 0x000fd2000bf04270 */
[----:B------:R-:W-:Y:S05]  /*0690*/  BRA.U !UP0, `(.L_x_1) ;  /* 0x0000006d08907547 */ /* 0x000fea000b800000 */
[----:B------:R-:W-:Y:S02]  /*06a0*/  UISETP.NE.AND UP1, UPT, UR14, -0x1, UPT ;  /* 0xffffffff0e00788c */ /* 0x000fe4000bf25270 */
[----:B------:R-:W-:Y:S02]  /*06b0*/  UIADD3 UR15, UPT, UPT, UR44, 0x3f, URZ ;  /* 0x0000003f2c0f7890 */ /* 0x000fe4000fffe0ff */
[----:B------:R-:W-:Y:S02]  /*06c0*/  UISETP.NE.AND UP2, UPT, UR43, -0x1, UPT ;  /* 0xffffffff2b00788c */ /* 0x000fe4000bf45270 */
[----:B------:R-:W-:-:S04]  /*06d0*/  USHF.R.S32.HI UR45, URZ, 0x1f, UR15 ;  /* 0x0000001fff2d7899 */ /* 0x000fc8000801140f */
[----:B------:R-:W-:Y:S01]  /*06e0*/  ULEA.HI UR45, UR45, UR15, URZ, 0x6 ;  /* 0x0000000f2d2d7291 */ /* 0x000fe2000f8f30ff */
[----:B------:R-:W1:Y:S01]  /*06f0*/  @!UP1 LDCU.64 UR10, c[0x0][0x398] ;  /* 0x00007300ff0a97ac */ /* 0x000e620008000a00 */
[----:B------:R-:W2:Y:S02]  /*0700*/  @UP1 LDCU.64 UR8, c[0x0][0x3b0] ;  /* 0x00007600ff0817ac */ /* 0x000ea40008000a00 */
[----:B------:R-:W-:-:S04]  /*0710*/  USHF.R.S32.HI UR45, URZ, 0x6, UR45 ;  /* 0x00000006ff2d7899 */ /* 0x000fc8000801142d */
[----:B------:R-:W-:-:S04]  /*0720*/  ULEA UR22, UR45, 0xffffffc0, 0x6 ;  /* 0xffffffc02d167891 */ /* 0x000fc8000f8e30ff */
[----:B------:R-:W-:Y:S02]  /*0730*/  USHF.R.S32.HI UR49, URZ, 0x1f, UR22 ;  /* 0x0000001fff317899 */ /* 0x000fe40008011416 */
[----:B-1----:R-:W-:Y:S02]  /*0740*/  @!UP1 UIMAD.WIDE.U32 UR50, UR41, UR10, URZ ;  /* 0x0000000a293292a5 */ /* 0x002fe4000f8e00ff */
[----:B--2---:R-:W-:Y:S02]  /*0750*/  @UP1 UIMAD.WIDE.U32 UR16, UR14, UR8, URZ ;  /* 0x000000080e1012a5 */ /* 0x004fe4000f8e00ff */
[----:B------:R-:W-:Y:S02]  /*0760*/  @!UP1 UIMAD UR23, UR41, UR11, UR51 ;  /* 0x0000000b291792a4 */ /* 0x000fe4000f8e0233 */
[----:B------:R-:W-:-:S03]  /*0770*/  @UP1 UIMAD UR23, UR14, UR9, UR17 ;  /* 0x000000090e1712a4 */ /* 0x000fc6000f8e0211 */
[----:B------:R-:W-:Y:S01]  /*0780*/  @UP1 UMOV UR50, UR16 ;  /* 0x0000001000321c82 */ /* 0x000fe20008000000 */
[----:B------:R-:W-:Y:S08]  /*0790*/  BRA.U UP2, `(.L_x_2) ;  /* 0x0000000102307547 */ /* 0x000ff0000b800000 */
[----:B------:R-:W1:Y:S01]  /*07a0*/  LDCU.64 UR18, c[0x0][0x3b8] ;  /* 0x00007700ff1277ac */ /* 0x000e620008000a00 */
[----:B------:R-:W2:Y:S01]  /*07b0*/  LDCU.64 UR8, c[0x0][0x3a0] ;  /* 0x00007400ff0877ac */ /* 0x000ea20008000a00 */
[----:B------:R-:W-:-:S04]  /*07c0*/  USHF.R.S32.HI UR10, URZ, 0x1f, UR42 ;  /* 0x0000001fff0a7899 */ /* 0x000fc8000801142a */
[----:B-1----:R-:W-:Y:S02]  /*07d0*/  UIMAD UR10, UR10, UR18, URZ ;  /* 0x000000120a0a72a4 */ /* 0x002fe4000f8e02ff */
[----:B------:R-:W-:Y:S02]  /*07e0*/  UIMAD.WIDE.U32 UR16, UR42, UR18, URZ ;  /* 0x000000122a1072a5 */ /* 0x000fe4000f8e00ff */
[----:B------:R-:W-:-:S04]  /*07f0*/  UIMAD UR10, UR42, UR19, UR10 ;  /* 0x000000132a0a72a4 */ /* 0x000fc8000f8e020a */
[----:B------:R-:W-:-:S03]  /*0800*/  UIADD3 UR11, UPT, UPT, UR17, UR10, URZ ;  /* 0x0000000a110b7290 */ /* 0x000fc6000fffe0ff */
[----:B------:R-:W-:Y:S02]  /*0810*/  UMOV UR10, UR16 ;  /* 0x00000010000a7c82 */ /* 0x000fe40008000000 */
[----:B--2---:R-:W-:-:S04]  /*0820*/  UIMAD.WIDE.U32 UR46, UR41, UR8, UR10 ;  /* 0x00000008292e72a5 */ /* 0x004fc8000f8e000a */
[----:B------:R-:W-:-:S06]  /*0830*/  UIMAD UR9, UR41, UR9, UR47 ;  /* 0x00000009290972a4 */ /* 0x000fcc000f8e022f */
[----:B------:R-:W-:Y:S01]  /*0840*/  MOV R17, UR9 ;  /* 0x0000000900117c02 */ /* 0x000fe20008000f00 */
[----:B------:R-:W-:Y:S05]  /*0850*/  BRA `(.L_x_3) ;  /* 0x0000000000187947 */ /* 0x000fea0003800000 */
.L_x_2:
[----:B------:R-:W1:Y:S01]  /*0860*/  LDCU.64 UR18, c[0x0][0x3b8] ;  /* 0x00007700ff1277ac */ /* 0x000e620008000a00 */
[----:B------:R-:W-:-:S04]  /*0870*/  UIADD3 UR8, UPT, UPT, UR42, UR43, URZ ;  /* 0x0000002b2a087290 */ /* 0x000fc8000fffe0ff */
[----:B-1----:R-:W-:Y:S02]  /*0880*/  UIMAD.WIDE.U32 UR46, UR8, UR18, URZ ;  /* 0x00000012082e72a5 */ /* 0x002fe4000f8e00ff */
[----:B------:R-:W-:-:S04]  /*0890*/  UIMAD UR8, UR8, UR19, URZ ;  /* 0x00000013080872a4 */ /* 0x000fc8000f8e02ff */
[----:B------:R-:W-:-:S06]  /*08a0*/  UIADD3 UR8, UPT, UPT, UR47, UR8, URZ ;  /* 0x000000082f087290 */ /* 0x000fcc000fffe0ff */
[----:B------:R-:W-:Y:S02]  /*08b0*/  MOV R17, UR8 ;  /* 0x0000000800117c02 */ /* 0x000fe40008000f00 */
.L_x_3:
[----:B------:R-:W1:Y:S01]  /*08c0*/  LDC R5, c[0x0][0x3e8] ;  /* 0x0000fa00ff057b82 */ /* 0x000e620000000800 */
[----:B------:R-:W2:Y:S01]  /*08d0*/  S2R R6, SR_CTAID.Z ;  /* 0x0000000000067919 */ /* 0x000ea20000002700 */
[----:B------:R-:W-:Y:S01]  /*08e0*/  USHF.R.S32.HI UR40, URZ, 0x1f, UR5 ;  /* 0x0000001fff287899 */ /* 0x000fe20008011405 */
[----:B-1----:R-:W-:-:S05]  /*08f0*/  IABS R0, R5 ;  /* 0x0000000500007213 */ /* 0x002fca0000000000 */
[----:B------:R-:W-:-:S04]  /*0900*/  IMAD.MOV.U32 R4, RZ, RZ, R0 ;  /* 0x000000ffff047224 */ /* 0x000fc800078e0000 */
[----:B------:R-:W1:Y:S01]  /*0910*/  I2F.RP R2, R4 ;  /* 0x0000000400027306 */ /* 0x000e620000209400 */
[----:B--2---:R-:W-:-:S07]  /*0920*/  IABS R6, R6 ;  /* 0x0000000600067213 */ /* 0x004fce0000000000 */
[----:B-1----:R-:W1:Y:S02]  /*0930*/  MUFU.RCP R2, R2 ;  /* 0x0000000200027308 */ /* 0x002e640000001000 */
[----:B-1----:R-:W-:-:S06]  /*0940*/  VIADD R2, R2, 0xffffffe ;  /* 0x0ffffffe02027836 */ /* 0x002fcc0000000000 */
[----:B------:R-:W1:Y:S02]  /*0950*/  F2I.FTZ.U32.TRUNC.NTZ R3, R2 ;  /* 0x0000000200037305 */ /* 0x000e64000021f000 */
[----:B-1----:R-:W-:Y:S01]  /*0960*/  IADD3 R0, PT, PT, RZ, -R3, RZ ;  /* 0x80000003ff007210 */ /* 0x002fe20007ffe0ff */
[----:B------:R-:W-:-:S04]  /*0970*/  IMAD.MOV.U32 R2, RZ, RZ, RZ ;  /* 0x000000ffff027224 */ /* 0x000fc800078e00ff */
[----:B------:R-:W-:-:S04]  /*0980*/  IMAD R0, R0, R4, RZ ;  /* 0x0000000400007224 */ /* 0x000fc800078e02ff */
[----:B------:R-:W-:-:S04]  /*0990*/  IMAD.HI.U32 R0, R3, R0, R2 ;  /* 0x0000000003007227 */ /* 0x000fc800078e0002 */
[----:B------:R-:W-:-:S04]  /*09a0*/  IMAD.MOV.U32 R3, RZ, RZ, R6 ;  /* 0x000000ffff037224 */ /* 0x000fc800078e0006 */
[----:B------:R-:W-:-:S05]  /*09b0*/  IMAD.HI.U32 R0, R0, R3, RZ ;  /* 0x0000000300007227 */ /* 0x000fca00078e00ff */
[----:B------:R-:W-:-:S05]  /*09c0*/  IADD3 R2, PT, PT, -R0, RZ, RZ ;  /* 0x000000ff00027210 */ /* 0x000fca0007ffe1ff */
[----:B------:R-:W-:-:S05]  /*09d0*/  IMAD R2, R4, R2, R3 ;  /* 0x0000000204027224 */ /* 0x000fca00078e0203 */
[----:B------:R-:W-:-:S13]  /*09e0*/  ISETP.GT.U32.AND P1, PT, R4, R2, PT ;  /* 0x000000020400720c */ /* 0x000fda0003f24070 */
[----:B------:R-:W-:Y:S02]  /*09f0*/  @!P1 IMAD.IADD R2, R2, 0x1, -R4 ;  /* 0x0000000102029824 */ /* 0x000fe400078e0a04 */
[----:B------:R-:W-:Y:S01]  /*0a00*/  @!P1 VIADD R0, R0, 0x1 ;  /* 0x0000000100009836 */ /* 0x000fe20000000000 */
[C---:B------:R-:W-:Y:S02]  /*0a10*/  ISETP.NE.AND P1, PT, R5.reuse, RZ, PT ;  /* 0x000000ff0500720c */ /* 0x040fe40003f25270 */
[----:B------:R-:W-:Y:S02]  /*0a20*/  ISETP.GE.U32.AND P2, PT, R2, R4, PT ;  /* 0x000000040200720c */ /* 0x000fe40003f46070 */
[----:B------:R-:W-:-:S04]  /*0a30*/  LOP3.LUT R2, R5, UR28, RZ, 0x3c, !PT ;  /* 0x0000001c05027c12 */ /* 0x000fc8000f8e3cff */
[----:B------:R-:W-:-:S07]  /*0a40*/  ISETP.GE.AND P0, PT, R2, RZ, PT ;  /* 0x000000ff0200720c */ /* 0x000fce0003f06270 */
[----:B------:R-:W-:-:S05]  /*0a50*/  @P2 IADD3 R0, PT, PT, R0, 0x1, RZ ;  /* 0x0000000100002810 */ /* 0x000fca0007ffe0ff */
[----:B------:R-:W-:-:S05]  /*0a60*/  IMAD.MOV.U32 R10, RZ, RZ, R0 ;  /* 0x000000ffff0a7224 */ /* 0x000fca00078e0000 */
[----:B------:R-:W-:Y:S02]  /*0a70*/  @!P0 IADD3 R10, PT, PT, -R10, RZ, RZ ;  /* 0x000000ff0a0a8210 */ /* 0x000fe40007ffe1ff */
[----:B------:R-:W-:-:S04]  /*0a80*/  @!P1 LOP3.LUT R10, RZ, R5, RZ, 0x33, !PT ;  /* 0x00000005ff0a9212 */ /* 0x000fc800078e33ff */
[----:B------:R-:W-:Y:S01]  /*0a90*/  SHF.R.S32.HI R18, RZ, 0x1f, R10 ;  /* 0x0000001fff127819 */ /* 0x000fe2000001140a */
[----:B------:R-:W-:Y:S05]  /*0aa0*/  BRA.U UP2, `(.L_x_4) ;  /* 0x0000000102347547 */ /* 0x000fea000b800000 */
        /* <DEDUP_REMOVED lines=9> */
[----:B------:R-:W-:-:S03]  /*0b40*/  UIMAD UR9, UR41, UR9, UR11 ;  /* 0x00000009290972a4 */ /* 0x000fc6000f8e020b */
[----:B------:R-:W-:-:S03]  /*0b50*/  UMOV UR48, UR10 ;  /* 0x0000000a00307c82 */ /* 0x000fc60008000000 */
[----:B------:R-:W-:Y:S01]  /*0b60*/  MOV R16, UR9 ;  /* 0x0000000900107c02 */ /* 0x000fe20008000f00 */
[----:B------:R-:W-:Y:S06]  /*0b70*/  BRA `(.L_x_5) ;  /* 0x00000000001c7947 */ /* 0x000fec0003800000 */
.L_x_4:
[----:B------:R-:W1:Y:S01]  /*0b80*/  LDCU.64 UR16, c[0x0][0x3c0] ;  /* 0x00007800ff1077ac */ /* 0x000e620008000a00 */
[----:B------:R-:W-:-:S04]  /*0b90*/  UIADD3 UR8, UPT, UPT, UR42, UR43, URZ ;  /* 0x0000002b2a087290 */ /* 0x000fc8000fffe0ff */
[----:B-1----:R-:W-:Y:S02]  /*0ba0*/  UIMAD.WIDE.U32 UR10, UR8, UR16, URZ ;  /* 0x00000010080a72a5 */ /* 0x002fe4000f8e00ff */
[----:B------:R-:W-:-:S04]  /*0bb0*/  UIMAD UR8, UR8, UR17, URZ ;  /* 0x00000011080872a4 */ /* 0x000fc8000f8e02ff */
[----:B------:R-:W-:Y:S01]  /*0bc0*/  UIADD3 UR8, UPT, UPT, UR11, UR8, URZ ;  /* 0x000000080b087290 */ /* 0x000fe2000fffe0ff */
[----:B------:R-:W-:-:S05]  /*0bd0*/  UMOV UR48, UR10 ;  /* 0x0000000a00307c82 */ /* 0x000fca0008000000 */
[----:B------:R-:W-:-:S07]  /*0be0*/  MOV R16, UR8 ;  /* 0x0000000800107c02 */ /* 0x000fce0008000f00 */
.L_x_5:
[----:B------:R-:W1:Y:S01]  /*0bf0*/  @!UP1 LDCU.64 UR10, c[0x0][0x588] ;  /* 0x0000b100ff0a97ac */ /* 0x000e620008000a00 */
[----:B------:R-:W2:Y:S01]  /*0c00*/  @UP1 LDCU.64 UR8, c[0x0][0x590] ;  /* 0x0000b200ff0817ac */ /* 0x000ea20008000a00 */
[----:B------:R-:W3:Y:S01]  /*0c10*/  LDCU UR56, c[0x0][0x3e0] ;  /* 0x00007c00ff3877ac */ /* 0x000ee20008000800 */
[----:B------:R-:W3:Y:S01]  /*0c20*/  LDCU UR47, c[0x0][0x44c] ;  /* 0x00008980ff2f77ac */ /* 0x000ee20008000800 */
[----:B-1----:R-:W-:-:S04]  /*0c30*/  @!UP1 UIMAD.WIDE.U32 UR58, UR41, UR10, URZ ;  /* 0x0000000a293a92a5 */ /* 0x002fc8000f8e00ff */
[----:B------:R-:W-:Y:S02]  /*0c40*/  @!UP1 UIMAD UR57, UR41, UR11, UR59 ;  /* 0x0000000b293992a4 */ /* 0x000fe4000f8e023b */
[----:B--2---:R-:W-:-:S04]  /*0c50*/  @UP1 UIMAD.WIDE.U32 UR10, UR14, UR8, URZ ;  /* 0x000000080e0a12a5 */ /* 0x004fc8000f8e00ff */
[----:B------:R-:W-:Y:S02]  /*0c60*/  @UP1 UIMAD UR57, UR14, UR9, UR11 ;  /* 0x000000090e3912a4 */ /* 0x000fe4000f8e020b */
[----:B---3--:R-:W-:Y:S01]  /*0c70*/  UIMAD.WIDE UR60, UR56, UR47, URZ ;  /* 0x0000002f383c72a5 */ /* 0x008fe2000f8e02ff */
[----:B------:R-:W-:Y:S01]  /*0c80*/  @UP1 UMOV UR58, UR10 ;  /* 0x0000000a003a1c82 */ /* 0x000fe20008000000 */
[----:B------:R-:W-:Y:S10]  /*0c90*/  BRA.U UP1, `(.L_x_6) ;  /* 0x0000000101407547 */ /* 0x000ff4000b800000 */
[----:B------:R-:W1:Y:S01]  /*0ca0*/  LDCU UR20, c[0x0][0x444] ;  /* 0x00008880ff1477ac */ /* 0x000e620008000800 */
[----:B------:R-:W-:Y:S02]  /*0cb0*/  USHF.R.S32.HI UR9, URZ, 0x1f, UR56 ;  /* 0x0000001fff097899 */ /* 0x000fe40008011438 */
[----:B-1----:R-:W-:Y:S02]  /*0cc0*/  USHF.R.S32.HI UR8, URZ, 0x1f, UR20 ;  /* 0x0000001fff087899 */ /* 0x002fe40008011414 */
[----:B------:R-:W-:Y:S02]  /*0cd0*/  UIMAD.WIDE.U32 UR20, UR41, UR20, URZ ;  /* 0x00000014291472a5 */ /* 0x000fe4000f8e00ff */
[----:B------:R-:W-:Y:S02]  /*0ce0*/  UIMAD UR8, UR8, UR41, URZ ;  /* 0x00000029080872a4 */ /* 0x000fe4000f8e02ff */
[----:B------:R-:W-:Y:S02]  /*0cf0*/  UIMAD.WIDE.U32 UR10, UR20, UR56, URZ ;  /* 0x00000038140a72a5 */ /* 0x000fe4000f8e00ff */
[----:B------:R-:W-:-:S02]  /*0d00*/  UIADD3 UR8, UPT, UPT, UR21, UR8, URZ ;  /* 0x0000000815087290 */ /* 0x000fc4000fffe0ff */
[----:B------:R-:W-:Y:S02]  /*0d10*/  UIMAD.WIDE.U32 UR52, UR10, UR47, URZ ;  /* 0x0000002f0a3472a5 */ /* 0x000fe4000f8e00ff */
[----:B------:R-:W-:-:S04]  /*0d20*/  UIMAD UR8, UR8, UR56, URZ ;  /* 0x00000038080872a4 */ /* 0x000fc8000f8e02ff */
[----:B------:R-:W-:Y:S02]  /*0d30*/  UIMAD UR8, UR9, UR20, UR8 ;  /* 0x00000014090872a4 */ /* 0x000fe4000f8e0208 */
[----:B------:R-:W-:Y:S02]  /*0d40*/  USHF.R.S32.HI UR9, URZ, 0x1f, UR47 ;  /* 0x0000001fff097899 */ /* 0x000fe4000801142f */
[----:B------:R-:W-:-:S04]  /*0d50*/  UIADD3 UR8, UPT, UPT, UR11, UR8, URZ ;  /* 0x000000080b087290 */ /* 0x000fc8000fffe0ff */
[----:B------:R-:W-:-:S04]  /*0d60*/  UIMAD UR8, UR8, UR47, URZ ;  /* 0x0000002f080872a4 */ /* 0x000fc8000f8e02ff */
[----:B------:R-:W-:-:S04]  /*0d70*/  UIMAD UR8, UR9, UR10, UR8 ;  /* 0x0000000a090872a4 */ /* 0x000fc8000f8e0208 */
[----:B------:R-:W-:Y:S01]  /*0d80*/  UIADD3 UR8, UPT, UPT, UR53, UR8, URZ ;  /* 0x0000000835087290 */ /* 0x000fe2000fffe0ff */
[----:B------:R-:W-:Y:S11]  /*0d90*/  BRA `(.L_x_7) ;  /* 0x00000000000c7947 */ /* 0x000ff60003800000 */
.L_x_6:
[----:B------:R-:W-:Y:S02]  /*0da0*/  UIMAD.WIDE.U32 UR52, UR60, UR14, URZ ;  /* 0x0000000e3c3472a5 */ /* 0x000fe4000f8e00ff */
[----:B------:R-:W-:-:S04]  /*0db0*/  UIMAD UR8, UR61, UR14, URZ ;  /* 0x0000000e3d0872a4 */ /* 0x000fc8000f8e02ff */
[----:B------:R-:W-:Y:S02]  /*0dc0*/  UIADD3 UR8, UPT, UPT, UR53, UR8, URZ ;  /* 0x0000000835087290 */ /* 0x000fe4000fffe0ff */
.L_x_7:
[----:B------:R-:W1:Y:S01]  /*0dd0*/  LDCU.U8 UR11, c[0x0][0x548] ;  /* 0x0000a900ff0b77ac */ /* 0x000e620008000000 */
[----:B------:R-:W-:Y:S01]  /*0de0*/  USHF.L.U32 UR10, UR41, 0x7, URZ ;  /* 0x00000007290a7899 */ /* 0x000fe200080006ff */
[----:B------:R-:W2:Y:S03]  /*0df0*/  LDCU.U8 UR55, c[0x0][0x5f0] ;  /* 0x0000be00ff3777ac */ /* 0x000ea60008000000 */
[----:B------:R-:W-:-:S04]  /*0e00*/  USEL UR9, UR10, URZ, UP5 ;  /* 0x000000ff0a097287 */ /* 0x000fc8000a800000 */
[----:B------:R-:W-:Y:S02]  /*0e10*/  UIADD3 UR9, UP0, UPT, UR22, UR9, URZ ;  /* 0x0000000916097290 */ /* 0x000fe4000ff1e0ff */
[----:B-1----:R-:W-:Y:S02]  /*0e20*/  UISETP.NE.AND UP1, UPT, UR11, URZ, UPT ;  /* 0x000000ff0b00728c */ /* 0x002fe4000bf25270 */
[----:B------:R-:W-:Y:S02]  /*0e30*/  UIADD3.X UR51, UPT, UPT, URZ, UR49, URZ, UP0, !UPT ;  /* 0x00000031ff337290 */ /* 0x000fe400087fe4ff */
[----:B------:R-:W-:Y:S02]  /*0e40*/  UIMAD.WIDE.U32 UR20, UR9, UR60, URZ ;  /* 0x0000003c091472a5 */ /* 0x000fe4000f8e00ff */
[----:B------:R-:W-:-:S04]  /*0e50*/  UIMAD UR51, UR51, UR60, URZ ;  /* 0x0000003c333372a4 */ /* 0x000fc8000f8e02ff */
[----:B------:R-:W-:Y:S02]  /*0e60*/  UIMAD UR51, UR61, UR9, UR51 ;  /* 0x000000093d3372a4 */ /* 0x000fe4000f8e0233 */
[----:B------:R-:W-:Y:S02]  /*0e70*/  UIMAD UR9, UR28, UR47, URZ ;  /* 0x0000002f1c0972a4 */ /* 0x000fe4000f8e02ff */
[----:B------:R-:W-:Y:S01]  /*0e80*/  UIADD3 UR51, UPT, UPT, UR21, UR51, URZ ;  /* 0x0000003315337290 */ /* 0x000fe2000fffe0ff */
[----:B--2---:R-:W-:Y:S11]  /*0e90*/  BRA.U !UP1, `(.L_x_8) ;  /* 0x00000001091c7547 */ /* 0x004ff6000b800000 */
[----:B------:R-:W1:Y:S01]  /*0ea0*/  LDCU UR11, c[0x0][0x434] ;  /* 0x00008680ff0b77ac */ /* 0x000e620008000800 */
[----:B------:R-:W2:Y:S01]  /*0eb0*/  LDCU UR54, c[0x0][0x454] ;  /* 0x00008a80ff3677ac */ /* 0x000ea20008000800 */
[----:B------:R-:W-:Y:S02]  /*0ec0*/  UISETP.NE.AND UP0, UPT, UR14, -0x1, UPT ;  /* 0xffffffff0e00788c */ /* 0x000fe4000bf05270 */
[----:B-1----:R-:W-:-:S04]  /*0ed0*/  UIMAD UR11, UR41, UR11, URZ ;  /* 0x0000000b290b72a4 */ /* 0x002fc8000f8e02ff */
[----:B------:R-:W-:-:S04]  /*0ee0*/  USEL UR11, UR11, UR14, !UP0 ;  /* 0x0000000e0b0b7287 */ /* 0x000fc8000c000000 */
[----:B--2---:R-:W-:Y:S01]  /*0ef0*/  UIMAD UR54, UR28, UR54, UR11 ;  /* 0x000000361c3672a4 */ /* 0x004fe2000f8e020b */
[----:B------:R-:W-:Y:S05]  /*0f00*/  BRA `(.L_x_9) ;  /* 0x00000000000c7947 */ /* 0x000fea0003800000 */
.L_x_8:
[----:B------:R-:W1:Y:S01]  /*0f10*/  LDCU UR54, c[0x0][0x434] ;  /* 0x00008680ff3677ac */ /* 0x000e620008000800 */
[----:B------:R-:W-:-:S04]  /*0f20*/  UIMAD UR11, UR41, UR56, UR28 ;  /* 0x00000038290b72a4 */ /* 0x000fc8000f8e021c */
[----:B-1----:R-:W-:Y:S02]  /*0f30*/  UIMAD UR54, UR11, UR54, URZ ;  /* 0x000000360b3672a4 */ /* 0x002fe4000f8e02ff */
.L_x_9:
[----:B------:R-:W-:Y:S01]  /*0f40*/  UIADD3 UR45, UPT, UPT, UR45, -0x1, URZ ;  /* 0xffffffff2d2d7890 */ /* 0x000fe2000fffe0ff */
[----:B------:R-:W-:Y:S09]  /*0f50*/  BRA.U !UP1, `(.L_x_10) ;  /* 0x0000000109247547 */ /* 0x000ff2000b800000 */
[----:B------:R-:W1:Y:S01]  /*0f60*/  LDCU UR11, c[0x0][0x444] ;  /* 0x00008880ff0b77ac */ /* 0x000e620008000800 */
[----:B------:R-:W-:Y:S01]  /*0f70*/  UISETP.NE.AND UP0, UPT, UR14, -0x1, UPT ;  /* 0xffffffff0e00788c */ /* 0x000fe2000bf05270 */
[----:B------:R-:W2:Y:S10]  /*0f80*/  LDCU UR15, c[0x0][0x430] ;  /* 0x00008600ff0f77ac */ /* 0x000eb40008000800 */
[----:B-1----:R-:W-:Y:S01]  /*0f90*/  @!UP0 UIMAD UR14, UR41, UR11, URZ ;  /* 0x0000000b290e82a4 */ /* 0x002fe2000f8e02ff */
[----:B------:R-:W2:Y:S03]  /*0fa0*/  LDCU UR11, c[0x0][0x454] ;  /* 0x00008a80ff0b77ac */ /* 0x000ea60008000800 */
[----:B------:R-:W-:-:S02]  /*0fb0*/  UIADD3 UR10, UPT, UPT, UR10, UR14, URZ ;  /* 0x0000000e0a0a7290 */ /* 0x000fc4000fffe0ff */
[----:B--2---:R-:W-:-:S04]  /*0fc0*/  ULEA UR11, UR15, UR11, 0x7 ;  /* 0x0000000b0f0b7291 */ /* 0x004fc8000f8e38ff */
[----:B------:R-:W-:Y:S01]  /*0fd0*/  UIMAD UR53, UR11, UR28, UR10 ;  /* 0x0000001c0b3572a4 */ /* 0x000fe2000f8e020a */
[----:B------:R-:W-:Y:S11]  /*0fe0*/  BRA `(.L_x_11) ;  /* 0x00000000000c7947 */ /* 0x000ff60003800000 */
.L_x_10:
[----:B------:R-:W1:Y:S01]  /*0ff0*/  LDCU UR53, c[0x0][0x444] ;  /* 0x00008880ff3577ac */ /* 0x000e620008000800 */
[----:B------:R-:W-:-:S04]  /*1000*/  UIMAD UR10, UR41, UR56, UR28 ;  /* 0x00000038290a72a4 */ /* 0x000fc8000f8e021c */
[----:B-1----:R-:W-:-:S12]  /*1010*/  UIMAD UR53, UR10, UR53, URZ ;  /* 0x000000350a3572a4 */ /* 0x002fd8000f8e02ff */
.L_x_11:
[----:B------:R-:W1:Y:S01]  /*1020*/  S2R R22, SR_TID.X ;  /* 0x0000000000167919 */ /* 0x000e620000002100 */
[----:B------:R-:W-:Y:S01]  /*1030*/  USHF.R.S32.HI UR10, URZ, 0x1f, UR9 ;  /* 0x0000001fff0a7899 */ /* 0x000fe20008011409 */
[----:B------:R-:W-:Y:S01]  /*1040*/  IMAD.MOV.U32 R9, RZ, RZ, RZ ;  /* 0x000000ffff097224 */ /* 0x000fe200078e00ff */
[----:B------:R-:W2:Y:S01]  /*1050*/  LDCU.64 UR14, c[0x0][0x3b0] ;  /* 0x00007600ff0e77ac */ /* 0x000ea20008000a00 */
[----:B------:R-:W3:Y:S01]  /*1060*/  LDC.64 R14, c[0x0][0x5f8] ;  /* 0x00017e00ff0e7b82 */ /* 0x000ee20000000a00 */
[----:B------:R-:W-:Y:S01]  /*1070*/  ISETP.NE.AND P4, PT, RZ, UR55, PT ;  /* 0x00000037ff007c0c */ /* 0x000fe2000bf85270 */
[----:B------:R-:W-:Y:S01]  /*1080*/  BSSY.RECONVERGENT B1, `(.L_x_1) ;  /* 0x0000645000017945 */ /* 0x000fe20003800200 */
[----:B------:R-:W-:Y:S01]  /*1090*/  UIADD3 UR52, UP1, UP0, UR20, UR52, UR9 ;  /* 0x0000003414347290 */ /* 0x000fe2000f83e009 */
[----:B------:R-:W4:Y:S03]  /*10a0*/  LDCU.64 UR20, c[0x0][0x3c8] ;  /* 0x00007900ff1477ac */ /* 0x000f260008000a00 */
[----:B------:R-:W-:Y:S01]  /*10b0*/  UIADD3.X UR51, UPT, UPT, UR51, UR8, UR10, UP1, UP0 ;  /* 0x0000000833337290 */ /* 0x000fe20008fe040a */
[----:B------:R-:W5:Y:S01]  /*10c0*/  LDCU.128 UR8, c[0x0][0x590] ;  /* 0x0000b200ff0877ac */ /* 0x000f620008000c00 */
[----:B------:R-:W-:-:S02]  /*10d0*/  UIMAD UR47, UR56, UR47, URZ ;  /* 0x0000002f382f72a4 */ /* 0x000fc4000f8e02ff */
[----:B--2---:R-:W-:Y:S01]  /*10e0*/  UIMAD UR59, UR49, UR14, URZ ;  /* 0x0000000e313b72a4 */ /* 0x004fe2000f8e02ff */
[----:B------:R-:W-:Y:S01]  /*10f0*/  IMAD.U32 R4, RZ, RZ, UR14 ;  /* 0x0000000eff047e24 */ /* 0x000fe2000f8e00ff */
[----:B------:R-:W-:Y:S02]  /*1100*/  UISETP.GT.AND UP0, UPT, UR44, URZ, UPT ;  /* 0x000000ff2c00728c */ /* 0x000fe4000bf04270 */
[----:B------:R-:W-:Y:S01]  /*1110*/  UIMAD UR59, UR22, UR15, UR59 ;  /* 0x0000000f163b72a4 */ /* 0x000fe2000f8e023b */
[----:B----4-:R-:W-:Y:S01]  /*1120*/  IMAD.U32 R6, RZ, RZ, UR20 ;  /* 0x00000014ff067e24 */ /* 0x010fe2000f8e00ff */
[----:B------:R-:W-:Y:S02]  /*1130*/  ULEA UR53, UR45, UR53, 0x6 ;  /* 0x000000352d357291 */ /* 0x000fe4000f8e30ff */
[----:B------:R-:W-:Y:S02]  /*1140*/  ULEA UR54, UR45, UR54, 0x6 ;  /* 0x000000362d367291 */ /* 0x000fe4000f8e30ff */
[----:B------:R-:W-:Y:S01]  /*1150*/  MOV R0, UR59 ;  /* 0x0000003b00007c02 */ /* 0x000fe20008000f00 */
[C---:B-1----:R-:W-:Y:S01]  /*1160*/  IMAD.SHL.U32 R20, R22.reuse, 0x8, RZ ;  /* 0x0000000816147824 */ /* 0x042fe200078e00ff */
[----:B-----5:R-:W-:Y:S01]  /*1170*/  UIMAD UR49, UR49, UR8, URZ ;  /* 0x00000008313172a4 */ /* 0x020fe2000f8e02ff */
[----:B------:R-:W-:Y:S01]  /*1180*/  IMAD.U32 R7, RZ, RZ, UR8 ;  /* 0x00000008ff077e24 */ /* 0x000fe2000f8e00ff */
[----:B------:R-:W-:-:S02]  /*1190*/  LOP3.LUT R12, R22, 0x1f, RZ, 0xc0, !PT ;  /* 0x0000001f160c7812 */ /* 0x000fc400078ec0ff */
[----:B------:R-:W-:Y:S02]  /*11a0*/  LOP3.LUT R8, R20, 0x18, RZ, 0xc0, !PT ;  /* 0x0000001814087812 */ /* 0x000fe400078ec0ff */
[----:B------:R-:W-:Y:S02]  /*11b0*/  SHF.R.U32.HI R21, RZ, 0x2, R22 ;  /* 0x00000002ff157819 */ /* 0x000fe40000011616 */
[----:B------:R-:W-:Y:S01]  /*11c0*/  IADD3 R2, P0, PT, R8, UR58, RZ ;  /* 0x0000003a08027c10 */ /* 0x000fe2000ff1e0ff */
[----:B------:R-:W-:Y:S01]  /*11d0*/  IMAD.WIDE.U32 R4, R4, UR22, R8 ;  /* 0x0000001604047c25 */ /* 0x000fe2000f8e0008 */
[----:B------:R-:W1:Y:S03]  /*11e0*/  LDCU.64 UR58, c[0x0][0x420] ;  /* 0x00008400ff3a77ac */ /* 0x000e660008000a00 */
[----:B------:R-:W-:Y:S01]  /*11f0*/  IMAD.X R3, RZ, RZ, UR57, P0 ;  /* 0x00000039ff037e24 */ /* 0x000fe200080e06ff */
[----:B------:R-:W-:Y:S01]  /*1200*/  IADD3 R4, P1, PT, R4, UR50, RZ ;  /* 0x0000003204047c10 */ /* 0x000fe2000ff3e0ff */
[----:B------:R-:W2:Y:S01]  /*1210*/  LDCU.64 UR56, c[0x0][0x5e8] ;  /* 0x0000bd00ff3877ac */ /* 0x000ea20008000a00 */
[----:B------:R-:W-:-:S02]  /*1220*/  IMAD.WIDE.U32 R2, R7, UR22, R2 ;  /* 0x0000001607027c25 */ /* 0x000fc4000f8e0002 */
[----:B------:R-:W-:Y:S01]  /*1230*/  IADD3.X R5, PT, PT, R5, UR23, R0, P1, !PT ;  /* 0x0000001705057c10 */ /* 0x000fe20008ffe400 */
[----:B------:R-:W-:Y:S01]  /*1240*/  UIMAD UR22, UR22, UR9, UR49 ;  /* 0x00000009161672a4 */ /* 0x000fe2000f8e0231 */
[----:B------:R-:W-:Y:S01]  /*1250*/  IMAD.U32 R0, RZ, RZ, UR21 ;  /* 0x00000015ff007e24 */ /* 0x000fe2000f8e00ff */
[----:B------:R-:W4:Y:S01]  /*1260*/  LDCU.64 UR20, c[0x0][0x550] ;  /* 0x0000aa00ff1477ac */ /* 0x000f220008000a00 */
[----:B------:R-:W-:Y:S01]  /*1270*/  IMAD.WIDE.U32 R6, R6, UR28, R4 ;  /* 0x0000001c06067c25 */ /* 0x000fe2000f8e0004 */
[----:B------:R-:W-:Y:S02]  /*1280*/  SHF.R.U32.HI R5, RZ, 0x5, R22 ;  /* 0x00000005ff057819 */ /* 0x000fe40000011616 */
[----:B------:R-:W-:Y:S01]  /*1290*/  IADD3 R3, PT, PT, R3, UR22, RZ ;  /* 0x0000001603037c10 */ /* 0x000fe2000fffe0ff */
[----:B------:R-:W-:Y:S01]  /*12a0*/  IMAD.U32 R4, RZ, RZ, UR10 ;  /* 0x0000000aff047e24 */ /* 0x000fe2000f8e00ff */
[----:B------:R-:W-:Y:S01]  /*12b0*/  USHF.L.U32 UR49, UR47, 0x6, URZ ;  /* 0x000000062f317899 */ /* 0x000fe200080006ff */
[----:B------:R-:W-:-:S02]  /*12c0*/  IMAD R12, R5, UR47, R12 ;  /* 0x0000002f050c7c24 */ /* 0x000fc4000f8e020c */
[----:B------:R-:W5:Y:S01]  /*12d0*/  LDCU.64 UR22, c[0x0][0x380] ;  /* 0x00007000ff1677ac */ /* 0x000f620008000a00 */
[----:B------:R-:W-:Y:S01]  /*12e0*/  IMAD.WIDE.U32 R4, R4, UR28, R2 ;  /* 0x0000001c04047c25 */ /* 0x000fe2000f8e0002 */
[----:B--2---:R-:W-:-:S03]  /*12f0*/  UIMAD.WIDE UR56, UR53, 0x4, UR56 ;  /* 0x00000004353878a5 */ /* 0x004fc6000f8e0238 */
[----:B---3--:R-:W-:Y:S01]  /*1300*/  IMAD.WIDE.U32 R2, R14, UR26, RZ ;  /* 0x0000001a0e027c25 */ /* 0x008fe2000f8e00ff */
[----:B-1----:R-:W-:-:S03]  /*1310*/  UIMAD.WIDE UR58, UR54, 0x4, UR58 ;  /* 0x00000004363a78a5 */ /* 0x002fc6000f8e023a */
[----:B------:R-:W-:Y:S01]  /*1320*/  IMAD R7, R0, UR28, R7 ;  /* 0x0000001c00077c24 */ /* 0x000fe2000f8e0207 */
[----:B------:R-:W-:Y:S01]  /*1330*/  MOV R0, UR11 ;  /* 0x0000000b00007c02 */ /* 0x000fe20008000f00 */
[----:B------:R-:W1:Y:S01]  /*1340*/  LDCU.64 UR10, c[0x0][0x570] ;  /* 0x0000ae00ff0a77ac */ /* 0x000e620008000a00 */
[----:B------:R-:W-:Y:S01]  /*1350*/  SEL R11, R2, RZ, P4 ;  /* 0x000000ff020b7207 */ /* 0x000fe20002000000 */
[----:B------:R-:W-:Y:S02]  /*1360*/  IMAD R2, R15, UR26, R3 ;  /* 0x0000001a0f027c24 */ /* 0x000fe4000f8e0203 */
[----:B------:R-:W-:Y:S01]  /*1370*/  IMAD R3, R0, UR28, R5 ;  /* 0x0000001c00037c24 */ /* 0x000fe2000f8e0205 */
[----:B------:R-:W-:Y:S01]  /*1380*/  IADD3 R13, P1, P0, R12, UR52, R11 ;  /* 0x000000340c0d7c10 */ /* 0x000fe2000f83e00b */
[----:B------:R-:W-:Y:S01]  /*1390*/  IMAD.U32 R11, RZ, RZ, UR49 ;  /* 0x00000031ff0b7e24 */ /* 0x000fe2000f8e00ff */
[----:B------:R-:W-:Y:S02]  /*13a0*/  SHF.R.S32.HI R5, RZ, 0x1f, R12 ;  /* 0x0000001fff057819 */ /* 0x000fe4000001140c */
[----:B------:R-:W-:Y:S01]  /*13b0*/  SEL R0, R2, RZ, P4 ;  /* 0x000000ff02007207 */ /* 0x000fe20002000000 */
[----:B------:R-:W-:-:S03]  /*13c0*/  IMAD.MOV.U32 R2, RZ, RZ, R4 ;  /* 0x000000ffff027224 */ /* 0x000fc600078e0004 */
[----:B------:R-:W-:Y:S01]  /*13d0*/  IADD3.X R12, PT, PT, R5, UR51, R0, P1, P0 ;  /* 0x00000033050c7c10 */ /* 0x000fe20008fe0400 */
[----:B------:R-:W-:Y:S01]  /*13e0*/  IMAD.WIDE.U32 R4, R21, UR14, R6 ;  /* 0x0000000e15047c25 */ /* 0x000fe2000f8e0006 */
[----:B------:R-:W-:-:S03]  /*13f0*/  IADD3 R0, P0, PT, R13, UR49, RZ ;  /* 0x000000310d007c10 */ /* 0x000fc6000ff1e0ff */
[----:B------:R-:W-:Y:S01]  /*1400*/  IMAD.WIDE.U32 R2, R21, UR8, R2 ;  /* 0x0000000815027c25 */ /* 0x000fe2000f8e0002 */
[----:B------:R-:W-:Y:S02]  /*1410*/  LEA.HI.X.SX32 R7, R11, R12, 0x1, P0 ;  /* 0x0000000c0b077211 */ /* 0x000fe400000f0eff */
[----:B-1----:R-:W-:Y:S01]  /*1420*/  LEA R232, P0, R0, UR10, 0x2 ;  /* 0x0000000a00e87c11 */ /* 0x002fe2000f8010ff */
[C---:B------:R-:W-:Y:S01]  /*1430*/  IMAD R6, R21.reuse, UR9, R3 ;  /* 0x0000000915067c24 */ /* 0x040fe2000f8e0203 */
[----:B-----5:R-:W-:Y:S01]  /*1440*/  LEA R238, P2, R4, UR22, 0x1 ;  /* 0x0000001604ee7c11 */ /* 0x020fe2000f8408ff */
[C---:B------:R-:W-:Y:S01]  /*1450*/  IMAD R3, R21.reuse, UR15, R5 ;  /* 0x0000000f15037c24 */ /* 0x040fe2000f8e0205 */
[----:B------:R-:W-:Y:S02]  /*1460*/  LEA.HI.X R233, R0, UR11, R7, 0x2, P0 ;  /* 0x0000000b00e97c11 */ /* 0x000fe400080f1407 */
[----:B------:R-:W-:Y:S02]  /*1470*/  IADD3 R13, P0, PT, R21, 0x40, RZ ;  /* 0x00000040150d7810 */ /* 0x000fe40007f1e0ff */
[----:B----4-:R-:W-:-:S02]  /*1480*/  LEA R236, P1, R2, UR20, 0x1 ;  /* 0x0000001402ec7c11 */ /* 0x010fc4000f8208ff */
[----:B------:R-:W-:Y:S01]  /*1490*/  LEA.HI.X R239, R4, UR23, R3, 0x1, P2 ;  /* 0x0000001704ef7c11 */ /* 0x000fe200090f0c03 */
[----:B------:R-:W-:Y:S01]  /*14a0*/  IMAD.X R12, RZ, RZ, RZ, P0 ;  /* 0x000000ffff0c7224 */ /* 0x000fe200000e06ff */
[----:B------:R-:W-:Y:S02]  /*14b0*/  LEA.HI.X R237, R2, UR21, R6, 0x1, P1 ;  /* 0x0000001502ed7c11 */ /* 0x000fe400088f0c06 */
[----:B------:R-:W-:Y:S01]  /*14c0*/  IADD3 R5, PT, PT, R21, 0x40, RZ ;  /* 0x0000004015057810 */ /* 0x000fe20007ffe0ff */
[----:B------:R-:W-:Y:S06]  /*14d0*/  BRA.U UP0, `(.L_x_12) ;  /* 0x0000000500d07547 */ /* 0x000fec000b800000 */
        /* <DEDUP_REMOVED lines=13> */
.L_x_13:
[----:B------:R-:W1:Y:S01]  /*15b0*/  LDCU.64 UR14, c[0x0][0x5c0] ;  /* 0x0000b800ff0e77ac */ /* 0x000e620008000a00 */
[----:B------:R-:W-:-:S04]  /*15c0*/  UIADD3 UR8, UPT, UPT, UR42, UR43, URZ ;  /* 0x0000002b2a087290 */ /* 0x000fc8000fffe0ff */
[----:B-1----:R-:W-:Y:S02]  /*15d0*/  UIMAD.WIDE.U32 UR18, UR8, UR14, URZ ;  /* 0x0000000e081272a5 */ /* 0x002fe4000f8e00ff */
[----:B------:R-:W-:-:S04]  /*15e0*/  UIMAD UR8, UR8, UR15, URZ ;  /* 0x0000000f080872a4 */ /* 0x000fc8000f8e02ff */
[----:B------:R-:W-:-:S06]  /*15f0*/  UIADD3 UR8, UPT, UPT, UR19, UR8, URZ ;  /* 0x0000000813087290 */ /* 0x000fcc000fffe0ff */
[----:B------:R-:W-:Y:S02]  /*1600*/  MOV R0, UR8 ;  /* 0x0000000800007c02 */ /* 0x000fe40008000f00 */
.L_x_14:
        /* <DEDUP_REMOVED lines=12> */
[----:B------:R-:W-:Y:S06]  /*16d0*/  BRA `(.L_x_16) ;  /* 0x0000000000187947 */ /* 0x000fec0003800000 */
.L_x_15:
[----:B------:R-:W1:Y:S01]  /*16e0*/  LDCU.64 UR10, c[0x0][0x5c8] ;  /* 0x0000b900ff0a77ac */ /* 0x000e620008000a00 */
[----:B------:R-:W-:-:S04]  /*16f0*/  UIADD3 UR42, UPT, UPT, UR42, UR43, URZ ;  /* 0x0000002b2a2a7290 */ /* 0x000fc8000fffe0ff */
[----:B-1----:R-:W-:Y:S02]  /*1700*/  UIMAD.WIDE.U32 UR16, UR42, UR10, URZ ;  /* 0x0000000a2a1072a5 */ /* 0x002fe4000f8e00ff */
[----:B------:R-:W-:-:S04]  /*1710*/  UIMAD UR42, UR42, UR11, URZ ;  /* 0x0000000b2a2a72a4 */ /* 0x000fc8000f8e02ff */
[----:B------:R-:W-:-:S06]  /*1720*/  UIADD3 UR42, UPT, UPT, UR17, UR42, URZ ;  /* 0x0000002a112a7290 */ /* 0x000fcc000fffe0ff */
[----:B------:R-:W-:-:S07]  /*1730*/  MOV R10, UR42 ;  /* 0x0000002a000a7c02 */ /* 0x000fce0008000f00 */
.L_x_16:
[----:B------:R-:W1:Y:S01]  /*1740*/  LDCU.64 UR8, c[0x0][0x5d8] ;  /* 0x0000bb00ff0877ac */ /* 0x000e620008000a00 */
[----:B------:R-:W-:Y:S01]  /*1750*/  IMAD.U32 R2, RZ, RZ, UR14 ;  /* 0x0000000eff027e24 */ /* 0x000fe2000f8e00ff */
[----:B------:R-:W-:Y:S01]  /*1760*/  BSSY.RECONVERGENT B0, `(.L_x_17) ;  /* 0x0000018000007945 */ /* 0x000fe20003800200 */
[----:B------:R-:W-:Y:S02]  /*1770*/  UIADD3 UR38, UPT, UPT, -UR5, UR38, URZ ;  /* 0x0000002605267290 */ /* 0x000fe4000fffe1ff */
[----:B------:R-:W-:Y:S01]  /*1780*/  IMAD.WIDE.U32 R2, R2, UR5, R8 ;  /* 0x0000000502027c25 */ /* 0x000fe2000f8e0008 */
[----:B------:R-:W-:-:S04]  /*1790*/  UIMAD UR17, UR40, UR14, URZ ;  /* 0x0000000e281172a4 */ /* 0x000fc8000f8e02ff */
[----:B------:R-:W-:Y:S01]  /*17a0*/  UIMAD UR17, UR5, UR15, UR17 ;  /* 0x0000000f051172a4 */ /* 0x000fe2000f8e0211 */
[----:B------:R-:W-:Y:S02]  /*17b0*/  ISETP.GE.AND P2, PT, R21, UR38, PT ;  /* 0x0000002615007c0c */ /* 0x000fe4000bf46270 */
[----:B------:R-:W-:Y:S02]  /*17c0*/  IADD3 R2, P0, PT, R2, UR18, RZ ;  /* 0x0000001202027c10 */ /* 0x000fe4000ff1e0ff */
[----:B------:R-:W-:Y:S02]  /*17d0*/  ISETP.GE.AND P1, PT, R5, UR38, PT ;  /* 0x0000002605007c0c */ /* 0x000fe4000bf26270 */
[----:B------:R-:W-:Y:S01]  /*17e0*/  IADD3.X R3, PT, PT, R0, UR17, R3, P0, !PT ;  /* 0x0000001100037c10 */ /* 0x000fe200087fe403 */
[----:B-1----:R-:W-:Y:S01]  /*17f0*/  IMAD.U32 R0, RZ, RZ, UR9 ;  /* 0x00000009ff007e24 */ /* 0x002fe2000f8e00ff */
[----:B------:R-:W-:-:S05]  /*1800*/  MOV R4, UR8 ;  /* 0x0000000800047c02 */ /* 0x000fca0008000f00 */
[----:B------:R-:W-:-:S04]  /*1810*/  IMAD.WIDE.U32 R4, R4, UR28, R2 ;  /* 0x0000001c04047c25 */ /* 0x000fc8000f8e0002 */
[----:B------:R-:W-:Y:S01]  /*1820*/  IMAD R0, R0, UR28, R5 ;  /* 0x0000001c00007c24 */ /* 0x000fe2000f8e0205 */
[----:B------:R-:W-:Y:S06]  /*1830*/  @P2 BRA `(.L_x_18) ;  /* 0x0000000000282947 */ /* 0x000fec0003800000 */
[----:B------:R-:W1:Y:S01]  /*1840*/  LDCU.64 UR8, c[0x0][0x560] ;  /* 0x0000ac00ff0877ac */ /* 0x000e620008000a00 */
[----:B------:R-:W-:Y:S02]  /*1850*/  MOV R2, R4 ;  /* 0x0000000400027202 */ /* 0x000fe40000000f00 */
[----:B------:R-:W-:-:S03]  /*1860*/  MOV R3, R0 ;  /* 0x0000000000037202 */ /* 0x000fc60000000f00 */
[----:B------:R-:W-:-:S04]  /*1870*/  IMAD.WIDE.U32 R6, R21, UR14, R2 ;  /* 0x0000000e15067c25 */ /* 0x000fc8000f8e0002 */
[----:B------:R-:W-:Y:S01]  /*1880*/  IMAD R3, R21, UR15, R7 ;  /* 0x0000000f15037c24 */ /* 0x000fe2000f8e0207 */
[----:B-1----:R-:W-:-:S04]  /*1890*/  LEA R2, P0, R6, UR8, 0x1 ;  /* 0x0000000806027c11 */ /* 0x002fc8000f8008ff */
[----:B------:R-:W-:-:S05]  /*18a0*/  LEA.HI.X R3, R6, UR9, R3, 0x1, P0 ;  /* 0x0000000906037c11 */ /* 0x000fca00080f0c03 */
[----:B------:R1:W-:Y:S04]  /*18b0*/  STG.E.128 desc[UR36][R2.64], RZ ;  /* 0x000000ff02007986 */ /* 0x0003e8000c101d24 */
[----:B------:R1:W-:Y:S04]  /*18c0*/  STG.E.128 desc[UR36][R2.64+0x40], RZ ;  /* 0x000040ff02007986 */ /* 0x0003e8000c101d24 */
[----:B------:R1:W-:Y:S02]  /*18d0*/  STG.E.128 desc[UR36][R2.64+0x80], RZ ;  /* 0x000080ff02007986 */ /* 0x0003e4000c101d24 */
.L_x_18:
[----:B------:R-:W-:Y:S05]  /*18e0*/  BSYNC.RECONVERGENT B0 ;  /* 0x0000000000007941 */ /* 0x000fea0003800200 */
.L_x_17:
[----:B------:R-:W-:Y:S04]  /*18f0*/  BSSY.RECONVERGENT B0, `(.L_x_19) ;  /* 0x000000d000007945 */ /* 0x000fe80003800200 */
[----:B------:R-:W-:Y:S05]  /*1900*/  @P1 BRA `(.L_x_20) ;  /* 0x00000000002c1947 */ /* 0x000fea0003800000 */
[----:B------:R-:W2:Y:S01]  /*1910*/  LDCU.64 UR8, c[0x0][0x560] ;  /* 0x0000ac00ff0877ac */ /* 0x000ea20008000a00 */
[----:B------:R-:W-:Y:S01]  /*1920*/  MOV R5, R0 ;  /* 0x0000000000057202 */ /* 0x000fe20000000f00 */
[----:B-1----:R-:W-:Y:S02]  /*1930*/  IMAD R2, R12, UR14, RZ ;  /* 0x0000000e0c027c24 */ /* 0x002fe4000f8e02ff */
[----:B------:R-:W-:-:S04]  /*1940*/  IMAD.WIDE.U32 R4, R13, UR14, R4 ;  /* 0x0000000e0d047c25 */ /* 0x000fc8000f8e0004 */
[----:B------:R-:W-:-:S05]  /*1950*/  IMAD R0, R13, UR15, R2 ;  /* 0x0000000f0d007c24 */ /* 0x000fca000f8e0202 */
[----:B------:R-:W-:Y:S02]  /*1960*/  IADD3 R0, PT, PT, R5, R0, RZ ;  /* 0x0000000005007210 */ /* 0x000fe40007ffe0ff */
[----:B--2---:R-:W-:-:S04]  /*1970*/  LEA R2, P0, R4, UR8, 0x1 ;  /* 0x0000000804027c11 */ /* 0x004fc8000f8008ff */
[----:B------:R-:W-:-:S05]  /*1980*/  LEA.HI.X R3, R4, UR9, R0, 0x1, P0 ;  /* 0x0000000904037c11 */ /* 0x000fca00080f0c00 */
[----:B------:R2:W-:Y:S04]  /*1990*/  STG.E.128 desc[UR36][R2.64], RZ ;  /* 0x000000ff02007986 */ /* 0x0005e8000c101d24 */
[----:B------:R2:W-:Y:S04]  /*19a0*/  STG.E.128 desc[UR36][R2.64+0x40], RZ ;  /* 0x000040ff02007986 */ /* 0x0005e8000c101d24 */
[----:B------:R2:W-:Y:S02]  /*19b0*/  STG.E.128 desc[UR36][R2.64+0x80], RZ ;  /* 0x000080ff02007986 */ /* 0x0005e4000c101d24 */
.L_x_20:
[----:B------:R-:W-:Y:S05]  /*19c0*/  BSYNC.RECONVERGENT B0 ;  /* 0x0000000000007941 */ /* 0x000fea0003800200 */
.L_x_19:
[----:B------:R-:W3:Y:S01]  /*19d0*/  LDCU.64 UR8, c[0x0][0x5e0] ;  /* 0x0000bc00ff0877ac */ /* 0x000ee20008000a00 */
[----:B-12---:R-:W-:Y:S01]  /*19e0*/  MOV R2, UR10 ;  /* 0x0000000a00027c02 */ /* 0x006fe20008000f00 */
[----:B------:R-:W-:Y:S01]  /*19f0*/  BSSY.RECONVERGENT B0, `(.L_x_21) ;  /* 0x0000015000007945 */ /* 0x000fe20003800200 */
[----:B------:R-:W-:-:S03]  /*1a00*/  UIMAD UR40, UR40, UR10, URZ ;  /* 0x0000000a282872a4 */ /* 0x000fc6000f8e02ff */
[----:B------:R-:W-:Y:S01]  /*1a10*/  IMAD.WIDE.U32 R2, R2, UR5, R8 ;  /* 0x0000000502027c25 */ /* 0x000fe2000f8e0008 */
[----:B------:R-:W-:Y:S02]  /*1a20*/  UIMAD UR40, UR5, UR11, UR40 ;  /* 0x0000000b052872a4 */ /* 0x000fe4000f8e0228 */
[----:B------:R-:W-:-:S04]  /*1a30*/  IADD3 R2, P0, PT, R2, UR16, RZ ;  /* 0x0000001002027c10 */ /* 0x000fc8000ff1e0ff */
[----:B------:R-:W-:Y:S02]  /*1a40*/  IADD3.X R3, PT, PT, R10, UR40, R3, P0, !PT ;  /* 0x000000280a037c10 */ /* 0x000fe400087fe403 */
[----:B---3--:R-:W-:Y:S02]  /*1a50*/  MOV R4, UR8 ;  /* 0x0000000800047c02 */ /* 0x008fe40008000f00 */
[----:B------:R-:W-:-:S03]  /*1a60*/  MOV R0, UR9 ;  /* 0x0000000900007c02 */ /* 0x000fc60008000f00 */
        /* <DEDUP_REMOVED lines=13> */
.L_x_22:
[----:B------:R-:W-:Y:S05]  /*1b40*/  BSYNC.RECONVERGENT B0 ;  /* 0x0000000000007941 */ /* 0x000fea0003800200 */
.L_x_21:
        /* <DEDUP_REMOVED lines=11> */
[----:B------:R3:W-:Y:S01]  /*1c00*/  STG.E.128 desc[UR36][R2.64+0x80], RZ ;  /* 0x000080ff02007986 */ /* 0x0007e2000c101d24 */
[----:B------:R-:W-:Y:S05]  /*1c10*/  BRA `(.L_x_23) ;  /* 0x00000058002c7947 */ /* 0x000fea0003800000 */
.L_x_12:
[----:B------:R-:W-:Y:S01]  /*1c20*/  UIADD3 UR8, UPT, UPT, -UR5, UR38, URZ ;  /* 0x0000002605087290 */ /* 0x000fe2000fffe1ff */
[----:B------:R-:W-:Y:S01]  /*1c30*/  IMAD.U32 R2, RZ, RZ, UR16 ;  /* 0x00000010ff027e24 */ /* 0x000fe2000f8e00ff */
[----:B------:R-:W1:Y:S01]  /*1c40*/  LDCU.64 UR10, c[0x0][0x3d8] ;  /* 0x00007b00ff0a77ac */ /* 0x000e620008000a00 */
[----:B------:R-:W-:Y:S01]  /*1c50*/  IMAD.U32 R4, RZ, RZ, UR18 ;  /* 0x00000012ff047e24 */ /* 0x000fe2000f8e00ff */
[----:B------:R-:W-:Y:S01]  /*1c60*/  SHF.R.U32.HI R23, RZ, 0x1, R22 ;  /* 0x00000001ff177819 */ /* 0x000fe20000011616 */
[--C-:B------:R-:W-:Y:S01]  /*1c70*/  IMAD.WIDE.U32 R2, R2, UR5, R8.reuse ;  /* 0x0000000502027c25 */ /* 0x100fe2000f8e0008 */
[----:B------:R-:W-:Y:S01]  /*1c80*/  ISETP.GE.AND P6, PT, R21, UR8, PT ;  /* 0x0000000815007c0c */ /* 0x000fe2000bfc6270 */
[----:B------:R-:W-:Y:S01]  /*1c90*/  UIMAD UR14, UR40, UR16, URZ ;  /* 0x00000010280e72a4 */ /* 0x000fe2000f8e02ff */
[----:B------:R-:W-:Y:S01]  /*1ca0*/  ISETP.GE.AND P5, PT, R5, UR8, PT ;  /* 0x0000000805007c0c */ /* 0x000fe2000bfa6270 */
[----:B------:R-:W-:Y:S01]  /*1cb0*/  UIMAD UR40, UR40, UR18, URZ ;  /* 0x00000012282872a4 */ /* 0x000fe2000f8e02ff */
[----:B------:R-:W-:Y:S01]  /*1cc0*/  IMAD.WIDE.U32 R4, R4, UR5, R8 ;  /* 0x0000000504047c25 */ /* 0x000fe2000f8e0008 */
[----:B------:R-:W-:Y:S01]  /*1cd0*/  UIMAD UR14, UR5, UR17, UR14 ;  /* 0x00000011050e72a4 */ /* 0x000fe2000f8e020e */
[----:B------:R-:W-:Y:S01]  /*1ce0*/  IADD3 R2, P0, PT, R2, UR48, RZ ;  /* 0x0000003002027c10 */ /* 0x000fe2000ff1e0ff */
[----:B------:R-:W2:Y:S01]  /*1cf0*/  LDCU.64 UR8, c[0x0][0x3d0] ;  /* 0x00007a00ff0877ac */ /* 0x000ea20008000a00 */
[----:B------:R-:W-:Y:S01]  /*1d00*/  LOP3.LUT R7, R20, 0xd8, RZ, 0xc0, !PT ;  /* 0x000000d814077812 */ /* 0x000fe200078ec0ff */
[----:B------:R-:W3:Y:S01]  /*1d10*/  S2R R231, SR_TID.X ;  /* 0x0000000000e77919 */ /* 0x000ee20000002100 */
[----:B------:R-:W-:Y:S01]  /*1d20*/  LOP3.LUT R240, R23, 0x10, RZ, 0xc0, !PT ;  /* 0x0000001017f07812 */ /* 0x000fe200078ec0ff */
[----:B------:R-:W-:Y:S01]  /*1d30*/  UIMAD UR40, UR5, UR19, UR40 ;  /* 0x00000013052872a4 */ /* 0x000fe2000f8e0228 */
[----:B------:R-:W-:Y:S01]  /*1d40*/  IADD3.X R3, PT, PT, R16, UR14, R3, P0, !PT ;  /* 0x0000000e10037c10 */ /* 0x000fe200087fe403 */
[----:B------:R-:W4:Y:S01]  /*1d50*/  @!P6 LDC.64 R14, c[0x0][0x390] ;  /* 0x0000e400ff0eeb82 */ /* 0x000f220000000a00 */
[----:B------:R-:W-:Y:S01]  /*1d60*/  LOP3.LUT R7, R7, 0x18, R22, 0x78, !PT ;  /* 0x0000001807077812 */ /* 0x000fe200078e7816 */
[----:B-1----:R-:W-:Y:S01]  /*1d70*/  IMAD R0, R18, UR10, RZ ;  /* 0x0000000a12007c24 */ /* 0x002fe2000f8e02ff */
[----:B------:R-:W-:Y:S01]  /*1d80*/  LOP3.LUT R240, R240, 0x7, R21, 0xf8, !PT ;  /* 0x00000007f0f07812 */ /* 0x000fe200078ef815 */
[----:B------:R-:W-:Y:S01]  /*1d90*/  UIMAD UR14, UR45, -0x40, UR44 ;  /* 0xffffffc02d0e78a4 */ /* 0x000fe2000f8e022c */
[----:B------:R-:W-:Y:S01]  /*1da0*/  IADD3 R6, P0, PT, R4, UR46, RZ ;  /* 0x0000002e04067c10 */ /* 0x000fe2000ff1e0ff */
[----:B------:R-:W-:Y:S01]  /*1db0*/  IMAD.WIDE.U32 R2, R10, UR10, R2 ;  /* 0x0000000a0a027c25 */ /* 0x000fe2000f8e0002 */
[----:B------:R-:W-:Y:S01]  /*1dc0*/  LOP3.LUT R20, R7, 0x1f20, R20, 0xf8, !PT ;  /* 0x00001f2007147812 */ /* 0x000fe200078ef814 */
[----:B------:R-:W-:Y:S01]  /*1dd0*/  @P4 BAR.SYNC.DEFER_BLOCKING 0x0 ;  /* 0x0000000000004b1d */ /* 0x000fe20000010000 */
[----:B------:R-:W-:Y:S01]  /*1de0*/  IADD3.X R7, PT, PT, R17, UR40, R5, P0, !PT ;  /* 0x0000002811077c10 */ /* 0x000fe200087fe405 */
[----:B------:R-:W-:Y:S01]  /*1df0*/  VIADD R4, R240, 0x8 ;  /* 0x00000008f0047836 */ /* 0x000fe20000000000 */
[----:B------:R-:W-:Y:S01]  /*1e00*/  ISETP.GE.AND P4, PT, R21, UR14, PT ;  /* 0x0000000e15007c0c */ /* 0x000fe2000bf86270 */
[----:B------:R-:W-:Y:S01]  /*1e10*/  IMAD R5, R10, UR11, R0 ;  /* 0x0000000b0a057c24 */ /* 0x000fe2000f8e0200 */
[----:B------:R-:W-:-:S03]  /*1e20*/  LOP3.LUT R0, R240, 0x20, RZ, 0xfc, !PT ;  /* 0x00000020f0007812 */ /* 0x000fc600078efcff */
[----:B------:R-:W1:Y:S01]  /*1e30*/  @!P5 LDC.64 R16, c[0x0][0x390] ;  /* 0x0000e400ff10db82 */ /* 0x000e620000000a00 */
[----:B------:R-:W-:Y:S01]  /*1e40*/  VIADD R8, R240, 0x28 ;  /* 0x00000028f0087836 */ /* 0x000fe20000000000 */
[----:B------:R-:W-:Y:S01]  /*1e50*/  ISETP.GE.AND P3, PT, R4, UR14, PT ;  /* 0x0000000e04007c0c */ /* 0x000fe2000bf66270 */
[----:B------:R-:W-:Y:S01]  /*1e60*/  IMAD.IADD R3, R3, 0x1, R5 ;  /* 0x0000000103037824 */ /* 0x000fe200078e0205 */
[----:B------:R-:W-:Y:S01]  /*1e70*/  ISETP.GE.AND P2, PT, R0, UR14, PT ;  /* 0x0000000e00007c0c */ /* 0x000fe2000bf46270 */
[----:B--2---:R-:W-:Y:S01]  /*1e80*/  IMAD R4, R18, UR8, RZ ;  /* 0x0000000812047c24 */ /* 0x004fe2000f8e02ff */
[----:B------:R-:W-:Y:S01]  /*1e90*/  ISETP.GE.AND P1, PT, R8, UR14, PT ;  /* 0x0000000e08007c0c */ /* 0x000fe2000bf26270 */
[----:B------:R-:W-:Y:S01]  /*1ea0*/  @!P6 IMAD.WIDE.U32 R8, R21, UR16, R2 ;  /* 0x000000101508ec25 */ /* 0x000fe2000f8e0002 */
[----:B------:R-:W2:Y:S01]  /*1eb0*/  @!P6 LDC.64 R18, c[0x0][0x388] ;  /* 0x0000e200ff12eb82 */ /* 0x000ea20000000a00 */
[----:B------:R-:W2:Y:S02]  /*1ec0*/  LDCU UR11, c[0x0][0x590] ;  /* 0x0000b200ff0b77ac */ /* 0x000ea40008000800 */
[----:B------:R-:W-:-:S02]  /*1ed0*/  IMAD R11, R10, UR9, R4 ;  /* 0x000000090a0b7c24 */ /* 0x000fc4000f8e0204 */
[----:B------:R-:W-:Y:S02]  /*1ee0*/  @!P5 IMAD.MOV.U32 R4, RZ, RZ, R2 ;  /* 0x000000ffff04d224 */ /* 0x000fe400078e0002 */
[----:B------:R-:W-:Y:S01]  /*1ef0*/  IMAD.MOV.U32 R250, RZ, RZ, 0x7f800000 ;  /* 0x7f800000fffa7424 */ /* 0x000fe200078e00ff */
[----:B------:R-:W2:Y:S01]  /*1f00*/  LDC R243, c[0x0][0x44c] ;  /* 0x00011300fff37b82 */ /* 0x000ea20000000800 */
[----:B------:R-:W-:Y:S01]  /*1f10*/  IMAD.WIDE.U32 R6, R10, UR8, R6 ;  /* 0x000000080a067c25 */ /* 0x000fe2000f8e0006 */
[----:B----4-:R-:W-:Y:S01]  /*1f20*/  @!P6 LEA R10, P0, R8, R14, 0x1 ;  /* 0x0000000e080ae211 */ /* 0x010fe200078008ff */
[----:B------:R-:W-:Y:S02]  /*1f30*/  ULOP3.LUT UR8, UR45, 0x80000001, URZ, 0xc0, !UPT ;  /* 0x800000012d087892 */ /* 0x000fe4000f8ec0ff */
[----:B------:R-:W-:Y:S02]  /*1f40*/  @!P6 IMAD R2, R21, UR17, R9 ;  /* 0x000000111502ec24 */ /* 0x000fe4000f8e0209 */
[----:B------:R-:W-:Y:S01]  /*1f50*/  IMAD.MOV.U32 R249, RZ, RZ, 0x7f800000 ;  /* 0x7f800000fff97424 */ /* 0x000fe200078e00ff */
[----:B------:R-:W-:Y:S01]  /*1f60*/  UISETP.NE.AND UP0, UPT, UR8, 0x1, UPT ;  /* 0x000000010800788c */ /* 0x000fe2000bf05270 */
[----:B------:R-:W-:-:S02]  /*1f70*/  @!P5 IMAD.MOV.U32 R5, RZ, RZ, R3 ;  /* 0x000000ffff05d224 */ /* 0x000fc400078e0003 */
[----:B------:R-:W-:Y:S01]  /*1f80*/  IMAD.MOV.U32 R248, RZ, RZ, 0x7f800000 ;  /* 0x7f800000fff87424 */ /* 0x000fe200078e00ff */
[----:B------:R-:W-:Y:S01]  /*1f90*/  USEL UR8, URZ, 0x3000, UP0 ;  /* 0x00003000ff087887 */ /* 0x000fe20008000000 */
[----:B------:R-:W-:Y:S02]  /*1fa0*/  @!P5 IMAD R0, R12, UR16, RZ ;  /* 0x000000100c00dc24 */ /* 0x000fe4000f8e02ff */
[----:B------:R-:W-:Y:S02]  /*1fb0*/  IMAD.MOV.U32 R247, RZ, RZ, 0x7f800000 ;  /* 0x7f800000fff77424 */ /* 0x000fe400078e00ff */
[----:B---3--:R-:W-:Y:S02]  /*1fc0*/  IMAD.SHL.U32 R25, R231, 0x2, RZ ;  /* 0x00000002e7197824 */ /* 0x008fe400078e00ff */
[----:B------:R-:W-:Y:S01]  /*1fd0*/  IMAD.MOV.U32 R229, RZ, RZ, 0x20 ;  /* 0x00000020ffe57424 */ /* 0x000fe200078e00ff */
[----:B------:R-:W-:Y:S01]  /*1fe0*/  SHF.R.U32.HI R24, RZ, 0x1, R231 ;  /* 0x00000001ff187819 */ /* 0x000fe200000116e7 */
[----:B------:R-:W-:Y:S01]  /*1ff0*/  IMAD.IADD R3, R7, 0x1, R11 ;  /* 0x0000000107037824 */ /* 0x000fe200078e020b */
[----:B------:R-:W-:Y:S01]  /*2000*/  @!P6 LEA.HI.X R11, R8, R15, R2, 0x1, P0 ;  /* 0x0000000f080be211 */ /* 0x000fe200000f0c02 */
[C---:B------:R-:W-:Y:S01]  /*2010*/  @!P5 IMAD R9, R13.reuse, UR17, R0 ;  /* 0x000000110d09dc24 */ /* 0x040fe2000f8e0200 */
[----:B------:R-:W3:Y:S01]  /*2020*/  @!P5 LDC.64 R14, c[0x0][0x388] ;  /* 0x0000e200ff0edb82 */ /* 0x000ee20000000a00 */
[----:B------:R-:W-:Y:S01]  /*2030*/  @!P5 IMAD.WIDE.U32 R4, R13, UR16, R4 ;  /* 0x000000100d04dc25 */ /* 0x000fe2000f8e0004 */
[----:B------:R-:W-:-:S03]  /*2040*/  UIADD3 UR10, UPT, UPT, UR5, 0x80, URZ ;  /* 0x00000080050a7890 */ /* 0x000fc6000fffe0ff */
[----:B------:R-:W-:Y:S01]  /*2050*/  IMAD.MOV.U32 R252, RZ, RZ, 0x10 ;  /* 0x00000010fffc7424 */ /* 0x000fe200078e00ff */
[----:B-1----:R-:W-:Y:S01]  /*2060*/  @!P5 LEA R8, P0, R4, R16, 0x1 ;  /* 0x000000100408d211 */ /* 0x002fe200078008ff */
[----:B------:R-:W-:Y:S02]  /*2070*/  @!P5 IMAD R0, R12, UR18, RZ ;  /* 0x000000120c00dc24 */ /* 0x000fe4000f8e02ff */
[----:B------:R-:W-:Y:S01]  /*2080*/  IMAD.MOV.U32 R228, RZ, RZ, 0x20 ;  /* 0x00000020ffe47424 */ /* 0x000fe200078e00ff */
[----:B------:R-:W-:Y:S01]  /*2090*/  CS2R R126, SRZ ;  /* 0x00000000007e7805 */ /* 0x000fe2000001ff00 */
[----:B------:R-:W-:Y:S01]  /*20a0*/  @!P5 IMAD.IADD R9, R5, 0x1, R9 ;  /* 0x000000010509d824 */ /* 0x000fe200078e0209 */
[----:B------:R-:W-:Y:S01]  /*20b0*/  CS2R R124, SRZ ;  /* 0x00000000007c7805 */ /* 0x000fe2000001ff00 */
[----:B------:R-:W-:Y:S01]  /*20c0*/  @!P5 IMAD R12, R13, UR19, R0 ;  /* 0x000000130d0cdc24 */ /* 0x000fe2000f8e0200 */
[----:B------:R-:W-:Y:S01]  /*20d0*/  LEA R0, R20, UR6, 0x1 ;  /* 0x0000000614007c11 */ /* 0x000fe2000f8e08ff */
[----:B------:R-:W-:Y:S01]  /*20e0*/  @!P6 IMAD.MOV.U32 R2, RZ, RZ, R6 ;  /* 0x000000ffff02e224 */ /* 0x000fe200078e0006 */
[----:B------:R-:W-:Y:S01]  /*20f0*/  @!P5 LEA.HI.X R9, R4, R17, R9, 0x1, P0 ;  /* 0x000000110409d211 */ /* 0x000fe200000f0c09 */
[--C-:B------:R-:W-:Y:S01]  /*2100*/  @!P5 IMAD.MOV.U32 R7, RZ, RZ, R3.reuse ;  /* 0x000000ffff07d224 */ /* 0x100fe200078e0003 */
[----:B------:R-:W-:Y:S01]  /*2110*/  CS2R R130, SRZ ;  /* 0x0000000000827805 */ /* 0x000fe2000001ff00 */
[----:B------:R-:W-:Y:S01]  /*2120*/  @!P6 IMAD.WIDE.U32 R2, R21, UR18, R2 ;  /* 0x000000121502ec25 */ /* 0x000fe2000f8e0002 */
[----:B------:R-:W-:Y:S01]  /*2130*/  @!PT LDS RZ, [RZ] ;  /* 0x00000000fffff984 */ /* 0x000fe20000000800 */
[----:B------:R-:W-:Y:S01]  /*2140*/  @!PT LDS RZ, [RZ] ;  /* 0x00000000fffff984 */ /* 0x000fe20000000800 */
[----:B------:R-:W-:Y:S01]  /*2150*/  @!PT LDS RZ, [RZ] ;  /* 0x00000000fffff984 */ /* 0x000fe20000000800 */
[----:B------:R-:W-:Y:S01]  /*2160*/  @!P6 LDGSTS.E.BYPASS.LTC128B.128 [R0+0xf000], desc[UR36][R10.64] ;  /* 0x0f0000000a00efae */ /* 0x000fe2000b981a24 */
[----:B------:R-:W-:-:S02]  /*2170*/  CS2R R128, SRZ ;  /* 0x0000000000807805 */ /* 0x000fc4000001ff00 */
[----:B------:R-:W-:Y:S01]  /*2180*/  CS2R R122, SRZ ;  /* 0x00000000007a7805 */ /* 0x000fe2000001ff00 */
[----:B------:R-:W-:Y:S01]  /*2190*/  @!P6 IMAD R3, R21, UR19, R3 ;  /* 0x000000131503ec24 */ /* 0x000fe2000f8e0203 */
[----:B------:R-:W-:Y:S01]  /*21a0*/  @!P6 LDGSTS.E.BYPASS.LTC128B.128 [R0+0x11000], desc[UR36][R10.64+0x40] ;  /* 0x110000400a00efae */ /* 0x000fe2000b981a24 */
[C---:B--2---:R-:W-:Y:S01]  /*21b0*/  @!P6 LEA R4, P0, R2.reuse, R18, 0x1 ;  /* 0x000000120204e211 */ /* 0x044fe200078008ff */
[----:B------:R-:W-:Y:S01]  /*21c0*/  @!P5 IMAD.WIDE.U32 R6, R13, UR18, R6 ;  /* 0x000000120d06dc25 */ /* 0x000fe2000f8e0006 */
[----:B------:R-:W-:Y:S01]  /*21d0*/  CS2R R120, SRZ ;  /* 0x0000000000787805 */ /* 0x000fe2000001ff00 */
[----:B------:R-:W-:Y:S01]  /*21e0*/  @!P6 LDGSTS.E.BYPASS.LTC128B.128 [R0+0x13000], desc[UR36][R10.64+0x80] ;  /* 0x130000800a00efae */ /* 0x000fe2000b981a24 */
[----:B------:R-:W-:Y:S01]  /*21f0*/  @!P6 LEA.HI.X R5, R2, R19, R3, 0x1, P0 ;  /* 0x000000130205e211 */ /* 0x000fe200000f0c03 */
[----:B------:R-:W-:Y:S01]  /*2200*/  VIADD R235, R0, UR8 ;  /* 0x0000000800eb7c36 */ /* 0x000fe20008000000 */
[----:B---3--:R-:W-:Y:S01]  /*2210*/  @!P5 LEA R2, P0, R6, R14, 0x1 ;  /* 0x0000000e0602d211 */ /* 0x008fe200078008ff */
[----:B------:R-:W-:Y:S01]  /*2220*/  @P6 STS.128 [R0+0xf000], RZ ;  /* 0x00f000ff00006388 */ /* 0x000fe20000000c00 */
[----:B------:R-:W-:Y:S01]  /*2230*/  @!P5 IMAD.IADD R3, R7, 0x1, R12 ;  /* 0x000000010703d824 */ /* 0x000fe200078e020c */
[----:B------:R-:W-:-:S02]  /*2240*/  CS2R R118, SRZ ;  /* 0x0000000000767805 */ /* 0x000fc4000001ff00 */
[----:B------:R-:W-:Y:S01]  /*2250*/  CS2R R116, SRZ ;  /* 0x0000000000747805 */ /* 0x000fe2000001ff00 */
[----:B------:R-:W-:Y:S01]  /*2260*/  @P6 STS.128 [R0+0x11000], RZ ;  /* 0x011000ff00006388 */ /* 0x000fe20000000c00 */
[----:B------:R-:W-:Y:S02]  /*2270*/  CS2R R110, SRZ ;  /* 0x00000000006e7805 */ /* 0x000fe4000001ff00 */
[----:B------:R-:W-:Y:S02]  /*2280*/  @!P5 LEA.HI.X R3, R6, R15, R3, 0x1, P0 ;  /* 0x0000000f0603d211 */ /* 0x000fe400000f0c03 */
[----:B------:R-:W-:Y:S01]  /*2290*/  CS2R R108, SRZ ;  /* 0x00000000006c7805 */ /* 0x000fe2000001ff00 */
[----:B------:R-:W-:Y:S01]  /*22a0*/  @P6 STS.128 [R0+0x13000], RZ ;  /* 0x013000ff00006388 */ /* 0x000fe20000000c00 */
[----:B------:R-:W-:Y:S01]  /*22b0*/  ISETP.GE.AND P0, PT, R240, UR14, PT ;  /* 0x0000000ef0007c0c */ /* 0x000fe2000bf06270 */
[----:B------:R-:W1:Y:S02]  /*22c0*/  LDCU UR14, c[0x0][0x3b0] ;  /* 0x00007600ff0e77ac */ /* 0x000e640008000800 */
[----:B------:R-:W-:Y:S01]  /*22d0*/  @P5 STS.128 [R0+0x10000], RZ ;  /* 0x010000ff00005388 */ /* 0x000fe20000000c00 */
[----:B------:R-:W-:-:S02]  /*22e0*/  CS2R R114, SRZ ;  /* 0x0000000000727805 */ /* 0x000fc4000001ff00 */
[----:B------:R-:W-:Y:S02]  /*22f0*/  CS2R R112, SRZ ;  /* 0x0000000000707805 */ /* 0x000fe4000001ff00 */
[----:B------:R-:W-:Y:S01]  /*2300*/  CS2R R106, SRZ ;  /* 0x00000000006a7805 */ /* 0x000fe2000001ff00 */
[----:B------:R-:W-:Y:S01]  /*2310*/  @P5 STS.128 [R0+0x12000], RZ ;  /* 0x012000ff00005388 */ /* 0x000fe20000000c00 */
[----:B------:R-:W-:Y:S02]  /*2320*/  CS2R R104, SRZ ;  /* 0x0000000000687805 */ /* 0x000fe4000001ff00 */
[----:B------:R-:W-:Y:S02]  /*2330*/  CS2R R102, SRZ ;  /* 0x0000000000667805 */ /* 0x000fe4000001ff00 */
[----:B------:R-:W-:Y:S01]  /*2340*/  CS2R R100, SRZ ;  /* 0x0000000000647805 */ /* 0x000fe2000001ff00 */
[----:B------:R-:W-:Y:S01]  /*2350*/  @P5 STS.128 [R0+0x14000], RZ ;  /* 0x014000ff00005388 */ /* 0x000fe20000000c00 */
[----:B------:R-:W-:-:S02]  /*2360*/  CS2R R94, SRZ ;  /* 0x00000000005e7805 */ /* 0x000fc4000001ff00 */
[----:B------:R-:W-:Y:S02]  /*2370*/  CS2R R92, SRZ ;  /* 0x00000000005c7805 */ /* 0x000fe4000001ff00 */
[----:B------:R-:W-:Y:S01]  /*2380*/  CS2R R98, SRZ ;  /* 0x0000000000627805 */ /* 0x000fe2000001ff00 */
[----:B------:R-:W-:Y:S01]  /*2390*/  @!PT LDS RZ, [RZ] ;  /* 0x00000000fffff984 */ /* 0x000fe20000000800 */
[----:B------:R-:W-:Y:S01]  /*23a0*/  @!PT LDS RZ, [RZ] ;  /* 0x00000000fffff984 */ /* 0x000fe20000000800 */
[----:B------:R-:W-:Y:S01]  /*23b0*/  @!PT LDS RZ, [RZ] ;  /* 0x00000000fffff984 */ /* 0x000fe20000000800 */
[----:B------:R-:W-:Y:S01]  /*23c0*/  @!P5 LDGSTS.E.BYPASS.LTC128B.128 [R0+0x10000], desc[UR36][R8.64] ;  /* 0x100000000800dfae */ /* 0x000fe2000b981a24 */
[----:B------:R-:W-:Y:S02]  /*23d0*/  CS2R R96, SRZ ;  /* 0x0000000000607805 */ /* 0x000fe4000001ff00 */
[----:B------:R-:W-:Y:S02]  /*23e0*/  CS2R R90, SRZ ;  /* 0x00000000005a7805 */ /* 0x000fe4000001ff00 */
[----:B------:R-:W-:Y:S01]  /*23f0*/  CS2R R88, SRZ ;  /* 0x0000000000587805 */ /* 0x000fe2000001ff00 */
[----:B------:R-:W-:Y:S01]  /*2400*/  @!P5 LDGSTS.E.BYPASS.LTC128B.128 [R0+0x12000], desc[UR36][R8.64+0x40] ;  /* 0x120000400800dfae */ /* 0x000fe2000b981a24 */
[----:B------:R-:W-:-:S02]  /*2410*/  CS2R R86, SRZ ;  /* 0x0000000000567805 */ /* 0x000fc4000001ff00 */
[----:B------:R-:W-:Y:S02]  /*2420*/  CS2R R84, SRZ ;  /* 0x0000000000547805 */ /* 0x000fe4000001ff00 */
[----:B------:R-:W-:Y:S01]  /*2430*/  CS2R R78, SRZ ;  /* 0x00000000004e7805 */ /* 0x000fe2000001ff00 */
[----:B------:R2:W-:Y:S01]  /*2440*/  @!P5 LDGSTS.E.BYPASS.LTC128B.128 [R0+0x14000], desc[UR36][R8.64+0x80] ;  /* 0x140000800800dfae */ /* 0x0005e2000b981a24 */
[----:B------:R-:W-:Y:S02]  /*2450*/  CS2R R76, SRZ ;  /* 0x00000000004c7805 */ /* 0x000fe4000001ff00 */
[----:B------:R-:W-:Y:S02]  /*2460*/  CS2R R82, SRZ ;  /* 0x0000000000527805 */ /* 0x000fe4000001ff00 */
[----:B------:R-:W-:Y:S01]  /*2470*/  CS2R R80, SRZ ;  /* 0x0000000000507805 */ /* 0x000fe2000001ff00 */
[----:B------:R-:W0:Y:S01]  /*2480*/  LDGDEPBAR ;  /* 0x00000000000079af */ /* 0x000e220000000000 */
[----:B------:R-:W-:-:S02]  /*2490*/  CS2R R74, SRZ ;  /* 0x00000000004a7805 */ /* 0x000fc4000001ff00 */
[----:B------:R-:W-:Y:S02]  /*24a0*/  CS2R R72, SRZ ;  /* 0x0000000000487805 */ /* 0x000fe4000001ff00 */
[----:B------:R-:W-:Y:S01]  /*24b0*/  CS2R R70, SRZ ;  /* 0x0000000000467805 */ /* 0x000fe2000001ff00 */
        /* <DEDUP_REMOVED lines=8> */
[----:B------:R-:W-:Y:S01]  /*2540*/  @!P4 LDGSTS.E.BYPASS.LTC128B.128 [R0+0x8000], desc[UR36][R236.64+0x80] ;  /* 0x08000080ec00cfae */ /* 0x000fe2000b981a24 */
[----:B------:R-:W-:Y:S02]  /*2550*/  CS2R R56, SRZ ;  /* 0x0000000000387805 */ /* 0x000fe4000001ff00 */
[----:B------:R-:W-:Y:S02]  /*2560*/  CS2R R54, SRZ ;  /* 0x0000000000367805 */ /* 0x000fe4000001ff00 */
[----:B------:R-:W-:Y:S01]  /*2570*/  CS2R R52, SRZ ;  /* 0x0000000000347805 */ /* 0x000fe2000001ff00 */
        /* <DEDUP_REMOVED lines=10> */
[----:B------:R-:W-:Y:S01]  /*2620*/  CS2R R36, SRZ ;  /* 0x0000000000247805 */ /* 0x000fe2000001ff00 */
[----:B------:R-:W-:Y:S01]  /*2630*/  USHF.L.U32 UR47, UR47, 0x3, URZ ;  /* 0x000000032f2f7899 */ /* 0x000fe200080006ff */
[----:B------:R-:W-:Y:S01]  /*2640*/  @!PT LDS RZ, [RZ] ;  /* 0x00000000fffff984 */ /* 0x000fe20000000800 */
[----:B------:R-:W-:Y:S01]  /*2650*/  @!PT LDS RZ, [RZ] ;  /* 0x00000000fffff984 */ /* 0x000fe20000000800 */
[----:B------:R-:W-:Y:S01]  /*2660*/  @!PT LDS RZ, [RZ] ;  /* 0x00000000fffff984 */ /* 0x000fe20000000800 */
[----:B------:R-:W-:Y:S01]  /*2670*/  @!P4 LDGSTS.E.BYPASS.LTC128B.128 [R235], desc[UR36][R238.64] ;  /* 0x00000000eeebcfae */ /* 0x000fe2000b981a24 */
[----:B------:R-:W3:Y:S03]  /*2680*/  LDCU UR5, c[0x0][0x3e0] ;  /* 0x00007c00ff0577ac */ /* 0x000ee60008000800 */
[----:B------:R-:W-:Y:S01]  /*2690*/  @!P4 LDGSTS.E.BYPASS.LTC128B.128 [R235+0x1000], desc[UR36][R238.64+0x40] ;  /* 0x01000040eeebcfae */ /* 0x000fe2000b981a24 */
[----:B------:R-:W4:Y:S03]  /*26a0*/  LDCU UR9, c[0x0][0x45c] ;  /* 0x00008b80ff0977ac */ /* 0x000f260008000800 */
[----:B------:R-:W-:Y:S04]  /*26b0*/  @!P4 LDGSTS.E.BYPASS.LTC128B.128 [R235+0x2000], desc[UR36][R238.64+0x80] ;  /* 0x02000080eeebcfae */ /* 0x000fe8000b981a24 */
[----:B------:R-:W-:Y:S04]  /*26c0*/  @P4 STS.128 [R235], RZ ;  /* 0x000000ffeb004388 */ /* 0x000fe80000000c00 */
[----:B------:R-:W-:Y:S04]  /*26d0*/  @P4 STS.128 [R235+0x1000], RZ ;  /* 0x001000ffeb004388 */ /* 0x000fe80000000c00 */
[----:B------:R-:W-:Y:S04]  /*26e0*/  @P4 STS.128 [R235+0x2000], RZ ;  /* 0x002000ffeb004388 */ /* 0x000fe80000000c00 */
[----:B------:R-:W-:Y:S01]  /*26f0*/  @!PT LDS RZ, [RZ] ;  /* 0x00000000fffff984 */ /* 0x000fe20000000800 */
[----:B------:R-:W-:Y:S01]  /*2700*/  @!PT LDS RZ, [RZ] ;  /* 0x00000000fffff984 */ /* 0x000fe20000000800 */
[----:B------:R-:W-:Y:S01]  /*2710*/  @!PT LDS RZ, [RZ] ;  /* 0x00000000fffff984 */ /* 0x000fe20000000800 */
[----:B------:R-:W-:Y:S04]  /*2720*/  @!P6 LDGSTS.E.BYPASS.LTC128B.128 [R0+0x9000], desc[UR36][R4.64] ;  /* 0x090000000400efae */ /* 0x000fe8000b981a24 */
[----:B------:R-:W-:Y:S04]  /*2730*/  @!P6 LDGSTS.E.BYPASS.LTC128B.128 [R0+0xb000], desc[UR36][R4.64+0x40] ;  /* 0x0b0000400400efae */ /* 0x000fe8000b981a24 */
[----:B------:R1:W-:Y:S04]  /*2740*/  @!P6 LDGSTS.E.BYPASS.LTC128B.128 [R0+0xd000], desc[UR36][R4.64+0x80] ;  /* 0x0d0000800400efae */ /* 0x0003e8000b981a24 */
[----:B------:R-:W-:Y:S04]  /*2750*/  @P6 STS.128 [R0+0x9000], RZ ;  /* 0x009000ff00006388 */ /* 0x000fe80000000c00 */
[----:B------:R-:W-:Y:S04]  /*2760*/  @P6 STS.128 [R0+0xb000], RZ ;  /* 0x00b000ff00006388 */ /* 0x000fe80000000c00 */
[----:B------:R-:W-:Y:S04]  /*2770*/  @P6 STS.128 [R0+0xd000], RZ ;  /* 0x00d000ff00006388 */ /* 0x000fe80000000c00 */
[----:B------:R-:W-:Y:S04]  /*2780*/  @P5 STS.128 [R0+0xa000], RZ ;  /* 0x00a000ff00005388 */ /* 0x000fe80000000c00 */
[----:B------:R-:W-:Y:S04]  /*2790*/  @P5 STS.128 [R0+0xc000], RZ ;  /* 0x00c000ff00005388 */ /* 0x000fe80000000c00 */
[----:B------:R3:W-:Y:S01]  /*27a0*/  @P5 STS.128 [R0+0xe000], RZ ;  /* 0x00e000ff00005388 */ /* 0x0007e20000000c00 */
[----:B--2---:R-:W-:-:S02]  /*27b0*/  IMAD.SHL.U32 R8, R22, 0x20, RZ ;  /* 0x0000002016087824 */ /* 0x004fc400078e00ff */
[----:B-1----:R-:W-:Y:S01]  /*27c0*/  IMAD.MOV.U32 R4, RZ, RZ, 0x4 ;  /* 0x00000004ff047424 */ /* 0x002fe200078e00ff */
[----:B------:R-:W-:Y:S01]  /*27d0*/  @!PT LDS RZ, [RZ] ;  /* 0x00000000fffff984 */ /* 0x000fe20000000800 */
[----:B------:R-:W-:Y:S01]  /*27e0*/  @!PT LDS RZ, [RZ] ;  /* 0x00000000fffff984 */ /* 0x000fe20000000800 */
[----:B------:R-:W-:Y:S01]  /*27f0*/  @!PT LDS RZ, [RZ] ;  /* 0x00000000fffff984 */ /* 0x000fe20000000800 */
[----:B------:R-:W-:Y:S04]  /*2800*/  @!P5 LDGSTS.E.BYPASS.LTC128B.128 [R0+0xa000], desc[UR36][R2.64] ;  /* 0x0a0000000200dfae */ /* 0x000fe8000b981a24 */
[----:B------:R-:W-:Y:S04]  /*2810*/  @!P5 LDGSTS.E.BYPASS.LTC128B.128 [R0+0xc000], desc[UR36][R2.64+0x40] ;  /* 0x0c0000400200dfae */ /* 0x000fe8000b981a24 */
[----:B------:R1:W-:Y:S04]  /*2820*/  @!P5 LDGSTS.E.BYPASS.LTC128B.128 [R0+0xe000], desc[UR36][R2.64+0x80] ;  /* 0x0e0000800200dfae */ /* 0x0003e8000b981a24 */
[----:B------:R-:W0:Y:S01]  /*2830*/  LDGDEPBAR ;  /* 0x00000000000079af */ /* 0x000e220000000000 */
[----:B------:R-:W-:Y:S01]  /*2840*/  LOP3.LUT R6, R8, 0x120, RZ, 0xc0, !PT ;  /* 0x0000012008067812 */ /* 0x000fe200078ec0ff */
[----:B------:R-:W-:-:S02]  /*2850*/  IMAD.SHL.U32 R9, R22, 0x4, RZ ;  /* 0x0000000416097824 */ /* 0x000fc400078e00ff */
[----:B------:R-:W-:-:S03]  /*2860*/  IMAD.SHL.U32 R10, R231, 0x20, RZ ;  /* 0x00000020e70a7824 */ /* 0x000fc600078e00ff */
[----:B------:R-:W-:Y:S01]  /*2870*/  LOP3.LUT R9, R9, 0x18, RZ, 0xc0, !PT ;  /* 0x0000001809097812 */ /* 0x000fe200078ec0ff */
[----:B-1----:R-:W-:Y:S01]  /*2880*/  IMAD.WIDE.U32 R2, R240, R4, UR58 ;  /* 0x0000003af0027e25 */ /* 0x002fe2000f8e0004 */
[----:B---3--:R-:W-:Y:S01]  /*2890*/  LOP3.LUT R0, R8, 0x20, RZ, 0xc0, !PT ;  /* 0x0000002008007812 */ /* 0x008fe200078ec0ff */
[----:B------:R-:W-:-:S04]  /*28a0*/  DEPBAR.LE SB0, 0x1 ;  /* 0x000080400000791a */ /* 0x000fc80000000000 */
[----:B------:R-:W-:Y:S01]  /*28b0*/  IMAD.SHL.U32 R4, R22, 0x10, RZ ;  /* 0x0000001016047824 */ /* 0x000fe200078e00ff */
[----:B------:R-:W5:Y:S04]  /*28c0*/  @!P0 LDG.E R250, desc[UR36][R2.64] ;  /* 0x0000002402fa8981 */ /* 0x000f68000c1e1900 */
[--C-:B------:R-:W-:Y:S01]  /*28d0*/  LOP3.LUT R0, R0, 0x3c00, R4.reuse, 0xf8, !PT ;  /* 0x00003c0000007812 */ /* 0x100fe200078ef804 */
[----:B------:R-:W5:Y:S01]  /*28e0*/  @!P3 LDG.E R249, desc[UR36][R2.64+0x20] ;  /* 0x0000202402f9b981 */ /* 0x000f62000c1e1900 */
[--C-:B------:R-:W-:Y:S02]  /*28f0*/  LOP3.LUT R6, R6, 0x200, R4.reuse, 0xf8, !PT ;  /* 0x0000020006067812 */ /* 0x100fe400078ef804 */
[----:B------:R-:W-:Y:S01]  /*2900*/  LOP3.LUT R4, R0, 0x100, R4, 0xf8, !PT ;  /* 0x0000010000047812 */ /* 0x000fe200078ef804 */
[----:B------:R-:W5:Y:S01]  /*2910*/  @!P2 LDG.E R248, desc[UR36][R2.64+0x80] ;  /* 0x0000802402f8a981 */ /* 0x000f62000c1e1900 */
[----:B------:R-:W-:-:S02]  /*2920*/  SHF.R.U32.HI R0, RZ, 0x4, R22 ;  /* 0x00000004ff007819 */ /* 0x000fc40000011616 */
[----:B------:R-:W-:Y:S01]  /*2930*/  LOP3.LUT R5, R9, 0xc0, R8, 0xf8, !PT ;  /* 0x000000c009057812 */ /* 0x000fe200078ef808 */
[----:B------:R1:W5:Y:S01]  /*2940*/  @!P1 LDG.E R247, desc[UR36][R2.64+0xa0] ;  /* 0x0000a02402f79981 */ /* 0x000362000c1e1900 */
[----:B------:R-:W-:Y:S01]  /*2950*/  LOP3.LUT R0, R0, 0x8, RZ, 0xc0, !PT ;  /* 0x0000000800007812 */ /* 0x000fe200078ec0ff */
[----:B------:R-:W-:Y:S01]  /*2960*/  UISETP.GE.AND UP1, UPT, UR10, UR38, UPT ;  /* 0x000000260a00728c */ /* 0x000fe2000bf26270 */
[----:B------:R-:W-:Y:S01]  /*2970*/  LOP3.LUT R7, R10, 0xc0, RZ, 0xc0, !PT ;  /* 0x000000c00a077812 */ /* 0x000fe200078ec0ff */
[----:B------:R-:W-:Y:S01]  /*2980*/  USHF.L.U32 UR10, UR14, 0x6, URZ ;  /* 0x000000060e0a7899 */ /* 0x000fe200080006ff */
[----:B------:R-:W-:Y:S01]  /*2990*/  LOP3.LUT R0, R0, 0x10, R22, 0xf8, !PT ;  /* 0x0000001000007812 */ /* 0x000fe200078ef816 */
[----:B------:R-:W-:Y:S01]  /*29a0*/  USHF.L.U32 UR11, UR11, 0x6, URZ ;  /* 0x000000060b0b7899 */ /* 0x000fe200080006ff */
[----:B------:R-:W-:Y:S01]  /*29b0*/  BAR.SYNC.DEFER_BLOCKING 0x0 ;  /* 0x0000000000007b1d */ /* 0x000fe20000010000 */
[----:B------:R-:W-:Y:S02]  /*29c0*/  LOP3.LUT P0, RZ, R22, 0x4, RZ, 0xc0, !PT ;  /* 0x0000000416ff7812 */ /* 0x000fe4000780c0ff */
[----:B------:R-:W-:-:S02]  /*29d0*/  LOP3.LUT P1, RZ, R231, 0x4, RZ, 0xc0, !PT ;  /* 0x00000004e7ff7812 */ /* 0x000fc4000782c0ff */
[----:B------:R-:W-:Y:S02]  /*29e0*/  SEL R229, R229, 0xffffffe0, !P0 ;  /* 0xffffffe0e5e57807 */ /* 0x000fe40004000000 */
[C---:B------:R-:W-:Y:S02]  /*29f0*/  LOP3.LUT P2, RZ, R231.reuse, 0x8, RZ, 0xc0, !PT ;  /* 0x00000008e7ff7812 */ /* 0x040fe4000784c0ff */
[----:B------:R-:W-:Y:S01]  /*2a00*/  SEL R252, R252, 0xfffffff0, !P1 ;  /* 0xfffffff0fcfc7807 */ /* 0x000fe20004800000 */
[----:B-1----:R-:W-:Y:S01]  /*2a10*/  IMAD.SHL.U32 R2, R231, 0x4, RZ ;  /* 0x00000004e7027824 */ /* 0x002fe200078e00ff */
[C---:B------:R-:W-:Y:S02]  /*2a20*/  LOP3.LUT R3, R5.reuse, 0x8, R22, 0x78, !PT ;  /* 0x0000000805037812 */ /* 0x040fe400078e7816 */
[----:B------:R-:W-:Y:S02]  /*2a30*/  LOP3.LUT R5, R5, 0x8, R23, 0x78, !PT ;  /* 0x0000000805057812 */ /* 0x000fe400078e7817 */
[----:B------:R-:W-:-:S02]  /*2a40*/  LOP3.LUT R7, R7, 0x18, R2, 0xf8, !PT ;  /* 0x0000001807077812 */ /* 0x000fc400078ef802 */
[--C-:B------:R-:W-:Y:S02]  /*2a50*/  LOP3.LUT R2, R0, 0xc0, R8.reuse, 0xf8, !PT ;  /* 0x000000c000027812 */ /* 0x100fe400078ef808 */
[----:B------:R-:W-:Y:S01]  /*2a60*/  LOP3.LUT R0, R4, R3, RZ, 0xfc, !PT ;  /* 0x0000000304007212 */ /* 0x000fe200078efcff */
[----:B------:R-:W-:Y:S01]  /*2a70*/  IMAD.SHL.U32 R3, R231, 0x10, RZ ;  /* 0x00000010e7037824 */ /* 0x000fe200078e00ff */
[----:B------:R-:W-:Y:S02]  /*2a80*/  LOP3.LUT R2, R2, R9, RZ, 0x3c, !PT ;  /* 0x0000000902027212 */ /* 0x000fe400078e3cff */
[----:B------:R-:W-:Y:S02]  /*2a90*/  LOP3.LUT R4, R10, 0x120, RZ, 0xc0, !PT ;  /* 0x000001200a047812 */ /* 0x000fe400078ec0ff */
[----:B------:R-:W-:Y:S02]  /*2aa0*/  LEA R226, R0, UR6, 0x1 ;  /* 0x0000000600e27c11 */ /* 0x000fe4000f8e08ff */
[----:B------:R-:W-:-:S02]  /*2ab0*/  LOP3.LUT R224, R2, 0x120, R8, 0xf8, !PT ;  /* 0x0000012002e07812 */ /* 0x000fc400078ef808 */
[----:B------:R-:W-:Y:S01]  /*2ac0*/  LOP3.LUT R2, R4, 0x200, R3, 0xf8, !PT ;  /* 0x0000020004027812 */ /* 0x000fe200078ef803 */
[C---:B------:R-:W-:Y:S01]  /*2ad0*/  VIADD R4, R226.reuse, 0xf000 ;  /* 0x0000f000e2047836 */ /* 0x040fe20000000000 */
[----:B------:R1:W2:Y:S01]  /*2ae0*/  LDSM.16.M88.4 R176, [R226+0xf000] ;  /* 0x00f00000e2b0783b */ /* 0x0002a20000000200 */
[----:B------:R-:W-:Y:S01]  /*2af0*/  VIADD R220, R226, 0xf020 ;  /* 0x0000f020e2dc7836 */ /* 0x000fe20000000000 */
[----:B------:R-:W-:Y:S01]  /*2b00*/  LOP3.LUT R3, R3, 0x1c0, RZ, 0xc0, !PT ;  /* 0x000001c003037812 */ /* 0x000fe200078ec0ff */
[----:B------:R-:W-:Y:S01]  /*2b10*/  @P0 VIADD R220, R4, 0xffffffe0 ;  /* 0xffffffe004dc0836 */ /* 0x000fe20000000000 */
[----:B------:R1:W3:Y:S01]  /*2b20*/  LDSM.16.M88.4 R180, [R226+0xf400] ;  /* 0x00f40000e2b4783b */ /* 0x0002e20000000200 */
[----:B------:R-:W-:Y:S01]  /*2b30*/  LOP3.LUT R6, R6, R5, RZ, 0xfc, !PT ;  /* 0x0000000506067212 */ /* 0x000fe200078efcff */
[----:B------:R-:W-:Y:S01]  /*2b40*/  IMAD.IADD R227, R226, 0x1, R229 ;  /* 0x00000001e2e37824 */ /* 0x000fe200078e02e5 */
[----:B------:R-:W-:Y:S01]  /*2b50*/  LOP3.LUT R5, R10, 0x7400, RZ, 0xc0, !PT ;  /* 0x000074000a057812 */ /* 0x000fe200078ec0ff */
[----:B------:R1:W1:Y:S01]  /*2b60*/  LDSM.16.M88.4 R184, [R220] ;  /* 0x00000000dcb8783b */ /* 0x0002620000000200 */
[----:B------:R-:W-:-:S02]  /*2b70*/  LOP3.LUT R3, R3, 0x38, R25, 0xf8, !PT ;  /* 0x0000003803037812 */ /* 0x000fc400078ef819 */
[----:B------:R-:W-:Y:S01]  /*2b80*/  LEA R225, R6, UR6, 0x1 ;  /* 0x0000000606e17c11 */ /* 0x000fe2000f8e08ff */
[----:B------:R1:W1:Y:S01]  /*2b90*/  LDSM.16.M88.4 R188, [R220+0x400] ;  /* 0x00040000dcbc783b */ /* 0x0002620000000200 */
[----:B------:R-:W-:Y:S02]  /*2ba0*/  LEA R224, R224, UR6, 0x1 ;  /* 0x00000006e0e07c11 */ /* 0x000fe4000f8e08ff */
[----:B------:R-:W-:Y:S01]  /*2bb0*/  LOP3.LUT R5, R5, 0x6, R25, 0xf8, !PT ;  /* 0x0000000605057812 */ /* 0x000fe200078ef819 */
[----:B------:R1:W1:Y:S01]  /*2bc0*/  LDSM.16.M88.4 R200, [R220+0x2000] ;  /* 0x00200000dcc8783b */ /* 0x0002620000000200 */
[--C-:B------:R-:W-:Y:S01]  /*2bd0*/  LOP3.LUT R0, R7, 0x8, R24.reuse, 0x78, !PT ;  /* 0x0000000807007812 */ /* 0x100fe200078e7818 */
[----:B------:R-:W-:Y:S01]  /*2be0*/  VIADD R225, R225, UR8 ;  /* 0x00000008e1e17c36 */ /* 0x000fe20008000000 */
[----:B------:R-:W-:Y:S01]  /*2bf0*/  LOP3.LUT R3, R3, 0x20, R24, 0x78, !PT ;  /* 0x0000002003037812 */ /* 0x000fe200078e7818 */
[----:B------:R1:W1:Y:S01]  /*2c00*/  LDSM.16.M88.4 R204, [R220+0x2400] ;  /* 0x00240000dccc783b */ /* 0x0002620000000200 */
[----:B------:R-:W-:Y:S01]  /*2c10*/  LOP3.LUT P0, RZ, R231, 0x2, RZ, 0xc0, !PT ;  /* 0x00000002e7ff7812 */ /* 0x000fe2000780c0ff */
[----:B------:R-:W-:Y:S01]  /*2c20*/  VIADD R224, R224, UR8 ;  /* 0x00000008e0e07c36 */ /* 0x000fe20008000000 */
[----:B------:R-:W-:Y:S01]  /*2c30*/  LOP3.LUT R230, R2, R0, RZ, 0xfc, !PT ;  /* 0x0000000002e67212 */ /* 0x000fe200078efcff */
[----:B------:R1:W1:Y:S01]  /*2c40*/  LDSM.16.M88.4 R216, [R220+0x4000] ;  /* 0x00400000dcd8783b */ /* 0x0002620000000200 */
[----:B------:R-:W-:-:S02]  /*2c50*/  LOP3.LUT R251, R5, R3, RZ, 0xfc, !PT ;  /* 0x0000000305fb7212 */ /* 0x000fc400078efcff */
[----:B------:R-:W-:Y:S01]  /*2c60*/  SEL R228, R228, 0xffffffe0, !P0 ;  /* 0xffffffe0e4e47807 */ /* 0x000fe20004000000 */
[----:B------:R-:W1:Y:S04]  /*2c70*/  LDSM.16.M88.4 R220, [R220+0x4400] ;  /* 0x00440000dcdc783b */ /* 0x000e680000000200 */
[----:B------:R1:W1:Y:S04]  /*2c80*/  LDSM.16.M88.4 R192, [R226+0x11000] ;  /* 0x01100000e2c0783b */ /* 0x0002680000000200 */
[----:B------:R1:W1:Y:S04]  /*2c90*/  LDSM.16.M88.4 R196, [R226+0x11400] ;  /* 0x01140000e2c4783b */ /* 0x0002680000000200 */
[----:B------:R1:W1:Y:S04]  /*2ca0*/  LDSM.16.M88.4 R208, [R226+0x13000] ;  /* 0x01300000e2d0783b */ /* 0x0002680000000200 */
[----:B--234-:R1:W1:Y:S02]  /*2cb0*/  LDSM.16.M88.4 R212, [R226+0x13400] ;  /* 0x01340000e2d4783b */ /* 0x01c2640000000200 */
.L_x_26:
[----:B------:R-:W0:Y:S01]  /*2cc0*/  LDGDEPBAR ;  /* 0x00000000000079af */ /* 0x000e220000000000 */
[----:B------:R-:W-:Y:S01]  /*2cd0*/  IMAD.IADD R0, R225, 0x1, R229 ;  /* 0x00000001e1007824 */ /* 0x000fe200078e02e5 */
[----:B------:R-:W-:Y:S01]  /*2ce0*/  PLOP3.LUT P4, PT, PT, PT, UP1, 0x80, 0x8 ;  /* 0x000000000008781c */ /* 0x000fe20003f8f018 */
[----:B------:R-:W-:Y:S01]  /*2cf0*/  IMAD.SHL.U32 R2, R231, 0x2, RZ ;  /* 0x00000002e7027824 */ /* 0x000fe200078e00ff */
[----:B------:R-:W-:Y:S01]  /*2d00*/  PLOP3.LUT P3, PT, PT, PT, UP1, 0x80, 0x8 ;  /* 0x000000000008781c */ /* 0x000fe20003f6f018 */
[----:B-----5:R-:W-:Y:S01]  /*2d10*/  FMUL.FTZ R3, R249, 1.4426950216293334961 ;  /* 0x3fb8aa3bf9037820 */ /* 0x020fe20000410000 */
[----:B------:R-:W-:Y:S01]  /*2d20*/  PLOP3.LUT P0, PT, PT, PT, UP1, 0x80, 0x8 ;  /* 0x000000000008781c */ /* 0x000fe20003f0f018 */
[----:B------:R-:W-:Y:S01]  /*2d30*/  UISETP.NE.AND UP2, UPT, UR45, URZ, UPT ;  /* 0x000000ff2d00728c */ /* 0x000fe2000bf45270 */
[----:B------:R-:W-:Y:S02]  /*2d40*/  PLOP3.LUT P5, PT, PT, PT, UP1, 0x80, 0x8 ;  /* 0x000000000008781c */ /* 0x000fe40003faf018 */
[----:B------:R-:W-:Y:S01]  /*2d50*/  PLOP3.LUT P6, PT, PT, PT, UP1, 0x80, 0x8 ;  /* 0x000000000008781c */ /* 0x000fe20003fcf018 */
[----:B------:R-:W-:Y:S04]  /*2d60*/  DEPBAR.LE SB0, 0x0 ;  /* 0x000080000000791a */ /* 0x000fe80000000000 */
[----:B------:R-:W-:Y:S06]  /*2d70*/  BAR.SYNC.DEFER_BLOCKING 0x0 ;  /* 0x0000000000007b1d */ /* 0x000fec0000010000 */
[----:B------:R-:W-:Y:S08]  /*2d80*/  LDSM.16.M88.4 R32, [R225] ;  /* 0x00000000e120783b */ /* 0x000ff00000000200 */
[----:B------:R-:W2:Y:S08]  /*2d90*/  LDSM.16.M88.4 R16, [R226+0x9000] ;  /* 0x00900000e210783b */ /* 0x000eb00000000200 */
[----:B------:R-:W3:Y:S08]  /*2da0*/  LDSM.16.M88.4 R28, [R225+0x800] ;  /* 0x00080000e11c783b */ /* 0x000ef00000000200 */
[----:B------:R-:W4:Y:S08]  /*2db0*/  LDSM.16.M88.4 R132, [R226+0x9400] ;  /* 0x00940000e284783b */ /* 0x000f300000000200 */
[----:B------:R-:W-:Y:S08]  /*2dc0*/  LDSM.16.M88.4 R136, [R0] ;  /* 0x000000000088783b */ /* 0x000ff00000000200 */
[----:B------:R-:W1:Y:S01]  /*2dd0*/  LDSM.16.M88.4 R140, [R227+0x9000] ;  /* 0x00900000e38c783b */ /* 0x000e620000000200 */
[-C--:B--2---:R-:W-:Y:S07]  /*2de0*/  HMMA.16816.F32.BF16 R4, R32, R16.reuse, RZ ;  /* 0x000000102004723c */ /* 0x084fee00000418ff */
[----:B------:R-:W2:Y:S01]  /*2df0*/  LDSM.16.M88.4 R144, [R0+0x800] ;  /* 0x000800000090783b */ /* 0x000ea20000000200 */
[C---:B---3--:R-:W-:Y:S07]  /*2e00*/  HMMA.16816.F32.BF16 R8, R28.reuse, R16, RZ ;  /* 0x000000101c08723c */ /* 0x048fee00000418ff */
[----:B------:R-:W3:Y:S01]  /*2e10*/  LDSM.16.M88.4 R148, [R227+0x9400] ;  /* 0x00940000e394783b */ /* 0x000ee20000000200 */
[-C--:B------:R-:W-:Y:S07]  /*2e20*/  HMMA.16816.F32.BF16 R12, R28, R18.reuse, RZ ;  /* 0x000000121c0c723c */ /* 0x080fee00000418ff */
[----:B------:R-:W-:Y:S01]  /*2e30*/  LDSM.16.M88.4 R152, [R225+0x1000] ;  /* 0x00100000e198783b */ /* 0x000fe20000000200 */
[C---:B------:R-:W-:Y:S07]  /*2e40*/  HMMA.16816.F32.BF16 R16, R32.reuse, R18, RZ ;  /* 0x000000122010723c */ /* 0x040fee00000418ff */
[----:B------:R-:W3:Y:S01]  /*2e50*/  LDSM.16.M88.4 R156, [R226+0xb000] ;  /* 0x00b00000e29c783b */ /* 0x000ee20000000200 */
[-C--:B----4-:R-:W-:Y:S07]  /*2e60*/  HMMA.16816.F32.BF16 R20, R32, R132.reuse, RZ ;  /* 0x000000842014723c */ /* 0x090fee00000418ff */
[----:B------:R-:W4:Y:S01]  /*2e70*/  LDSM.16.M88.4 R160, [R225+0x1800] ;  /* 0x00180000e1a0783b */ /* 0x000f220000000200 */
[C---:B------:R-:W-:Y:S07]  /*2e80*/  HMMA.16816.F32.BF16 R24, R28.reuse, R132, RZ ;  /* 0x000000841c18723c */ /* 0x040fee00000418ff */
[----:B------:R-:W4:Y:S01]  /*2e90*/  LDSM.16.M88.4 R164, [R226+0xb400] ;  /* 0x00b40000e2a4783b */ /* 0x000f220000000200 */
[-C--:B------:R-:W-:Y:S07]  /*2ea0*/  HMMA.16816.F32.BF16 R28, R28, R134.reuse, RZ ;  /* 0x000000861c1c723c */ /* 0x080fee00000418ff */
[----:B------:R-:W-:Y:S01]  /*2eb0*/  LDSM.16.M88.4 R168, [R0+0x1800] ;  /* 0x0018000000a8783b */ /* 0x000fe20000000200 */
[----:B------:R-:W-:Y:S07]  /*2ec0*/  HMMA.16816.F32.BF16 R32, R32, R134, RZ ;  /* 0x000000862020723c */ /* 0x000fee00000418ff */
[----:B------:R-:W-:Y:S01]  /*2ed0*/  LDSM.16.M88.4 R132, [R0+0x1000] ;  /* 0x001000000084783b */ /* 0x000fe20000000200 */
[-C--:B-1----:R-:W-:Y:S07]  /*2ee0*/  HMMA.16816.F32.BF16 R4, R136, R140.reuse, R4 ;  /* 0x0000008c8804723c */ /* 0x082fee0000041804 */
[----:B------:R-:W-:Y:S01]  /*2ef0*/  LDSM.16.M88.4 R172, [R227+0xb400] ;  /* 0x00b40000e3ac783b */ /* 0x000fe20000000200 */
[C---:B--2---:R-:W-:Y:S08]  /*2f00*/  HMMA.16816.F32.BF16 R8, R144.reuse, R140, R8 ;  /* 0x0000008c9008723c */ /* 0x044ff00000041808 */
[-C--:B------:R-:W-:Y:S08]  /*2f10*/  HMMA.16816.F32.BF16 R12, R144, R142.reuse, R12 ;  /* 0x0000008e900c723c */ /* 0x080ff0000004180c */
[C---:B------:R-:W-:Y:S01]  /*2f20*/  HMMA.16816.F32.BF16 R16, R136.reuse, R142, R16 ;  /* 0x0000008e8810723c */ /* 0x040fe20000041810 */
[----:B------:R-:W1:Y:S07]  /*2f30*/  LDSM.16.M88.4 R140, [R227+0xb000] ;  /* 0x00b00000e38c783b */ /* 0x000e6e0000000200 */
[-C--:B---3--:R-:W-:Y:S08]  /*2f40*/  HMMA.16816.F32.BF16 R20, R136, R148.reuse, R20 ;  /* 0x000000948814723c */ /* 0x088ff00000041814 */
[C---:B------:R-:W-:Y:S08]  /*2f50*/  HMMA.16816.F32.BF16 R24, R144.reuse, R148, R24 ;  /* 0x000000949018723c */ /* 0x040ff00000041818 */
[-C--:B------:R-:W-:Y:S01]  /*2f60*/  HMMA.16816.F32.BF16 R28, R144, R150.reuse, R28 ;  /* 0x00000096901c723c */ /* 0x080fe2000004181c */
[----:B------:R-:W-:Y:S07]  /*2f70*/  LDSM.16.M88.4 R144, [R226+0xd000] ;  /* 0x00d00000e290783b */ /* 0x000fee0000000200 */
[----:B------:R-:W-:Y:S01]  /*2f80*/  HMMA.16816.F32.BF16 R32, R136, R150, R32 ;  /* 0x000000968820723c */ /* 0x000fe20000041820 */
[----:B------:R-:W2:Y:S07]  /*2f90*/  LDSM.16.M88.4 R136, [R225+0x2000] ;  /* 0x00200000e188783b */ /* 0x000eae0000000200 */
[-C--:B------:R-:W-:Y:S01]  /*2fa0*/  HMMA.16816.F32.BF16 R4, R152, R156.reuse, R4 ;  /* 0x0000009c9804723c */ /* 0x080fe20000041804 */
[----:B------:R-:W3:Y:S07]  /*2fb0*/  LDSM.16.M88.4 R148, [R225+0x2800] ;  /* 0x00280000e194783b */ /* 0x000eee0000000200 */
[C---:B----4-:R-:W-:Y:S08]  /*2fc0*/  HMMA.16816.F32.BF16 R8, R160.reuse, R156, R8 ;  /* 0x0000009ca008723c */ /* 0x050ff00000041808 */
[-C--:B------:R-:W-:Y:S08]  /*2fd0*/  HMMA.16816.F32.BF16 R12, R160, R158.reuse, R12 ;  /* 0x0000009ea00c723c */ /* 0x080ff0000004180c */
[C---:B------:R-:W-:Y:S01]  /*2fe0*/  HMMA.16816.F32.BF16 R16, R152.reuse, R158, R16 ;  /* 0x0000009e9810723c */ /* 0x040fe20000041810 */
[----:B------:R-:W4:Y:S07]  /*2ff0*/  LDSM.16.M88.4 R156, [R226+0xd400] ;  /* 0x00d40000e29c783b */ /* 0x000f2e0000000200 */
[-C--:B------:R-:W-:Y:S08]  /*3000*/  HMMA.16816.F32.BF16 R20, R152, R164.reuse, R20 ;  /* 0x000000a49814723c */ /* 0x080ff00000041814 */
[C---:B------:R-:W-:Y:S08]  /*3010*/  HMMA.16816.F32.BF16 R24, R160.reuse, R164, R24 ;  /* 0x000000a4a018723c */ /* 0x040ff00000041818 */
[-C--:B------:R-:W-:Y:S03]  /*3020*/  HMMA.16816.F32.BF16 R28, R160, R166.reuse, R28 ;  /* 0x000000a6a01c723c */ /* 0x080fe6000004181c */
[----:B------:R-:W-:Y:S05]  /*3030*/  IMAD.SHL.U32 R163, R231, 0x8, RZ ;  /* 0x00000008e7a37824 */ /* 0x000fea00078e00ff */
[----:B------:R-:W-:Y:S01]  /*3040*/  HMMA.16816.F32.BF16 R32, R152, R166, R32 ;  /* 0x000000a69820723c */ /* 0x000fe20000041820 */
[----:B------:R-:W-:Y:S07]  /*3050*/  LDSM.16.M88.4 R152, [R227+0xd000] ;  /* 0x00d00000e398783b */ /* 0x000fee0000000200 */
[-C--:B-1----:R-:W-:Y:S08]  /*3060*/  HMMA.16816.F32.BF16 R4, R132, R140.reuse, R4 ;  /* 0x0000008c8404723c */ /* 0x082ff00000041804 */
[C---:B------:R-:W-:Y:S08]  /*3070*/  HMMA.16816.F32.BF16 R8, R168.reuse, R140, R8 ;  /* 0x0000008ca808723c */ /* 0x040ff00000041808 */
[-C--:B------:R-:W-:Y:S08]  /*3080*/  HMMA.16816.F32.BF16 R12, R168, R142.reuse, R12 ;  /* 0x0000008ea80c723c */ /* 0x080ff0000004180c */
[C---:B------:R-:W-:Y:S01]  /*3090*/  HMMA.16816.F32.BF16 R16, R132.reuse, R142, R16 ;  /* 0x0000008e8410723c */ /* 0x040fe20000041810 */
[----:B------:R-:W1:Y:S07]  /*30a0*/  LDSM.16.M88.4 R140, [R0+0x2000] ;  /* 0x00200000008c783b */ /* 0x000e6e0000000200 */
[-C--:B------:R-:W-:Y:S08]  /*30b0*/  HMMA.16816.F32.BF16 R20, R132, R172.reuse, R20 ;  /* 0x000000ac8414723c */ /* 0x080ff00000041814 */
[C---:B------:R-:W-:Y:S08]  /*30c0*/  HMMA.16816.F32.BF16 R24, R168.reuse, R172, R24 ;  /* 0x000000aca818723c */ /* 0x040ff00000041818 */
[-C--:B------:R-:W-:Y:S08]  /*30d0*/  HMMA.16816.F32.BF16 R28, R168, R174.reuse, R28 ;  /* 0x000000aea81c723c */ /* 0x080ff0000004181c */
[----:B------:R-:W-:Y:S01]  /*30e0*/  HMMA.16816.F32.BF16 R32, R132, R174, R32 ;  /* 0x000000ae8420723c */ /* 0x000fe20000041820 */
[----:B------:R4:W1:Y:S07]  /*30f0*/  LDSM.16.M88.4 R132, [R0+0x2800] ;  /* 0x002800000084783b */ /* 0x00086e0000000200 */
[-C--:B--2---:R-:W-:Y:S08]  /*3100*/  HMMA.16816.F32.BF16 R4, R136, R144.reuse, R4 ;  /* 0x000000908804723c */ /* 0x084ff00000041804 */
[C---:B---3--:R-:W-:Y:S04]  /*3110*/  HMMA.16816.F32.BF16 R8, R148.reuse, R144, R8 ;  /* 0x000000909408723c */ /* 0x048fe80000041808 */
[----:B------:R-:W-:Y:S04]  /*3120*/  LEA R145, R251, UR4, 0x1 ;  /* 0x00000004fb917c11 */ /* 0x000fe8000f8e08ff */
[-C--:B------:R-:W-:Y:S03]  /*3130*/  HMMA.16816.F32.BF16 R12, R148, R146.reuse, R12 ;  /* 0x00000092940c723c */ /* 0x080fe6000004180c */
[----:B------:R-:W-:Y:S01]  /*3140*/  VIADD R144, R145, 0x13020 ;  /* 0x0001302091907836 */ /* 0x000fe20000000000 */
[----:B----4-:R-:W-:Y:S02]  /*3150*/  @P4 LOP3.LUT R0, R2, 0x6, RZ, 0xc0, !PT ;  /* 0x0000000602004812 */ /* 0x010fe400078ec0ff */
[----:B------:R-:W-:Y:S02]  /*3160*/  PLOP3.LUT P4, PT, PT, PT, UP1, 0x80, 0x8 ;  /* 0x000000000008781c */ /* 0x000fe40003f8f018 */
[C---:B------:R-:W-:Y:S04]  /*3170*/  HMMA.16816.F32.BF16 R16, R136.reuse, R146, R16 ;  /* 0x000000928810723c */ /* 0x040fe80000041810 */
[----:B------:R-:W-:Y:S01]  /*3180*/  IMAD.IADD R146, R252, 0x1, R145 ;  /* 0x00000001fc927824 */ /* 0x000fe200078e0291 */
[--C-:B------:R-:W-:Y:S03]  /*3190*/  SHF.R.U32.HI R2, RZ, 0x1, R231.reuse ;  /* 0x00000001ff027819 */ /* 0x100fe600000116e7 */
[-C--:B------:R-:W-:Y:S03]  /*31a0*/  HMMA.16816.F32.BF16 R20, R136, R156.reuse, R20 ;  /* 0x0000009c8814723c */ /* 0x080fe60000041814 */
[----:B------:R-:W-:Y:S01]  /*31b0*/  @P3 LOP3.LUT R0, R0, 0x1e0, R2, 0xf8, !PT ;  /* 0x000001e000003812 */ /* 0x000fe200078ef802 */
[----:B------:R-:W-:Y:S01]  /*31c0*/  FMUL.FTZ R2, R248, 1.4426950216293334961 ;  /* 0x3fb8aa3bf8027820 */ /* 0x000fe20000410000 */
[----:B------:R-:W-:Y:S03]  /*31d0*/  PLOP3.LUT P3, PT, PT, PT, UP1, 0x80, 0x8 ;  /* 0x000000000008781c */ /* 0x000fe60003f6f018 */
[C---:B------:R-:W-:Y:S08]  /*31e0*/  HMMA.16816.F32.BF16 R24, R148.reuse, R156, R24 ;  /* 0x0000009c9418723c */ /* 0x040ff00000041818 */
[-C--:B------:R-:W-:Y:S03]  /*31f0*/  HMMA.16816.F32.BF16 R28, R148, R158.reuse, R28 ;  /* 0x0000009e941c723c */ /* 0x080fe6000004181c */
[----:B------:R-:W-:Y:S01]  /*3200*/  SHF.R.U32.HI R150, RZ, 0x1, R231 ;  /* 0x00000001ff967819 */ /* 0x000fe200000116e7 */
[----:B------:R-:W-:Y:S04]  /*3210*/  IMAD.SHL.U32 R148, R231, 0x40, RZ ;  /* 0x00000040e7947824 */ /* 0x000fe800078e00ff */
[----:B------:R-:W-:Y:S01]  /*3220*/  HMMA.16816.F32.BF16 R32, R136, R158, R32 ;  /* 0x0000009e8820723c */ /* 0x000fe20000041820 */
[----:B------:R-:W-:Y:S03]  /*3230*/  IMAD.U32 R137, RZ, RZ, UR39 ;  /* 0x00000027ff897e24 */ /* 0x000fe6000f8e00ff */
[C---:B------:R-:W-:Y:S01]  /*3240*/  FMUL.FTZ R136, R250.reuse, 1.4426950216293334961 ;  /* 0x3fb8aa3bfa887820 */ /* 0x040fe20000410000 */
[----:B------:R-:W-:Y:S01]  /*3250*/  @P0 IMAD R137, R137, 0x80, R0 ;  /* 0x0000008089890824 */ /* 0x000fe200078e0200 */
[----:B------:R-:W-:Y:S02]  /*3260*/  FSETP.NEU.FTZ.AND P0, PT, R250, -INF , PT ;  /* 0xff800000fa00780b */ /* 0x000fe40003f1d000 */
[-C--:B-1----:R-:W-:Y:S05]  /*3270*/  HMMA.16816.F32.BF16 R4, R140, R152.reuse, R4 ;  /* 0x000000988c04723c */ /* 0x082fea0000041804 */
[----:B------:R-:W-:Y:S01]  /*3280*/  FSEL R136, R136, RZ, P0 ;  /* 0x000000ff88887208 */ /* 0x000fe20000000000 */
[C---:B------:R-:W-:Y:S01]  /*3290*/  @P5 VIADD R0, R137.reuse, 0x1 ;  /* 0x0000000189005836 */ /* 0x040fe20000000000 */
[----:B------:R-:W-:Y:S01]  /*32a0*/  PLOP3.LUT P0, PT, PT, PT, UP1, 0x80, 0x8 ;  /* 0x000000000008781c */ /* 0x000fe20003f0f018 */
[C---:B------:R-:W-:Y:S04]  /*32b0*/  HMMA.16816.F32.BF16 R8, R132.reuse, R152, R8 ;  /* 0x000000988408723c */ /* 0x040fe80000041808 */
[----:B------:R-:W-:Y:S02]  /*32c0*/  @P4 ISETP.GE.AND P4, PT, R137, UR38, PT ;  /* 0x0000002689004c0c */ /* 0x000fe4000bf86270 */
[----:B------:R-:W-:Y:S01]  /*32d0*/  @P6 ISETP.GE.AND P6, PT, R0, UR38, PT ;  /* 0x0000002600006c0c */ /* 0x000fe2000bfc6270 */
[----:B------:R-:W-:Y:S01]  /*32e0*/  FMUL.FTZ R0, R247, 1.4426950216293334961 ;  /* 0x3fb8aa3bf7007820 */ /* 0x000fe20000410000 */
[-C--:B------:R-:W-:Y:S03]  /*32f0*/  HMMA.16816.F32.BF16 R12, R132, R154.reuse, R12 ;  /* 0x0000009a840c723c */ /* 0x080fe6000004180c */
[----:B------:R-:W-:Y:S02]  /*3300*/  @P3 FSEL R4, R4, -INF , !P4 ;  /* 0xff80000004043808 */ /* 0x000fe40006000000 */
[----:B------:R-:W-:Y:S02]  /*3310*/  PLOP3.LUT P3, PT, PT, PT, UP1, 0x80, 0x8 ;  /* 0x000000000008781c */ /* 0x000fe40003f6f018 */
[----:B------:R-:W-:Y:S01]  /*3320*/  @P0 FSEL R5, R5, -INF , !P6 ;  /* 0xff80000005050808 */ /* 0x000fe20007000000 */
[C---:B------:R-:W-:Y:S01]  /*3330*/  HMMA.16816.F32.BF16 R16, R140.reuse, R154, R16 ;  /* 0x0000009a8c10723c */ /* 0x040fe20000041810 */
[----:B------:R-:W-:Y:S03]  /*3340*/  PLOP3.LUT P0, PT, PT, PT, UP1, 0x80, 0x8 ;  /* 0x000000000008781c */ /* 0x000fe60003f0f018 */
[----:B------:R-:W-:Y:S01]  /*3350*/  FSETP.NEU.FTZ.AND P5, PT, R249, -INF , PT ;  /* 0xff800000f900780b */ /* 0x000fe20003fbd000 */
[--C-:B------:R-:W-:Y:S01]  /*3360*/  FFMA.FTZ R4, R4, UR9, -R136.reuse ;  /* 0x0000000904047c23 */ /* 0x100fe20008010888 */
[----:B------:R-:W-:Y:S02]  /*3370*/  FFMA.FTZ R5, R5, UR9, -R136 ;  /* 0x0000000905057c23 */ /* 0x000fe40008010888 */
[----:B------:R-:W-:Y:S01]  /*3380*/  FSEL R3, R3, RZ, P5 ;  /* 0x000000ff03037208 */ /* 0x000fe20002800000 */
[----:B------:R1:W-:Y:S01]  /*3390*/  MUFU.EX2 R156, R4 ;  /* 0x00000004009c7308 */ /* 0x0003e20000000800 */
[----:B------:R-:W-:Y:S02]  /*33a0*/  @P3 FSEL R6, R6, -INF , !P4 ;  /* 0xff80000006063808 */ /* 0x000fe40006000000 */
[----:B------:R-:W-:Y:S02]  /*33b0*/  PLOP3.LUT P3, PT, PT, PT, UP1, 0x80, 0x8 ;  /* 0x000000000008781c */ /* 0x000fe40003f6f018 */
[----:B------:R-:W-:Y:S01]  /*33c0*/  FSETP.NEU.FTZ.AND P5, PT, R248, -INF , PT ;  /* 0xff800000f800780b */ /* 0x000fe20003fbd000 */
[--C-:B------:R-:W-:Y:S01]  /*33d0*/  FFMA.FTZ R6, R6, UR9, -R3.reuse ;  /* 0x0000000906067c23 */ /* 0x100fe20008010803 */
[----:B------:R-:W-:Y:S03]  /*33e0*/  @P0 FSEL R7, R7, -INF , !P6 ;  /* 0xff80000007070808 */ /* 0x000fe60007000000 */
[----:B------:R-:W-:Y:S01]  /*33f0*/  MUFU.EX2 R153, R5 ;  /* 0x0000000500997308 */ /* 0x000fe20000000800 */
[----:B------:R-:W-:Y:S02]  /*3400*/  FSEL R2, R2, RZ, P5 ;  /* 0x000000ff02027208 */ /* 0x000fe40002800000 */
[----:B------:R-:W-:Y:S01]  /*3410*/  PLOP3.LUT P0, PT, PT, PT, UP1, 0x80, 0x8 ;  /* 0x000000000008781c */ /* 0x000fe20003f0f018 */
[--C-:B------:R-:W-:Y:S01]  /*3420*/  FFMA.FTZ R7, R7, UR9, -R3.reuse ;  /* 0x0000000907077c23 */ /* 0x100fe20008010803 */
[----:B------:R-:W-:Y:S02]  /*3430*/  PLOP3.LUT P5, PT, PT, PT, UP1, 0x80, 0x8 ;  /* 0x000000000008781c */ /* 0x000fe40003faf018 */
[----:B------:R-:W-:Y:S03]  /*3440*/  @P3 FSEL R8, R8, -INF , !P4 ;  /* 0xff80000008083808 */ /* 0x000fe60006000000 */
[----:B------:R-:W-:Y:S01]  /*3450*/  MUFU.EX2 R246, R6 ;  /* 0x0000000600f67308 */ /* 0x000fe20000000800 */
[----:B------:R-:W-:Y:S01]  /*3460*/  PLOP3.LUT P3, PT, PT, PT, UP1, 0x80, 0x8 ;  /* 0x000000000008781c */ /* 0x000fe20003f6f018 */
[--C-:B------:R-:W-:Y:S04]  /*3470*/  FFMA.FTZ R8, R8, UR9, -R2.reuse ;  /* 0x0000000908087c23 */ /* 0x100fe80008010802 */
[----:B------:R-:W-:Y:S04]  /*3480*/  @P0 FSEL R10, R10, -INF , !P4 ;  /* 0xff8000000a0a0808 */ /* 0x000fe80006000000 */
[----:B------:R2:W-:Y:S01]  /*3490*/  MUFU.EX2 R165, R8 ;  /* 0x0000000800a57308 */ /* 0x0005e20000000800 */
[----:B------:R-:W-:Y:S02]  /*34a0*/  @P5 FSEL R9, R9, -INF , !P6 ;  /* 0xff80000009095808 */ /* 0x000fe40007000000 */
[----:B------:R-:W-:Y:S02]  /*34b0*/  PLOP3.LUT P0, PT, PT, PT, UP1, 0x80, 0x8 ;  /* 0x000000000008781c */ /* 0x000fe40003f0f018 */
[----:B------:R-:W-:Y:S01]  /*34c0*/  FSETP.NEU.FTZ.AND P5, PT, R247, -INF , PT ;  /* 0xff800000f700780b */ /* 0x000fe20003fbd000 */
[----:B------:R-:W-:Y:S01]  /*34d0*/  FFMA.FTZ R9, R9, UR9, -R2 ;  /* 0x0000000909097c23 */ /* 0x000fe20008010802 */
[----:B------:R-:W-:Y:S03]  /*34e0*/  @P3 FSEL R11, R11, -INF , !P6 ;  /* 0xff8000000b0b3808 */ /* 0x000fe60007000000 */
[----:B------:R3:W-:Y:S01]  /*34f0*/  MUFU.EX2 R245, R7 ;  /* 0x0000000700f57308 */ /* 0x0007e20000000800 */
[----:B------:R-:W-:Y:S02]  /*3500*/  FSEL R0, R0, RZ, P5 ;  /* 0x000000ff00007208 */ /* 0x000fe40002800000 */
[----:B------:R-:W-:Y:S02]  /*3510*/  PLOP3.LUT P5, PT, PT, PT, UP1, 0x80, 0x8 ;  /* 0x000000000008781c */ /* 0x000fe40003faf018 */
[----:B------:R-:W-:Y:S01]  /*3520*/  PLOP3.LUT P4, PT, PT, PT, UP1, 0x80, 0x8 ;  /* 0x000000000008781c */ /* 0x000fe20003f8f018 */
[--C-:B------:R-:W-:Y:S01]  /*3530*/  FFMA.FTZ R10, R10, UR9, -R0.reuse ;  /* 0x000000090a0a7c23 */ /* 0x100fe20008010800 */
[----:B------:R-:W-:Y:S01]  /*3540*/  PLOP3.LUT P6, PT, PT, PT, UP1, 0x80, 0x8 ;  /* 0x000000000008781c */ /* 0x000fe20003fcf018 */
[----:B-1----:R-:W-:Y:S01]  /*3550*/  @P0 VIADD R4, R137, 0x8 ;  /* 0x0000000889040836 */ /* 0x002fe20000000000 */
[----:B------:R-:W-:Y:S01]  /*3560*/  PLOP3.LUT P0, PT, PT, PT, UP1, 0x80, 0x8 ;  /* 0x000000000008781c */ /* 0x000fe20003f0f018 */
[----:B------:R-:W-:Y:S01]  /*3570*/  FFMA.FTZ R11, R11, UR9, -R0 ;  /* 0x000000090b0b7c23 */ /* 0x000fe20008010800 */
[----:B------:R-:W-:Y:S01]  /*3580*/  PLOP3.LUT P3, PT, PT, PT, UP1, 0x80, 0x8 ;  /* 0x000000000008781c */ /* 0x000fe20003f6f018 */
[----:B------:R-:W1:Y:S04]  /*3590*/  MUFU.EX2 R161, R9 ;  /* 0x0000000900a17308 */ /* 0x000e680000000800 */
[----:B--2---:R-:W-:Y:S01]  /*35a0*/  @P5 VIADD R8, R137, 0x9 ;  /* 0x0000000989085836 */ /* 0x004fe20000000000 */
[----:B------:R-:W-:Y:S02]  /*35b0*/  PLOP3.LUT P5, PT, PT, PT, UP1, 0x80, 0x8 ;  /* 0x000000000008781c */ /* 0x000fe40003faf018 */
[----:B------:R-:W-:Y:S03]  /*35c0*/  @P4 ISETP.GE.AND P4, PT, R4, UR38, PT ;  /* 0x0000002604004c0c */ /* 0x000fe6000bf86270 */
[----:B------:R-:W-:Y:S01]  /*35d0*/  MUFU.EX2 R167, R10 ;  /* 0x0000000a00a77308 */ /* 0x000fe20000000800 */
[----:B------:R-:W-:Y:S01]  /*35e0*/  @P6 ISETP.GE.AND P6, PT, R8, UR38, PT ;  /* 0x0000002608006c0c */ /* 0x000fe2000bfc6270 */
[----:B---3--:R-:W2:Y:S01]  /*35f0*/  LDSM.16.M88.4 R4, [R227+0xd400] ;  /* 0x00d40000e304783b */ /* 0x008ea20000000200 */
[----:B------:R-:W-:Y:S02]  /*3600*/  @P3 FSEL R12, R12, -INF , !P4 ;  /* 0xff8000000c0c3808 */ /* 0x000fe40006000000 */
[----:B------:R-:W-:Y:S02]  /*3610*/  @P0 FSEL R13, R13, -INF , !P6 ;  /* 0xff8000000d0d0808 */ /* 0x000fe40007000000 */
[----:B------:R-:W-:Y:S01]  /*3620*/  PLOP3.LUT P0, PT, PT, PT, UP1, 0x80, 0x8 ;  /* 0x000000000008781c */ /* 0x000fe20003f0f018 */
[--C-:B------:R-:W-:Y:S01]  /*3630*/  FFMA.FTZ R12, R12, UR9, -R2.reuse ;  /* 0x000000090c0c7c23 */ /* 0x100fe20008010802 */
[----:B------:R-:W-:Y:S01]  /*3640*/  PLOP3.LUT P3, PT, PT, PT, UP1, 0x80, 0x8 ;  /* 0x000000000008781c */ /* 0x000fe20003f6f018 */
[----:B------:R-:W-:Y:S01]  /*3650*/  FFMA.FTZ R13, R13, UR9, -R2 ;  /* 0x000000090d0d7c23 */ /* 0x000fe20008010802 */
[----:B------:R-:W-:Y:S01]  /*3660*/  @P5 FSEL R16, R16, -INF , !P4 ;  /* 0xff80000010105808 */ /* 0x000fe20006000000 */
[----:B------:R-:W-:Y:S01]  /*3670*/  MUFU.EX2 R166, R11 ;  /* 0x0000000b00a67308 */ /* 0x000fe20000000800 */
[----:B------:R-:W-:Y:S03]  /*3680*/  PLOP3.LUT P5, PT, PT, PT, UP1, 0x80, 0x8 ;  /* 0x000000000008781c */ /* 0x000fe60003faf018 */
[----:B------:R-:W-:Y:S04]  /*3690*/  FFMA.FTZ R16, R16, UR9, -R136 ;  /* 0x0000000910107c23 */ /* 0x000fe80008010888 */
[----:B------:R-:W-:Y:S02]  /*36a0*/  @P0 FSEL R15, R15, -INF , !P6 ;  /* 0xff8000000f0f0808 */ /* 0x000fe40007000000 */
[----:B------:R-:W-:Y:S01]  /*36b0*/  MUFU.EX2 R175, R16 ;  /* 0x0000001000af7308 */ /* 0x000fe20000000800 */
[----:B------:R-:W-:Y:S02]  /*36c0*/  PLOP3.LUT P0, PT, PT, PT, UP1, 0x80, 0x8 ;  /* 0x000000000008781c */ /* 0x000fe40003f0f018 */
[----:B------:R-:W-:Y:S01]  /*36d0*/  @P3 FSEL R14, R14, -INF , !P4 ;  /* 0xff8000000e0e3808 */ /* 0x000fe20006000000 */
[--C-:B------:R-:W-:Y:S01]  /*36e0*/  FFMA.FTZ R15, R15, UR9, -R0.reuse ;  /* 0x000000090f0f7c23 */ /* 0x100fe20008010800 */
[----:B------:R-:W-:Y:S02]  /*36f0*/  PLOP3.LUT P3, PT, PT, PT, UP1, 0x80, 0x8 ;  /* 0x000000000008781c */ /* 0x000fe40003f6f018 */
[----:B------:R-:W-:Y:S03]  /*3700*/  @P5 FSEL R19, R19, -INF , !P6 ;  /* 0xff80000013135808 */ /* 0x000fe60007000000 */
[----:B------:R-:W-:Y:S01]  /*3710*/  MUFU.EX2 R160, R12 ;  /* 0x0000000c00a07308 */ /* 0x000fe20000000800 */
[----:B------:R-:W-:Y:S01]  /*3720*/  FFMA.FTZ R14, R14, UR9, -R0 ;  /* 0x000000090e0e7c23 */ /* 0x000fe20008010800 */
[----:B------:R-:W-:Y:S01]  /*3730*/  PLOP3.LUT P5, PT, PT, PT, UP1, 0x80, 0x8 ;  /* 0x000000000008781c */ /* 0x000fe20003faf018 */
[--C-:B------:R-:W-:Y:S01]  /*3740*/  FFMA.FTZ R19, R19, UR9, -R3.reuse ;  /* 0x0000000913137c23 */ /* 0x100fe20008010803 */
[----:B------:R-:W-:Y:S02]  /*3750*/  @P0 FSEL R17, R17, -INF , !P6 ;  /* 0xff80000011110808 */ /* 0x000fe40007000000 */
[----:B------:R-:W-:Y:S04]  /*3760*/  PLOP3.LUT P0, PT, PT, PT, UP1, 0x80, 0x8 ;  /* 0x000000000008781c */ /* 0x000fe80003f0f018 */
[----:B------:R-:W-:Y:S01]  /*3770*/  MUFU.EX2 R242, R19 ;  /* 0x0000001300f27308 */ /* 0x000fe20000000800 */
[----:B------:R-:W-:Y:S01]  /*3780*/  @P3 FSEL R18, R18, -INF , !P4 ;  /* 0xff80000012123808 */ /* 0x000fe20006000000 */
[--C-:B------:R-:W-:Y:S01]  /*3790*/  FFMA.FTZ R17, R17, UR9, -R136.reuse ;  /* 0x0000000911117c23 */ /* 0x100fe20008010888 */
[-C--:B--2---:R-:W-:Y:S01]  /*37a0*/  HMMA.16816.F32.BF16 R20, R140, R4.reuse, R20 ;  /* 0x000000048c14723c */ /* 0x084fe20000041814 */
[----:B------:R-:W-:Y:S02]  /*37b0*/  PLOP3.LUT P4, PT, PT, PT, UP1, 0x80, 0x8 ;  /* 0x000000000008781c */ /* 0x000fe40003f8f018 */
[----:B------:R-:W-:Y:S01]  /*37c0*/  PLOP3.LUT P3, PT, PT, PT, UP1, 0x80, 0x8 ;  /* 0x000000000008781c */ /* 0x000fe20003f6f018 */
[--C-:B------:R-:W-:Y:S01]  /*37d0*/  FFMA.FTZ R18, R18, UR9, -R3.reuse ;  /* 0x0000000912127c23 */ /* 0x100fe20008010803 */
[----:B------:R-:W-:Y:S02]  /*37e0*/  PLOP3.LUT P6, PT, PT, PT, UP1, 0x80, 0x8 ;  /* 0x000000000008781c */ /* 0x000fe40003fcf018 */
[----:B------:R-:W-:Y:S01]  /*37f0*/  MUFU.EX2 R174, R17 ;  /* 0x0000001100ae7308 */ /* 0x000fe20000000800 */
[C---:B------:R-:W-:Y:S04]  /*3800*/  HMMA.16816.F32.BF16 R24, R132.reuse, R4, R24 ;  /* 0x000000048418723c */ /* 0x040fe80000041818 */
[----:B------:R-:W-:Y:S01]  /*3810*/  @P0 VIADD R8, R137, 0x10 ;  /* 0x0000001089080836 */ /* 0x000fe20000000000 */
[----:B------:R-:W-:Y:S04]  /*3820*/  PLOP3.LUT P0, PT, PT, PT, UP1, 0x80, 0x8 ;  /* 0x000000000008781c */ /* 0x000fe80003f0f018 */
[----:B------:R-:W-:Y:S01]  /*3830*/  MUFU.EX2 R244, R18 ;  /* 0x0000001200f47308 */ /* 0x000fe20000000800 */
[----:B-1----:R-:W-:Y:S01]  /*3840*/  F2FP.BF16.F32.PACK_AB R5, R161, R165 ;  /* 0x000000a5a105723e */ /* 0x002fe200000010ff */
[-C--:B------:R-:W-:Y:S03]  /*3850*/  HMMA.16816.F32.BF16 R28, R132, R6.reuse, R28 ;  /* 0x00000006841c723c */ /* 0x080fe6000004181c */
[----:B------:R-:W-:Y:S01]  /*3860*/  @P4 ISETP.GE.AND P4, PT, R8, UR38, PT ;  /* 0x0000002608004c0c */ /* 0x000fe2000bf86270 */
[----:B------:R-:W-:Y:S01]  /*3870*/  @P3 VIADD R8, R137, 0x11 ;  /* 0x0000001189083836 */ /* 0x000fe20000000000 */
[----:B------:R-:W-:Y:S03]  /*3880*/  PLOP3.LUT P3, PT, PT, PT, UP1, 0x80, 0x8 ;  /* 0x000000000008781c */ /* 0x000fe60003f6f018 */
[----:B------:R-:W-:Y:S01]  /*3890*/  MUFU.EX2 R159, R13 ;  /* 0x0000000d009f7308 */ /* 0x000fe20000000800 */
[----:B------:R-:W-:Y:S01]  /*38a0*/  @P5 FSEL R20, R20, -INF , !P4 ;  /* 0xff80000014145808 */ /* 0x000fe20006000000 */
[----:B------:R-:W-:Y:S01]  /*38b0*/  HMMA.16816.F32.BF16 R32, R140, R6, R32 ;  /* 0x000000068c20723c */ /* 0x000fe20000041820 */
[----:B------:R-:W-:Y:S01]  /*38c0*/  PLOP3.LUT P5, PT, PT, PT, UP1, 0x80, 0x8 ;  /* 0x000000000008781c */ /* 0x000fe20003faf018 */
[----:B------:R-:W-:Y:S02]  /*38d0*/  IMAD.U32 R140, RZ, RZ, UR56 ;  /* 0x00000038ff8c7e24 */ /* 0x000fe4000f8e00ff */
[----:B------:R-:W-:Y:S01]  /*38e0*/  @P6 ISETP.GE.AND P6, PT, R8, UR38, PT ;  /* 0x0000002608006c0c */ /* 0x000fe2000bfc6270 */
[--C-:B------:R-:W-:Y:S03]  /*38f0*/  FFMA.FTZ R20, R20, UR9, -R136.reuse ;  /* 0x0000000914147c23 */ /* 0x100fe60008010888 */
[----:B------:R-:W-:Y:S01]  /*3900*/  MUFU.EX2 R164, R14 ;  /* 0x0000000e00a47308 */ /* 0x000fe20000000800 */
[----:B------:R-:W-:Y:S01]  /*3910*/  IMAD.U32 R141, RZ, RZ, UR57 ;  /* 0x00000039ff8d7e24 */ /* 0x000fe2000f8e00ff */
[----:B------:R-:W-:Y:S02]  /*3920*/  @P0 FSEL R21, R21, -INF , !P6 ;  /* 0xff80000015150808 */ /* 0x000fe40007000000 */
[----:B------:R-:W-:Y:S02]  /*3930*/  PLOP3.LUT P0, PT, PT, PT, UP1, 0x80, 0x8 ;  /* 0x000000000008781c */ /* 0x000fe40003f0f018 */
[----:B------:R-:W-:Y:S01]  /*3940*/  @P3 FSEL R22, R22, -INF , !P4 ;  /* 0xff80000016163808 */ /* 0x000fe20006000000 */
[----:B------:R-:W-:Y:S01]  /*3950*/  FFMA.FTZ R21, R21, UR9, -R136 ;  /* 0x0000000915157c23 */ /* 0x000fe20008010888 */
[----:B------:R-:W-:Y:S02]  /*3960*/  PLOP3.LUT P3, PT, PT, PT, UP1, 0x80, 0x8 ;  /* 0x000000000008781c */ /* 0x000fe40003f6f018 */
[----:B------:R-:W1:Y:S01]  /*3970*/  MUFU.EX2 R162, R15 ;  /* 0x0000000f00a27308 */ /* 0x000e620000000800 */
[----:B------:R-:W-:Y:S01]  /*3980*/  @P5 FSEL R23, R23, -INF , !P6 ;  /* 0xff80000017175808 */ /* 0x000fe20007000000 */
[--C-:B------:R-:W-:Y:S01]  /*3990*/  FFMA.FTZ R22, R22, UR9, -R3.reuse ;  /* 0x0000000916167c23 */ /* 0x100fe20008010803 */
[----:B------:R-:W-:Y:S03]  /*39a0*/  PLOP3.LUT P5, PT, PT, PT, UP1, 0x80, 0x8 ;  /* 0x000000000008781c */ /* 0x000fe60003faf018 */
[--C-:B------:R-:W-:Y:S01]  /*39b0*/  FFMA.FTZ R23, R23, UR9, -R3.reuse ;  /* 0x0000000917177c23 */ /* 0x100fe20008010803 */
[----:B------:R-:W-:Y:S03]  /*39c0*/  @P0 FSEL R24, R24, -INF , !P4 ;  /* 0xff80000018180808 */ /* 0x000fe60006000000 */
[----:B------:R-:W-:Y:S01]  /*39d0*/  MUFU.EX2 R173, R20 ;  /* 0x0000001400ad7308 */ /* 0x000fe20000000800 */
[----:B------:R-:W-:Y:S02]  /*39e0*/  PLOP3.LUT P0, PT, PT, PT, UP1, 0x80, 0x8 ;  /* 0x000000000008781c */ /* 0x000fe40003f0f018 */
[----:B------:R-:W-:Y:S01]  /*39f0*/  @P3 FSEL R26, R26, -INF , !P4 ;  /* 0xff8000001a1a3808 */ /* 0x000fe20006000000 */
[----:B------:R-:W-:Y:S01]  /*3a00*/  FFMA.FTZ R24, R24, UR9, -R2 ;  /* 0x0000000918187c23 */ /* 0x000fe20008010802 */
[----:B------:R-:W-:Y:S02]  /*3a10*/  PLOP3.LUT P3, PT, PT, PT, UP1, 0x80, 0x8 ;  /* 0x000000000008781c */ /* 0x000fe40003f6f018 */
[----:B------:R-:W-:Y:S03]  /*3a20*/  PLOP3.LUT P4, PT, PT, PT, UP1, 0x80, 0x8 ;  /* 0x000000000008781c */ /* 0x000fe60003f8f018 */
[----:B------:R-:W-:Y:S01]  /*3a30*/  MUFU.EX2 R172, R21 ;  /* 0x0000001500ac7308 */ /* 0x000fe20000000800 */
[----:B------:R-:W-:Y:S01]  /*3a40*/  @P5 FSEL R25, R25, -INF , !P6 ;  /* 0xff80000019195808 */ /* 0x000fe20007000000 */
[----:B------:R-:W-:Y:S01]  /*3a50*/  FFMA.FTZ R26, R26, UR9, -R0 ;  /* 0x000000091a1a7c23 */ /* 0x000fe20008010800 */
[----:B------:R-:W-:Y:S02]  /*3a60*/  PLOP3.LUT P5, PT, PT, PT, UP1, 0x80, 0x8 ;  /* 0x000000000008781c */ /* 0x000fe40003faf018 */
[----:B-1----:R-:W-:Y:S01]  /*3a70*/  F2FP.BF16.F32.PACK_AB R6, R162, R164 ;  /* 0x000000a4a206723e */ /* 0x002fe200000010ff */
[----:B------:R-:W-:Y:S01]  /*3a80*/  FFMA.FTZ R25, R25, UR9, -R2 ;  /* 0x0000000919197c23 */ /* 0x000fe20008010802 */
[----:B------:R-:W-:Y:S03]  /*3a90*/  @P0 FSEL R27, R27, -INF , !P6 ;  /* 0xff8000001b1b0808 */ /* 0x000fe60007000000 */
[----:B------:R-:W-:Y:S01]  /*3aa0*/  MUFU.EX2 R241, R22 ;  /* 0x0000001600f17308 */ /* 0x000fe20000000800 */
[----:B------:R-:W-:Y:S01]  /*3ab0*/  PLOP3.LUT P6, PT, PT, PT, UP1, 0x80, 0x8 ;  /* 0x000000000008781c */ /* 0x000fe20003fcf018 */
[C---:B------:R-:W-:Y:S01]  /*3ac0*/  @P3 VIADD R4, R137.reuse, 0x18 ;  /* 0x0000001889043836 */ /* 0x040fe20000000000 */
[----:B------:R-:W-:Y:S01]  /*3ad0*/  PLOP3.LUT P0, PT, PT, PT, UP1, 0x80, 0x8 ;  /* 0x000000000008781c */ /* 0x000fe20003f0f018 */
[----:B------:R-:W-:Y:S01]  /*3ae0*/  @P4 VIADD R137, R137, 0x19 ;  /* 0x0000001989894836 */ /* 0x000fe20000000000 */
[----:B------:R-:W-:Y:S01]  /*3af0*/  PLOP3.LUT P3, PT, PT, PT, UP1, 0x80, 0x8 ;  /* 0x000000000008781c */ /* 0x000fe20003f6f018 */
[----:B------:R-:W-:Y:S01]  /*3b00*/  FFMA.FTZ R27, R27, UR9, -R0 ;  /* 0x000000091b1b7c23 */ /* 0x000fe20008010800 */
[----:B------:R-:W-:Y:S03]  /*3b10*/  PLOP3.LUT P4, PT, PT, PT, UP1, 0x80, 0x8 ;  /* 0x000000000008781c */ /* 0x000fe60003f8f018 */
[----:B------:R-:W-:Y:S01]  /*3b20*/  MUFU.EX2 R234, R23 ;  /* 0x0000001700ea7308 */ /* 0x000fe20000000800 */
[----:B------:R-:W-:Y:S02]  /*3b30*/  @P5 ISETP.GE.AND P5, PT, R4, UR38, PT ;  /* 0x0000002604005c0c */ /* 0x000fe4000bfa6270 */
[----:B------:R-:W-:Y:S02]  /*3b40*/  F2FP.BF16.F32.PACK_AB R4, R153, R156 ;  /* 0x0000009c9904723e */ /* 0x000fe400000010ff */
[----:B------:R-:W-:Y:S02]  /*3b50*/  @P6 ISETP.GE.AND P6, PT, R137, UR38, PT ;  /* 0x0000002689006c0c */ /* 0x000fe4000bfc6270 */
[----:B------:R-:W-:Y:S01]  /*3b60*/  @P0 FSEL R28, R28, -INF , !P5 ;  /* 0xff8000001c1c0808 */ /* 0x000fe20006800000 */
[----:B------:R1:W-:Y:S01]  /*3b70*/  STS [R145+0x13000], R4 ;  /* 0x0130000491007388 */ /* 0x0003e20000000800 */
[----:B------:R-:W-:Y:S01]  /*3b80*/  @P3 FSEL R29, R29, -INF , !P6 ;  /* 0xff8000001d1d3808 */ /* 0x000fe20007000000 */
[----:B------:R-:W-:Y:S01]  /*3b90*/  MUFU.EX2 R155, R24 ;  /* 0x00000018009b7308 */ /* 0x000fe20000000800 */
[----:B------:R-:W-:Y:S01]  /*3ba0*/  PLOP3.LUT P0, PT, PT, PT, UP1, 0x80, 0x8 ;  /* 0x000000000008781c */ /* 0x000fe20003f0f018 */
[--C-:B------:R-:W-:Y:S01]  /*3bb0*/  FFMA.FTZ R28, R28, UR9, -R2.reuse ;  /* 0x000000091c1c7c23 */ /* 0x100fe20008010802 */
[----:B------:R-:W-:Y:S01]  /*3bc0*/  PLOP3.LUT P3, PT, PT, PT, UP1, 0x80, 0x8 ;  /* 0x000000000008781c */ /* 0x000fe20003f6f018 */
[----:B------:R-:W-:Y:S01]  /*3bd0*/  FFMA.FTZ R2, R29, UR9, -R2 ;  /* 0x000000091d027c23 */ /* 0x000fe20008010802 */
[----:B------:R-:W-:Y:S02]  /*3be0*/  @P4 FSEL R32, R32, -INF , !P5 ;  /* 0xff80000020204808 */ /* 0x000fe40006800000 */
[----:B------:R-:W-:Y:S03]  /*3bf0*/  PLOP3.LUT P4, PT, PT, PT, UP1, 0x80, 0x8 ;  /* 0x000000000008781c */ /* 0x000fe60003f8f018 */
[----:B------:R2:W-:Y:S01]  /*3c00*/  MUFU.EX2 R149, R2 ;  /* 0x0000000200957308 */ /* 0x0005e20000000800 */
[--C-:B------:R-:W-:Y:S03]  /*3c10*/  FFMA.FTZ R32, R32, UR9, -R136.reuse ;  /* 0x0000000920207c23 */ /* 0x100fe60008010888 */
[----:B------:R-:W-:Y:S02]  /*3c20*/  @P0 FSEL R33, R33, -INF , !P6 ;  /* 0xff80000021210808 */ /* 0x000fe40007000000 */
[----:B------:R-:W-:Y:S04]  /*3c30*/  PLOP3.LUT P0, PT, PT, PT, UP1, 0x80, 0x8 ;  /* 0x000000000008781c */ /* 0x000fe80003f0f018 */
[----:B------:R-:W-:Y:S01]  /*3c40*/  MUFU.EX2 R169, R32 ;  /* 0x0000002000a97308 */ /* 0x000fe20000000800 */
[----:B------:R-:W-:Y:S01]  /*3c50*/  @P3 FSEL R34, R34, -INF , !P5 ;  /* 0xff80000022223808 */ /* 0x000fe20006800000 */
[----:B------:R-:W-:Y:S01]  /*3c60*/  FFMA.FTZ R136, R33, UR9, -R136 ;  /* 0x0000000921887c23 */ /* 0x000fe20008010888 */
[----:B------:R-:W-:Y:S02]  /*3c70*/  PLOP3.LUT P3, PT, PT, PT, UP1, 0x80, 0x8 ;  /* 0x000000000008781c */ /* 0x000fe40003f6f018 */
[----:B------:R-:W-:Y:S01]  /*3c80*/  @P4 FSEL R30, R30, -INF , !P5 ;  /* 0xff8000001e1e4808 */ /* 0x000fe20006800000 */
[--C-:B------:R-:W-:Y:S01]  /*3c90*/  FFMA.FTZ R34, R34, UR9, -R3.reuse ;  /* 0x0000000922227c23 */ /* 0x100fe20008010803 */
[----:B-1----:R-:W-:Y:S01]  /*3ca0*/  F2FP.BF16.F32.PACK_AB R4, R166, R167 ;  /* 0x000000a7a604723e */ /* 0x002fe200000010ff */
[----:B--2---:R-:W-:Y:S02]  /*3cb0*/  VIADD R2, R145, 0x13000 ;  /* 0x0001300091027836 */ /* 0x004fe40000000000 */
[----:B------:R-:W-:Y:S01]  /*3cc0*/  MUFU.EX2 R168, R136 ;  /* 0x0000008800a87308 */ /* 0x000fe20000000800 */
[--C-:B------:R-:W-:Y:S01]  /*3cd0*/  FFMA.FTZ R30, R30, UR9, -R0.reuse ;  /* 0x000000091e1e7c23 */ /* 0x100fe20008010800 */
[----:B------:R-:W-:Y:S01]  /*3ce0*/  @P2 VIADD R144, R2, 0xffffffe0 ;  /* 0xffffffe002902836 */ /* 0x000fe20000000000 */
[----:B------:R-:W-:Y:S02]  /*3cf0*/  F2FP.BF16.F32.PACK_AB R2, R245, R246 ;  /* 0x000000f6f502723e */ /* 0x000fe400000010ff */
[----:B------:R-:W-:Y:S02]  /*3d00*/  @P0 FSEL R35, R35, -INF , !P6 ;  /* 0xff80000023230808 */ /* 0x000fe40007000000 */
[----:B------:R-:W-:Y:S01]  /*3d10*/  @P3 FSEL R31, R31, -INF , !P6 ;  /* 0xff8000001f1f3808 */ /* 0x000fe20007000000 */
[----:B------:R1:W-:Y:S02]  /*3d20*/  STS [R145+0x13400], R2 ;  /* 0x0134000291007388 */ /* 0x0003e40000000800 */
[----:B------:R-:W-:Y:S01]  /*3d30*/  MUFU.EX2 R171, R34 ;  /* 0x0000002200ab7308 */ /* 0x000fe20000000800 */
[----:B------:R-:W-:Y:S01]  /*3d40*/  FFMA.FTZ R3, R35, UR9, -R3 ;  /* 0x0000000923037c23 */ /* 0x000fe20008010803 */
[----:B------:R-:W-:Y:S08]  /*3d50*/  FFMA.FTZ R0, R31, UR9, -R0 ;  /* 0x000000091f007c23 */ /* 0x000ff00008010800 */
[----:B------:R2:W3:Y:S10]  /*3d60*/  MUFU.EX2 R170, R3 ;  /* 0x0000000300aa7308 */ /* 0x0004f40000000800 */
[----:B------:R3:W-:Y:S01]  /*3d70*/  MUFU.EX2 R147, R0 ;  /* 0x0000000000937308 */ /* 0x0007e20000000800 */
[----:B-1----:R-:W-:Y:S09]  /*3d80*/  F2FP.BF16.F32.PACK_AB R2, R174, R175 ;  /* 0x000000afae02723e */ /* 0x002ff200000010ff */
[----:B------:R-:W1:Y:S01]  /*3d90*/  MUFU.EX2 R154, R25 ;  /* 0x00000019009a7308 */ /* 0x000e620000000800 */
[----:B--2---:R-:W-:Y:S01]  /*3da0*/  F2FP.BF16.F32.PACK_AB R3, R242, R244 ;  /* 0x000000f4f203723e */ /* 0x004fe200000010ff */
[----:B------:R2:W-:Y:S04]  /*3db0*/  STS [R146+0x13000], R2 ;  /* 0x0130000292007388 */ /* 0x0005e80000000800 */
[----:B------:R4:W-:Y:S01]  /*3dc0*/  STS [R146+0x13400], R3 ;  /* 0x0134000392007388 */ /* 0x0009e20000000800 */
[----:B---3--:R-:W-:Y:S03]  /*3dd0*/  F2FP.BF16.F32.PACK_AB R0, R170, R171 ;  /* 0x000000abaa00723e */ /* 0x008fe600000010ff */
[----:B------:R-:W-:Y:S01]  /*3de0*/  MUFU.EX2 R158, R26 ;  /* 0x0000001a009e7308 */ /* 0x000fe20000000800 */
[----:B------:R3:W-:Y:S04]  /*3df0*/  STS [R145+0x14000], R5 ;  /* 0x0140000591007388 */ /* 0x0007e80000000800 */
[----:B------:R1:W-:Y:S05]  /*3e00*/  STS [R145+0x14400], R4 ;  /* 0x0144000491007388 */ /* 0x0003ea0000000800 */
[----:B------:R-:W1:Y:S01]  /*3e10*/  MUFU.EX2 R157, R27 ;  /* 0x0000001b009d7308 */ /* 0x000e620000000800 */
[----:B------:R1:W-:Y:S09]  /*3e20*/  STS [R146+0x14400], R6 ;  /* 0x0144000692007388 */ /* 0x0003f20000000800 */
[----:B------:R-:W1:Y:S01]  /*3e30*/  MUFU.EX2 R152, R28 ;  /* 0x0000001c00987308 */ /* 0x000e620000000800 */
[----:B--2---:R-:W-:Y:S02]  /*3e40*/  F2FP.BF16.F32.PACK_AB R2, R159, R160 ;  /* 0x000000a09f02723e */ /* 0x004fe400000010ff */
[----:B----4-:R-:W-:Y:S03]  /*3e50*/  F2FP.BF16.F32.PACK_AB R3, R168, R169 ;  /* 0x000000a9a803723e */ /* 0x010fe600000010ff */
[----:B------:R2:W-:Y:S04]  /*3e60*/  STS [R146+0x14000], R2 ;  /* 0x0140000292007388 */ /* 0x0005e80000000800 */
[----:B------:R-:W4:Y:S01]  /*3e70*/  MUFU.EX2 R151, R30 ;  /* 0x0000001e00977308 */ /* 0x000f220000000800 */
[----:B---3--:R-:W-:Y:S02]  /*3e80*/  F2FP.BF16.F32.PACK_AB R5, R172, R173 ;  /* 0x000000adac05723e */ /* 0x008fe400000010ff */
[----:B-1----:R-:W-:Y:S03]  /*3e90*/  F2FP.BF16.F32.PACK_AB R4, R234, R241 ;  /* 0x000000f1ea04723e */ /* 0x002fe600000010ff */
[----:B------:R1:W-:Y:S01]  /*3ea0*/  STS [R144], R5 ;  /* 0x0000000590007388 */ /* 0x0003e20000000800 */
[----:B------:R-:W-:Y:S03]  /*3eb0*/  F2FP.BF16.F32.PACK_AB R6, R154, R155 ;  /* 0x0000009b9a06723e */ /* 0x000fe600000010ff */
[----:B------:R3:W-:Y:S01]  /*3ec0*/  STS [R144+0x400], R4 ;  /* 0x0004000490007388 */ /* 0x0007e20000000800 */
[----:B--2---:R-:W-:Y:S05]  /*3ed0*/  IMAD.IADD R2, R252, 0x1, R144 ;  /* 0x00000001fc027824 */ /* 0x004fea00078e0290 */
[----:B------:R4:W-:Y:S01]  /*3ee0*/  STS [R2], R3 ;  /* 0x0000000302007388 */ /* 0x0009e20000000800 */
[----:B-1----:R-:W-:Y:S03]  /*3ef0*/  F2FP.BF16.F32.PACK_AB R5, R157, R158 ;  /* 0x0000009e9d05723e */ /* 0x002fe600000010ff */
[----:B------:R1:W-:Y:S01]  /*3f00*/  STS [R2+0x400], R0 ;  /* 0x0004000002007388 */ /* 0x0003e20000000800 */
[----:B---3--:R-:W-:Y:S03]  /*3f10*/  F2FP.BF16.F32.PACK_AB R4, R149, R152 ;  /* 0x000000989504723e */ /* 0x008fe600000010ff */
[----:B------:R-:W-:Y:S04]  /*3f20*/  STS [R144+0x1000], R6 ;  /* 0x0010000690007388 */ /* 0x000fe80000000800 */
[----:B------:R-:W-:Y:S04]  /*3f30*/  STS [R144+0x1400], R5 ;  /* 0x0014000590007388 */ /* 0x000fe80000000800 */
[----:B------:R-:W-:Y:S01]  /*3f40*/  STS [R2+0x1000], R4 ;  /* 0x0010000402007388 */ /* 0x000fe20000000800 */
[----:B----4-:R-:W-:Y:S02]  /*3f50*/  F2FP.BF16.F32.PACK_AB R3, R147, R151 ;  /* 0x000000979303723e */ /* 0x010fe400000010ff */
[----:B-1----:R-:W-:Y:S03]  /*3f60*/  LEA R0, R230, UR4, 0x1 ;  /* 0x00000004e6007c11 */ /* 0x002fe6000f8e08ff */
[----:B------:R1:W-:Y:S04]  /*3f70*/  STS [R2+0x1400], R3 ;  /* 0x0014000302007388 */ /* 0x0003e80000000800 */
[----:B------:R-:W2:Y:S08]  /*3f80*/  LDSM.16.M88.4 R32, [R0+0x6000] ;  /* 0x006000000020783b */ /* 0x000eb00000000200 */
[----:B------:R-:W3:Y:S01]  /*3f90*/  LDSM.16.M88.4 R28, [R0+0x6800] ;  /* 0x00680000001c783b */ /* 0x000ee20000000200 */
[C---:B-1----:R-:W-:Y:S02]  /*3fa0*/  VIADD R3, R0.reuse, 0x6000 ;  /* 0x0000600000037836 */ /* 0x042fe40000000000 */
[----:B------:R-:W-:Y:S02]  /*3fb0*/  VIADD R2, R0, 0x6020 ;  /* 0x0000602000027836 */ /* 0x000fe40000000000 */
[----:B------:R-:W-:Y:S01]  /*3fc0*/  @P1 VIADD R2, R3, 0xffffffe0 ;  /* 0xffffffe003021836 */ /* 0x000fe20000000000 */
[----:B------:R-:W-:Y:S04]  /*3fd0*/  LOP3.LUT R3, R150, 0x30, RZ, 0xc0, !PT ;  /* 0x0000003096037812 */ /* 0x000fe800078ec0ff */
[----:B------:R-:W1:Y:S01]  /*3fe0*/  LDSM.16.M88.4 R132, [R2] ;  /* 0x000000000284783b */ /* 0x000e620000000200 */
[----:B------:R-:W-:Y:S04]  /*3ff0*/  LOP3.LUT R3, R3, 0x8, R231, 0xf8, !PT ;  /* 0x0000000803037812 */ /* 0x000fe800078ef8e7 */
[----:B------:R-:W-:Y:S03]  /*4000*/  LOP3.LUT R3, R3, 0x1c0, R148, 0xf8, !PT ;  /* 0x000001c003037812 */ /* 0x000fe600078ef894 */
[----:B------:R-:W4:Y:S01]  /*4010*/  LDSM.16.M88.4 R136, [R2+0x800] ;  /* 0x000800000288783b */ /* 0x000f220000000200 */
[----:B------:R-:W-:Y:S01]  /*4020*/  LOP3.LUT R3, R3, 0x38, R163, 0x78, !PT ;  /* 0x0000003803037812 */ /* 0x000fe200078e78a3 */
[-C--:B--2---:R-:W-:Y:S08]  /*4030*/  HMMA.16816.F32.BF16 R4, R32, R176.reuse, RZ ;  /* 0x000000b02004723c */ /* 0x084ff000000418ff */
[C---:B---3--:R-:W-:Y:S08]  /*4040*/  HMMA.16816.F32.BF16 R8, R28.reuse, R176, RZ ;  /* 0x000000b01c08723c */ /* 0x048ff000000418ff */
[-C--:B------:R-:W-:Y:S08]  /*4050*/  HMMA.16816.F32.BF16 R12, R28, R178.reuse, RZ ;  /* 0x000000b21c0c723c */ /* 0x080ff000000418ff */
[C---:B------:R-:W-:Y:S08]  /*4060*/  HMMA.16816.F32.BF16 R16, R32.reuse, R178, RZ ;  /* 0x000000b22010723c */ /* 0x040ff000000418ff */
[-C--:B------:R-:W-:Y:S08]  /*4070*/  HMMA.16816.F32.BF16 R20, R32, R180.reuse, RZ ;  /* 0x000000b42014723c */ /* 0x080ff000000418ff */
[C---:B------:R-:W-:Y:S08]  /*4080*/  HMMA.16816.F32.BF16 R24, R28.reuse, R180, RZ ;  /* 0x000000b41c18723c */ /* 0x040ff000000418ff */
[-C--:B------:R-:W-:Y:S08]  /*4090*/  HMMA.16816.F32.BF16 R28, R28, R182.reuse, RZ ;  /* 0x000000b61c1c723c */ /* 0x080ff000000418ff */
[----:B------:R-:W-:Y:S08]  /*40a0*/  HMMA.16816.F32.BF16 R32, R32, R182, RZ ;  /* 0x000000b62020723c */ /* 0x000ff000000418ff */
[-C--:B-1----:R-:W-:Y:S08]  /*40b0*/  HMMA.16816.F32.BF16 R4, R132, R184.reuse, R4 ;  /* 0x000000b88404723c */ /* 0x082ff00000041804 */
[C---:B----4-:R-:W-:Y:S08]  /*40c0*/  HMMA.16816.F32.BF16 R8, R136.reuse, R184, R8 ;  /* 0x000000b88808723c */ /* 0x050ff00000041808 */
[-C--:B------:R-:W-:Y:S08]  /*40d0*/  HMMA.16816.F32.BF16 R12, R136, R186.reuse, R12 ;  /* 0x000000ba880c723c */ /* 0x080ff0000004180c */
[C---:B------:R-:W-:Y:S08]  /*40e0*/  HMMA.16816.F32.BF16 R16, R132.reuse, R186, R16 ;  /* 0x000000ba8410723c */ /* 0x040ff00000041810 */
[-C--:B------:R-:W-:Y:S08]  /*40f0*/  HMMA.16816.F32.BF16 R20, R132, R188.reuse, R20 ;  /* 0x000000bc8414723c */ /* 0x080ff00000041814 */
[C---:B------:R-:W-:Y:S08]  /*4100*/  HMMA.16816.F32.BF16 R24, R136.reuse, R188, R24 ;  /* 0x000000bc8818723c */ /* 0x040ff00000041818 */
[-C--:B------:R-:W-:Y:S01]  /*4110*/  HMMA.16816.F32.BF16 R28, R136, R190.reuse, R28 ;  /* 0x000000be881c723c */ /* 0x080fe2000004181c */
[----:B------:R-:W1:Y:S07]  /*4120*/  LDSM.16.M88.4 R136, [R0+0x7000] ;  /* 0x007000000088783b */ /* 0x000e6e0000000200 */
[----:B------:R-:W-:Y:S01]  /*4130*/  HMMA.16816.F32.BF16 R32, R132, R190, R32 ;  /* 0x000000be8420723c */ /* 0x000fe20000041820 */
[----:B------:R-:W2:Y:S07]  /*4140*/  LDSM.16.M88.4 R132, [R0+0x7800] ;  /* 0x007800000084783b */ /* 0x000eae0000000200 */
[-C--:B-1----:R-:W-:Y:S08]  /*4150*/  HMMA.16816.F32.BF16 R4, R136, R192.reuse, R4 ;  /* 0x000000c08804723c */ /* 0x082ff00000041804 */
[C---:B--2---:R-:W-:Y:S08]  /*4160*/  HMMA.16816.F32.BF16 R8, R132.reuse, R192, R8 ;  /* 0x000000c08408723c */ /* 0x044ff00000041808 */
        /* <DEDUP_REMOVED lines=17> */
[----:B------:R2:W3:Y:S03]  /*4280*/  LDSM.16.M88.4 R132, [R0+0x8800] ;  /* 0x008800000084783b */ /* 0x0004e60000000200 */
[----:B--2---:R-:W-:Y:S05]  /*4290*/  LOP3.LUT R0, R148, 0x400, RZ, 0xc0, !PT ;  /* 0x0000040094007812 */ /* 0x004fea00078ec0ff */
[----:B------:R-:W-:Y:S01]  /*42a0*/  IMAD R3, R3, 0x2, R0 ;  /* 0x0000000203037824 */ /* 0x000fe200078e0200 */
[-C--:B-1----:R-:W-:Y:S08]  /*42b0*/  HMMA.16816.F32.BF16 R4, R136, R208.reuse, R4 ;  /* 0x000000d08804723c */ /* 0x082ff00000041804 */
[C---:B---3--:R-:W-:Y:S08]  /*42c0*/  HMMA.16816.F32.BF16 R8, R132.reuse, R208, R8 ;  /* 0x000000d08408723c */ /* 0x048ff00000041808 */
[-C--:B------:R-:W-:Y:S08]  /*42d0*/  HMMA.16816.F32.BF16 R12, R132, R210.reuse, R12 ;  /* 0x000000d2840c723c */ /* 0x080ff0000004180c */
[C---:B------:R-:W-:Y:S08]  /*42e0*/  HMMA.16816.F32.BF16 R16, R136.reuse, R210, R16 ;  /* 0x000000d28810723c */ /* 0x040ff00000041810 */
[-C--:B------:R-:W-:Y:S08]  /*42f0*/  HMMA.16816.F32.BF16 R20, R136, R212.reuse, R20 ;  /* 0x000000d48814723c */ /* 0x080ff00000041814 */
[C---:B------:R-:W-:Y:S08]  /*4300*/  HMMA.16816.F32.BF16 R24, R132.reuse, R212, R24 ;  /* 0x000000d48418723c */ /* 0x040ff00000041818 */
[-C--:B------:R-:W-:Y:S03]  /*4310*/  HMMA.16816.F32.BF16 R28, R132, R214.reuse, R28 ;  /* 0x000000d6841c723c */ /* 0x080fe6000004181c */
[C---:B------:R-:W-:Y:S04]  /*4320*/  LEA R132, P0, R240.reuse, R140, 0x2 ;  /* 0x0000008cf0847211 */ /* 0x040fe800078010ff */
[----:B------:R-:W-:Y:S01]  /*4330*/  LEA.HI.X R133, R240, R141, RZ, 0x2, P0 ;  /* 0x0000008df0857211 */ /* 0x000fe200000f14ff */
[----:B------:R-:W-:Y:S01]  /*4340*/  HMMA.16816.F32.BF16 R32, R136, R214, R32 ;  /* 0x000000d68820723c */ /* 0x000fe20000041820 */
[----:B------:R-:W-:Y:S08]  /*4350*/  LDSM.16.M88.4 R136, [R2+0x2800] ;  /* 0x002800000288783b */ /* 0x000ff00000000200 */
[----:B------:R-:W2:Y:S04]  /*4360*/  LDG.E R143, desc[UR36][R132.64] ;  /* 0x00000024848f7981 */ /* 0x000ea8000c1e1900 */
[----:B------:R-:W3:Y:S04]  /*4370*/  LDG.E R142, desc[UR36][R132.64+0x20] ;  /* 0x00002024848e7981 */ /* 0x000ee8000c1e1900 */
[----:B------:R-:W5:Y:S04]  /*4380*/  LDG.E R141, desc[UR36][R132.64+0x80] ;  /* 0x00008024848d7981 */ /* 0x000f68000c1e1900 */
[----:B------:R1:W5:Y:S04]  /*4390*/  LDG.E R140, desc[UR36][R132.64+0xa0] ;  /* 0x0000a024848c7981 */ /* 0x000368000c1e1900 */
[----:B-1----:R-:W1:Y:S02]  /*43a0*/  LDSM.16.M88.4 R132, [R2+0x2000] ;  /* 0x002000000284783b */ /* 0x002e640000000200 */
[-C--:B-1----:R-:W-:Y:S08]  /*43b0*/  HMMA.16816.F32.BF16 R4, R132, R216.reuse, R4 ;  /* 0x000000d88404723c */ /* 0x082ff00000041804 */
[C---:B------:R-:W-:Y:S08]  /*43c0*/  HMMA.16816.F32.BF16 R8, R136.reuse, R216, R8 ;  /* 0x000000d88808723c */ /* 0x040ff00000041808 */
[-C--:B------:R-:W-:Y:S08]  /*43d0*/  HMMA.16816.F32.BF16 R12, R136, R218.reuse, R12 ;  /* 0x000000da880c723c */ /* 0x080ff0000004180c */
[C---:B------:R-:W-:Y:S08]  /*43e0*/  HMMA.16816.F32.BF16 R16, R132.reuse, R218, R16 ;  /* 0x000000da8410723c */ /* 0x040ff00000041810 */
[-C--:B------:R-:W-:Y:S08]  /*43f0*/  HMMA.16816.F32.BF16 R20, R132, R220.reuse, R20 ;  /* 0x000000dc8414723c */ /* 0x080ff00000041814 */
[C---:B------:R-:W-:Y:S08]  /*4400*/  HMMA.16816.F32.BF16 R24, R136.reuse, R220, R24 ;  /* 0x000000dc8818723c */ /* 0x040ff00000041818 */
[-C--:B------:R-:W-:Y:S08]  /*4410*/  HMMA.16816.F32.BF16 R28, R136, R222.reuse, R28 ;  /* 0x000000de881c723c */ /* 0x080ff0000004181c */
[----:B------:R-:W-:Y:S04]  /*4420*/  HMMA.16816.F32.BF16 R32, R132, R222, R32 ;  /* 0x000000de8420723c */ /* 0x000fe80000041820 */
[C---:B--2---:R-:W-:Y:S01]  /*4430*/  FADD.FTZ R4, -R143.reuse, R4 ;  /* 0x000000048f047221 */ /* 0x044fe20000010100 */
[C---:B------:R-:W-:Y:S11]  /*4440*/  FADD.FTZ R5, -R143.reuse, R5 ;  /* 0x000000058f057221 */ /* 0x040ff60000010100 */
[----:B------:R-:W-:Y:S03]  /*4450*/  @!UPT UIADD3 URZ, UPT, UPT, URZ, URZ, URZ ;  /* 0x000000fffffff290 */ /* 0x000fe6000fffe0ff */
[----:B------:R-:W-:Y:S01]  /*4460*/  FADD.FTZ R0, -R143, R33 ;  /* 0x000000218f007221 */ /* 0x000fe20000010100 */
[----:B------:R-:W-:Y:S01]  /*4470*/  FMUL.FTZ R156, R156, R4 ;  /* 0x000000049c9c7220 */ /* 0x000fe20000410000 */
[----:B------:R-:W-:Y:S01]  /*4480*/  FMUL.FTZ R153, R153, R5 ;  /* 0x0000000599997220 */ /* 0x000fe20000410000 */
[C---:B------:R-:W-:Y:S01]  /*4490*/  FADD.FTZ R4, -R143.reuse, R16 ;  /* 0x000000108f047221 */ /* 0x040fe20000010100 */
[C---:B------:R-:W-:Y:S01]  /*44a0*/  FADD.FTZ R5, -R143.reuse, R17 ;  /* 0x000000118f057221 */ /* 0x040fe20000010100 */
[----:B------:R-:W-:Y:S01]  /*44b0*/  FADD.FTZ R16, -R143, R20 ;  /* 0x000000148f107221 */ /* 0x000fe20000010100 */
[----:B---3--:R-:W-:Y:S01]  /*44c0*/  FADD.FTZ R17, -R142, R6 ;  /* 0x000000068e117221 */ /* 0x008fe20000010100 */
[----:B------:R-:W-:Y:S01]  /*44d0*/  FMUL.FTZ R4, R175, R4 ;  /* 0x00000004af047220 */ /* 0x000fe20000410000 */
[----:B------:R-:W-:Y:S01]  /*44e0*/  FMUL.FTZ R5, R174, R5 ;  /* 0x00000005ae057220 */ /* 0x000fe20000410000 */
[----:B------:R-:W-:Y:S01]  /*44f0*/  FADD.FTZ R20, -R143, R21 ;  /* 0x000000158f147221 */ /* 0x000fe20000010100 */
[----:B------:R-:W-:Y:S01]  /*4500*/  FADD.FTZ R6, -R142, R7 ;  /* 0x000000078e067221 */ /* 0x000fe20000010100 */
[----:B------:R-:W-:Y:S01]  /*4510*/  FMUL.FTZ R0, R168, R0 ;  /* 0x00000000a8007220 */ /* 0x000fe20000410000 */
[----:B------:R-:W-:Y:S01]  /*4520*/  FMUL.FTZ R16, R173, R16 ;  /* 0x00000010ad107220 */ /* 0x000fe20000410000 */
[----:B------:R-:W-:Y:S01]  /*4530*/  F2FP.BF16.F32.PACK_AB R5, R5, R4 ;  /* 0x000000040505723e */ /* 0x000fe200000010ff */
[----:B------:R-:W-:Y:S01]  /*4540*/  FADD.FTZ R4, -R143, R32 ;  /* 0x000000208f047221 */ /* 0x000fe20000010100 */
[----:B------:R-:W-:Y:S01]  /*4550*/  FMUL.FTZ R20, R172, R20 ;  /* 0x00000014ac147220 */ /* 0x000fe20000410000 */
[----:B------:R-:W-:Y:S01]  /*4560*/  FMUL.FTZ R7, R246, R17 ;  /* 0x00000011f6077220 */ /* 0x000fe20000410000 */
[----:B------:R-:W-:Y:S01]  /*4570*/  FMUL.FTZ R6, R245, R6 ;  /* 0x00000006f5067220 */ /* 0x000fe20000410000 */
[----:B------:R-:W-:Y:S01]  /*4580*/  FMUL.FTZ R4, R169, R4 ;  /* 0x00000004a9047220 */ /* 0x000fe20000410000 */
[C---:B------:R-:W-:Y:S01]  /*4590*/  FADD.FTZ R19, -R142.reuse, R19 ;  /* 0x000000138e137221 */ /* 0x040fe20000010100 */
[----:B------:R-:W-:Y:S01]  /*45a0*/  FADD.FTZ R32, -R142, R18 ;  /* 0x000000128e207221 */ /* 0x000fe20000010100 */
[----:B------:R-:W-:Y:S01]  /*45b0*/  F2FP.BF16.F32.PACK_AB R20, R20, R16 ;  /* 0x000000101414723e */ /* 0x000fe200000010ff */
[----:B------:R-:W-:Y:S01]  /*45c0*/  FADD.FTZ R16, -R142, R23 ;  /* 0x000000178e107221 */ /* 0x000fe20000010100 */
[----:B------:R-:W-:Y:S01]  /*45d0*/  F2FP.BF16.F32.PACK_AB R18, R0, R4 ;  /* 0x000000040012723e */ /* 0x000fe200000010ff */
[----:B------:R-:W-:Y:S01]  /*45e0*/  FMUL.FTZ R21, R242, R19 ;  /* 0x00000013f2157220 */ /* 0x000fe20000410000 */
[----:B------:R-:W-:Y:S01]  /*45f0*/  F2FP.BF16.F32.PACK_AB R4, R6, R7 ;  /* 0x000000070604723e */ /* 0x000fe200000010ff */
[C---:B------:R-:W-:Y:S01]  /*4600*/  FADD.FTZ R7, -R142.reuse, R22 ;  /* 0x000000168e077221 */ /* 0x040fe20000010100 */
[C---:B------:R-:W-:Y:S01]  /*4610*/  FADD.FTZ R19, -R142.reuse, R34 ;  /* 0x000000228e137221 */ /* 0x040fe20000010100 */
[----:B------:R-:W-:Y:S01]  /*4620*/  FADD.FTZ R17, -R142, R35 ;  /* 0x000000238e117221 */ /* 0x000fe20000010100 */
[----:B------:R-:W-:Y:S01]  /*4630*/  F2FP.BF16.F32.PACK_AB R2, R153, R156 ;  /* 0x0000009c9902723e */ /* 0x000fe200000010ff */
[----:B------:R-:W-:Y:S01]  /*4640*/  FMUL.FTZ R32, R244, R32 ;  /* 0x00000020f4207220 */ /* 0x000fe20000410000 */
[----:B------:R-:W-:Y:S01]  /*4650*/  FMUL.FTZ R7, R241, R7 ;  /* 0x00000007f1077220 */ /* 0x000fe20000410000 */
[----:B------:R-:W-:Y:S01]  /*4660*/  FMUL.FTZ R16, R234, R16 ;  /* 0x00000010ea107220 */ /* 0x000fe20000410000 */
[----:B------:R-:W-:Y:S01]  /*4670*/  FMUL.FTZ R19, R171, R19 ;  /* 0x00000013ab137220 */ /* 0x000fe20000410000 */
[----:B------:R-:W-:Y:S01]  /*4680*/  FMUL.FTZ R17, R170, R17 ;  /* 0x00000011aa117220 */ /* 0x000fe20000410000 */
[----:B------:R-:W-:Y:S06]  /*4690*/  BRA.U !UP2, `(.L_x_24) ;  /* 0x000000010a4c7547 */ /* 0x000fec000b800000 */
[----:B------:R-:W-:Y:S01]  /*46a0*/  IADD3 R6, P0, PT, RZ, -UR34, RZ ;  /* 0x80000022ff067c10 */ /* 0x000fe2000ff1e0ff */
[----:B------:R-:W-:Y:S04]  /*46b0*/  ULOP3.LUT UR8, UR45, 0x1, URZ, 0xc0, !UPT ;  /* 0x000000012d087892 */ /* 0x000fe8000f8ec0ff */
[----:B------:R-:W-:Y:S01]  /*46c0*/  IMAD.X R0, RZ, RZ, ~UR10, P0 ;  /* 0x8000000aff007e24 */ /* 0x000fe200080e06ff */
[----:B------:R-:W-:Y:S04]  /*46d0*/  UISETP.NE.U32.AND UP0, UPT, UR8, 0x1, UPT ;  /* 0x000000010800788c */ /* 0x000fe8000bf05070 */
[----:B------:R-:W-:Y:S01]  /*46e0*/  SHF.R.S64 R6, R6, 0x1f, R0 ;  /* 0x0000001f06067819 */ /* 0x000fe20000001000 */
[----:B------:R-:W-:Y:S03]  /*46f0*/  USEL UR8, UR31, 0x3000, !UP0 ;  /* 0x000030001f087887 */ /* 0x000fe6000c000000 */
[----:B------:R-:W-:Y:S03]  /*4700*/  IADD3 R6, P0, PT, R238, R6, RZ ;  /* 0x00000006ee067210 */ /* 0x000fe60007f1e0ff */
[----:B------:R-:W-:Y:S01]  /*4710*/  VIADD R235, R235, UR8 ;  /* 0x00000008ebeb7c36 */ /* 0x000fe20008000000 */
[----:B------:R-:W-:Y:S02]  /*4720*/  LEA.HI.X.SX32 R0, R0, R239, 0x1, P0 ;  /* 0x000000ef00007211 */ /* 0x000fe400000f0eff */
[----:B------:R-:W-:Y:S02]  /*4730*/  MOV R238, R6 ;  /* 0x0000000600ee7202 */ /* 0x000fe40000000f00 */
[----:B------:R-:W-:Y:S01]  /*4740*/  IADD3 R225, PT, PT, R225, UR8, RZ ;  /* 0x00000008e1e17c10 */ /* 0x000fe2000fffe0ff */
[----:B------:R-:W-:Y:S05]  /*4750*/  IMAD.MOV.U32 R239, RZ, RZ, R0 ;  /* 0x000000ffffef7224 */ /* 0x000fea00078e0000 */
[----:B------:R-:W-:Y:S01]  /*4760*/  @!PT LDS RZ, [RZ] ;  /* 0x00000000fffff984 */ /* 0x000fe20000000800 */
[----:B------:R-:W-:Y:S01]  /*4770*/  @!PT LDS RZ, [RZ] ;  /* 0x00000000fffff984 */ /* 0x000fe20000000800 */
[----:B------:R-:W-:Y:S01]  /*4780*/  @!PT LDS RZ, [RZ] ;  /* 0x00000000fffff984 */ /* 0x000fe20000000800 */
[----:B------:R1:W-:Y:S04]  /*4790*/  LDGSTS.E.BYPASS.LTC128B.128 [R235], desc[UR36][R238.64] ;  /* 0x00000000eeeb7fae */ /* 0x0003e8000b981a24 */
[----:B------:R1:W-:Y:S04]  /*47a0*/  LDGSTS.E.BYPASS.LTC128B.128 [R235+0x1000], desc[UR36][R238.64+0x40] ;  /* 0x01000040eeeb7fae */ /* 0x0003e8000b981a24 */
[----:B------:R1:W-:Y:S04]  /*47b0*/  LDGSTS.E.BYPASS.LTC128B.128 [R235+0x2000], desc[UR36][R238.64+0x80] ;  /* 0x02000080eeeb7fae */ /* 0x0003e8000b981a24 */
[----:B------:R-:W0:Y:S02]  /*47c0*/  LDGDEPBAR ;  /* 0x00000000000079af */ /* 0x000e240000000000 */
.L_x_24:
[----:B------:R2:W-:Y:S01]  /*47d0*/  STS [R145+0xf000], R2 ;  /* 0x00f0000291007388 */ /* 0x0005e20000000800 */
[C---:B-----5:R-:W-:Y:S01]  /*47e0*/  FADD.FTZ R10, -R140.reuse, R10 ;  /* 0x0000000a8c0a7221 */ /* 0x060fe20000010100 */
[C---:B------:R-:W-:Y:S01]  /*47f0*/  FADD.FTZ R11, -R140.reuse, R11 ;  /* 0x0000000b8c0b7221 */ /* 0x040fe20000010100 */
[----:B------:R-:W-:Y:S02]  /*4800*/  FADD.FTZ R8, -R141, R8 ;  /* 0x000000088d087221 */ /* 0x000fe40000010100 */
[----:B------:R3:W-:Y:S01]  /*4810*/  STS [R145+0xf400], R4 ;  /* 0x00f4000491007388 */ /* 0x0007e20000000800 */
[----:B------:R-:W-:Y:S01]  /*4820*/  FMUL.FTZ R10, R167, R10 ;  /* 0x0000000aa70a7220 */ /* 0x000fe20000410000 */
[C---:B------:R-:W-:Y:S01]  /*4830*/  FADD.FTZ R9, -R141.reuse, R9 ;  /* 0x000000098d097221 */ /* 0x040fe20000010100 */
[C---:B------:R-:W-:Y:S02]  /*4840*/  FADD.FTZ R12, -R141.reuse, R12 ;  /* 0x0000000c8d0c7221 */ /* 0x040fe40000010100 */
[----:B------:R4:W-:Y:S01]  /*4850*/  STS [R146+0xf000], R5 ;  /* 0x00f0000592007388 */ /* 0x0009e20000000800 */
[----:B------:R-:W-:Y:S01]  /*4860*/  FADD.FTZ R13, -R141, R13 ;  /* 0x0000000d8d0d7221 */ /* 0x000fe20000010100 */
[----:B------:R-:W-:Y:S01]  /*4870*/  FMUL.FTZ R0, R161, R9 ;  /* 0x00000009a1007220 */ /* 0x000fe20000410000 */
[C---:B------:R-:W-:Y:S01]  /*4880*/  FADD.FTZ R14, -R140.reuse, R14 ;  /* 0x0000000e8c0e7221 */ /* 0x040fe20000010100 */
[----:B------:R-:W-:Y:S01]  /*4890*/  FADD.FTZ R15, -R140, R15 ;  /* 0x0000000f8c0f7221 */ /* 0x000fe20000010100 */
[----:B------:R-:W-:Y:S01]  /*48a0*/  F2FP.BF16.F32.PACK_AB R16, R16, R7 ;  /* 0x000000071010723e */ /* 0x000fe200000010ff */
[----:B------:R-:W-:Y:S01]  /*48b0*/  FMUL.FTZ R12, R160, R12 ;  /* 0x0000000ca00c7220 */ /* 0x000fe20000410000 */
[----:B------:R-:W-:Y:S01]  /*48c0*/  FMUL.FTZ R7, R159, R13 ;  /* 0x0000000d9f077220 */ /* 0x000fe20000410000 */
[----:B------:R-:W-:Y:S01]  /*48d0*/  FMUL.FTZ R14, R164, R14 ;  /* 0x0000000ea40e7220 */ /* 0x000fe20000410000 */
[C---:B------:R-:W-:Y:S01]  /*48e0*/  FADD.FTZ R24, -R141.reuse, R24 ;  /* 0x000000188d187221 */ /* 0x040fe20000010100 */
[----:B------:R-:W-:Y:S01]  /*48f0*/  FADD.FTZ R25, -R141, R25 ;  /* 0x000000198d197221 */ /* 0x000fe20000010100 */
[C---:B------:R-:W-:Y:S01]  /*4900*/  FADD.FTZ R26, -R140.reuse, R26 ;  /* 0x0000001a8c1a7221 */ /* 0x040fe20000010100 */
[----:B------:R-:W-:Y:S01]  /*4910*/  F2FP.BF16.F32.PACK_AB R7, R7, R12 ;  /* 0x0000000c0707723e */ /* 0x000fe200000010ff */
[C---:B------:R-:W-:Y:S01]  /*4920*/  FADD.FTZ R27, -R140.reuse, R27 ;  /* 0x0000001b8c1b7221 */ /* 0x040fe20000010100 */
[C---:B------:R-:W-:Y:S01]  /*4930*/  FADD.FTZ R28, -R141.reuse, R28 ;  /* 0x0000001c8d1c7221 */ /* 0x040fe20000010100 */
[----:B------:R-:W-:Y:S01]  /*4940*/  FADD.FTZ R29, -R141, R29 ;  /* 0x0000001d8d1d7221 */ /* 0x000fe20000010100 */
[----:B------:R-:W-:Y:S01]  /*4950*/  FMUL.FTZ R24, R155, R24 ;  /* 0x000000189b187220 */ /* 0x000fe20000410000 */
[----:B--2---:R-:W-:Y:S01]  /*4960*/  F2FP.BF16.F32.PACK_AB R2, R21, R32 ;  /* 0x000000201502723e */ /* 0x004fe200000010ff */
[C---:B------:R-:W-:Y:S01]  /*4970*/  FADD.FTZ R30, -R140.reuse, R30 ;  /* 0x0000001e8c1e7221 */ /* 0x040fe20000010100 */
[----:B------:R-:W-:Y:S01]  /*4980*/  FADD.FTZ R31, -R140, R31 ;  /* 0x0000001f8c1f7221 */ /* 0x000fe20000010100 */
[----:B------:R-:W-:Y:S01]  /*4990*/  FMUL.FTZ R26, R158, R26 ;  /* 0x0000001a9e1a7220 */ /* 0x000fe20000410000 */
[----:B---3--:R-:W-:Y:S01]  /*49a0*/  FMUL.FTZ R4, R165, R8 ;  /* 0x00000008a5047220 */ /* 0x008fe20000410000 */
[----:B------:R2:W-:Y:S01]  /*49b0*/  STS [R146+0xf400], R2 ;  /* 0x00f4000292007388 */ /* 0x0005e20000000800 */
[----:B------:R-:W-:Y:S01]  /*49c0*/  FMUL.FTZ R8, R154, R25 ;  /* 0x000000199a087220 */ /* 0x000fe20000410000 */
[----:B------:R-:W-:Y:S01]  /*49d0*/  FMUL.FTZ R6, R157, R27 ;  /* 0x0000001b9d067220 */ /* 0x000fe20000410000 */
[----:B------:R-:W-:Y:S01]  /*49e0*/  F2FP.BF16.F32.PACK_AB R17, R17, R19 ;  /* 0x000000131111723e */ /* 0x000fe200000010ff */
[----:B------:R-:W-:Y:S01]  /*49f0*/  FMUL.FTZ R28, R152, R28 ;  /* 0x0000001c981c7220 */ /* 0x000fe20000410000 */
[----:B------:R-:W-:Y:S01]  /*4a00*/  F2FP.BF16.F32.PACK_AB R0, R0, R4 ;  /* 0x000000040000723e */ /* 0x000fe200000010ff */
[----:B------:R-:W-:Y:S01]  /*4a10*/  FMUL.FTZ R4, R162, R15 ;  /* 0x0000000fa2047220 */ /* 0x000fe20000410000 */
[----:B------:R-:W-:Y:S01]  /*4a20*/  FMUL.FTZ R9, R149, R29 ;  /* 0x0000001d95097220 */ /* 0x000fe20000410000 */
[----:B------:R-:W-:Y:S01]  /*4a30*/  FMUL.FTZ R30, R151, R30 ;  /* 0x0000001e971e7220 */ /* 0x000fe20000410000 */
[----:B----4-:R-:W-:Y:S01]  /*4a40*/  FMUL.FTZ R5, R147, R31 ;  /* 0x0000001f93057220 */ /* 0x010fe20000410000 */
[----:B------:R3:W-:Y:S01]  /*4a50*/  STS [R145+0x10000], R0 ;  /* 0x0100000091007388 */ /* 0x0007e20000000800 */
[----:B------:R-:W-:Y:S01]  /*4a60*/  F2FP.BF16.F32.PACK_AB R4, R4, R14 ;  /* 0x0000000e0404723e */ /* 0x000fe200000010ff */
[----:B------:R-:W-:Y:S01]  /*4a70*/  IMAD R234, R243, UR5, RZ ;  /* 0x00000005f3ea7c24 */ /* 0x000fe2000f8e02ff */
[----:B------:R-:W-:Y:S02]  /*4a80*/  F2FP.BF16.F32.PACK_AB R8, R8, R24 ;  /* 0x000000180808723e */ /* 0x000fe400000010ff */
[----:B------:R-:W-:Y:S02]  /*4a90*/  F2FP.BF16.F32.PACK_AB R6, R6, R26 ;  /* 0x0000001a0606723e */ /* 0x000fe400000010ff */
[----:B------:R-:W-:Y:S02]  /*4aa0*/  F2FP.BF16.F32.PACK_AB R9, R9, R28 ;  /* 0x0000001c0909723e */ /* 0x000fe400000010ff */
[----:B------:R-:W-:Y:S02]  /*4ab0*/  F2FP.BF16.F32.PACK_AB R5, R5, R30 ;  /* 0x0000001e0505723e */ /* 0x000fe400000010ff */
[C---:B------:R-:W-:Y:S02]  /*4ac0*/  SHF.L.U32 R149, R231.reuse, 0x5, RZ ;  /* 0x00000005e7957819 */ /* 0x040fe400000006ff */
[----:B------:R-:W-:Y:S01]  /*4ad0*/  SHF.L.U32 R165, R231, 0x2, RZ ;  /* 0x00000002e7a57819 */ /* 0x000fe200000006ff */
[----:B--2---:R-:W-:Y:S05]  /*4ae0*/  FMUL.FTZ R2, R166, R11 ;  /* 0x0000000ba6027220 */ /* 0x004fea0000410000 */
[----:B------:R-:W-:Y:S02]  /*4af0*/  F2FP.BF16.F32.PACK_AB R2, R2, R10 ;  /* 0x0000000a0202723e */ /* 0x000fe400000010ff */
[----:B------:R-:W-:Y:S03]  /*4b00*/  MOV R10, 0x10 ;  /* 0x00000010000a7802 */ /* 0x000fe60000000f00 */
[----:B------:R2:W-:Y:S01]  /*4b10*/  STS [R145+0x10400], R2 ;  /* 0x0104000291007388 */ /* 0x0005e20000000800 */
[--C-:B---3--:R-:W-:Y:S04]  /*4b20*/  SHF.R.U32.HI R0, RZ, 0x4, R231.reuse ;  /* 0x00000004ff007819 */ /* 0x108fe800000116e7 */
[----:B------:R-:W-:Y:S01]  /*4b30*/  STS [R146+0x10000], R7 ;  /* 0x0100000792007388 */ /* 0x000fe20000000800 */
[----:B------:R-:W-:Y:S04]  /*4b40*/  LOP3.LUT R164, R0, 0x8, RZ, 0xc0, !PT ;  /* 0x0000000800a47812 */ /* 0x000fe800078ec0ff */
[----:B------:R-:W-:Y:S01]  /*4b50*/  STS [R146+0x10400], R4 ;  /* 0x0104000492007388 */ /* 0x000fe20000000800 */
[----:B------:R-:W-:Y:S04]  /*4b60*/  LOP3.LUT R0, R164, 0x10, R231, 0xf8, !PT ;  /* 0x00000010a4007812 */ /* 0x000fe800078ef8e7 */
[----:B------:R-:W-:Y:S01]  /*4b70*/  STS [R144+-0x4000], R20 ;  /* 0xffc0001490007388 */ /* 0x000fe20000000800 */
[----:B------:R-:W-:Y:S04]  /*4b80*/  LOP3.LUT R0, R0, 0xc0, R149, 0xf8, !PT ;  /* 0x000000c000007812 */ /* 0x000fe800078ef895 */
[----:B------:R-:W-:Y:S01]  /*4b90*/  STS [R144+-0x3c00], R16 ;  /* 0xffc4001090007388 */ /* 0x000fe20000000800 */
[----:B------:R-:W-:Y:S04]  /*4ba0*/  LOP3.LUT R0, R0, 0x18, R165, 0x78, !PT ;  /* 0x0000001800007812 */ /* 0x000fe800078e78a5 */
[----:B------:R-:W-:Y:S02]  /*4bb0*/  LOP3.LUT R0, R0, 0x120, R149, 0xf8, !PT ;  /* 0x0000012000007812 */ /* 0x000fe400078ef895 */
[----:B--2---:R-:W-:Y:S02]  /*4bc0*/  SEL R2, R10, 0xfffffff0, !P1 ;  /* 0xfffffff00a027807 */ /* 0x004fe40004800000 */
[----:B------:R-:W-:Y:S02]  /*4bd0*/  LEA R0, R0, UR4, 0x1 ;  /* 0x0000000400007c11 */ /* 0x000fe4000f8e08ff */
[----:B------:R-:W-:Y:S05]  /*4be0*/  IADD3 R2, PT, PT, R2, R144, RZ ;  /* 0x0000009002027210 */ /* 0x000fea0007ffe0ff */
[----:B------:R-:W-:Y:S05]  /*4bf0*/  STS [R2+-0x4000], R18 ;  /* 0xffc0001202007388 */ /* 0x000fea0000000800 */
[----:B------:R-:W-:Y:S05]  /*4c00*/  STS [R2+-0x3c00], R17 ;  /* 0xffc4001102007388 */ /* 0x000fea0000000800 */
[----:B------:R-:W-:Y:S05]  /*4c10*/  STS [R144+-0x3000], R8 ;  /* 0xffd0000890007388 */ /* 0x000fea0000000800 */
[----:B------:R-:W-:Y:S05]  /*4c20*/  STS [R144+-0x2c00], R6 ;  /* 0xffd4000690007388 */ /* 0x000fea0000000800 */
[----:B------:R-:W-:Y:S05]  /*4c30*/  STS [R2+-0x3000], R9 ;  /* 0xffd0000902007388 */ /* 0x000fea0000000800 */
[----:B------:R2:W-:Y:S01]  /*4c40*/  STS [R2+-0x2c00], R5 ;  /* 0xffd4000502007388 */ /* 0x0005e20000000800 */
[----:B------:R-:W-:Y:S01]  /*4c50*/  BAR.SYNC.DEFER_BLOCKING 0x0 ;  /* 0x0000000000007b1d */ /* 0x000fe20000010000 */
[----:B--2---:R-:W-:Y:S05]  /*4c60*/  LEA R2, -R234, RZ, 0x6 ;  /* 0x000000ffea027211 */ /* 0x004fea00078e31ff */
[----:B------:R-:W-:Y:S05]  /*4c70*/  LDSM.16.MT88.4 R4, [R3+UR4+0x13000] ;  /* 0x013000040304783b */ /* 0x000fea0008004200 */
[----:B------:R-:W2:Y:S05]  /*4c80*/  LDSM.16.MT88.4 R8, [R0+0x6000] ;  /* 0x006000000008783b */ /* 0x000eaa0000004200 */
[----:B------:R-:W3:Y:S05]  /*4c90*/  LDSM.16.MT88.4 R12, [R3+UR4+0x15000] ;  /* 0x01500004030c783b */ /* 0x000eea0008004200 */
[----:B------:R-:W4:Y:S05]  /*4ca0*/  LDSM.16.MT88.4 R16, [R0+0x7000] ;  /* 0x007000000010783b */ /* 0x000f2a0000004200 */
[----:B------:R-:W1:Y:S05]  /*4cb0*/  LDSM.16.MT88.4 R20, [R0+0x8000] ;  /* 0x008000000014783b */ /* 0x000e6a0000004200 */
[----:B------:R-:W-:Y:S05]  /*4cc0*/  LDSM.16.MT88.4 R24, [R3+UR4+0x13800] ;  /* 0x013800040318783b */ /* 0x000fea0008004200 */
[----:B------:R-:W1:Y:S05]  /*4cd0*/  LDSM.16.MT88.4 R28, [R0+0x6400] ;  /* 0x00640000001c783b */ /* 0x000e6a0000004200 */
[----:B------:R-:W1:Y:S05]  /*4ce0*/  LDSM.16.MT88.4 R32, [R3+UR4+0x15800] ;  /* 0x015800040320783b */ /* 0x000e6a0008004200 */
[----:B------:R-:W1:Y:S01]  /*4cf0*/  LDSM.16.MT88.4 R132, [R0+0x7400] ;  /* 0x007400000084783b */ /* 0x000e620000004200 */
[-C--:B--2---:R-:W-:Y:S04]  /*4d00*/  HMMA.16816.F32.BF16 R36, R4, R8.reuse, R36 ;  /* 0x000000080424723c */ /* 0x084fe80000041824 */
[----:B------:R-:W-:Y:S05]  /*4d10*/  LDSM.16.MT88.4 R136, [R0+0x6c00] ;  /* 0x006c00000088783b */ /* 0x000fea0000004200 */
[----:B------:R-:W-:Y:S01]  /*4d20*/  LDSM.16.MT88.4 R140, [R3+UR4+0x16800] ;  /* 0x01680004038c783b */ /* 0x000fe20008004200 */
[C---:B---3--:R-:W-:Y:S04]  /*4d30*/  HMMA.16816.F32.BF16 R40, R12.reuse, R8, R40 ;  /* 0x000000080c28723c */ /* 0x048fe80000041828 */
[----:B------:R-:W-:Y:S04]  /*4d40*/  LDSM.16.MT88.4 R144, [R0+0x7c00] ;  /* 0x007c00000090783b */ /* 0x000fe80000004200 */
[-C--:B------:R-:W-:Y:S08]  /*4d50*/  HMMA.16816.F32.BF16 R44, R12, R10.reuse, R44 ;  /* 0x0000000a0c2c723c */ /* 0x080ff0000004182c */
[C---:B------:R-:W-:Y:S01]  /*4d60*/  HMMA.16816.F32.BF16 R48, R4.reuse, R10, R48 ;  /* 0x0000000a0430723c */ /* 0x040fe20000041830 */
[----:B------:R-:W2:Y:S07]  /*4d70*/  LDSM.16.MT88.4 R8, [R0+0x8400] ;  /* 0x008400000008783b */ /* 0x000eae0000004200 */
[-C--:B----4-:R-:W-:Y:S08]  /*4d80*/  HMMA.16816.F32.BF16 R52, R4, R16.reuse, R52 ;  /* 0x000000100434723c */ /* 0x090ff00000041834 */
[C---:B------:R-:W-:Y:S08]  /*4d90*/  HMMA.16816.F32.BF16 R56, R12.reuse, R16, R56 ;  /* 0x000000100c38723c */ /* 0x040ff00000041838 */
[-C--:B------:R-:W-:Y:S08]  /*4da0*/  HMMA.16816.F32.BF16 R60, R12, R18.reuse, R60 ;  /* 0x000000120c3c723c */ /* 0x080ff0000004183c */
[C---:B------:R-:W-:Y:S01]  /*4db0*/  HMMA.16816.F32.BF16 R64, R4.reuse, R18, R64 ;  /* 0x000000120440723c */ /* 0x040fe20000041840 */
[----:B------:R-:W-:Y:S07]  /*4dc0*/  LDSM.16.MT88.4 R16, [R3+UR4+0x16000] ;  /* 0x016000040310783b */ /* 0x000fee0008004200 */
[-C--:B-1----:R-:W-:Y:S08]  /*4dd0*/  HMMA.16816.F32.BF16 R68, R4, R20.reuse, R68 ;  /* 0x000000140444723c */ /* 0x082ff00000041844 */
[C---:B------:R-:W-:Y:S08]  /*4de0*/  HMMA.16816.F32.BF16 R72, R12.reuse, R20, R72 ;  /* 0x000000140c48723c */ /* 0x040ff00000041848 */
[-C--:B------:R-:W-:Y:S01]  /*4df0*/  HMMA.16816.F32.BF16 R76, R12, R22.reuse, R76 ;  /* 0x000000160c4c723c */ /* 0x080fe2000004184c */
[----:B------:R-:W-:Y:S07]  /*4e00*/  LDSM.16.MT88.4 R12, [R0+0x6800] ;  /* 0x00680000000c783b */ /* 0x000fee0000004200 */
[----:B------:R-:W-:Y:S01]  /*4e10*/  HMMA.16816.F32.BF16 R80, R4, R22, R80 ;  /* 0x000000160450723c */ /* 0x000fe20000041850 */
[----:B------:R-:W1:Y:S05]  /*4e20*/  LDSM.16.MT88.4 R4, [R3+UR4+0x14000] ;  /* 0x014000040304783b */ /* 0x000e6a0008004200 */
[----:B------:R-:W3:Y:S02]  /*4e30*/  LDSM.16.MT88.4 R20, [R0+0x7800] ;  /* 0x007800000014783b */ /* 0x000ee40000004200 */
[-C--:B------:R-:W-:Y:S08]  /*4e40*/  HMMA.16816.F32.BF16 R36, R24, R28.reuse, R36 ;  /* 0x0000001c1824723c */ /* 0x080ff00000041824 */
[C---:B------:R-:W-:Y:S08]  /*4e50*/  HMMA.16816.F32.BF16 R40, R32.reuse, R28, R40 ;  /* 0x0000001c2028723c */ /* 0x040ff00000041828 */
[-C--:B------:R-:W-:Y:S08]  /*4e60*/  HMMA.16816.F32.BF16 R44, R32, R30.reuse, R44 ;  /* 0x0000001e202c723c */ /* 0x080ff0000004182c */
[C---:B------:R-:W-:Y:S01]  /*4e70*/  HMMA.16816.F32.BF16 R48, R24.reuse, R30, R48 ;  /* 0x0000001e1830723c */ /* 0x040fe20000041830 */
[----:B------:R-:W4:Y:S07]  /*4e80*/  LDSM.16.MT88.4 R28, [R0+0x8800] ;  /* 0x00880000001c783b */ /* 0x000f2e0000004200 */
[-C--:B------:R-:W-:Y:S08]  /*4e90*/  HMMA.16816.F32.BF16 R52, R24, R132.reuse, R52 ;  /* 0x000000841834723c */ /* 0x080ff00000041834 */
[C---:B------:R-:W-:Y:S08]  /*4ea0*/  HMMA.16816.F32.BF16 R56, R32.reuse, R132, R56 ;  /* 0x000000842038723c */ /* 0x040ff00000041838 */
[-C--:B------:R-:W-:Y:S08]  /*4eb0*/  HMMA.16816.F32.BF16 R60, R32, R134.reuse, R60 ;  /* 0x00000086203c723c */ /* 0x080ff0000004183c */
[C---:B------:R-:W-:Y:S01]  /*4ec0*/  HMMA.16816.F32.BF16 R64, R24.reuse, R134, R64 ;  /* 0x000000861840723c */ /* 0x040fe20000041840 */
[----:B------:R-:W4:Y:S07]  /*4ed0*/  LDSM.16.MT88.4 R132, [R3+UR4+0x14800] ;  /* 0x014800040384783b */ /* 0x000f2e0008004200 */
[-C--:B--2---:R-:W-:Y:S08]  /*4ee0*/  HMMA.16816.F32.BF16 R68, R24, R8.reuse, R68 ;  /* 0x000000081844723c */ /* 0x084ff00000041844 */
[C---:B------:R-:W-:Y:S08]  /*4ef0*/  HMMA.16816.F32.BF16 R72, R32.reuse, R8, R72 ;  /* 0x000000082048723c */ /* 0x040ff00000041848 */
[-C--:B------:R-:W-:Y:S01]  /*4f00*/  HMMA.16816.F32.BF16 R76, R32, R10.reuse, R76 ;  /* 0x0000000a204c723c */ /* 0x080fe2000004184c */
[----:B------:R-:W2:Y:S01]  /*4f10*/  LDSM.16.MT88.4 R32, [R0+0x8c00] ;  /* 0x008c00000020783b */ /* 0x000ea20000004200 */
[----:B------:R-:W-:Y:S06]  /*4f20*/  BAR.SYNC.DEFER_BLOCKING 0x0 ;  /* 0x0000000000007b1d */ /* 0x000fec0000010000 */
[----:B------:R-:W-:Y:S08]  /*4f30*/  HMMA.16816.F32.BF16 R80, R24, R10, R80 ;  /* 0x0000000a1850723c */ /* 0x000ff00000041850 */
[-C--:B-1----:R-:W-:Y:S08]  /*4f40*/  HMMA.16816.F32.BF16 R36, R4, R12.reuse, R36 ;  /* 0x0000000c0424723c */ /* 0x082ff00000041824 */
[C---:B------:R-:W-:Y:S08]  /*4f50*/  HMMA.16816.F32.BF16 R40, R16.reuse, R12, R40 ;  /* 0x0000000c1028723c */ /* 0x040ff00000041828 */
[-C--:B------:R-:W-:Y:S08]  /*4f60*/  HMMA.16816.F32.BF16 R44, R16, R14.reuse, R44 ;  /* 0x0000000e102c723c */ /* 0x080ff0000004182c */
[C---:B------:R-:W-:Y:S08]  /*4f70*/  HMMA.16816.F32.BF16 R48, R4.reuse, R14, R48 ;  /* 0x0000000e0430723c */ /* 0x040ff00000041830 */
[-C--:B---3--:R-:W-:Y:S08]  /*4f80*/  HMMA.16816.F32.BF16 R52, R4, R20.reuse, R52 ;  /* 0x000000140434723c */ /* 0x088ff00000041834 */
[C---:B------:R-:W-:Y:S08]  /*4f90*/  HMMA.16816.F32.BF16 R56, R16.reuse, R20, R56 ;  /* 0x000000141038723c */ /* 0x040ff00000041838 */
[-C--:B------:R-:W-:Y:S08]  /*4fa0*/  HMMA.16816.F32.BF16 R60, R16, R22.reuse, R60 ;  /* 0x00000016103c723c */ /* 0x080ff0000004183c */
[C---:B------:R-:W-:Y:S08]  /*4fb0*/  HMMA.16816.F32.BF16 R64, R4.reuse, R22, R64 ;  /* 0x000000160440723c */ /* 0x040ff00000041840 */
[-C--:B----4-:R-:W-:Y:S08]  /*4fc0*/  HMMA.16816.F32.BF16 R68, R4, R28.reuse, R68 ;  /* 0x0000001c0444723c */ /* 0x090ff00000041844 */
[C---:B------:R-:W-:Y:S08]  /*4fd0*/  HMMA.16816.F32.BF16 R72, R16.reuse, R28, R72 ;  /* 0x0000001c1048723c */ /* 0x040ff00000041848 */
[-C--:B------:R-:W-:Y:S08]  /*4fe0*/  HMMA.16816.F32.BF16 R76, R16, R30.reuse, R76 ;  /* 0x0000001e104c723c */ /* 0x080ff0000004184c */
[----:B------:R-:W-:Y:S04]  /*4ff0*/  HMMA.16816.F32.BF16 R80, R4, R30, R80 ;  /* 0x0000001e0450723c */ /* 0x000fe80000041850 */
[C---:B------:R-:W-:Y:S04]  /*5000*/  LEA R5, P0, R2.reuse, R232, 0x2 ;  /* 0x000000e802057211 */ /* 0x040fe800078010ff */
[-C--:B------:R-:W-:Y:S05]  /*5010*/  HMMA.16816.F32.BF16 R36, R132, R136.reuse, R36 ;  /* 0x000000888424723c */ /* 0x080fea0000041824 */
[----:B------:R-:W-:Y:S02]  /*5020*/  LEA.HI.X.SX32 R4, R2, R233, 0x2, P0 ;  /* 0x000000e902047211 */ /* 0x000fe400000f16ff */
[----:B------:R-:W-:Y:S01]  /*5030*/  LOP3.LUT R2, R148, 0x1c0, RZ, 0xc0, !PT ;  /* 0x000001c094027812 */ /* 0x000fe200078ec0ff */
[C---:B------:R-:W-:Y:S04]  /*5040*/  HMMA.16816.F32.BF16 R40, R140.reuse, R136, R40 ;  /* 0x000000888c28723c */ /* 0x040fe80000041828 */
[----:B------:R-:W-:Y:S02]  /*5050*/  MOV R232, R5 ;  /* 0x0000000500e87202 */ /* 0x000fe40000000f00 */
[----:B------:R-:W-:Y:S02]  /*5060*/  MOV R233, R4 ;  /* 0x0000000400e97202 */ /* 0x000fe40000000f00 */
[-C--:B------:R-:W-:Y:S08]  /*5070*/  HMMA.16816.F32.BF16 R44, R140, R138.reuse, R44 ;  /* 0x0000008a8c2c723c */ /* 0x080ff0000004182c */
[C---:B------:R-:W-:Y:S08]  /*5080*/  HMMA.16816.F32.BF16 R48, R132.reuse, R138, R48 ;  /* 0x0000008a8430723c */ /* 0x040ff00000041830 */
[-C--:B------:R-:W-:Y:S08]  /*5090*/  HMMA.16816.F32.BF16 R52, R132, R144.reuse, R52 ;  /* 0x000000908434723c */ /* 0x080ff00000041834 */
[C---:B------:R-:W-:Y:S08]  /*50a0*/  HMMA.16816.F32.BF16 R56, R140.reuse, R144, R56 ;  /* 0x000000908c38723c */ /* 0x040ff00000041838 */
[-C--:B------:R-:W-:Y:S08]  /*50b0*/  HMMA.16816.F32.BF16 R60, R140, R146.reuse, R60 ;  /* 0x000000928c3c723c */ /* 0x080ff0000004183c */
[C---:B------:R-:W-:Y:S08]  /*50c0*/  HMMA.16816.F32.BF16 R64, R132.reuse, R146, R64 ;  /* 0x000000928440723c */ /* 0x040ff00000041840 */
[-C--:B--2---:R-:W-:Y:S08]  /*50d0*/  HMMA.16816.F32.BF16 R68, R132, R32.reuse, R68 ;  /* 0x000000208444723c */ /* 0x084ff00000041844 */
[C---:B------:R-:W-:Y:S08]  /*50e0*/  HMMA.16816.F32.BF16 R72, R140.reuse, R32, R72 ;  /* 0x000000208c48723c */ /* 0x040ff00000041848 */
[-C--:B------:R-:W-:Y:S08]  /*50f0*/  HMMA.16816.F32.BF16 R76, R140, R34.reuse, R76 ;  /* 0x000000228c4c723c */ /* 0x080ff0000004184c */
[----:B------:R-:W-:Y:S01]  /*5100*/  HMMA.16816.F32.BF16 R80, R132, R34, R80 ;  /* 0x000000228450723c */ /* 0x000fe20000041850 */
[----:B------:R-:W-:Y:S08]  /*5110*/  @!UPT UIADD3 URZ, UPT, UPT, URZ, URZ, URZ ;  /* 0x000000fffffff290 */ /* 0x000ff0000fffe0ff */
[----:B------:R-:W-:Y:S11]  /*5120*/  BRA.U !UP2, `(.L_x_25) ;  /* 0x000000010a487547 */ /* 0x000ff6000b800000 */
[----:B------:R-:W-:Y:S02]  /*5130*/  IADD3 R5, P0, PT, RZ, -UR35, RZ ;  /* 0x80000023ff057c10 */ /* 0x000fe4000ff1e0ff */
[----:B------:R-:W-:Y:S03]  /*5140*/  LOP3.LUT R7, R163, 0xd8, RZ, 0xc0, !PT ;  /* 0x000000d8a3077812 */ /* 0x000fe600078ec0ff */
[----:B------:R-:W-:Y:S05]  /*5150*/  IMAD.X R4, RZ, RZ, ~UR11, P0 ;  /* 0x8000000bff047e24 */ /* 0x000fea00080e06ff */
[----:B------:R-:W-:Y:S02]  /*5160*/  SHF.R.S64 R6, R5, 0x1f, R4 ;  /* 0x0000001f05067819 */ /* 0x000fe40000001004 */
[----:B------:R-:W-:Y:S02]  /*5170*/  LOP3.LUT R5, R7, 0x18, R231, 0x78, !PT ;  /* 0x0000001807057812 */ /* 0x000fe400078e78e7 */
[----:B------:R-:W-:Y:S02]  /*5180*/  IADD3 R7, P0, PT, R236, R6, RZ ;  /* 0x00000006ec077210 */ /* 0x000fe40007f1e0ff */
[----:B------:R-:W-:Y:S02]  /*5190*/  LOP3.LUT R5, R5, 0x1f20, R163, 0xf8, !PT ;  /* 0x00001f2005057812 */ /* 0x000fe400078ef8a3 */
[----:B------:R-:W-:Y:S01]  /*51a0*/  LEA.HI.X.SX32 R6, R4, R237, 0x1, P0 ;  /* 0x000000ed04067211 */ /* 0x000fe200000f0eff */
[----:B------:R-:W-:Y:S01]  /*51b0*/  IMAD.MOV.U32 R236, RZ, RZ, R7 ;  /* 0x000000ffffec7224 */ /* 0x000fe200078e0007 */
[----:B------:R-:W-:Y:S03]  /*51c0*/  LEA R4, R5, UR4, 0x1 ;  /* 0x0000000405047c11 */ /* 0x000fe6000f8e08ff */
[----:B------:R-:W-:Y:S05]  /*51d0*/  IMAD.MOV.U32 R237, RZ, RZ, R6 ;  /* 0x000000ffffed7224 */ /* 0x000fea00078e0006 */
[----:B------:R-:W-:Y:S01]  /*51e0*/  @!PT LDS RZ, [RZ] ;  /* 0x00000000fffff984 */ /* 0x000fe20000000800 */
[----:B------:R-:W-:Y:S01]  /*51f0*/  @!PT LDS RZ, [RZ] ;  /* 0x00000000fffff984 */ /* 0x000fe20000000800 */
[----:B------:R-:W-:Y:S01]  /*5200*/  @!PT LDS RZ, [RZ] ;  /* 0x00000000fffff984 */ /* 0x000fe20000000800 */
[----:B------:R1:W-:Y:S04]  /*5210*/  LDGSTS.E.BYPASS.LTC128B.128 [R4+0x6000], desc[UR36][R236.64] ;  /* 0x06000000ec047fae */ /* 0x0003e8000b981a24 */
[----:B------:R1:W-:Y:S04]  /*5220*/  LDGSTS.E.BYPASS.LTC128B.128 [R4+0x7000], desc[UR36][R236.64+0x40] ;  /* 0x07000040ec047fae */ /* 0x0003e8000b981a24 */
[----:B------:R1:W-:Y:S04]  /*5230*/  LDGSTS.E.BYPASS.LTC128B.128 [R4+0x8000], desc[UR36][R236.64+0x80] ;  /* 0x08000080ec047fae */ /* 0x0003e8000b981a24 */
[----:B------:R-:W0:Y:S02]  /*5240*/  LDGDEPBAR ;  /* 0x00000000000079af */ /* 0x000e240000000000 */
.L_x_25:
[----:B------:R-:W-:Y:S01]  /*5250*/  PLOP3.LUT P4, PT, PT, PT, UP2, 0x80, 0x8 ;  /* 0x000000000008781c */ /* 0x000fe20003f8f028 */
[----:B------:R-:W-:Y:S01]  /*5260*/  LDSM.16.MT88.4 R8, [R0+0x9000] ;  /* 0x009000000008783b */ /* 0x000fe20000004200 */
[----:B------:R-:W-:Y:S01]  /*5270*/  LOP3.LUT R2, R2, 0x38, R163, 0xf8, !PT ;  /* 0x0000003802027812 */ /* 0x000fe200078ef8a3 */
[----:B------:R-:W-:Y:S01]  /*5280*/  IMAD.MOV.U32 R6, RZ, RZ, 0x4 ;  /* 0x00000004ff067424 */ /* 0x000fe200078e00ff */
[----:B------:R-:W-:Y:S01]  /*5290*/  @UP2 UIADD3 UR15, UP0, UPT, UR58, -0x100, URZ ;  /* 0xffffff003a0f2890 */ /* 0x000fe2000ff1e0ff */
[----:B------:R-:W-:Y:S01]  /*52a0*/  LDSM.16.MT88.4 R16, [R0+0xb000] ;  /* 0x00b000000010783b */ /* 0x000fe20000004200 */
[----:B------:R-:W-:Y:S01]  /*52b0*/  LOP3.LUT R2, R2, 0x8, R150, 0x78, !PT ;  /* 0x0000000802027812 */ /* 0x000fe200078e7896 */
[----:B------:R-:W-:Y:S01]  /*52c0*/  IMAD.U32 R170, RZ, RZ, UR47 ;  /* 0x0000002fffaa7e24 */ /* 0x000fe2000f8e00ff */
[----:B------:R-:W-:Y:S01]  /*52d0*/  @UP2 UIADD3.X UR14, UPT, UPT, UR59, -0x1, URZ, UP0, !UPT ;  /* 0xffffffff3b0e2890 */ /* 0x000fe200087fe4ff */
[----:B------:R-:W-:Y:S01]  /*52e0*/  LDSM.16.MT88.4 R28, [R0+0xd000] ;  /* 0x00d00000001c783b */ /* 0x000fe20000004200 */
[----:B------:R-:W-:Y:S02]  /*52f0*/  @UP2 UIADD3 UR56, UP0, UPT, UR56, -0x100, URZ ;  /* 0xffffff0038382890 */ /* 0x000fe4000ff1e0ff */
[----:B------:R-:W-:Y:S01]  /*5300*/  LEA R170, P0, R170, R232, 0x2 ;  /* 0x000000e8aaaa7211 */ /* 0x000fe200078010ff */
[----:B------:R-:W-:Y:S01]  /*5310*/  LDSM.16.MT88.4 R132, [R0+0x9400] ;  /* 0x009400000084783b */ /* 0x000fe20000004200 */
[----:B-1----:R-:W-:Y:S01]  /*5320*/  @P4 LOP3.LUT R4, R150, 0x10, RZ, 0xc0, !PT ;  /* 0x0000001096044812 */ /* 0x002fe200078ec0ff */
[----:B------:R-:W-:Y:S01]  /*5330*/  ULOP3.LUT UR8, UR45, 0x1, URZ, 0xc0, !UPT ;  /* 0x000000012d087892 */ /* 0x000fe2000f8ec0ff */
[----:B------:R-:W-:Y:S01]  /*5340*/  @P4 SHF.R.U32.HI R5, RZ, 0x2, R231 ;  /* 0x00000002ff054819 */ /* 0x000fe200000116e7 */
[----:B------:R-:W-:Y:S01]  /*5350*/  LDSM.16.MT88.4 R136, [R0+0xb400] ;  /* 0x00b400000088783b */ /* 0x000fe20000004200 */
[----:B------:R-:W-:Y:S02]  /*5360*/  @UP2 UIADD3.X UR57, UPT, UPT, UR57, -0x1, URZ, UP0, !UPT ;  /* 0xffffffff39392890 */ /* 0x000fe400087fe4ff */
[----:B------:R-:W-:Y:S01]  /*5370*/  @P4 LOP3.LUT R240, R4, 0x7, R5, 0xf8, !PT ;  /* 0x0000000704f04812 */ /* 0x000fe200078ef805 */
[----:B------:R-:W-:Y:S01]  /*5380*/  LDSM.16.MT88.4 R140, [R0+0xd400] ;  /* 0x00d40000008c783b */ /* 0x000fe20000004200 */
[----:B------:R-:W-:Y:S01]  /*5390*/  LOP3.LUT R4, R148, 0x200, RZ, 0xc0, !PT ;  /* 0x0000020094047812 */ /* 0x000fe200078ec0ff */
[----:B------:R-:W-:Y:S02]  /*53a0*/  UISETP.NE.U32.AND UP0, UPT, UR8, 0x1, UPT ;  /* 0x000000010800788c */ /* 0x000fe4000bf05070 */
[----:B------:R-:W-:Y:S01]  /*53b0*/  @P4 IMAD.WIDE.U32 R174, R240, R6, UR58 ;  /* 0x0000003af0ae4e25 */ /* 0x000fe2000f8e0006 */
[----:B------:R-:W-:Y:S01]  /*53c0*/  LOP3.LUT R4, R4, 0xc00, R149, 0xf8, !PT ;  /* 0x00000c0004047812 */ /* 0x000fe200078ef895 */
[----:B------:R-:W-:Y:S01]  /*53d0*/  LDSM.16.MT88.4 R144, [R0+0x9800] ;  /* 0x009800000090783b */ /* 0x000fe20000004200 */
[----:B------:R-:W-:Y:S01]  /*53e0*/  UIADD3 UR8, UPT, UPT, UR45, -0x1, URZ ;  /* 0xffffffff2d087890 */ /* 0x000fe2000fffe0ff */
[----:B------:R-:W-:Y:S01]  /*53f0*/  PLOP3.LUT P3, PT, PT, PT, UP0, 0x80, 0x8 ;  /* 0x000000000008781c */ /* 0x000fe20003f6f008 */
[----:B------:R-:W-:Y:S01]  /*5400*/  UISETP.GT.AND UP0, UPT, UR45, URZ, UPT ;  /* 0x000000ff2d00728c */ /* 0x000fe2000bf04270 */
[----:B------:R-:W-:Y:S01]  /*5410*/  LOP3.LUT R2, R4, R2, RZ, 0xfc, !PT ;  /* 0x0000000204027212 */ /* 0x000fe200078efcff */
[----:B------:R-:W-:Y:S01]  /*5420*/  LDSM.16.MT88.4 R148, [R0+0xb800] ;  /* 0x00b800000094783b */ /* 0x000fe20000004200 */
[----:B------:R-:W-:Y:S01]  /*5430*/  @UP2 UMOV UR58, UR15 ;  /* 0x0000000f003a2c82 */ /* 0x000fe20008000000 */
[----:B------:R-:W-:Y:S01]  /*5440*/  @UP2 UMOV UR59, UR14 ;  /* 0x0000000e003b2c82 */ /* 0x000fe20008000000 */
[----:B------:R-:W-:Y:S01]  /*5450*/  LEA R2, R2, UR4, 0x1 ;  /* 0x0000000402027c11 */ /* 0x000fe2000f8e08ff */
[----:B------:R-:W-:Y:S01]  /*5460*/  LDSM.16.MT88.4 R152, [R0+0x9c00] ;  /* 0x009c00000098783b */ /* 0x000fe20000004200 */
[----:B------:R-:W-:Y:S03]  /*5470*/  UMOV UR45, UR8 ;  /* 0x00000008002d7c82 */ /* 0x000fe60008000000 */
[----:B------:R-:W1:Y:S01]  /*5480*/  LDSM.16.M88.4 R24, [R2+0xf000] ;  /* 0x00f000000218783b */ /* 0x000e620000000200 */
[C---:B------:R-:W-:Y:S02]  /*5490*/  IMAD.IADD R161, R2.reuse, 0x1, R228 ;  /* 0x0000000102a17824 */ /* 0x040fe400078e02e4 */
[C---:B------:R-:W-:Y:S01]  /*54a0*/  VIADD R160, R2.reuse, 0xf040 ;  /* 0x0000f04002a07836 */ /* 0x040fe20000000000 */
[----:B------:R-:W-:Y:S04]  /*54b0*/  LDSM.16.MT88.4 R156, [R0+0xc000] ;  /* 0x00c00000009c783b */ /* 0x000fe80000004200 */
[----:B------:R-:W2:Y:S04]  /*54c0*/  LDSM.16.M88.4 R32, [R161+0xf000] ;  /* 0x00f00000a120783b */ /* 0x000ea80000000200 */
[----:B------:R3:W5:Y:S04]  /*54d0*/  @P4 LDG.E R250, desc[UR36][R174.64+-0x100] ;  /* 0xffff0024aefa4981 */ /* 0x000768000c1e1900 */
[----:B------:R3:W5:Y:S04]  /*54e0*/  @P4 LDG.E R249, desc[UR36][R174.64+-0xe0] ;  /* 0xffff2024aef94981 */ /* 0x000768000c1e1900 */
[----:B------:R3:W5:Y:S04]  /*54f0*/  @P4 LDG.E R248, desc[UR36][R174.64+-0x80] ;  /* 0xffff8024aef84981 */ /* 0x000768000c1e1900 */
[----:B------:R3:W5:Y:S01]  /*5500*/  @P4 LDG.E R247, desc[UR36][R174.64+-0x60] ;  /* 0xffffa024aef74981 */ /* 0x000762000c1e1900 */
[C---:B-1----:R-:W-:Y:S08]  /*5510*/  HMMA.16816.F32.BF16 R4, R24.reuse, R8, RZ ;  /* 0x000000081804723c */ /* 0x042ff000000418ff */
[C---:B------:R-:W-:Y:S08]  /*5520*/  HMMA.16816.F32.BF16 R8, R24.reuse, R10, RZ ;  /* 0x0000000a1808723c */ /* 0x040ff000000418ff */
[C---:B------:R-:W-:Y:S08]  /*5530*/  HMMA.16816.F32.BF16 R12, R24.reuse, R16, RZ ;  /* 0x00000010180c723c */ /* 0x040ff000000418ff */
[C---:B------:R-:W-:Y:S08]  /*5540*/  HMMA.16816.F32.BF16 R16, R24.reuse, R18, RZ ;  /* 0x000000121810723c */ /* 0x040ff000000418ff */
[C---:B------:R-:W-:Y:S01]  /*5550*/  HMMA.16816.F32.BF16 R20, R24.reuse, R28, RZ ;  /* 0x0000001c1814723c */ /* 0x040fe200000418ff */
[----:B------:R-:W-:Y:S04]  /*5560*/  VIADD R28, R2, 0xf000 ;  /* 0x0000f000021c7836 */ /* 0x000fe80000000000 */
[----:B------:R-:W-:Y:S03]  /*5570*/  @P1 VIADD R160, R28, 0xffffffc0 ;  /* 0xffffffc01ca01836 */ /* 0x000fe60000000000 */
[----:B------:R-:W-:Y:S01]  /*5580*/  HMMA.16816.F32.BF16 R24, R24, R30, RZ ;  /* 0x0000001e1818723c */ /* 0x000fe200000418ff */
[----:B------:R-:W-:Y:S01]  /*5590*/  IMAD.IADD R162, R228, 0x1, R160 ;  /* 0x00000001e4a27824 */ /* 0x000fe200078e02a0 */
[----:B------:R-:W1:Y:S06]  /*55a0*/  LDSM.16.M88.4 R28, [R160] ;  /* 0x00000000a01c783b */ /* 0x000e6c0000000200 */
[C---:B--2---:R-:W-:Y:S08]  /*55b0*/  HMMA.16816.F32.BF16 R4, R32.reuse, R132, R4 ;  /* 0x000000842004723c */ /* 0x044ff00000041804 */
[C---:B------:R-:W-:Y:S01]  /*55c0*/  HMMA.16816.F32.BF16 R8, R32.reuse, R134, R8 ;  /* 0x000000862008723c */ /* 0x040fe20000041808 */
[----:B------:R-:W2:Y:S07]  /*55d0*/  LDSM.16.MT88.4 R132, [R0+0xd800] ;  /* 0x00d800000084783b */ /* 0x000eae0000004200 */
[C---:B------:R-:W-:Y:S08]  /*55e0*/  HMMA.16816.F32.BF16 R12, R32.reuse, R136, R12 ;  /* 0x00000088200c723c */ /* 0x040ff0000004180c */
[C---:B------:R-:W-:Y:S01]  /*55f0*/  HMMA.16816.F32.BF16 R16, R32.reuse, R138, R16 ;  /* 0x0000008a2010723c */ /* 0x040fe20000041810 */
[----:B------:R-:W4:Y:S07]  /*5600*/  LDSM.16.M88.4 R136, [R162] ;  /* 0x00000000a288783b */ /* 0x000f2e0000000200 */
[C---:B------:R-:W-:Y:S08]  /*5610*/  HMMA.16816.F32.BF16 R20, R32.reuse, R140, R20 ;  /* 0x0000008c2014723c */ /* 0x040ff00000041814 */
[----:B------:R-:W-:Y:S01]  /*5620*/  HMMA.16816.F32.BF16 R24, R32, R142, R24 ;  /* 0x0000008e2018723c */ /* 0x000fe20000041818 */
[----:B------:R-:W3:Y:S04]  /*5630*/  LDSM.16.MT88.4 R32, [R0+0xbc00] ;  /* 0x00bc00000020783b */ /* 0x000ee80000004200 */
[----:B------:R-:W3:Y:S03]  /*5640*/  LDSM.16.MT88.4 R140, [R0+0xdc00] ;  /* 0x00dc0000008c783b */ /* 0x000ee60000004200 */
[C---:B-1----:R-:W-:Y:S08]  /*5650*/  HMMA.16816.F32.BF16 R4, R28.reuse, R144, R4 ;  /* 0x000000901c04723c */ /* 0x042ff00000041804 */
[C---:B------:R-:W-:Y:S01]  /*5660*/  HMMA.16816.F32.BF16 R8, R28.reuse, R146, R8 ;  /* 0x000000921c08723c */ /* 0x040fe20000041808 */
[----:B------:R1:W-:Y:S07]  /*5670*/  LDSM.16.M88.4 R144, [R2+0x11000] ;  /* 0x011000000290783b */ /* 0x0003ee0000000200 */
[C---:B------:R-:W-:Y:S08]  /*5680*/  HMMA.16816.F32.BF16 R12, R28.reuse, R148, R12 ;  /* 0x000000941c0c723c */ /* 0x040ff0000004180c */
[C---:B------:R-:W-:Y:S01]  /*5690*/  HMMA.16816.F32.BF16 R16, R28.reuse, R150, R16 ;  /* 0x000000961c10723c */ /* 0x040fe20000041810 */
[----:B------:R-:W3:Y:S07]  /*56a0*/  LDSM.16.MT88.4 R148, [R0+0xa000] ;  /* 0x00a000000094783b */ /* 0x000eee0000004200 */
[C---:B--2---:R-:W-:Y:S01]  /*56b0*/  HMMA.16816.F32.BF16 R20, R28.reuse, R132, R20 ;  /* 0x000000841c14723c */ /* 0x044fe20000041814 */
[----:B-1----:R-:W-:Y:S05]  /*56c0*/  IMAD.U32 R2, RZ, RZ, UR47 ;  /* 0x0000002fff027e24 */ /* 0x002fea000f8e00ff */
[----:B------:R-:W-:Y:S02]  /*56d0*/  LEA.HI.X.SX32 R171, R2, R233, 0x2, P0 ;  /* 0x000000e902ab7211 */ /* 0x000fe400000f16ff */
[----:B------:R-:W-:Y:S01]  /*56e0*/  HMMA.16816.F32.BF16 R24, R28, R134, R24 ;  /* 0x000000861c18723c */ /* 0x000fe20000041818 */
[----:B------:R-:W1:Y:S02]  /*56f0*/  LDSM.16.MT88.4 R28, [R0+0xe000] ;  /* 0x00e00000001c783b */ /* 0x000e640000004200 */
[C---:B------:R-:W-:Y:S02]  /*5700*/  LEA R168, P0, R234.reuse, R170, 0x5 ;  /* 0x000000aaeaa87211 */ /* 0x040fe400078028ff */
[----:B------:R-:W-:Y:S02]  /*5710*/  LDSM.16.MT88.4 R132, [R0+0xa400] ;  /* 0x00a400000084783b */ /* 0x000fe40000004200 */
[C---:B------:R-:W-:Y:S01]  /*5720*/  LEA.HI.X.SX32 R169, R234.reuse, R171, 0x5, P0 ;  /* 0x000000abeaa97211 */ /* 0x040fe200000f2eff */
[C---:B----4-:R-:W-:Y:S05]  /*5730*/  HMMA.16816.F32.BF16 R4, R136.reuse, R152, R4 ;  /* 0x000000988804723c */ /* 0x050fea0000041804 */
[C---:B------:R-:W-:Y:S03]  /*5740*/  LEA R166, P0, R234.reuse, R168, 0x5 ;  /* 0x000000a8eaa67211 */ /* 0x040fe600078028ff */
[C---:B------:R-:W-:Y:S03]  /*5750*/  HMMA.16816.F32.BF16 R8, R136.reuse, R154, R8 ;  /* 0x0000009a8808723c */ /* 0x040fe60000041808 */
[C---:B------:R-:W-:Y:S05]  /*5760*/  LEA.HI.X.SX32 R167, R234.reuse, R169, 0x5, P0 ;  /* 0x000000a9eaa77211 */ /* 0x040fea00000f2eff */
[C---:B---3--:R-:W-:Y:S08]  /*5770*/  HMMA.16816.F32.BF16 R12, R136.reuse, R32, R12 ;  /* 0x00000020880c723c */ /* 0x048ff0000004180c */
[C---:B------:R-:W-:Y:S01]  /*5780*/  HMMA.16816.F32.BF16 R16, R136.reuse, R34, R16 ;  /* 0x000000228810723c */ /* 0x040fe20000041810 */
[----:B------:R-:W2:Y:S07]  /*5790*/  LDSM.16.M88.4 R32, [R161+0x11000] ;  /* 0x01100000a120783b */ /* 0x000eae0000000200 */
[C---:B------:R-:W-:Y:S08]  /*57a0*/  HMMA.16816.F32.BF16 R20, R136.reuse, R140, R20 ;  /* 0x0000008c8814723c */ /* 0x040ff00000041814 */
[----:B------:R-:W-:Y:S01]  /*57b0*/  HMMA.16816.F32.BF16 R24, R136, R142, R24 ;  /* 0x0000008e8818723c */ /* 0x000fe20000041818 */
[----:B------:R-:W3:Y:S04]  /*57c0*/  LDSM.16.MT88.4 R136, [R0+0xc400] ;  /* 0x00c400000088783b */ /* 0x000ee80000004200 */
[----:B------:R-:W-:Y:S03]  /*57d0*/  LDSM.16.MT88.4 R140, [R0+0xa800] ;  /* 0x00a80000008c783b */ /* 0x000fe60000004200 */
[C---:B------:R-:W-:Y:S08]  /*57e0*/  HMMA.16816.F32.BF16 R4, R144.reuse, R148, R4 ;  /* 0x000000949004723c */ /* 0x040ff00000041804 */
[C---:B------:R-:W-:Y:S08]  /*57f0*/  HMMA.16816.F32.BF16 R8, R144.reuse, R150, R8 ;  /* 0x000000969008723c */ /* 0x040ff00000041808 */
[C---:B------:R-:W-:Y:S08]  /*5800*/  HMMA.16816.F32.BF16 R12, R144.reuse, R156, R12 ;  /* 0x0000009c900c723c */ /* 0x040ff0000004180c */
[C---:B------:R-:W-:Y:S03]  /*5810*/  HMMA.16816.F32.BF16 R16, R144.reuse, R158, R16 ;  /* 0x0000009e9010723c */ /* 0x040fe60000041810 */
[C---:B------:R-:W-:Y:S04]  /*5820*/  LEA R158, P0, R234.reuse, R166, 0x5 ;  /* 0x000000a6ea9e7211 */ /* 0x040fe800078028ff */
[C---:B------:R-:W-:Y:S01]  /*5830*/  LEA.HI.X.SX32 R159, R234.reuse, R167, 0x5, P0 ;  /* 0x000000a7ea9f7211 */ /* 0x040fe200000f2eff */
[C---:B-1----:R-:W-:Y:S03]  /*5840*/  HMMA.16816.F32.BF16 R20, R144.reuse, R28, R20 ;  /* 0x0000001c9014723c */ /* 0x042fe60000041814 */
[C---:B------:R-:W-:Y:S04]  /*5850*/  LEA R156, P0, R234.reuse, R158, 0x5 ;  /* 0x0000009eea9c7211 */ /* 0x040fe800078028ff */
[C---:B------:R-:W-:Y:S01]  /*5860*/  LEA.HI.X.SX32 R157, R234.reuse, R159, 0x5, P0 ;  /* 0x0000009fea9d7211 */ /* 0x040fe200000f2eff */
[----:B------:R-:W-:Y:S01]  /*5870*/  HMMA.16816.F32.BF16 R24, R144, R30, R24 ;  /* 0x0000001e9018723c */ /* 0x000fe20000041818 */
[----:B------:R-:W1:Y:S02]  /*5880*/  LDSM.16.MT88.4 R28, [R0+0xe400] ;  /* 0x00e40000001c783b */ /* 0x000e640000004200 */
[C---:B------:R-:W-:Y:S04]  /*5890*/  LEA R154, P0, R234.reuse, R156, 0x5 ;  /* 0x0000009cea9a7211 */ /* 0x040fe800078028ff */
[C---:B------:R-:W-:Y:S01]  /*58a0*/  LEA.HI.X.SX32 R155, R234.reuse, R157, 0x5, P0 ;  /* 0x0000009dea9b7211 */ /* 0x040fe200000f2eff */
[C---:B--2---:R-:W-:Y:S08]  /*58b0*/  HMMA.16816.F32.BF16 R4, R32.reuse, R132, R4 ;  /* 0x000000842004723c */ /* 0x044ff00000041804 */
[C---:B------:R-:W-:Y:S01]  /*58c0*/  HMMA.16816.F32.BF16 R8, R32.reuse, R134, R8 ;  /* 0x000000862008723c */ /* 0x040fe20000041808 */
[----:B------:R2:W4:Y:S07]  /*58d0*/  LDSM.16.M88.4 R132, [R160+0x2000] ;  /* 0x00200000a084783b */ /* 0x00052e0000000200 */
[C---:B---3--:R-:W-:Y:S08]  /*58e0*/  HMMA.16816.F32.BF16 R12, R32.reuse, R136, R12 ;  /* 0x00000088200c723c */ /* 0x048ff0000004180c */
[C---:B------:R-:W-:Y:S01]  /*58f0*/  HMMA.16816.F32.BF16 R16, R32.reuse, R138, R16 ;  /* 0x0000008a2010723c */ /* 0x040fe20000041810 */
[----:B------:R-:W3:Y:S02]  /*5900*/  LDSM.16.MT88.4 R136, [R0+0xc800] ;  /* 0x00c800000088783b */ /* 0x000ee40000004200 */
[C---:B--2---:R-:W-:Y:S05]  /*5910*/  LEA R160, P0, R234.reuse, R154, 0x5 ;  /* 0x0000009aeaa07211 */ /* 0x044fea00078028ff */
[C---:B-1----:R-:W-:Y:S03]  /*5920*/  HMMA.16816.F32.BF16 R20, R32.reuse, R28, R20 ;  /* 0x0000001c2014723c */ /* 0x042fe60000041814 */
[C---:B------:R-:W-:Y:S05]  /*5930*/  LEA.HI.X.SX32 R161, R234.reuse, R155, 0x5, P0 ;  /* 0x0000009beaa17211 */ /* 0x040fea00000f2eff */
[----:B------:R-:W-:Y:S01]  /*5940*/  HMMA.16816.F32.BF16 R24, R32, R30, R24 ;  /* 0x0000001e2018723c */ /* 0x000fe20000041818 */
[----:B------:R-:W1:Y:S02]  /*5950*/  LDSM.16.MT88.4 R28, [R0+0xe800] ;  /* 0x00e80000001c783b */ /* 0x000e640000004200 */
[C---:B------:R-:W-:Y:S02]  /*5960*/  IMAD.WIDE R172, R234.reuse, -0xc0, R160 ;  /* 0xffffff40eaac7825 */ /* 0x040fe400078e02a0 */
[----:B------:R-:W-:Y:S03]  /*5970*/  LDSM.16.M88.4 R32, [R162+0x2000] ;  /* 0x00200000a220783b */ /* 0x000fe60000000200 */
[C---:B----4-:R-:W-:Y:S05]  /*5980*/  HMMA.16816.F32.BF16 R4, R132.reuse, R140, R4 ;  /* 0x0000008c8404723c */ /* 0x050fea0000041804 */
[C---:B------:R-:W-:Y:S03]  /*5990*/  LEA R152, P0, R234.reuse, R172, 0x5 ;  /* 0x000000acea987211 */ /* 0x040fe600078028ff */
[C---:B------:R-:W-:Y:S01]  /*59a0*/  HMMA.16816.F32.BF16 R8, R132.reuse, R142, R8 ;  /* 0x0000008e8408723c */ /* 0x040fe20000041808 */
[----:B------:R-:W2:Y:S02]  /*59b0*/  LDSM.16.MT88.4 R140, [R0+0xac00] ;  /* 0x00ac0000008c783b */ /* 0x000ea40000004200 */
[C---:B------:R-:W-:Y:S02]  /*59c0*/  LEA.HI.X.SX32 R153, R234.reuse, R173, 0x5, P0 ;  /* 0x000000adea997211 */ /* 0x040fe400000f2eff */
[C---:B------:R-:W-:Y:S03]  /*59d0*/  LEA R150, P0, R234.reuse, R152, 0x5 ;  /* 0x00000098ea967211 */ /* 0x040fe600078028ff */
[C---:B---3--:R-:W-:Y:S03]  /*59e0*/  HMMA.16816.F32.BF16 R12, R132.reuse, R136, R12 ;  /* 0x00000088840c723c */ /* 0x048fe6000004180c */
[C---:B------:R-:W-:Y:S02]  /*59f0*/  LEA.HI.X.SX32 R151, R234.reuse, R153, 0x5, P0 ;  /* 0x00000099ea977211 */ /* 0x040fe400000f2eff */
[C---:B------:R-:W-:Y:S03]  /*5a00*/  LEA R148, P0, R234.reuse, R150, 0x5 ;  /* 0x00000096ea947211 */ /* 0x040fe600078028ff */
[C---:B------:R-:W-:Y:S01]  /*5a10*/  HMMA.16816.F32.BF16 R16, R132.reuse, R138, R16 ;  /* 0x0000008a8410723c */ /* 0x040fe20000041810 */
[----:B------:R-:W3:Y:S02]  /*5a20*/  LDSM.16.MT88.4 R136, [R0+0xcc00] ;  /* 0x00cc00000088783b */ /* 0x000ee40000004200 */
[C---:B------:R-:W-:Y:S02]  /*5a30*/  LEA.HI.X.SX32 R149, R234.reuse, R151, 0x5, P0 ;  /* 0x00000097ea957211 */ /* 0x040fe400000f2eff */
[C---:B------:R-:W-:Y:S03]  /*5a40*/  LEA R146, P0, R234.reuse, R148, 0x5 ;  /* 0x00000094ea927211 */ /* 0x040fe600078028ff */
[C---:B-1----:R-:W-:Y:S03]  /*5a50*/  HMMA.16816.F32.BF16 R20, R132.reuse, R28, R20 ;  /* 0x0000001c8414723c */ /* 0x042fe60000041814 */
[C---:B------:R-:W-:Y:S02]  /*5a60*/  LEA.HI.X.SX32 R147, R234.reuse, R149, 0x5, P0 ;  /* 0x00000095ea937211 */ /* 0x040fe400000f2eff */
[C---:B------:R-:W-:Y:S03]  /*5a70*/  LEA R144, P0, R234.reuse, R146, 0x5 ;  /* 0x00000092ea907211 */ /* 0x040fe600078028ff */
[----:B------:R-:W-:Y:S01]  /*5a80*/  HMMA.16816.F32.BF16 R24, R132, R30, R24 ;  /* 0x0000001e8418723c */ /* 0x000fe20000041818 */
[----:B------:R1:W4:Y:S02]  /*5a90*/  LDSM.16.MT88.4 R28, [R0+0xec00] ;  /* 0x00ec0000001c783b */ /* 0x0003240000004200 */
[C---:B------:R-:W-:Y:S05]  /*5aa0*/  LEA.HI.X.SX32 R145, R234.reuse, R147, 0x5, P0 ;  /* 0x00000093ea917211 */ /* 0x040fea00000f2eff */
[C---:B--2---:R-:W-:Y:S05]  /*5ab0*/  HMMA.16816.F32.BF16 R4, R32.reuse, R140, R4 ;  /* 0x0000008c2004723c */ /* 0x044fea0000041804 */
[C---:B------:R-:W-:Y:S03]  /*5ac0*/  LEA R140, P0, R234.reuse, R144, 0x5 ;  /* 0x00000090ea8c7211 */ /* 0x040fe600078028ff */
[C---:B------:R-:W-:Y:S03]  /*5ad0*/  HMMA.16816.F32.BF16 R8, R32.reuse, R142, R8 ;  /* 0x0000008e2008723c */ /* 0x040fe60000041808 */
[C---:B------:R-:W-:Y:S05]  /*5ae0*/  LEA.HI.X.SX32 R141, R234.reuse, R145, 0x5, P0 ;  /* 0x00000091ea8d7211 */ /* 0x040fea00000f2eff */
[C---:B---3--:R-:W-:Y:S03]  /*5af0*/  HMMA.16816.F32.BF16 R12, R32.reuse, R136, R12 ;  /* 0x00000088200c723c */ /* 0x048fe6000004180c */
[----:B------:R2:W-:Y:S01]  /*5b00*/  REDG.E.ADD.F32.FTZ.RN.STRONG.GPU desc[UR36][R232.64], R4 ;  /* 0x00000004e80079a6 */ /* 0x0005e2000c12f324 */
[C---:B------:R-:W-:Y:S03]  /*5b10*/  IMAD.WIDE R142, R234.reuse, -0xc0, R140 ;  /* 0xffffff40ea8e7825 */ /* 0x040fe600078e028c */
[----:B------:R3:W-:Y:S01]  /*5b20*/  REDG.E.ADD.F32.FTZ.RN.STRONG.GPU desc[UR36][R170.64], R5 ;  /* 0x00000005aa0079a6 */ /* 0x0007e2000c12f324 */
[C---:B------:R-:W-:Y:S03]  /*5b30*/  HMMA.16816.F32.BF16 R16, R32.reuse, R138, R16 ;  /* 0x0000008a2010723c */ /* 0x040fe60000041810 */
[----:B------:R3:W-:Y:S01]  /*5b40*/  REDG.E.ADD.F32.FTZ.RN.STRONG.GPU desc[UR36][R168.64], R6 ;  /* 0x00000006a80079a6 */ /* 0x0007e2000c12f324 */
[----:B------:R-:W-:Y:S01]  /*5b50*/  LEA R136, P0, R234, R142, 0x5 ;  /* 0x0000008eea887211 */ /* 0x000fe200078028ff */
[----:B-1----:R-:W-:Y:S02]  /*5b60*/  VIADD R0, R224, 0xffffd000 ;  /* 0xffffd000e0007836 */ /* 0x002fe40000000000 */
[----:B------:R1:W-:Y:S01]  /*5b70*/  REDG.E.ADD.F32.FTZ.RN.STRONG.GPU desc[UR36][R166.64], R7 ;  /* 0x00000007a60079a6 */ /* 0x0003e2000c12f324 */
[C---:B------:R-:W-:Y:S01]  /*5b80*/  LEA.HI.X.SX32 R137, R234.reuse, R143, 0x5, P0 ;  /* 0x0000008fea897211 */ /* 0x040fe200000f2eff */
[C---:B----4-:R-:W-:Y:S02]  /*5b90*/  HMMA.16816.F32.BF16 R20, R32.reuse, R28, R20 ;  /* 0x0000001c2014723c */ /* 0x050fe40000041814 */
[----:B------:R-:W-:Y:S01]  /*5ba0*/  REDG.E.ADD.F32.FTZ.RN.STRONG.GPU desc[UR36][R158.64], R8 ;  /* 0x000000089e0079a6 */ /* 0x000fe2000c12f324 */
[----:B------:R-:W-:Y:S01]  /*5bb0*/  LEA R134, P0, R234, R136, 0x5 ;  /* 0x00000088ea867211 */ /* 0x000fe200078028ff */
[----:B------:R-:W-:Y:S02]  /*5bc0*/  @P3 VIADD R0, R224, 0x3000 ;  /* 0x00003000e0003836 */ /* 0x000fe40000000000 */
[----:B------:R-:W-:Y:S01]  /*5bd0*/  REDG.E.ADD.F32.FTZ.RN.STRONG.GPU desc[UR36][R156.64], R9 ;  /* 0x000000099c0079a6 */ /* 0x000fe2000c12f324 */
[C---:B------:R-:W-:Y:S01]  /*5be0*/  LEA.HI.X.SX32 R135, R234.reuse, R137, 0x5, P0 ;  /* 0x00000089ea877211 */ /* 0x040fe200000f2eff */
[----:B------:R-:W-:Y:S02]  /*5bf0*/  HMMA.16816.F32.BF16 R24, R32, R30, R24 ;  /* 0x0000001e2018723c */ /* 0x000fe40000041818 */
[----:B------:R-:W-:Y:S01]  /*5c00*/  REDG.E.ADD.F32.FTZ.RN.STRONG.GPU desc[UR36][R154.64], R10 ;  /* 0x0000000a9a0079a6 */ /* 0x000fe2000c12f324 */
[C---:B------:R-:W-:Y:S03]  /*5c10*/  LEA R132, P0, R234.reuse, R134, 0x5 ;  /* 0x00000086ea847211 */ /* 0x040fe600078028ff */
[----:B------:R-:W-:Y:S01]  /*5c20*/  REDG.E.ADD.F32.FTZ.RN.STRONG.GPU desc[UR36][R160.64], R11 ;  /* 0x0000000ba00079a6 */ /* 0x000fe2000c12f324 */
[C---:B------:R-:W-:Y:S02]  /*5c30*/  LEA.HI.X.SX32 R133, R234.reuse, R135, 0x5, P0 ;  /* 0x00000087ea857211 */ /* 0x040fe400000f2eff */
[C---:B------:R-:W-:Y:S01]  /*5c40*/  LEA R28, P0, R234.reuse, R132, 0x5 ;  /* 0x00000084ea1c7211 */ /* 0x040fe200078028ff */
[----:B------:R-:W-:Y:S03]  /*5c50*/  REDG.E.ADD.F32.FTZ.RN.STRONG.GPU desc[UR36][R232.64+0x80], R12 ;  /* 0x0000800ce80079a6 */ /* 0x000fe6000c12f324 */
[C---:B------:R-:W-:Y:S01]  /*5c60*/  LEA.HI.X.SX32 R29, R234.reuse, R133, 0x5, P0 ;  /* 0x00000085ea1d7211 */ /* 0x040fe200000f2eff */
[----:B------:R-:W-:Y:S01]  /*5c70*/  REDG.E.ADD.F32.FTZ.RN.STRONG.GPU desc[UR36][R172.64+0x80], R13 ;  /* 0x0000800dac0079a6 */ /* 0x000fe2000c12f324 */
[C---:B--2---:R-:W-:Y:S03]  /*5c80*/  LEA R4, P0, R234.reuse, R28, 0x5 ;  /* 0x0000001cea047211 */ /* 0x044fe600078028ff */
[----:B------:R-:W-:Y:S01]  /*5c90*/  REDG.E.ADD.F32.FTZ.RN.STRONG.GPU desc[UR36][R152.64+0x80], R14 ;  /* 0x0000800e980079a6 */ /* 0x000fe2000c12f324 */
[C---:B---3--:R-:W-:Y:S02]  /*5ca0*/  LEA.HI.X.SX32 R5, R234.reuse, R29, 0x5, P0 ;  /* 0x0000001dea057211 */ /* 0x048fe400000f2eff */
[C---:B------:R-:W-:Y:S01]  /*5cb0*/  LEA R6, P0, R234.reuse, R4, 0x5 ;  /* 0x00000004ea067211 */ /* 0x040fe200078028ff */
[----:B------:R-:W-:Y:S03]  /*5cc0*/  REDG.E.ADD.F32.FTZ.RN.STRONG.GPU desc[UR36][R150.64+0x80], R15 ;  /* 0x0000800f960079a6 */ /* 0x000fe6000c12f324 */
[----:B-1----:R-:W-:Y:S01]  /*5cd0*/  LEA.HI.X.SX32 R7, R234, R5, 0x5, P0 ;  /* 0x00000005ea077211 */ /* 0x002fe200000f2eff */
[----:B------:R-:W-:Y:S04]  /*5ce0*/  REDG.E.ADD.F32.FTZ.RN.STRONG.GPU desc[UR36][R148.64+0x80], R16 ;  /* 0x00008010940079a6 */ /* 0x000fe8000c12f324 */
        /* <DEDUP_REMOVED lines=11> */
[----:B------:R-:W-:Y:S04]  /*5da0*/  LDSM.16.MT88.4 R4, [R3+UR4+0xf000] ;  /* 0x00f000040304783b */ /* 0x000fe80008004200 */
[----:B------:R-:W1:Y:S04]  /*5db0*/  LDSM.16.MT88.4 R8, [R224] ;  /* 0x00000000e008783b */ /* 0x000e680000004200 */
[----:B------:R-:W2:Y:S04]  /*5dc0*/  LDSM.16.MT88.4 R12, [R3+UR4+0x11000] ;  /* 0x01100004030c783b */ /* 0x000ea80008004200 */
[----:B------:R-:W3:Y:S04]  /*5dd0*/  LDSM.16.MT88.4 R16, [R224+0x1000] ;  /* 0x00100000e010783b */ /* 0x000ee80000004200 */
[----:B------:R-:W4:Y:S04]  /*5de0*/  LDSM.16.MT88.4 R28, [R224+0x2000] ;  /* 0x00200000e01c783b */ /* 0x000f280000004200 */
[----:B------:R-:W-:Y:S04]  /*5df0*/  LDSM.16.MT88.4 R32, [R3+UR4+0xf800] ;  /* 0x00f800040320783b */ /* 0x000fe80008004200 */
[----:B------:R-:W4:Y:S04]  /*5e00*/  LDSM.16.MT88.4 R20, [R224+0x400] ;  /* 0x00040000e014783b */ /* 0x000f280000004200 */
[----:B------:R-:W4:Y:S04]  /*5e10*/  LDSM.16.MT88.4 R132, [R3+UR4+0x11800] ;  /* 0x011800040384783b */ /* 0x000f280008004200 */
[----:B------:R-:W4:Y:S04]  /*5e20*/  LDSM.16.MT88.4 R24, [R224+0x1400] ;  /* 0x00140000e018783b */ /* 0x000f280000004200 */
[----:B------:R-:W-:Y:S04]  /*5e30*/  LDSM.16.MT88.4 R136, [R224+0xc00] ;  /* 0x000c0000e088783b */ /* 0x000fe80000004200 */
[----:B------:R-:W-:Y:S01]  /*5e40*/  LDSM.16.MT88.4 R140, [R3+UR4+0x12800] ;  /* 0x01280004038c783b */ /* 0x000fe20008004200 */
[-C--:B-1----:R-:W-:Y:S03]  /*5e50*/  HMMA.16816.F32.BF16 R84, R4, R8.reuse, R84 ;  /* 0x000000080454723c */ /* 0x082fe60000041854 */
[----:B------:R-:W-:Y:S05]  /*5e60*/  LDSM.16.MT88.4 R144, [R224+0x2c00] ;  /* 0x002c0000e090783b */ /* 0x000fea0000004200 */
[C---:B--2---:R-:W-:Y:S08]  /*5e70*/  HMMA.16816.F32.BF16 R88, R12.reuse, R8, R88 ;  /* 0x000000080c58723c */ /* 0x044ff00000041858 */
[-C--:B------:R-:W-:Y:S08]  /*5e80*/  HMMA.16816.F32.BF16 R92, R12, R10.reuse, R92 ;  /* 0x0000000a0c5c723c */ /* 0x080ff0000004185c */
[C---:B------:R-:W-:Y:S01]  /*5e90*/  HMMA.16816.F32.BF16 R96, R4.reuse, R10, R96 ;  /* 0x0000000a0460723c */ /* 0x040fe20000041860 */
[----:B------:R-:W1:Y:S07]  /*5ea0*/  LDSM.16.MT88.4 R8, [R224+0x2400] ;  /* 0x00240000e008783b */ /* 0x000e6e0000004200 */
[-C--:B---3--:R-:W-:Y:S08]  /*5eb0*/  HMMA.16816.F32.BF16 R100, R4, R16.reuse, R100 ;  /* 0x000000100464723c */ /* 0x088ff00000041864 */
[C---:B------:R-:W-:Y:S08]  /*5ec0*/  HMMA.16816.F32.BF16 R104, R12.reuse, R16, R104 ;  /* 0x000000100c68723c */ /* 0x040ff00000041868 */
[-C--:B------:R-:W-:Y:S08]  /*5ed0*/  HMMA.16816.F32.BF16 R108, R12, R18.reuse, R108 ;  /* 0x000000120c6c723c */ /* 0x080ff0000004186c */
[C---:B------:R-:W-:Y:S01]  /*5ee0*/  HMMA.16816.F32.BF16 R112, R4.reuse, R18, R112 ;  /* 0x000000120470723c */ /* 0x040fe20000041870 */
[----:B------:R-:W-:Y:S07]  /*5ef0*/  LDSM.16.MT88.4 R16, [R3+UR4+0x12000] ;  /* 0x012000040310783b */ /* 0x000fee0008004200 */
[-C--:B----4-:R-:W-:Y:S08]  /*5f00*/  HMMA.16816.F32.BF16 R116, R4, R28.reuse, R116 ;  /* 0x0000001c0474723c */ /* 0x090ff00000041874 */
[C---:B------:R-:W-:Y:S08]  /*5f10*/  HMMA.16816.F32.BF16 R120, R12.reuse, R28, R120 ;  /* 0x0000001c0c78723c */ /* 0x040ff00000041878 */
[-C--:B------:R-:W-:Y:S01]  /*5f20*/  HMMA.16816.F32.BF16 R124, R12, R30.reuse, R124 ;  /* 0x0000001e0c7c723c */ /* 0x080fe2000004187c */
[----:B------:R-:W-:Y:S07]  /*5f30*/  LDSM.16.MT88.4 R12, [R224+0x800] ;  /* 0x00080000e00c783b */ /* 0x000fee0000004200 */
[----:B------:R-:W-:Y:S01]  /*5f40*/  HMMA.16816.F32.BF16 R128, R4, R30, R128 ;  /* 0x0000001e0480723c */ /* 0x000fe20000041880 */
[----:B------:R-:W2:Y:S04]  /*5f50*/  LDSM.16.MT88.4 R4, [R3+UR4+0x10000] ;  /* 0x010000040304783b */ /* 0x000ea80008004200 */
[----:B------:R-:W-:Y:S03]  /*5f60*/  LDSM.16.MT88.4 R28, [R224+0x2800] ;  /* 0x00280000e01c783b */ /* 0x000fe60000004200 */
[-C--:B------:R-:W-:Y:S08]  /*5f70*/  HMMA.16816.F32.BF16 R84, R32, R20.reuse, R84 ;  /* 0x000000142054723c */ /* 0x080ff00000041854 */
[C---:B------:R-:W-:Y:S08]  /*5f80*/  HMMA.16816.F32.BF16 R88, R132.reuse, R20, R88 ;  /* 0x000000148458723c */ /* 0x040ff00000041858 */
[-C--:B------:R-:W-:Y:S08]  /*5f90*/  HMMA.16816.F32.BF16 R92, R132, R22.reuse, R92 ;  /* 0x00000016845c723c */ /* 0x080ff0000004185c */
[C---:B------:R-:W-:Y:S01]  /*5fa0*/  HMMA.16816.F32.BF16 R96, R32.reuse, R22, R96 ;  /* 0x000000162060723c */ /* 0x040fe20000041860 */
[----:B------:R-:W3:Y:S07]  /*5fb0*/  LDSM.16.MT88.4 R20, [R224+0x1800] ;  /* 0x00180000e014783b */ /* 0x000eee0000004200 */
[-C--:B------:R-:W-:Y:S08]  /*5fc0*/  HMMA.16816.F32.BF16 R100, R32, R24.reuse, R100 ;  /* 0x000000182064723c */ /* 0x080ff00000041864 */
[C---:B------:R-:W-:Y:S08]  /*5fd0*/  HMMA.16816.F32.BF16 R104, R132.reuse, R24, R104 ;  /* 0x000000188468723c */ /* 0x040ff00000041868 */
[-C--:B------:R-:W-:Y:S08]  /*5fe0*/  HMMA.16816.F32.BF16 R108, R132, R26.reuse, R108 ;  /* 0x0000001a846c723c */ /* 0x080ff0000004186c */
[C---:B------:R-:W-:Y:S01]  /*5ff0*/  HMMA.16816.F32.BF16 R112, R32.reuse, R26, R112 ;  /* 0x0000001a2070723c */ /* 0x040fe20000041870 */
[----:B------:R-:W4:Y:S07]  /*6000*/  LDSM.16.MT88.4 R24, [R3+UR4+0x10800] ;  /* 0x010800040318783b */ /* 0x000f2e0008004200 */
[-C--:B-1----:R-:W-:Y:S08]  /*6010*/  HMMA.16816.F32.BF16 R116, R32, R8.reuse, R116 ;  /* 0x000000082074723c */ /* 0x082ff00000041874 */
[C---:B------:R-:W-:Y:S08]  /*6020*/  HMMA.16816.F32.BF16 R120, R132.reuse, R8, R120 ;  /* 0x000000088478723c */ /* 0x040ff00000041878 */
[-C--:B------:R-:W-:Y:S01]  /*6030*/  HMMA.16816.F32.BF16 R124, R132, R10.reuse, R124 ;  /* 0x0000000a847c723c */ /* 0x080fe2000004187c */
[----:B------:R1:W4:Y:S07]  /*6040*/  LDSM.16.MT88.4 R132, [R224+0x1c00] ;  /* 0x001c0000e084783b */ /* 0x00032e0000004200 */
[----:B------:R-:W-:Y:S08]  /*6050*/  HMMA.16816.F32.BF16 R128, R32, R10, R128 ;  /* 0x0000000a2080723c */ /* 0x000ff00000041880 */
[-C--:B--2---:R-:W-:Y:S08]  /*6060*/  HMMA.16816.F32.BF16 R84, R4, R12.reuse, R84 ;  /* 0x0000000c0454723c */ /* 0x084ff00000041854 */
[C---:B------:R-:W-:Y:S04]  /*6070*/  HMMA.16816.F32.BF16 R88, R16.reuse, R12, R88 ;  /* 0x0000000c1058723c */ /* 0x040fe80000041858 */
[----:B-1----:R-:W-:Y:S04]  /*6080*/  IMAD.MOV.U32 R224, RZ, RZ, R0 ;  /* 0x000000ffffe07224 */ /* 0x002fe800078e0000 */
[-C--:B------:R-:W-:Y:S08]  /*6090*/  HMMA.16816.F32.BF16 R92, R16, R14.reuse, R92 ;  /* 0x0000000e105c723c */ /* 0x080ff0000004185c */
[C---:B------:R-:W-:Y:S08]  /*60a0*/  HMMA.16816.F32.BF16 R96, R4.reuse, R14, R96 ;  /* 0x0000000e0460723c */ /* 0x040ff00000041860 */
[-C--:B---3--:R-:W-:Y:S08]  /*60b0*/  HMMA.16816.F32.BF16 R100, R4, R20.reuse, R100 ;  /* 0x000000140464723c */ /* 0x088ff00000041864 */
[C---:B------:R-:W-:Y:S08]  /*60c0*/  HMMA.16816.F32.BF16 R104, R16.reuse, R20, R104 ;  /* 0x000000141068723c */ /* 0x040ff00000041868 */
[-C--:B------:R-:W-:Y:S08]  /*60d0*/  HMMA.16816.F32.BF16 R108, R16, R22.reuse, R108 ;  /* 0x00000016106c723c */ /* 0x080ff0000004186c */
[C---:B------:R-:W-:Y:S08]  /*60e0*/  HMMA.16816.F32.BF16 R112, R4.reuse, R22, R112 ;  /* 0x000000160470723c */ /* 0x040ff00000041870 */
[-C--:B------:R-:W-:Y:S08]  /*60f0*/  HMMA.16816.F32.BF16 R116, R4, R28.reuse, R116 ;  /* 0x0000001c0474723c */ /* 0x080ff00000041874 */
[C---:B------:R-:W-:Y:S08]  /*6100*/  HMMA.16816.F32.BF16 R120, R16.reuse, R28, R120 ;  /* 0x0000001c1078723c */ /* 0x040ff00000041878 */
[-C--:B------:R-:W-:Y:S08]  /*6110*/  HMMA.16816.F32.BF16 R124, R16, R30.reuse, R124 ;  /* 0x0000001e107c723c */ /* 0x080ff0000004187c */
[----:B------:R-:W-:Y:S08]  /*6120*/  HMMA.16816.F32.BF16 R128, R4, R30, R128 ;  /* 0x0000001e0480723c */ /* 0x000ff00000041880 */
[-C--:B----4-:R-:W-:Y:S08]  /*6130*/  HMMA.16816.F32.BF16 R84, R24, R136.reuse, R84 ;  /* 0x000000881854723c */ /* 0x090ff00000041854 */
[C---:B------:R-:W-:Y:S08]  /*6140*/  HMMA.16816.F32.BF16 R88, R140.reuse, R136, R88 ;  /* 0x000000888c58723c */ /* 0x040ff00000041858 */
[-C--:B------:R-:W-:Y:S08]  /*6150*/  HMMA.16816.F32.BF16 R92, R140, R138.reuse, R92 ;  /* 0x0000008a8c5c723c */ /* 0x080ff0000004185c */
        /* <DEDUP_REMOVED lines=8> */
[----:B------:R-:W-:Y:S01]  /*61e0*/  HMMA.16816.F32.BF16 R128, R24, R146, R128 ;  /* 0x000000921880723c */ /* 0x000fe20000041880 */
[----:B------:R-:W-:Y:S08]  /*61f0*/  @!UPT UIADD3 URZ, UPT, UPT, URZ, URZ, URZ ;  /* 0x000000fffffff290 */ /* 0x000ff0000fffe0ff */
[----:B------:R-:W-:Y:S11]  /*6200*/  BRA.U UP0, `(.L_x_26) ;  /* 0xffffffc900ac7547 */ /* 0x000ff6000b83ffff */
[C---:B------:R-:W-:Y:S01]  /*6210*/  IMAD.SHL.U32 R0, R231.reuse, 0x10, RZ ;  /* 0x00000010e7007824 */ /* 0x040fe200078e00ff */
[----:B------:R-:W1:Y:S01]  /*6220*/  LDCU UR5, c[0x0][0x500] ;  /* 0x0000a000ff0577ac */ /* 0x000e620008000800 */
[----:B------:R-:W-:Y:S01]  /*6230*/  IMAD.SHL.U32 R27, R231, 0x2, RZ ;  /* 0x00000002e71b7824 */ /* 0x000fe200078e00ff */
[----:B------:R-:W-:Y:S02]  /*6240*/  LOP3.LUT R2, R163, 0xc0, RZ, 0xc0, !PT ;  /* 0x000000c0a3027812 */ /* 0x000fe400078ec0ff */
[----:B------:R-:W-:Y:S01]  /*6250*/  LOP3.LUT R0, R0, 0x600, RZ, 0xc0, !PT ;  /* 0x0000060000007812 */ /* 0x000fe200078ec0ff */
[----:B------:R-:W-:Y:S01]  /*6260*/  UISETP.NE.AND UP0, UPT, UR43, -0x1, UPT ;  /* 0xffffffff2b00788c */ /* 0x000fe2000bf05270 */
[----:B------:R-:W-:Y:S01]  /*6270*/  LOP3.LUT R2, R2, 0x18, R231, 0xf8, !PT ;  /* 0x0000001802027812 */ /* 0x000fe200078ef8e7 */
[----:B------:R-:W-:Y:S01]  /*6280*/  UMOV UR41, UR7 ;  /* 0x0000000700297c82 */ /* 0x000fe20008000000 */
[----:B------:R-:W-:Y:S02]  /*6290*/  LOP3.LUT R0, R0, 0x6, R27, 0xf8, !PT ;  /* 0x0000000600007812 */ /* 0x000fe400078ef81b */
[----:B------:R-:W-:-:S02]  /*62a0*/  F2FP.BF16.F32.PACK_AB R36, R37, R36 ;  /* 0x000000242524723e */ /* 0x000fc400000010ff */
[----:B------:R-:W-:Y:S02]  /*62b0*/  LOP3.LUT R0, R0, 0x20, R163, 0xf8, !PT ;  /* 0x0000002000007812 */ /* 0x000fe400078ef8a3 */
[----:B------:R-:W-:Y:S02]  /*62c0*/  F2FP.BF16.F32.PACK_AB R38, R39, R38 ;  /* 0x000000262726723e */ /* 0x000fe400000010ff */
[----:B------:R-:W-:Y:S01]  /*62d0*/  LOP3.LUT R0, R0, R2, R164, 0xf6, !PT ;  /* 0x0000000200007212 */ /* 0x000fe200078ef6a4 */
[----:B-1----:R-:W-:Y:S01]  /*62e0*/  FMUL.FTZ R84, R84, UR5 ;  /* 0x0000000554547c20 */ /* 0x002fe20008410000 */
[----:B------:R-:W-:Y:S01]  /*62f0*/  FMUL.FTZ R26, R85, UR5 ;  /* 0x00000005551a7c20 */ /* 0x000fe20008410000 */
        /* <DEDUP_REMOVED lines=10> */
[----:B------:R-:W-:Y:S01]  /*63a0*/  LOP3.LUT R2, R165, 0x40, RZ, 0xc0, !PT ;  /* 0x00000040a5027812 */ /* 0x000fe200078ec0ff */
[----:B------:R-:W-:Y:S01]  /*63b0*/  FMUL.FTZ R92, R92, UR5 ;  /* 0x000000055c5c7c20 */ /* 0x000fe20008410000 */
[----:B------:R-:W-:Y:S01]  /*63c0*/  LEA R0, R0, UR4, 0x1 ;  /* 0x0000000400007c11 */ /* 0x000fe2000f8e08ff */
        /* <DEDUP_REMOVED lines=11> */
[----:B------:R-:W-:Y:S01]  /*6480*/  F2FP.BF16.F32.PACK_AB R26, R26, R84 ;  /* 0x000000541a1a723e */ /* 0x000fe200000010ff */
[----:B------:R-:W-:Y:S01]  /*6490*/  BAR.SYNC.DEFER_BLOCKING 0x0 ;  /* 0x0000000000007b1d */ /* 0x000fe20000010000 */
[----:B------:R-:W-:Y:S01]  /*64a0*/  F2FP.BF16.F32.PACK_AB R25, R25, R86 ;  /* 0x000000561919723e */ /* 0x000fe200000010ff */
[----:B------:R-:W-:Y:S01]  /*64b0*/  FMUL.FTZ R104, R104, UR5 ;  /* 0x0000000568687c20 */ /* 0x000fe20008410000 */
[----:B------:R-:W-:Y:S01]  /*64c0*/  FMUL.FTZ R16, R105, UR5 ;  /* 0x0000000569107c20 */ /* 0x000fe20008410000 */
[----:B------:R-:W-:Y:S01]  /*64d0*/  FMUL.FTZ R106, R106, UR5 ;  /* 0x000000056a6a7c20 */ /* 0x000fe20008410000 */
[----:B------:R-:W-:Y:S01]  /*64e0*/  FMUL.FTZ R15, R107, UR5 ;  /* 0x000000056b0f7c20 */ /* 0x000fe20008410000 */
[----:B------:R-:W-:Y:S01]  /*64f0*/  F2FP.BF16.F32.PACK_AB R22, R22, R96 ;  /* 0x000000601616723e */ /* 0x000fe200000010ff */
[----:B------:R-:W-:Y:S01]  /*6500*/  FMUL.FTZ R108, R108, UR5 ;  /* 0x000000056c6c7c20 */ /* 0x000fe20008410000 */
[----:B------:R-:W-:Y:S01]  /*6510*/  F2FP.BF16.F32.PACK_AB R21, R21, R98 ;  /* 0x000000621515723e */ /* 0x000fe200000010ff */
[----:B------:R-:W-:Y:S01]  /*6520*/  FMUL.FTZ R12, R109, UR5 ;  /* 0x000000056d0c7c20 */ /* 0x000fe20008410000 */
[----:B------:R-:W-:Y:S01]  /*6530*/  IADD3 R2, PT, PT, -R2, 0x9000, R0 ;  /* 0x0000900002027810 */ /* 0x000fe20007ffe100 */
[----:B------:R-:W-:Y:S01]  /*6540*/  FMUL.FTZ R110, R110, UR5 ;  /* 0x000000056e6e7c20 */ /* 0x000fe20008410000 */
[----:B------:R-:W-:Y:S01]  /*6550*/  FMUL.FTZ R11, R111, UR5 ;  /* 0x000000056f0b7c20 */ /* 0x000fe20008410000 */
[----:B------:R-:W-:Y:S01]  /*6560*/  F2FP.BF16.F32.PACK_AB R24, R24, R88 ;  /* 0x000000581818723e */ /* 0x000fe200000010ff */
[----:B------:R-:W-:Y:S01]  /*6570*/  FMUL.FTZ R116, R116, UR5 ;  /* 0x0000000574747c20 */ /* 0x000fe20008410000 */
[----:B------:R-:W-:Y:S01]  /*6580*/  F2FP.BF16.F32.PACK_AB R23, R23, R90 ;  /* 0x0000005a1717723e */ /* 0x000fe200000010ff */
[----:B------:R-:W-:Y:S01]  /*6590*/  FMUL.FTZ R10, R117, UR5 ;  /* 0x00000005750a7c20 */ /* 0x000fe20008410000 */
        /* <DEDUP_REMOVED lines=15> */
[----:B------:R1:W-:Y:S01]  /*6690*/  STS [R0+0x9000], R26 ;  /* 0x0090001a00007388 */ /* 0x0003e20000000800 */
[----:B------:R-:W-:Y:S01]  /*66a0*/  F2FP.BF16.F32.PACK_AB R13, R13, R114 ;  /* 0x000000720d0d723e */ /* 0x000fe200000010ff */
[----:B------:R-:W-:Y:S01]  /*66b0*/  FMUL.FTZ R124, R124, UR5 ;  /* 0x000000057c7c7c20 */ /* 0x000fe20008410000 */
[----:B------:R-:W-:Y:S01]  /*66c0*/  FMUL.FTZ R4, R125, UR5 ;  /* 0x000000057d047c20 */ /* 0x000fe20008410000 */
[----:B------:R1:W-:Y:S01]  /*66d0*/  STS [R0+0x9200], R25 ;  /* 0x0092001900007388 */ /* 0x0003e20000000800 */
[----:B------:R-:W-:Y:S01]  /*66e0*/  FMUL.FTZ R126, R126, UR5 ;  /* 0x000000057e7e7c20 */ /* 0x000fe20008410000 */
[----:B------:R-:W-:Y:S01]  /*66f0*/  FMUL.FTZ R3, R127, UR5 ;  /* 0x000000057f037c20 */ /* 0x000fe20008410000 */
[----:B------:R-:W-:Y:S01]  /*6700*/  F2FP.BF16.F32.PACK_AB R16, R16, R104 ;  /* 0x000000681010723e */ /* 0x000fe200000010ff */
[----:B------:R1:W-:Y:S01]  /*6710*/  STS [R2+0x20], R22 ;  /* 0x0000201602007388 */ /* 0x0003e20000000800 */
[----:B------:R-:W-:-:S02]  /*6720*/  F2FP.BF16.F32.PACK_AB R15, R15, R106 ;  /* 0x0000006a0f0f723e */ /* 0x000fc400000010ff */
[----:B------:R-:W-:Y:S01]  /*6730*/  F2FP.BF16.F32.PACK_AB R12, R12, R108 ;  /* 0x0000006c0c0c723e */ /* 0x000fe200000010ff */
[----:B------:R1:W-:Y:S01]  /*6740*/  STS [R2+0x220], R21 ;  /* 0x0002201502007388 */ /* 0x0003e20000000800 */
[----:B------:R-:W-:Y:S02]  /*6750*/  F2FP.BF16.F32.PACK_AB R11, R11, R110 ;  /* 0x0000006e0b0b723e */ /* 0x000fe400000010ff */
[----:B------:R-:W-:Y:S01]  /*6760*/  F2FP.BF16.F32.PACK_AB R10, R10, R116 ;  /* 0x000000740a0a723e */ /* 0x000fe200000010ff */
[----:B------:R1:W-:Y:S01]  /*6770*/  STS [R0+0xa000], R24 ;  /* 0x00a0001800007388 */ /* 0x0003e20000000800 */
[----:B------:R-:W-:Y:S02]  /*6780*/  F2FP.BF16.F32.PACK_AB R9, R9, R118 ;  /* 0x000000760909723e */ /* 0x000fe400000010ff */
        /* <DEDUP_REMOVED lines=41> */
[----:B------:R-:W-:-:S03]  /*6a20*/  F2FP.BF16.F32.PACK_AB R78, R79, R78 ;  /* 0x0000004e4f4e723e */ /* 0x000fc600000010ff */
[----:B------:R1:W-:Y:S04]  /*6a30*/  STS [R2+0x4220], R5 ;  /* 0x0042200502007388 */ /* 0x0003e80000000800 */
        /* <DEDUP_REMOVED lines=27> */
[----:B------:R1:W-:Y:S01]  /*6bf0*/  STS [R2+0xb220], R78 ;  /* 0x00b2204e02007388 */ /* 0x0003e20000000800 */
[----:B------:R-:W-:Y:S05]  /*6c00*/  BRA.U UP0, `(.L_x_27) ;  /* 0x00000001002c7547 */ /* 0x000fea000b800000 */
[----:B------:R-:W2:Y:S01]  /*6c10*/  LDCU.64 UR10, c[0x0][0x5c0] ;  /* 0x0000b800ff0a77ac */ /* 0x000ea20008000a00 */
[----:B------:R-:W3:Y:S01]  /*6c20*/  LDCU.64 UR8, c[0x0][0x5a8] ;  /* 0x0000b500ff0877ac */ /* 0x000ee20008000a00 */
[----:B------:R-:W-:-:S04]  /*6c30*/  USHF.R.S32.HI UR5, URZ, 0x1f, UR42 ;  /* 0x0000001fff057899 */ /* 0x000fc8000801142a */
[----:B--2---:R-:W-:Y:S02]  /*6c40*/  UIMAD UR5, UR5, UR10, URZ ;  /* 0x0000000a050572a4 */ /* 0x004fe4000f8e02ff */
[----:B------:R-:W-:Y:S02]  /*6c50*/  UIMAD.WIDE.U32 UR14, UR42, UR10, URZ ;  /* 0x0000000a2a0e72a5 */ /* 0x000fe4000f8e00ff */
[----:B------:R-:W-:-:S04]  /*6c60*/  UIMAD UR5, UR42, UR11, UR5 ;  /* 0x0000000b2a0572a4 */ /* 0x000fc8000f8e0205 */
[----:B------:R-:W-:-:S04]  /*6c70*/  UIADD3 UR15, UPT, UPT, UR15, UR5, URZ ;  /* 0x000000050f0f7290 */ /* 0x000fc8000fffe0ff */
[----:B---3--:R-:W-:-:S04]  /*6c80*/  UIMAD.WIDE.U32 UR18, UR41, UR8, UR14 ;  /* 0x00000008291272a5 */ /* 0x008fc8000f8e000e */
[----:B------:R-:W-:-:S06]  /*6c90*/  UIMAD UR9, UR41, UR9, UR19 ;  /* 0x00000009290972a4 */ /* 0x000fcc000f8e0213 */
[----:B-1----:R-:W-:Y:S01]  /*6ca0*/  MOV R4, UR9 ;  /* 0x0000000900047c02 */ /* 0x002fe20008000f00 */
[----:B------:R-:W-:Y:S05]  /*6cb0*/  BRA `(.L_x_28) ;  /* 0x0000000000187947 */ /* 0x000fea0003800000 */
.L_x_27:
[----:B------:R-:W2:Y:S01]  /*6cc0*/  LDCU.64 UR10, c[0x0][0x5c0] ;  /* 0x0000b800ff0a77ac */ /* 0x000ea20008000a00 */
[----:B------:R-:W-:-:S04]  /*6cd0*/  UIADD3 UR5, UPT, UPT, UR42, UR43, URZ ;  /* 0x0000002b2a057290 */ /* 0x000fc8000fffe0ff */
[----:B--2---:R-:W-:Y:S02]  /*6ce0*/  UIMAD.WIDE.U32 UR18, UR5, UR10, URZ ;  /* 0x0000000a051272a5 */ /* 0x004fe4000f8e00ff */
[----:B------:R-:W-:-:S04]  /*6cf0*/  UIMAD UR5, UR5, UR11, URZ ;  /* 0x0000000b050572a4 */ /* 0x000fc8000f8e02ff */
[----:B------:R-:W-:-:S06]  /*6d00*/  UIADD3 UR5, UPT, UPT, UR19, UR5, URZ ;  /* 0x0000000513057290 */ /* 0x000fcc000fffe0ff */
[----:B-1----:R-:W-:Y:S02]  /*6d10*/  MOV R4, UR5 ;  /* 0x0000000500047c02 */ /* 0x002fe40008000f00 */
.L_x_28:
[----:B------:R-:W-:Y:S05]  /*6d20*/  BRA.U UP0, `(.L_x_29) ;  /* 0x00000001002c7547 */ /* 0x000fea000b800000 */
[----:B------:R-:W1:Y:S01]  /*6d30*/  LDCU.64 UR8, c[0x0][0x5c8] ;  /* 0x0000b900ff0877ac */ /* 0x000e620008000a00 */
[----:B------:R-:W2:Y:S01]  /*6d40*/  LDCU.64 UR14, c[0x0][0x5b0] ;  /* 0x0000b600ff0e77ac */ /* 0x000ea20008000a00 */
[----:B------:R-:W-:-:S04]  /*6d50*/  USHF.R.S32.HI UR5, URZ, 0x1f, UR42 ;  /* 0x0000001fff057899 */ /* 0x000fc8000801142a */
[----:B-1----:R-:W-:Y:S02]  /*6d60*/  UIMAD UR5, UR5, UR8, URZ ;  /* 0x00000008050572a4 */ /* 0x002fe4000f8e02ff */
[----:B------:R-:W-:Y:S02]  /*6d70*/  UIMAD.WIDE.U32 UR16, UR42, UR8, URZ ;  /* 0x000000082a1072a5 */ /* 0x000fe4000f8e00ff */
[----:B------:R-:W-:-:S04]  /*6d80*/  UIMAD UR5, UR42, UR9, UR5 ;  /* 0x000000092a0572a4 */ /* 0x000fc8000f8e0205 */
[----:B------:R-:W-:-:S04]  /*6d90*/  UIADD3 UR17, UPT, UPT, UR17, UR5, URZ ;  /* 0x0000000511117290 */ /* 0x000fc8000fffe0ff */
[----:B--2---:R-:W-:-:S04]  /*6da0*/  UIMAD.WIDE.U32 UR20, UR41, UR14, UR16 ;  /* 0x0000000e291472a5 */ /* 0x004fc8000f8e0010 */
[----:B------:R-:W-:-:S06]  /*6db0*/  UIMAD UR15, UR41, UR15, UR21 ;  /* 0x0000000f290f72a4 */ /* 0x000fcc000f8e0215 */
[----:B------:R-:W-:Y:S01]  /*6dc0*/  MOV R23, UR15 ;  /* 0x0000000f00177c02 */ /* 0x000fe20008000f00 */
[----:B------:R-:W-:Y:S06]  /*6dd0*/  BRA `(.L_x_30) ;  /* 0x0000000000187947 */ /* 0x000fec0003800000 */
.L_x_29:
[----:B------:R-:W1:Y:S01]  /*6de0*/  LDCU.64 UR8, c[0x0][0x5c8] ;  /* 0x0000b900ff0877ac */ /* 0x000e620008000a00 */
[----:B------:R-:W-:-:S04]  /*6df0*/  UIADD3 UR5, UPT, UPT, UR42, UR43, URZ ;  /* 0x0000002b2a057290 */ /* 0x000fc8000fffe0ff */
[----:B-1----:R-:W-:Y:S02]  /*6e00*/  UIMAD.WIDE.U32 UR20, UR5, UR8, URZ ;  /* 0x00000008051472a5 */ /* 0x002fe4000f8e00ff */
[----:B------:R-:W-:-:S04]  /*6e10*/  UIMAD UR5, UR5, UR9, URZ ;  /* 0x00000009050572a4 */ /* 0x000fc8000f8e02ff */
[----:B------:R-:W-:-:S06]  /*6e20*/  UIADD3 UR5, UPT, UPT, UR21, UR5, URZ ;  /* 0x0000000515057290 */ /* 0x000fcc000fffe0ff */
[----:B------:R-:W-:-:S07]  /*6e30*/  MOV R23, UR5 ;  /* 0x0000000500177c02 */ /* 0x000fce0008000f00 */
.L_x_30:
[----:B------:R-:W-:Y:S01]  /*6e40*/  BAR.SYNC.DEFER_BLOCKING 0x0 ;  /* 0x0000000000007b1d */ /* 0x000fe20000010000 */
[----:B------:R-:W-:Y:S01]  /*6e50*/  LOP3.LUT R0, R163, 0xd8, RZ, 0xc0, !PT ;  /* 0x000000d8a3007812 */ /* 0x000fe200078ec0ff */
[----:B------:R-:W-:Y:S01]  /*6e60*/  USHF.L.U32 UR5, UR39, 0x7, URZ ;  /* 0x0000000727057899 */ /* 0x000fe200080006ff */
[----:B------:R-:W-:Y:S01]  /*6e70*/  IMAD.U32 R56, RZ, RZ, UR8 ;  /* 0x00000008ff387e24 */ /* 0x000fe2000f8e00ff */
[----:B------:R-:W-:Y:S01]  /*6e80*/  USHF.L.U32 UR15, UR39, 0x7, URZ ;  /* 0x00000007270f7899 */ /* 0x000fe200080006ff */
[----:B------:R-:W-:Y:S01]  /*6e90*/  LOP3.LUT R0, R0, 0x18, R231, 0x78, !PT ;  /* 0x0000001800007812 */ /* 0x000fe200078e78e7 */
[----:B------:R-:W-:Y:S02]  /*6ea0*/  UIMAD.WIDE.U32 UR22, UR5, UR10, URZ ;  /* 0x0000000a051672a5 */ /* 0x000fe4000f8e00ff */
[----:B------:R-:W1:Y:S01]  /*6eb0*/  LDC.64 R8, c[0x0][0x5d8] ;  /* 0x00017600ff087b82 */ /* 0x000e620000000a00 */
[----:B------:R-:W-:Y:S01]  /*6ec0*/  USHF.R.S32.HI UR16, URZ, 0x1f, UR5 ;  /* 0x0000001fff107899 */ /* 0x000fe20008011405 */
[----:B------:R-:W-:Y:S01]  /*6ed0*/  LOP3.LUT R0, R0, 0x1f20, R163, 0xf8, !PT ;  /* 0x00001f2000007812 */ /* 0x000fe200078ef8a3 */
[----:B------:R-:W-:Y:S01]  /*6ee0*/  UIADD3 UR38, UPT, UPT, -UR15, UR38, URZ ;  /* 0x000000260f267290 */ /* 0x000fe2000fffe1ff */
[----:B------:R-:W-:Y:S01]  /*6ef0*/  SHF.R.U32.HI R231, RZ, 0x2, R231 ;  /* 0x00000002ffe77819 */ /* 0x000fe200000116e7 */
[----:B------:R-:W-:Y:S01]  /*6f00*/  UIMAD UR14, UR16, UR10, URZ ;  /* 0x0000000a100e72a4 */ /* 0x000fe2000f8e02ff */
[----:B------:R-:W-:Y:S01]  /*6f10*/  LEA R0, R0, UR4, 0x1 ;  /* 0x0000000400007c11 */ /* 0x000fe2000f8e08ff */
[----:B------:R-:W-:Y:S01]  /*6f20*/  IMAD.U32 R2, RZ, RZ, UR22 ;  /* 0x00000016ff027e24 */ /* 0x000fe2000f8e00ff */
[----:B------:R-:W2:Y:S01]  /*6f30*/  LDC.64 R58, c[0x0][0x5e0] ;  /* 0x00017800ff3a7b82 */ /* 0x000ea20000000a00 */
[----:B------:R-:W-:Y:S01]  /*6f40*/  UIMAD UR14, UR5, UR11, UR14 ;  /* 0x0000000b050e72a4 */ /* 0x000fe2000f8e020e */
[----:B------:R-:W-:Y:S01]  /*6f50*/  IMAD.U32 R3, RZ, RZ, UR23 ;  /* 0x00000017ff037e24 */ /* 0x000fe2000f8e00ff */
[C---:B------:R-:W-:Y:S01]  /*6f60*/  ISETP.GE.AND P1, PT, R231.reuse, UR38, PT ;  /* 0x00000026e7007c0c */ /* 0x040fe2000bf26270 */
[----:B------:R-:W-:Y:S01]  /*6f70*/  VIADD R5, R231, 0x40 ;  /* 0x00000040e7057836 */ /* 0x000fe20000000000 */
[----:B------:R-:W-:Y:S01]  /*6f80*/  LOP3.LUT R2, R2, 0x18, R163, 0xf8, !PT ;  /* 0x0000001802027812 */ /* 0x000fe200078ef8a3 */
[----:B------:R-:W-:Y:S01]  /*6f90*/  BSSY.RECONVERGENT B0, `(.L_x_31) ;  /* 0x0000020000007945 */ /* 0x000fe20003800200 */
[----:B------:R-:W-:Y:S01]  /*6fa0*/  IMAD.U32 R3, RZ, RZ, UR14 ;  /* 0x0000000eff037e24 */ /* 0x000fe2000f8e00ff */
[----:B------:R-:W-:Y:S01]  /*6fb0*/  LOP3.LUT R163, R163, 0x18, RZ, 0xc0, !PT ;  /* 0x00000018a3a37812 */ /* 0x000fe200078ec0ff */
[----:B------:R3:W4:Y:S01]  /*6fc0*/  LDS.128 R28, [R0+0xa000] ;  /* 0x00a00000001c7984 */ /* 0x0007220000000c00 */
[----:B------:R-:W-:-:S02]  /*6fd0*/  IADD3 R2, P0, PT, R2, UR18, RZ ;  /* 0x0000001202027c10 */ /* 0x000fc4000ff1e0ff */
[----:B------:R-:W-:Y:S01]  /*6fe0*/  ISETP.GE.AND P2, PT, R5, UR38, PT ;  /* 0x0000002605007c0c */ /* 0x000fe2000bf46270 */
[----:B------:R3:W2:Y:S01]  /*6ff0*/  LDS.128 R24, [R0+0xc000] ;  /* 0x00c0000000187984 */ /* 0x0006a20000000c00 */
[----:B------:R-:W-:Y:S02]  /*7000*/  IADD3.X R3, PT, PT, R4, UR23, R3, P0, !PT ;  /* 0x0000001704037c10 */ /* 0x000fe400087fe403 */
[----:B------:R-:W-:Y:S01]  /*7010*/  IADD3 R21, P0, PT, R231, 0x40, RZ ;  /* 0x00000040e7157810 */ /* 0x000fe20007f1e0ff */
[----:B------:R3:W2:Y:S01]  /*7020*/  LDS.128 R40, [R0+0xf000] ;  /* 0x00f0000000287984 */ /* 0x0006a20000000c00 */
[----:B-1----:R-:W-:-:S03]  /*7030*/  IMAD.WIDE.U32 R6, R8, UR25, R2 ;  /* 0x0000001908067c25 */ /* 0x002fc6000f8e0002 */
[----:B------:R3:W1:Y:S01]  /*7040*/  LDS.128 R52, [R0+0x10000] ;  /* 0x0100000000347984 */ /* 0x0006620000000c00 */
[----:B------:R-:W-:-:S03]  /*7050*/  IMAD.X R22, RZ, RZ, RZ, P0 ;  /* 0x000000ffff167224 */ /* 0x000fc600000e06ff */
[----:B------:R3:W1:Y:S01]  /*7060*/  LDS.128 R36, [R0+0x11000] ;  /* 0x0110000000247984 */ /* 0x0006620000000c00 */
[----:B------:R-:W-:-:S03]  /*7070*/  IMAD R20, R9, UR25, R7 ;  /* 0x0000001909147c24 */ /* 0x000fc6000f8e0207 */
[----:B------:R3:W1:Y:S04]  /*7080*/  LDS.128 R48, [R0+0x12000] ;  /* 0x0120000000307984 */ /* 0x0006680000000c00 */
[----:B------:R3:W1:Y:S04]  /*7090*/  LDS.128 R32, [R0+0x13000] ;  /* 0x0130000000207984 */ /* 0x0006680000000c00 */
[----:B------:R3:W1:Y:S01]  /*70a0*/  LDS.128 R44, [R0+0x14000] ;  /* 0x01400000002c7984 */ /* 0x0006620000000c00 */
[----:B--2-4-:R-:W-:Y:S05]  /*70b0*/  @P1 BRA `(.L_x_32) ;  /* 0x0000000000341947 */ /* 0x014fea0003800000 */
[----:B------:R-:W2:Y:S01]  /*70c0*/  LDS.128 R12, [R0+0xb000] ;  /* 0x00b00000000c7984 */ /* 0x000ea20000000c00 */
[----:B------:R-:W4:Y:S01]  /*70d0*/  LDCU.64 UR14, c[0x0][0x560] ;  /* 0x0000ac00ff0e77ac */ /* 0x000f220008000a00 */
[----:B------:R-:W-:Y:S02]  /*70e0*/  MOV R2, R6 ;  /* 0x0000000600027202 */ /* 0x000fe40000000f00 */
[----:B------:R-:W3:Y:S01]  /*70f0*/  LDS.128 R8, [R0+0x9000] ;  /* 0x0090000000087984 */ /* 0x000ee20000000c00 */
[----:B------:R-:W-:-:S03]  /*7100*/  MOV R3, R20 ;  /* 0x0000001400037202 */ /* 0x000fc60000000f00 */
[----:B------:R-:W1:Y:S01]  /*7110*/  LDS.128 R16, [R0+0xd000] ;  /* 0x00d0000000107984 */ /* 0x000e620000000c00 */
[----:B------:R-:W-:-:S04]  /*7120*/  IMAD.WIDE.U32 R4, R231, UR10, R2 ;  /* 0x0000000ae7047c25 */ /* 0x000fc8000f8e0002 */
[----:B------:R-:W-:Y:S01]  /*7130*/  IMAD R3, R231, UR11, R5 ;  /* 0x0000000be7037c24 */ /* 0x000fe2000f8e0205 */
[----:B----4-:R-:W-:-:S04]  /*7140*/  LEA R2, P0, R4, UR14, 0x1 ;  /* 0x0000000e04027c11 */ /* 0x010fc8000f8008ff */
[----:B------:R-:W-:-:S05]  /*7150*/  LEA.HI.X R3, R4, UR15, R3, 0x1, P0 ;  /* 0x0000000f04037c11 */ /* 0x000fca00080f0c03 */
[----:B--2---:R2:W-:Y:S04]  /*7160*/  STG.E.128 desc[UR36][R2.64+0x40], R12 ;  /* 0x0000400c02007986 */ /* 0x0045e8000c101d24 */
[----:B---3--:R2:W-:Y:S04]  /*7170*/  STG.E.128 desc[UR36][R2.64], R8 ;  /* 0x0000000802007986 */ /* 0x0085e8000c101d24 */
[----:B-1----:R2:W-:Y:S02]  /*7180*/  STG.E.128 desc[UR36][R2.64+0x80], R16 ;  /* 0x0000801002007986 */ /* 0x0025e4000c101d24 */
.L_x_32:
[----:B------:R-:W-:Y:S05]  /*7190*/  BSYNC.RECONVERGENT B0 ;  /* 0x0000000000007941 */ /* 0x000fea0003800200 */
.L_x_31:
[----:B--2---:R2:W4:Y:S01]  /*71a0*/  LDS.128 R8, [R0+0xe000] ;  /* 0x00e0000000087984 */ /* 0x0045220000000c00 */
[----:B------:R-:W-:Y:S04]  /*71b0*/  BSSY.RECONVERGENT B0, `(.L_x_33) ;  /* 0x000000e000007945 */ /* 0x000fe80003800200 */
[----:B------:R-:W-:Y:S05]  /*71c0*/  @P2 BRA `(.L_x_34) ;  /* 0x0000000000302947 */ /* 0x000fea0003800000 */
[----:B------:R-:W1:Y:S01]  /*71d0*/  LDCU.64 UR14, c[0x0][0x560] ;  /* 0x0000ac00ff0e77ac */ /* 0x000e620008000a00 */
[----:B------:R-:W-:Y:S01]  /*71e0*/  MOV R2, R6 ;  /* 0x0000000600027202 */ /* 0x000fe20000000f00 */
[----:B--23--:R-:W-:Y:S01]  /*71f0*/  IMAD R0, R22, UR10, RZ ;  /* 0x0000000a16007c24 */ /* 0x00cfe2000f8e02ff */
[----:B------:R-:W-:-:S03]  /*7200*/  MOV R3, R20 ;  /* 0x0000001400037202 */ /* 0x000fc60000000f00 */
[C---:B------:R-:W-:Y:S02]  /*7210*/  IMAD R0, R21.reuse, UR11, R0 ;  /* 0x0000000b15007c24 */ /* 0x040fe4000f8e0200 */
[----:B------:R-:W-:-:S05]  /*7220*/  IMAD.WIDE.U32 R4, R21, UR10, R2 ;  /* 0x0000000a15047c25 */ /* 0x000fca000f8e0002 */
[----:B------:R-:W-:Y:S02]  /*7230*/  IADD3 R0, PT, PT, R0, R5, RZ ;  /* 0x0000000500007210 */ /* 0x000fe40007ffe0ff */
[----:B-1----:R-:W-:-:S04]  /*7240*/  LEA R2, P0, R4, UR14, 0x1 ;  /* 0x0000000e04027c11 */ /* 0x002fc8000f8008ff */
[----:B------:R-:W-:-:S05]  /*7250*/  LEA.HI.X R3, R4, UR15, R0, 0x1, P0 ;  /* 0x0000000f04037c11 */ /* 0x000fca00080f0c00 */
[----:B------:R1:W-:Y:S04]  /*7260*/  STG.E.128 desc[UR36][R2.64], R28 ;  /* 0x0000001c02007986 */ /* 0x0003e8000c101d24 */
[----:B------:R1:W-:Y:S04]  /*7270*/  STG.E.128 desc[UR36][R2.64+0x40], R24 ;  /* 0x0000401802007986 */ /* 0x0003e8000c101d24 */
[----:B----4-:R1:W-:Y:S02]  /*7280*/  STG.E.128 desc[UR36][R2.64+0x80], R8 ;  /* 0x0000800802007986 */ /* 0x0103e4000c101d24 */
.L_x_34:
[----:B------:R-:W-:Y:S05]  /*7290*/  BSYNC.RECONVERGENT B0 ;  /* 0x0000000000007941 */ /* 0x000fea0003800200 */
.L_x_33:
[----:B-1----:R-:W-:Y:S01]  /*72a0*/  MOV R2, R163 ;  /* 0x000000a300027202 */ /* 0x002fe20000000f00 */
[----:B------:R-:W-:Y:S01]  /*72b0*/  UIMAD UR16, UR16, UR8, URZ ;  /* 0x00000008101072a4 */ /* 0x000fe2000f8e02ff */
[----:B------:R-:W-:Y:S01]  /*72c0*/  MOV R3, RZ ;  /* 0x000000ff00037202 */ /* 0x000fe20000000f00 */
[----:B------:R-:W-:Y:S02]  /*72d0*/  BSSY.RECONVERGENT B0, `(.L_x_35) ;  /* 0x0000012000007945 */ /* 0x000fe40003800200 */
[----:B------:R-:W-:Y:S01]  /*72e0*/  UIMAD UR16, UR5, UR9, UR16 ;  /* 0x00000009051072a4 */ /* 0x000fe2000f8e0210 */
[----:B------:R-:W-:-:S03]  /*72f0*/  IMAD.WIDE.U32 R2, R56, UR5, R2 ;  /* 0x0000000538027c25 */ /* 0x000fc6000f8e0002 */
[----:B------:R-:W-:-:S04]  /*7300*/  IADD3 R2, P0, PT, R2, UR20, RZ ;  /* 0x0000001402027c10 */ /* 0x000fc8000ff1e0ff */
[----:B------:R-:W-:-:S03]  /*7310*/  IADD3.X R3, PT, PT, R23, UR16, R3, P0, !PT ;  /* 0x0000001017037c10 */ /* 0x000fc600087fe403 */
[----:B------:R-:W-:-:S04]  /*7320*/  IMAD.WIDE.U32 R4, R58, UR25, R2 ;  /* 0x000000193a047c25 */ /* 0x000fc8000f8e0002 */
[----:B--23--:R-:W-:Y:S01]  /*7330*/  IMAD R0, R59, UR25, R5 ;  /* 0x000000193b007c24 */ /* 0x00cfe2000f8e0205 */
        /* <DEDUP_REMOVED lines=8> */
[----:B------:R1:W-:Y:S04]  /*73c0*/  STG.E.128 desc[UR36][R2.64], R40 ;  /* 0x0000002802007986 */ /* 0x0003e8000c101d24 */
[----:B------:R1:W-:Y:S04]  /*73d0*/  STG.E.128 desc[UR36][R2.64+0x40], R36 ;  /* 0x0000402402007986 */ /* 0x0003e8000c101d24 */
[----:B------:R1:W-:Y:S02]  /*73e0*/  STG.E.128 desc[UR36][R2.64+0x80], R32 ;  /* 0x0000802002007986 */ /* 0x0003e4000c101d24 */
.L_x_36:
[----:B------:R-:W-:Y:S05]  /*73f0*/  BSYNC.RECONVERGENT B0 ;  /* 0x0000000000007941 */ /* 0x000fea0003800200 */
.L_x_35:
[----:B------:R-:W-:Y:S05]  /*7400*/  @P2 BRA `(.L_x_23) ;  /* 0x0000000000302947 */ /* 0x000fea0003800000 */
[----:B------:R-:W2:Y:S01]  /*7410*/  LDCU.64 UR10, c[0x0][0x568] ;  /* 0x0000ad00ff0a77ac */ /* 0x000ea20008000a00 */
[----:B-1----:R-:W-:Y:S01]  /*7420*/  MOV R2, R4 ;  /* 0x0000000400027202 */ /* 0x002fe20000000f00 */
[----:B------:R-:W-:Y:S01]  /*7430*/  IMAD R6, R22, UR8, RZ ;  /* 0x0000000816067c24 */ /* 0x000fe2000f8e02ff */
[----:B------:R-:W-:-:S03]  /*7440*/  MOV R3, R0 ;  /* 0x0000000000037202 */ /* 0x000fc60000000f00 */
[C---:B------:R-:W-:Y:S02]  /*7450*/  IMAD R0, R21.reuse, UR9, R6 ;  /* 0x0000000915007c24 */ /* 0x040fe4000f8e0206 */
[----:B------:R-:W-:-:S05]  /*7460*/  IMAD.WIDE.U32 R4, R21, UR8, R2 ;  /* 0x0000000815047c25 */ /* 0x000fca000f8e0002 */
[----:B------:R-:W-:Y:S02]  /*7470*/  IADD3 R0, PT, PT, R0, R5, RZ ;  /* 0x0000000500007210 */ /* 0x000fe40007ffe0ff */
[----:B--2---:R-:W-:-:S04]  /*7480*/  LEA R2, P0, R4, UR10, 0x1 ;  /* 0x0000000a04027c11 */ /* 0x004fc8000f8008ff */
[----:B------:R-:W-:-:S05]  /*7490*/  LEA.HI.X R3, R4, UR11, R0, 0x1, P0 ;  /* 0x0000000b04037c11 */ /* 0x000fca00080f0c00 */
[----:B------:R2:W-:Y:S04]  /*74a0*/  STG.E.128 desc[UR36][R2.64], R52 ;  /* 0x0000003402007986 */ /* 0x0005e8000c101d24 */
[----:B------:R2:W-:Y:S04]  /*74b0*/  STG.E.128 desc[UR36][R2.64+0x40], R48 ;  /* 0x0000403002007986 */ /* 0x0005e8000c101d24 */
[----:B------:R2:W-:Y:S02]  /*74c0*/  STG.E.128 desc[UR36][R2.64+0x80], R44 ;  /* 0x0000802c02007986 */ /* 0x0005e4000c101d24 */
.L_x_23:
[----:B------:R-:W-:Y:S05]  /*74d0*/  BSYNC.RECONVERGENT B1 ;  /* 0x0000000000017941 */ /* 0x000fea0003800200 */
.L_x_1:
[----:B------:R-:W4:Y:S01]  /*74e0*/  LDCU UR8, c[0x0][0x438] ;  /* 0x00008700ff0877ac */ /* 0x000f220008000800 */
[----:B------:R-:W3:Y:S01]  /*74f0*/  LDCU UR9, c[0x0][0x370] ;  /* 0x00006e00ff0977ac */ /* 0x000ee20008000800 */
[----:B------:R-:W-:Y:S01]  /*7500*/  UMOV UR10, UR24 ;  /* 0x00000018000a7c82 */ /* 0x000fe20008000000 */
[----:B----4-:R-:W-:-:S04]  /*7510*/  UIADD3 UR8, UPT, UPT, UR8, 0x7f, URZ ;  /* 0x0000007f08087890 */ /* 0x010fc8000fffe0ff */
[----:B------:R-:W-:Y:S02]  /*7520*/  USHF.R.S32.HI UR5, URZ, 0x1f, UR8 ;  /* 0x0000001fff057899 */ /* 0x000fe40008011408 */
[----:B---3--:R-:W-:Y:S02]  /*7530*/  UIADD3 UR39, UPT, UPT, UR9, UR39, URZ ;  /* 0x0000002709277290 */ /* 0x008fe4000fffe0ff */
[----:B------:R-:W-:-:S04]  /*7540*/  ULEA.HI UR5, UR5, UR8, URZ, 0x7 ;  /* 0x0000000805057291 */ /* 0x000fc8000f8f38ff */
[----:B------:R-:W-:-:S04]  /*7550*/  USHF.R.S32.HI UR5, URZ, 0x7, UR5 ;  /* 0x00000007ff057899 */ /* 0x000fc80008011405 */
[----:B------:R-:W-:-:S09]  /*7560*/  UISETP.GE.AND UP0, UPT, UR39, UR5, UPT ;  /* 0x000000052700728c */ /* 0x000fd2000bf06270 */
[----:B------:R-:W-:Y:S05]  /*7570*/  BRA.U !UP0, `(.L_x_37) ;  /* 0xffffff8d08707547 */ /* 0x000fea000b83ffff */
[----:B------:R-:W-:Y:S05]  /*7580*/  EXIT ;  /* 0x000000000000794d */ /* 0x000fea0003800000 */
.L_x_38:
[----:B------:R-:W-:-:S00]  /*7590*/  BRA `(.L_x_38) ;  /* 0xfffffffc00fc7947 */ /* 0x000fc0000383ffff */
[----:B------:R-:W-:-:S00]  /*75a0*/  NOP ;  /* 0x0000000000007918 */ /* 0x000fc00000000000 */
        /* <DEDUP_REMOVED lines=13> */
.L_x_1708:


//--------------------- .text._ZN5flash44flash_bwd_dq_dk_dv_loop_seqk_parallel_kernelI23Flash_bwd_kernel_traitsILi96ELi64ELi128ELi8ELi2ELi4ELi4ELb1ELb0EN7cutlass10bfloat16_tE19Flash_kernel_traitsILi96ELi64ELi128ELi8ES3_EELb0ELb0ELb0ELb0ELb0ELb0ELb0EEEvNS_16Flash_bwd_paramsE --------------------------
	.section	.text._ZN5flash44flash_bwd_dq_dk_dv_loop_seqk_parallel_kernelI23Flash_bwd_kernel_traitsILi96ELi64ELi128ELi8ELi2ELi4ELi4ELb1ELb0EN7cutlass10bfloat16_tE19Flash_kernel_traitsILi96ELi64ELi128ELi8ES3_EELb0ELb0ELb0ELb0ELb0ELb0ELb0EEEvNS_16Flash_bwd_paramsE,"ax",@progbits
	.align	128
        .global         _ZN5flash44flash_bwd_dq_dk_dv_loop_seqk_parallel_kernelI23Flash_bwd_kernel_traitsILi96ELi64ELi128ELi8ELi2ELi4ELi4ELb1ELb0EN7cutlass10bfloat16_tE19Flash_kernel_traitsILi96ELi64ELi128ELi8ES3_EELb0ELb0ELb0ELb0ELb0ELb0ELb0EEEvNS_16Flash_bwd_paramsE
        .type           _ZN5flash44flash_bwd_dq_dk_dv_loop_seqk_parallel_kernelI23Flash_bwd_kernel_traitsILi96ELi64ELi128ELi8ELi2ELi4ELi4ELb1ELb0EN7cutlass10bfloat16_tE19Flash_kernel_traitsILi96ELi64ELi128ELi8ES3_EELb0ELb0ELb0ELb0ELb0ELb0ELb0EEEvNS_16Flash_bwd_paramsE,@function
        .size           _ZN5flash44flash_bwd_dq_dk_dv_loop_seqk_parallel_kernelI23Flash_bwd_kernel_traitsILi96ELi64ELi128ELi8ELi2ELi4ELi4ELb1ELb0EN7cutlass10bfloat16_tE19Flash_kernel_traitsILi96ELi64ELi128ELi8ES3_EELb0ELb0ELb0ELb0ELb0ELb0ELb0EEEvNS_16Flash_bwd_paramsE,(.L_x_1709 - _ZN5flash44flash_bwd_dq_dk_dv_loop_seqk_parallel_kernelI23Flash_bwd_kernel_traitsILi96ELi64ELi128ELi8ELi2ELi4ELi4ELb1ELb0EN7cutlass10bfloat16_tE19Flash_kernel_traitsILi96ELi64ELi128ELi8ES3_EELb0ELb0ELb0ELb0ELb0ELb0ELb0EEEvNS_16Flash_bwd_paramsE)
        .other          _ZN5flash44flash_bwd_dq_dk_dv_loop_seqk_parallel_kernelI23Flash_bwd_kernel_traitsILi96ELi64ELi128ELi8ELi2ELi4ELi4ELb1ELb0EN7cutlass10bfloat16_tE19Flash_kernel_traitsILi96ELi64ELi128ELi8ES3_EELb0ELb0ELb0ELb0ELb0ELb0ELb0EEEvNS_16Flash_bwd_paramsE,@"STO_CUDA_ENTRY STV_DEFAULT"
_ZN5flash44flash_bwd_dq_dk_dv_loop_seqk_parallel_kernelI23Flash_bwd_kernel_traitsILi96ELi64ELi128ELi8ELi2ELi4ELi4ELb1ELb0EN7cutlass10bfloat16_tE19Flash_kernel_traitsILi96ELi64ELi128ELi8ES3_EELb0ELb0ELb0ELb0ELb0ELb0ELb0EEEvNS_16Flash_bwd_paramsE:
.text._ZN5flash44flash_bwd_dq_dk_dv_loop_seqk_parallel_kernelI23Flash_bwd_kernel_traitsILi96ELi64ELi128ELi8ELi2ELi4ELi4ELb1ELb0EN7cutlass10bfloat16_tE19Flash_kernel_traitsILi96ELi64ELi128ELi8ES3_EELb0ELb0ELb0ELb0ELb0ELb0ELb0EEEvNS_16Flash_bwd_paramsE:
        /* <DEDUP_REMOVED lines=31> */
[----:B------:R2:W-:Y:S01]  /*01f0*/  STL.64 [R1+0x8], R2 ;  /* 0x0000080201007387 */ /* 0x0005e20000100a00 */
        /* <DEDUP_REMOVED lines=20> */
.L_x_98:
[----:B------:R-:W3:Y:S01]  /*0340*/  LDL.64 R8, [R1+0x8] ;  /* 0x0000080001087983 */ /* 0x000ee20000100a00 */
        /* <DEDUP_REMOVED lines=23> */
[----:B--2---:R-:W-:-:S04]  /*04c0*/  @!UP0 UISETP.NE.U32.AND UP1, UPT, UR8, URZ, UPT ;  /* 0x000000ff0800828c */ /* 0x004fc8000bf25070 */
[----:B------:R-:W-:Y:S01]  /*04d0*/  @!UP0 UISETP.NE.AND.EX UP1, UPT, UR9, URZ, UPT, UP1 ;  /* 0x000000ff0900828c */ /* 0x000fe2000bf25310 */
[----:B------:R-:W-:-:S03]  /*04e0*/  UMOV UR42, 0xffffffff ;  /* 0xffffffff002a7882 */ /* 0x000fc60000000000 */
        /* <DEDUP_REMOVED lines=22> */
.L_x_39:
        /* <DEDUP_REMOVED lines=17> */
[----:B------:R-:W-:-:S03]  /*0760*/  @!UP1 UIMAD UR23, UR43, UR11, UR19 ;  /* 0x0000000b2b1792a4 */ /* 0x000fc6000f8e0213 */
[----:B------:R-:W-:Y:S01]  /*0770*/  @!UP1 UMOV UR46, UR18 ;  /* 0x00000012002e9c82 */ /* 0x000fe20008000000 */
[----:B------:R-:W-:Y:S01]  /*0780*/  @UP1 UIMAD UR23, UR14, UR9, UR17 ;  /* 0x000000090e1712a4 */ /* 0x000fe2000f8e0211 */
[----:B------:R-:W-:Y:S01]  /*0790*/  @UP1 UMOV UR46, UR16 ;  /* 0x00000010002e1c82 */ /* 0x000fe20008000000 */
[----:B------:R-:W-:Y:S10]  /*07a0*/  BRA.U UP2, `(.L_x_41) ;  /* 0x0000000102307547 */ /* 0x000ff4000b800000 */
        /* <DEDUP_REMOVED lines=8> */
[----:B------:R-:W-:-:S03]  /*0830*/  UIMAD UR9, UR43, UR9, UR11 ;  /* 0x000000092b0972a4 */ /* 0x000fc6000f8e020b */
[----:B------:R-:W-:-:S03]  /*0840*/  UMOV UR44, UR10 ;  /* 0x0000000a002c7c82 */ /* 0x000fc60008000000 */
[----:B------:R-:W-:Y:S01]  /*0850*/  MOV R18, UR9 ;  /* 0x0000000900127c02 */ /* 0x000fe20008000f00 */
[----:B------:R-:W-:Y:S06]  /*0860*/  BRA `(.L_x_42) ;  /* 0x00000000001c7947 */ /* 0x000fec0003800000 */
.L_x_41:
[----:B------:R-:W1:Y:S01]  /*0870*/  LDCU.64 UR18, c[0x0][0x3b8] ;  /* 0x00007700ff1277ac */ /* 0x000e620008000a00 */
[----:B------:R-:W-:-:S04]  /*0880*/  UIADD3 UR5, UPT, UPT, UR40, UR42, URZ ;  /* 0x0000002a28057290 */ /* 0x000fc8000fffe0ff */
[----:B-1----:R-:W-:Y:S02]  /*0890*/  UIMAD.WIDE.U32 UR8, UR5, UR18, URZ ;  /* 0x00000012050872a5 */ /* 0x002fe4000f8e00ff */
[----:B------:R-:W-:-:S04]  /*08a0*/  UIMAD UR5, UR5, UR19, URZ ;  /* 0x00000013050572a4 */ /* 0x000fc8000f8e02ff */
[----:B------:R-:W-:Y:S01]  /*08b0*/  UIADD3 UR5, UPT, UPT, UR9, UR5, URZ ;  /* 0x0000000509057290 */ /* 0x000fe2000fffe0ff */
[----:B------:R-:W-:-:S05]  /*08c0*/  UMOV UR44, UR8 ;  /* 0x00000008002c7c82 */ /* 0x000fca0008000000 */
[----:B------:R-:W-:-:S07]  /*08d0*/  MOV R18, UR5 ;  /* 0x0000000500127c02 */ /* 0x000fce0008000f00 */
.L_x_42:
        /* <DEDUP_REMOVED lines=44> */
.L_x_43:
[----:B------:R-:W1:Y:S01]  /*0ba0*/  LDCU.64 UR16, c[0x0][0x3c0] ;  /* 0x00007800ff1077ac */ /* 0x000e620008000a00 */
[----:B------:R-:W-:-:S04]  /*0bb0*/  UIADD3 UR8, UPT, UPT, UR40, UR42, URZ ;  /* 0x0000002a28087290 */ /* 0x000fc8000fffe0ff */
[----:B-1----:R-:W-:Y:S02]  /*0bc0*/  UIMAD.WIDE.U32 UR10, UR8, UR16, URZ ;  /* 0x00000010080a72a5 */ /* 0x002fe4000f8e00ff */
[----:B------:R-:W-:-:S04]  /*0bd0*/  UIMAD UR8, UR8, UR17, URZ ;  /* 0x00000011080872a4 */ /* 0x000fc8000f8e02ff */
[----:B------:R-:W-:Y:S01]  /*0be0*/  UIADD3 UR8, UPT, UPT, UR11, UR8, URZ ;  /* 0x000000080b087290 */ /* 0x000fe2000fffe0ff */
[----:B------:R-:W-:-:S05]  /*0bf0*/  UMOV UR48, UR10 ;  /* 0x0000000a00307c82 */ /* 0x000fca0008000000 */
[----:B------:R-:W-:-:S07]  /*0c00*/  MOV R16, UR8 ;  /* 0x0000000800107c02 */ /* 0x000fce0008000f00 */
.L_x_44:
        /* <DEDUP_REMOVED lines=17> */
[----:B------:R-:W-:-:S04]  /*0d20*/  UIADD3 UR8, UPT, UPT, UR21, UR8, URZ ;  /* 0x0000000815087290 */ /* 0x000fc8000fffe0ff */
[----:B------:R-:W-:-:S04]  /*0d30*/  UIMAD UR8, UR8, UR56, URZ ;  /* 0x00000038080872a4 */ /* 0x000fc8000f8e02ff */
[----:B------:R-:W-:Y:S02]  /*0d40*/  UIMAD UR8, UR9, UR20, UR8 ;  /* 0x00000014090872a4 */ /* 0x000fe4000f8e0208 */
[----:B------:R-:W-:Y:S02]  /*0d50*/  USHF.R.S32.HI UR9, URZ, 0x1f, UR55 ;  /* 0x0000001fff097899 */ /* 0x000fe40008011437 */
[----:B------:R-:W-:Y:S02]  /*0d60*/  UIADD3 UR8, UPT, UPT, UR11, UR8, URZ ;  /* 0x000000080b087290 */ /* 0x000fe4000fffe0ff */
[----:B------:R-:W-:Y:S02]  /*0d70*/  UIMAD.WIDE.U32 UR20, UR10, UR55, URZ ;  /* 0x000000370a1472a5 */ /* 0x000fe4000f8e00ff */
[----:B------:R-:W-:-:S04]  /*0d80*/  UIMAD UR8, UR8, UR55, URZ ;  /* 0x00000037080872a4 */ /* 0x000fc8000f8e02ff */
[----:B------:R-:W-:-:S03]  /*0d90*/  UIMAD UR8, UR9, UR10, UR8 ;  /* 0x0000000a090872a4 */ /* 0x000fc6000f8e0208 */
[----:B------:R-:W-:Y:S01]  /*0da0*/  UMOV UR10, UR20 ;  /* 0x00000014000a7c82 */ /* 0x000fe20008000000 */
[----:B------:R-:W-:Y:S01]  /*0db0*/  UIADD3 UR8, UPT, UPT, UR21, UR8, URZ ;  /* 0x0000000815087290 */ /* 0x000fe2000fffe0ff */
[----:B------:R-:W-:Y:S11]  /*0dc0*/  BRA `(.L_x_46) ;  /* 0x00000000000c7947 */ /* 0x000ff60003800000 */
.L_x_45:
[----:B------:R-:W-:Y:S02]  /*0dd0*/  UIMAD.WIDE.U32 UR10, UR52, UR14, URZ ;  /* 0x0000000e340a72a5 */ /* 0x000fe4000f8e00ff */
[----:B------:R-:W-:-:S04]  /*0de0*/  UIMAD UR8, UR53, UR14, URZ ;  /* 0x0000000e350872a4 */ /* 0x000fc8000f8e02ff */
[----:B------:R-:W-:-:S12]  /*0df0*/  UIADD3 UR8, UPT, UPT, UR11, UR8, URZ ;  /* 0x000000080b087290 */ /* 0x000fd8000fffe0ff */
.L_x_46:
[----:B------:R-:W1:Y:S01]  /*0e00*/  LDCU.U8 UR11, c[0x0][0x548] ;  /* 0x0000a900ff0b77ac */ /* 0x000e620008000000 */
[----:B------:R-:W-:Y:S01]  /*0e10*/  USHF.L.U32 UR9, UR43, 0x7, URZ ;  /* 0x000000072b097899 */ /* 0x000fe200080006ff */
[----:B------:R-:W2:Y:S03]  /*0e20*/  LDCU.U8 UR54, c[0x0][0x5f0] ;  /* 0x0000be00ff3677ac */ /* 0x000ea60008000000 */
[----:B------:R-:W-:Y:S02]  /*0e30*/  USEL UR15, UR9, URZ, UP5 ;  /* 0x000000ff090f7287 */ /* 0x000fe4000a800000 */
[----:B------:R-:W-:Y:S02]  /*0e40*/  UIMAD UR51, UR28, UR55, URZ ;  /* 0x000000371c3372a4 */ /* 0x000fe4000f8e02ff */
[----:B------:R-:W-:Y:S02]  /*0e50*/  UIADD3 UR15, UP0, UPT, UR22, UR15, URZ ;  /* 0x0000000f160f7290 */ /* 0x000fe4000ff1e0ff */
[----:B-1----:R-:W-:-:S02]  /*0e60*/  UISETP.NE.AND UP1, UPT, UR11, URZ, UPT ;  /* 0x000000ff0b00728c */ /* 0x002fc4000bf25270 */
[----:B------:R-:W-:Y:S02]  /*0e70*/  UIADD3.X UR50, UPT, UPT, URZ, UR49, URZ, UP0, !UPT ;  /* 0x00000031ff327290 */ /* 0x000fe400087fe4ff */
[----:B------:R-:W-:Y:S02]  /*0e80*/  UIMAD.WIDE.U32 UR20, UR15, UR52, URZ ;  /* 0x000000340f1472a5 */ /* 0x000fe4000f8e00ff */
[----:B------:R-:W-:-:S04]  /*0e90*/  UIMAD UR50, UR50, UR52, URZ ;  /* 0x00000034323272a4 */ /* 0x000fc8000f8e02ff */
[----:B------:R-:W-:-:S04]  /*0ea0*/  UIMAD UR50, UR53, UR15, UR50 ;  /* 0x0000000f353272a4 */ /* 0x000fc8000f8e0232 */
        /* <DEDUP_REMOVED lines=9> */
.L_x_47:
[----:B------:R-:W1:Y:S01]  /*0f40*/  LDCU UR53, c[0x0][0x434] ;  /* 0x00008680ff3577ac */ /* 0x000e620008000800 */
[----:B------:R-:W-:-:S04]  /*0f50*/  UIMAD UR11, UR43, UR56, UR28 ;  /* 0x000000382b0b72a4 */ /* 0x000fc8000f8e021c */
[----:B-1----:R-:W-:Y:S02]  /*0f60*/  UIMAD UR53, UR11, UR53, URZ ;  /* 0x000000350b3572a4 */ /* 0x002fe4000f8e02ff */
.L_x_48:
        /* <DEDUP_REMOVED lines=11> */
.L_x_49:
[----:B------:R-:W1:Y:S01]  /*1020*/  LDCU UR52, c[0x0][0x444] ;  /* 0x00008880ff3477ac */ /* 0x000e620008000800 */
[----:B------:R-:W-:-:S04]  /*1030*/  UIMAD UR9, UR43, UR56, UR28 ;  /* 0x000000382b0972a4 */ /* 0x000fc8000f8e021c */
[----:B-1----:R-:W-:-:S12]  /*1040*/  UIMAD UR52, UR9, UR52, URZ ;  /* 0x00000034093472a4 */ /* 0x002fd8000f8e02ff */
.L_x_50:
        /* <DEDUP_REMOVED lines=11> */
[----:B------:R-:W-:-:S02]  /*1100*/  UISETP.GT.AND UP0, UPT, UR45, URZ, UPT ;  /* 0x000000ff2d00728c */ /* 0x000fc4000bf04270 */
[----:B--2---:R-:W-:Y:S01]  /*1110*/  UIMAD UR59, UR49, UR14, URZ ;  /* 0x0000000e313b72a4 */ /* 0x004fe2000f8e02ff */
[----:B------:R-:W-:Y:S01]  /*1120*/  IMAD.U32 R4, RZ, RZ, UR14 ;  /* 0x0000000eff047e24 */ /* 0x000fe2000f8e00ff */
[----:B------:R-:W-:Y:S02]  /*1130*/  ULEA UR52, UR47, UR52, 0x6 ;  /* 0x000000342f347291 */ /* 0x000fe4000f8e30ff */
[----:B------:R-:W-:Y:S01]  /*1140*/  UIMAD UR59, UR22, UR15, UR59 ;  /* 0x0000000f163b72a4 */ /* 0x000fe2000f8e023b */
[----:B----4-:R-:W-:Y:S01]  /*1150*/  IMAD.U32 R6, RZ, RZ, UR20 ;  /* 0x00000014ff067e24 */ /* 0x010fe2000f8e00ff */
[----:B------:R-:W-:-:S04]  /*1160*/  ULEA UR53, UR47, UR53, 0x6 ;  /* 0x000000352f357291 */ /* 0x000fc8000f8e30ff */
[----:B------:R-:W-:Y:S01]  /*1170*/  IMAD.U32 R0, RZ, RZ, UR59 ;  /* 0x0000003bff007e24 */ /* 0x000fe2000f8e00ff */
[C---:B-1----:R-:W-:Y:S01]  /*1180*/  LOP3.LUT R11, R21.reuse, 0x1f, RZ, 0xc0, !PT ;  /* 0x0000001f150b7812 */ /* 0x042fe200078ec0ff */
[----:B------:R-:W-:Y:S01]  /*1190*/  IMAD.SHL.U32 R22, R21, 0x8, RZ ;  /* 0x0000000815167824 */ /* 0x000fe200078e00ff */
[----:B-----5:R-:W-:Y:S01]  /*11a0*/  MOV R7, UR8 ;  /* 0x0000000800077c02 */ /* 0x020fe20008000f00 */
[----:B------:R-:W-:Y:S01]  /*11b0*/  UIMAD UR49, UR49, UR8, URZ ;  /* 0x00000008313172a4 */ /* 0x000fe2000f8e02ff */
[----:B------:R-:W-:Y:S02]  /*11c0*/  SHF.R.U32.HI R19, RZ, 0x2, R21 ;  /* 0x00000002ff137819 */ /* 0x000fe40000011615 */
[----:B------:R-:W-:Y:S02]  /*11d0*/  LOP3.LUT R8, R22, 0x18, RZ, 0xc0, !PT ;  /* 0x0000001816087812 */ /* 0x000fe400078ec0ff */
[----:B------:R-:W-:Y:S02]  /*11e0*/  IADD3 R20, PT, PT, R19, 0x40, RZ ;  /* 0x0000004013147810 */ /* 0x000fe40007ffe0ff */
[----:B------:R-:W-:Y:S01]  /*11f0*/  IADD3 R2, P0, PT, R8, UR58, RZ ;  /* 0x0000003a08027c10 */ /* 0x000fe2000ff1e0ff */
[----:B------:R-:W-:-:S04]  /*1200*/  IMAD.WIDE.U32 R4, R4, UR22, R8 ;  /* 0x0000001604047c25 */ /* 0x000fc8000f8e0008 */
[----:B------:R-:W-:Y:S01]  /*1210*/  IMAD.X R3, RZ, RZ, UR57, P0 ;  /* 0x00000039ff037e24 */ /* 0x000fe200080e06ff */
[----:B------:R-:W-:Y:S01]  /*1220*/  IADD3 R4, P1, PT, R4, UR46, RZ ;  /* 0x0000002e04047c10 */ /* 0x000fe2000ff3e0ff */
[----:B------:R-:W-:Y:S01]  /*1230*/  UIMAD UR46, UR56, UR55, URZ ;  /* 0x00000037382e72a4 */ /* 0x000fe2000f8e02ff */
[----:B------:R-:W-:Y:S02]  /*1240*/  IMAD.WIDE.U32 R2, R7, UR22, R2 ;  /* 0x0000001607027c25 */ /* 0x000fe4000f8e0002 */
[----:B------:R-:W-:Y:S01]  /*1250*/  IADD3.X R5, PT, PT, R5, UR23, R0, P1, !PT ;  /* 0x0000001705057c10 */ /* 0x000fe20008ffe400 */
[----:B------:R-:W-:Y:S01]  /*1260*/  UIMAD UR22, UR22, UR9, UR49 ;  /* 0x00000009161672a4 */ /* 0x000fe2000f8e0231 */
[----:B------:R-:W-:Y:S01]  /*1270*/  IMAD.U32 R0, RZ, RZ, UR21 ;  /* 0x00000015ff007e24 */ /* 0x000fe2000f8e00ff */
[----:B------:R-:W1:Y:S01]  /*1280*/  LDCU.64 UR56, c[0x0][0x5e8] ;  /* 0x0000bd00ff3877ac */ /* 0x000e620008000a00 */
[----:B------:R-:W-:Y:S01]  /*1290*/  IMAD.WIDE.U32 R6, R6, UR28, R4 ;  /* 0x0000001c06067c25 */ /* 0x000fe2000f8e0004 */
[----:B------:R-:W-:-:S02]  /*12a0*/  SHF.R.U32.HI R5, RZ, 0x5, R21 ;  /* 0x00000005ff057819 */ /* 0x000fc40000011615 */
[----:B------:R-:W-:Y:S01]  /*12b0*/  MOV R4, UR10 ;  /* 0x0000000a00047c02 */ /* 0x000fe20008000f00 */
[----:B------:R-:W-:Y:S01]  /*12c0*/  VIADD R3, R3, UR22 ;  /* 0x0000001603037c36 */ /* 0x000fe20008000000 */
[----:B------:R-:W2:Y:S01]  /*12d0*/  LDCU.64 UR20, c[0x0][0x550] ;  /* 0x0000aa00ff1477ac */ /* 0x000ea20008000a00 */
[----:B------:R-:W-:Y:S02]  /*12e0*/  IMAD R11, R5, UR46, R11 ;  /* 0x0000002e050b7c24 */ /* 0x000fe4000f8e020b */
[----:B------:R-:W-:Y:S01]  /*12f0*/  IMAD.WIDE.U32 R4, R4, UR28, R2 ;  /* 0x0000001c04047c25 */ /* 0x000fe2000f8e0002 */
[----:B------:R-:W4:Y:S03]  /*1300*/  LDCU.64 UR22, c[0x0][0x380] ;  /* 0x00007000ff1677ac */ /* 0x000f260008000a00 */
[----:B---3--:R-:W-:Y:S01]  /*1310*/  IMAD.WIDE.U32 R2, R14, UR26, RZ ;  /* 0x0000001a0e027c25 */ /* 0x008fe2000f8e00ff */
[----:B------:R-:W-:Y:S01]  /*1320*/  USHF.L.U32 UR49, UR46, 0x6, URZ ;  /* 0x000000062e317899 */ /* 0x000fe200080006ff */
[----:B------:R-:W3:Y:S02]  /*1330*/  LDCU.64 UR54, c[0x0][0x420] ;  /* 0x00008400ff3677ac */ /* 0x000ee40008000a00 */
[----:B------:R-:W-:Y:S01]  /*1340*/  IMAD R7, R0, UR28, R7 ;  /* 0x0000001c00077c24 */ /* 0x000fe2000f8e0207 */
[----:B------:R-:W-:Y:S01]  /*1350*/  SEL R10, R2, RZ, P3 ;  /* 0x000000ff020a7207 */ /* 0x000fe20001800000 */
[----:B------:R-:W-:Y:S01]  /*1360*/  IMAD.U32 R0, RZ, RZ, UR11 ;  /* 0x0000000bff007e24 */ /* 0x000fe2000f8e00ff */
[----:B------:R-:W5:Y:S01]  /*1370*/  LDCU.64 UR10, c[0x0][0x570] ;  /* 0x0000ae00ff0a77ac */ /* 0x000f620008000a00 */
[----:B------:R-:W-:Y:S01]  /*1380*/  IMAD R2, R15, UR26, R3 ;  /* 0x0000001a0f027c24 */ /* 0x000fe2000f8e0203 */
[----:B------:R-:W-:Y:S01]  /*1390*/  IADD3 R12, P1, P0, R11, UR51, R10 ;  /* 0x000000330b0c7c10 */ /* 0x000fe2000f83e00a */
[----:B------:R-:W-:Y:S01]  /*13a0*/  IMAD R3, R0, UR28, R5 ;  /* 0x0000001c00037c24 */ /* 0x000fe2000f8e0205 */
[----:B------:R-:W-:Y:S01]  /*13b0*/  SHF.R.S32.HI R5, RZ, 0x1f, R11 ;  /* 0x0000001fff057819 */ /* 0x000fe2000001140b */
[----:B------:R-:W-:Y:S01]  /*13c0*/  IMAD.U32 R10, RZ, RZ, UR49 ;  /* 0x00000031ff0a7e24 */ /* 0x000fe2000f8e00ff */
[----:B------:R-:W-:Y:S01]  /*13d0*/  SEL R0, R2, RZ, P3 ;  /* 0x000000ff02007207 */ /* 0x000fe20001800000 */
[----:B------:R-:W-:Y:S01]  /*13e0*/  IMAD.MOV.U32 R2, RZ, RZ, R4 ;  /* 0x000000ffff027224 */ /* 0x000fe200078e0004 */
[----:B-1----:R-:W-:-:S02]  /*13f0*/  UIMAD.WIDE UR56, UR52, 0x4, UR56 ;  /* 0x00000004343878a5 */ /* 0x002fc4000f8e0238 */
[----:B------:R-:W-:Y:S01]  /*1400*/  IADD3.X R11, PT, PT, R5, UR50, R0, P1, P0 ;  /* 0x00000032050b7c10 */ /* 0x000fe20008fe0400 */
[C---:B------:R-:W-:Y:S01]  /*1410*/  IMAD.WIDE.U32 R4, R19.reuse, UR14, R6 ;  /* 0x0000000e13047c25 */ /* 0x040fe2000f8e0006 */
[----:B------:R-:W-:Y:S02]  /*1420*/  IADD3 R0, P0, PT, R12, UR49, RZ ;  /* 0x000000310c007c10 */ /* 0x000fe4000ff1e0ff */
[----:B------:R-:W-:Y:S01]  /*1430*/  LOP3.LUT R12, R8, 0x40, RZ, 0xfc, !PT ;  /* 0x00000040080c7812 */ /* 0x000fe200078efcff */
[C---:B------:R-:W-:Y:S01]  /*1440*/  IMAD.WIDE.U32 R2, R19.reuse, UR8, R2 ;  /* 0x0000000813027c25 */ /* 0x040fe2000f8e0002 */
[----:B------:R-:W-:Y:S01]  /*1450*/  LEA.HI.X.SX32 R7, R10, R11, 0x1, P0 ;  /* 0x0000000b0a077211 */ /* 0x000fe200000f0eff */
[----:B---3--:R-:W-:Y:S01]  /*1460*/  UIMAD.WIDE UR54, UR53, 0x4, UR54 ;  /* 0x00000004353678a5 */ /* 0x008fe2000f8e0236 */
[----:B-----5:R-:W-:Y:S01]  /*1470*/  LEA R234, P0, R0, UR10, 0x2 ;  /* 0x0000000a00ea7c11 */ /* 0x020fe2000f8010ff */
[C---:B------:R-:W-:Y:S01]  /*1480*/  IMAD R6, R19.reuse, UR9, R3 ;  /* 0x0000000913067c24 */ /* 0x040fe2000f8e0203 */
[----:B----4-:R-:W-:Y:S01]  /*1490*/  LEA R238, P2, R4, UR22, 0x1 ;  /* 0x0000001604ee7c11 */ /* 0x010fe2000f8408ff */
[C---:B------:R-:W-:Y:S01]  /*14a0*/  IMAD R3, R19.reuse, UR15, R5 ;  /* 0x0000000f13037c24 */ /* 0x040fe2000f8e0205 */
[----:B------:R-:W-:Y:S01]  /*14b0*/  LEA.HI.X R235, R0, UR11, R7, 0x2, P0 ;  /* 0x0000000b00eb7c11 */ /* 0x000fe200080f1407 */
[----:B------:R-:W-:Y:S01]  /*14c0*/  UMOV UR10, UR56 ;  /* 0x00000038000a7c82 */ /* 0x000fe20008000000 */
[----:B------:R-:W-:Y:S01]  /*14d0*/  IADD3 R14, P0, PT, R19, 0x40, RZ ;  /* 0x00000040130e7810 */ /* 0x000fe20007f1e0ff */
[----:B------:R-:W-:Y:S01]  /*14e0*/  UMOV UR11, UR57 ;  /* 0x00000039000b7c82 */ /* 0x000fe20008000000 */
[----:B--2---:R-:W-:-:S02]  /*14f0*/  LEA R236, P1, R2, UR20, 0x1 ;  /* 0x0000001402ec7c11 */ /* 0x004fc4000f8208ff */
[----:B------:R-:W-:Y:S01]  /*1500*/  LEA.HI.X R239, R4, UR23, R3, 0x1, P2 ;  /* 0x0000001704ef7c11 */ /* 0x000fe200090f0c03 */
[----:B------:R-:W-:Y:S01]  /*1510*/  IMAD.X R15, RZ, RZ, RZ, P0 ;  /* 0x000000ffff0f7224 */ /* 0x000fe200000e06ff */
[----:B------:R-:W-:Y:S02]  /*1520*/  LEA.HI.X R237, R2, UR21, R6, 0x1, P1 ;  /* 0x0000001502ed7c11 */ /* 0x000fe400088f0c06 */
[----:B------:R-:W-:Y:S01]  /*1530*/  LOP3.LUT R11, R8, 0x20, RZ, 0xfc, !PT ;  /* 0x00000020080b7812 */ /* 0x000fe200078efcff */
        /* <DEDUP_REMOVED lines=14> */
.L_x_52:
[----:B------:R-:W1:Y:S01]  /*1620*/  LDCU.64 UR14, c[0x0][0x5c0] ;  /* 0x0000b800ff0e77ac */ /* 0x000e620008000a00 */
[----:B------:R-:W-:-:S04]  /*1630*/  UIADD3 UR8, UPT, UPT, UR40, UR42, URZ ;  /* 0x0000002a28087290 */ /* 0x000fc8000fffe0ff */
[----:B-1----:R-:W-:Y:S02]  /*1640*/  UIMAD.WIDE.U32 UR18, UR8, UR14, URZ ;  /* 0x0000000e081272a5 */ /* 0x002fe4000f8e00ff */
[----:B------:R-:W-:-:S04]  /*1650*/  UIMAD UR8, UR8, UR15, URZ ;  /* 0x0000000f080872a4 */ /* 0x000fc8000f8e02ff */
[----:B------:R-:W-:-:S06]  /*1660*/  UIADD3 UR8, UPT, UPT, UR19, UR8, URZ ;  /* 0x0000000813087290 */ /* 0x000fcc000fffe0ff */
[----:B------:R-:W-:Y:S02]  /*1670*/  MOV R0, UR8 ;  /* 0x0000000800007c02 */ /* 0x000fe40008000f00 */
.L_x_53:
        /* <DEDUP_REMOVED lines=13> */
.L_x_54:
[----:B------:R-:W1:Y:S01]  /*1750*/  LDCU.64 UR10, c[0x0][0x5c8] ;  /* 0x0000b900ff0a77ac */ /* 0x000e620008000a00 */
[----:B------:R-:W-:-:S04]  /*1760*/  UIADD3 UR40, UPT, UPT, UR40, UR42, URZ ;  /* 0x0000002a28287290 */ /* 0x000fc8000fffe0ff */
[----:B-1----:R-:W-:Y:S02]  /*1770*/  UIMAD.WIDE.U32 UR16, UR40, UR10, URZ ;  /* 0x0000000a281072a5 */ /* 0x002fe4000f8e00ff */
[----:B------:R-:W-:-:S04]  /*1780*/  UIMAD UR40, UR40, UR11, URZ ;  /* 0x0000000b282872a4 */ /* 0x000fc8000f8e02ff */
[----:B------:R-:W-:-:S06]  /*1790*/  UIADD3 UR40, UPT, UPT, UR17, UR40, URZ ;  /* 0x0000002811287290 */ /* 0x000fcc000fffe0ff */
[----:B------:R-:W-:-:S07]  /*17a0*/  MOV R10, UR40 ;  /* 0x00000028000a7c02 */ /* 0x000fce0008000f00 */
.L_x_55:
        /* <DEDUP_REMOVED lines=16> */
[----:B------:R-:W1:Y:S01]  /*18b0*/  LDCU UR17, c[0x0][0x440] ;  /* 0x00008800ff1177ac */ /* 0x000e620008000800 */
[----:B------:R-:W-:Y:S02]  /*18c0*/  IMAD.MOV.U32 R2, RZ, RZ, R4 ;  /* 0x000000ffff027224 */ /* 0x000fe400078e0004 */
[----:B------:R-:W-:Y:S01]  /*18d0*/  IMAD.MOV.U32 R3, RZ, RZ, R0 ;  /* 0x000000ffff037224 */ /* 0x000fe200078e0000 */
[----:B------:R-:W2:Y:S01]  /*18e0*/  LDCU.64 UR8, c[0x0][0x560] ;  /* 0x0000ac00ff0877ac */ /* 0x000ea20008000a00 */
[----:B------:R-:W-:-:S04]  /*18f0*/  IMAD.WIDE.U32 R6, R19, UR14, R2 ;  /* 0x0000000e13067c25 */ /* 0x000fc8000f8e0002 */
[----:B------:R-:W-:Y:S01]  /*1900*/  IMAD R3, R19, UR15, R7 ;  /* 0x0000000f13037c24 */ /* 0x000fe2000f8e0207 */
[----:B-1----:R-:W-:Y:S02]  /*1910*/  ISETP.GE.AND P3, PT, R8, UR17, PT ;  /* 0x0000001108007c0c */ /* 0x002fe4000bf66270 */
[----:B------:R-:W-:Y:S02]  /*1920*/  ISETP.GE.AND P2, PT, R11, UR17, PT ;  /* 0x000000110b007c0c */ /* 0x000fe4000bf46270 */
[----:B------:R-:W-:Y:S02]  /*1930*/  ISETP.GE.AND P1, PT, R12, UR17, PT ;  /* 0x000000110c007c0c */ /* 0x000fe4000bf26270 */
[----:B--2---:R-:W-:-:S04]  /*1940*/  LEA R2, P0, R6, UR8, 0x1 ;  /* 0x0000000806027c11 */ /* 0x004fc8000f8008ff */
[----:B------:R-:W-:-:S05]  /*1950*/  LEA.HI.X R3, R6, UR9, R3, 0x1, P0 ;  /* 0x0000000906037c11 */ /* 0x000fca00080f0c03 */
[----:B------:R1:W-:Y:S04]  /*1960*/  @!P3 STG.E.128 desc[UR38][R2.64], RZ ;  /* 0x000000ff0200b986 */ /* 0x0003e8000c101d26 */
[----:B------:R1:W-:Y:S04]  /*1970*/  @!P2 STG.E.128 desc[UR38][R2.64+0x40], RZ ;  /* 0x000040ff0200a986 */ /* 0x0003e8000c101d26 */
[----:B------:R1:W-:Y:S02]  /*1980*/  @!P1 STG.E.128 desc[UR38][R2.64+0x80], RZ ;  /* 0x000080ff02009986 */ /* 0x0003e4000c101d26 */
.L_x_57:
[----:B------:R-:W-:Y:S05]  /*1990*/  BSYNC.RECONVERGENT B0 ;  /* 0x0000000000007941 */ /* 0x000fea0003800200 */
.L_x_56:
[----:B------:R-:W-:Y:S04]  /*19a0*/  BSSY.RECONVERGENT B0, `(.L_x_58) ;  /* 0x0000011000007945 */ /* 0x000fe80003800200 */
[----:B------:R-:W-:Y:S05]  /*19b0*/  @P4 BRA `(.L_x_59) ;  /* 0x00000000003c4947 */ /* 0x000fea0003800000 */
[----:B------:R-:W2:Y:S01]  /*19c0*/  LDCU UR17, c[0x0][0x440] ;  /* 0x00008800ff1177ac */ /* 0x000ea20008000800 */
[----:B-1----:R-:W-:Y:S02]  /*19d0*/  IMAD R2, R15, UR14, RZ ;  /* 0x0000000e0f027c24 */ /* 0x002fe4000f8e02ff */
[----:B------:R-:W-:Y:S01]  /*19e0*/  IMAD.MOV.U32 R5, RZ, RZ, R0 ;  /* 0x000000ffff057224 */ /* 0x000fe200078e0000 */
[----:B------:R-:W1:Y:S01]  /*19f0*/  LDCU.64 UR8, c[0x0][0x560] ;  /* 0x0000ac00ff0877ac */ /* 0x000e620008000a00 */
[C---:B------:R-:W-:Y:S02]  /*1a00*/  IMAD R0, R14.reuse, UR15, R2 ;  /* 0x0000000f0e007c24 */ /* 0x040fe4000f8e0202 */
[----:B------:R-:W-:-:S04]  /*1a10*/  IMAD.WIDE.U32 R4, R14, UR14, R4 ;  /* 0x0000000e0e047c25 */ /* 0x000fc8000f8e0004 */
[----:B------:R-:W-:Y:S01]  /*1a20*/  IMAD.IADD R0, R5, 0x1, R0 ;  /* 0x0000000105007824 */ /* 0x000fe200078e0200 */
[----:B--2---:R-:W-:Y:S02]  /*1a30*/  ISETP.GE.AND P2, PT, R8, UR17, PT ;  /* 0x0000001108007c0c */ /* 0x004fe4000bf46270 */
[----:B------:R-:W-:Y:S02]  /*1a40*/  ISETP.GE.AND P1, PT, R11, UR17, PT ;  /* 0x000000110b007c0c */ /* 0x000fe4000bf26270 */
[----:B------:R-:W-:Y:S02]  /*1a50*/  ISETP.GE.AND P0, PT, R12, UR17, PT ;  /* 0x000000110c007c0c */ /* 0x000fe4000bf06270 */
[----:B-1----:R-:W-:-:S04]  /*1a60*/  LEA R2, P3, R4, UR8, 0x1 ;  /* 0x0000000804027c11 */ /* 0x002fc8000f8608ff */
[----:B------:R-:W-:-:S05]  /*1a70*/  LEA.HI.X R3, R4, UR9, R0, 0x1, P3 ;  /* 0x0000000904037c11 */ /* 0x000fca00098f0c00 */
[----:B------:R2:W-:Y:S04]  /*1a80*/  @!P2 STG.E.128 desc[UR38][R2.64], RZ ;  /* 0x000000ff0200a986 */ /* 0x0005e8000c101d26 */
[----:B------:R2:W-:Y:S04]  /*1a90*/  @!P1 STG.E.128 desc[UR38][R2.64+0x40], RZ ;  /* 0x000040ff02009986 */ /* 0x0005e8000c101d26 */
[----:B------:R2:W-:Y:S02]  /*1aa0*/  @!P0 STG.E.128 desc[UR38][R2.64+0x80], RZ ;  /* 0x000080ff02008986 */ /* 0x0005e4000c101d26 */
.L_x_59:
[----:B------:R-:W-:Y:S05]  /*1ab0*/  BSYNC.RECONVERGENT B0 ;  /* 0x0000000000007941 */ /* 0x000fea0003800200 */
.L_x_58:
        /* <DEDUP_REMOVED lines=27> */
.L_x_61:
[----:B------:R-:W-:Y:S05]  /*1c70*/  BSYNC.RECONVERGENT B0 ;  /* 0x0000000000007941 */ /* 0x000fea0003800200 */
.L_x_60:
        /* <DEDUP_REMOVED lines=10> */
[----:B-1----:R-:W-:-:S04]  /*1d20*/  LEA R2, P2, R4, UR8, 0x1 ;  /* 0x0000000804027c11 */ /* 0x002fc8000f8408ff */
[----:B------:R-:W-:-:S05]  /*1d30*/  LEA.HI.X R3, R4, UR9, R0, 0x1, P2 ;  /* 0x0000000904037c11 */ /* 0x000fca00090f0c00 */
[----:B------:R3:W-:Y:S04]  /*1d40*/  @!P1 STG.E.128 desc[UR38][R2.64], RZ ;  /* 0x000000ff02009986 */ /* 0x0007e8000c101d26 */
[----:B------:R3:W-:Y:S01]  /*1d50*/  @!P0 STG.E.128 desc[UR38][R2.64+0x40], RZ ;  /* 0x000040ff02008986 */ /* 0x0007e2000c101d26 */
[----:B------:R-:W-:-:S13]  /*1d60*/  ISETP.GE.AND P0, PT, R12, UR5, PT ;  /* 0x000000050c007c0c */ /* 0x000fda000bf06270 */
[----:B------:R-:W-:Y:S05]  /*1d70*/  @P0 BRA `(.L_x_62) ;  /* 0x0000006000f40947 */ /* 0x000fea0003800000 */
[----:B------:R1:W-:Y:S01]  /*1d80*/  STG.E.128 desc[UR38][R2.64+0x80], RZ ;  /* 0x000080ff02007986 */ /* 0x0003e2000c101d26 */
[----:B------:R-:W-:Y:S05]  /*1d90*/  BRA `(.L_x_62) ;  /* 0x0000006000ec7947 */ /* 0x000fea0003800000 */
.L_x_51:
[----:B------:R-:W1:Y:S01]  /*1da0*/  LDCU.64 UR8, c[0x0][0x3d8] ;  /* 0x00007b00ff0877ac */ /* 0x000e620008000a00 */
[----:B------:R-:W-:Y:S01]  /*1db0*/  IMAD.U32 R2, RZ, RZ, UR16 ;  /* 0x00000010ff027e24 */ /* 0x000fe2000f8e00ff */
[----:B------:R-:W-:Y:S01]  /*1dc0*/  LOP3.LUT R4, R22, 0xd8, RZ, 0xc0, !PT ;  /* 0x000000d816047812 */ /* 0x000fe200078ec0ff */
[----:B------:R-:W-:Y:S01]  /*1dd0*/  BSSY.RECONVERGENT B0, `(.L_x_63) ;  /* 0x0000034000007945 */ /* 0x000fe20003800200 */
[----:B------:R-:W-:Y:S01]  /*1de0*/  UIMAD UR14, UR5, UR16, URZ ;  /* 0x00000010050e72a4 */ /* 0x000fe2000f8e02ff */
[----:B------:R-:W-:Y:S01]  /*1df0*/  IMAD.WIDE.U32 R2, R2, UR31, R8 ;  /* 0x0000001f02027c25 */ /* 0x000fe2000f8e0008 */
[----:B------:R-:W-:Y:S01]  /*1e00*/  UIADD3 UR15, UPT, UPT, -UR31, UR37, URZ ;  /* 0x000000251f0f7290 */ /* 0x000fe2000fffe1ff */
[----:B------:R-:W-:Y:S01]  /*1e10*/  LOP3.LUT R4, R4, 0x18, R21, 0x78, !PT ;  /* 0x0000001804047812 */ /* 0x000fe200078e7815 */
[----:B------:R-:W-:Y:S01]  /*1e20*/  UIMAD UR14, UR31, UR17, UR14 ;  /* 0x000000111f0e72a4 */ /* 0x000fe2000f8e020e */
[----:B------:R-:W-:Y:S01]  /*1e30*/  @P3 BAR.SYNC.DEFER_BLOCKING 0x0 ;  /* 0x0000000000003b1d */ /* 0x000fe20000010000 */
[----:B------:R-:W-:-:S02]  /*1e40*/  IADD3 R2, P0, PT, R2, UR48, RZ ;  /* 0x0000003002027c10 */ /* 0x000fc4000ff1e0ff */
[----:B------:R-:W-:Y:S02]  /*1e50*/  ISETP.GE.AND P5, PT, R19, UR15, PT ;  /* 0x0000000f13007c0c */ /* 0x000fe4000bfa6270 */
[----:B------:R-:W-:Y:S01]  /*1e60*/  IADD3.X R3, PT, PT, R16, UR14, R3, P0, !PT ;  /* 0x0000000e10037c10 */ /* 0x000fe200087fe403 */
[----:B------:R-:W-:Y:S01]  /*1e70*/  ULOP3.LUT UR14, UR47, 0x80000001, URZ, 0xc0, !UPT ;  /* 0x800000012f0e7892 */ /* 0x000fe2000f8ec0ff */
[----:B------:R-:W-:Y:S01]  /*1e80*/  LOP3.LUT R6, R4, 0x1f20, R22, 0xf8, !PT ;  /* 0x00001f2004067812 */ /* 0x000fe200078ef816 */
[----:B-1----:R-:W-:Y:S02]  /*1e90*/  IMAD R0, R17, UR8, RZ ;  /* 0x0000000811007c24 */ /* 0x002fe4000f8e02ff */
[----:B------:R-:W-:Y:S01]  /*1ea0*/  UISETP.NE.AND UP0, UPT, UR14, 0x1, UPT ;  /* 0x000000010e00788c */ /* 0x000fe2000bf05270 */
[----:B------:R-:W-:-:S03]  /*1eb0*/  IMAD.WIDE.U32 R4, R13, UR8, R2 ;  /* 0x000000080d047c25 */ /* 0x000fc6000f8e0002 */
[----:B------:R-:W-:Y:S01]  /*1ec0*/  USEL UR14, URZ, 0x3000, UP0 ;  /* 0x00003000ff0e7887 */ /* 0x000fe20008000000 */
[----:B------:R-:W-:Y:S01]  /*1ed0*/  IMAD R10, R13, UR9, R0 ;  /* 0x000000090d0a7c24 */ /* 0x000fe2000f8e0200 */
[----:B------:R-:W-:-:S03]  /*1ee0*/  LEA R0, R6, UR6, 0x1 ;  /* 0x0000000606007c11 */ /* 0x000fc6000f8e08ff */
[----:B------:R-:W-:Y:S01]  /*1ef0*/  IMAD.IADD R10, R5, 0x1, R10 ;  /* 0x00000001050a7824 */ /* 0x000fe200078e020a */
        /* <DEDUP_REMOVED lines=9> */
[----:B--2---:R-:W-:-:S04]  /*1f90*/  LEA R2, P2, R6, UR8, 0x1 ;  /* 0x0000000806027c11 */ /* 0x004fc8000f8408ff */
[----:B------:R-:W-:-:S05]  /*1fa0*/  LEA.HI.X R3, R6, UR9, R3, 0x1, P2 ;  /* 0x0000000906037c11 */ /* 0x000fca00090f0c03 */
[----:B------:R-:W-:Y:S01]  /*1fb0*/  @!PT LDS RZ, [RZ] ;  /* 0x00000000fffff984 */ /* 0x000fe20000000800 */
[----:B------:R-:W-:Y:S01]  /*1fc0*/  @!PT LDS RZ, [RZ] ;  /* 0x00000000fffff984 */ /* 0x000fe20000000800 */
[----:B------:R-:W-:Y:S01]  /*1fd0*/  @!PT LDS RZ, [RZ] ;  /* 0x00000000fffff984 */ /* 0x000fe20000000800 */
[----:B------:R1:W-:Y:S04]  /*1fe0*/  @!P1 LDGSTS.E.BYPASS.LTC128B.128 [R0+0xf000], desc[UR38][R2.64] ;  /* 0x0f00000002009fae */ /* 0x0003e8000b981a26 */
[----:B------:R1:W-:Y:S04]  /*1ff0*/  @P1 STS.128 [R0+0xf000], RZ ;  /* 0x00f000ff00001388 */ /* 0x0003e80000000c00 */
[----:B------:R-:W-:Y:S01]  /*2000*/  @!PT LDS RZ, [RZ] ;  /* 0x00000000fffff984 */ /* 0x000fe20000000800 */
[----:B------:R-:W-:Y:S01]  /*2010*/  @!PT LDS RZ, [RZ] ;  /* 0x00000000fffff984 */ /* 0x000fe20000000800 */
[----:B------:R-:W-:Y:S01]  /*2020*/  @!PT LDS RZ, [RZ] ;  /* 0x00000000fffff984 */ /* 0x000fe20000000800 */
[----:B------:R1:W-:Y:S04]  /*2030*/  @!P0 LDGSTS.E.BYPASS.LTC128B.128 [R0+0x11000], desc[UR38][R2.64+0x40] ;  /* 0x1100004002008fae */ /* 0x0003e8000b981a26 */
[----:B------:R1:W-:Y:S01]  /*2040*/  @P0 STS.128 [R0+0x11000], RZ ;  /* 0x011000ff00000388 */ /* 0x0003e20000000c00 */
[----:B------:R-:W-:-:S13]  /*2050*/  ISETP.GE.AND P0, PT, R12, UR20, PT ;  /* 0x000000140c007c0c */ /* 0x000fda000bf06270 */
[----:B------:R-:W-:Y:S05]  /*2060*/  @P0 BRA `(.L_x_65) ;  /* 0x0000000000140947 */ /* 0x000fea0003800000 */
[----:B------:R-:W-:Y:S01]  /*2070*/  @!PT LDS RZ, [RZ] ;  /* 0x00000000fffff984 */ /* 0x000fe20000000800 */
[----:B------:R-:W-:Y:S01]  /*2080*/  @!PT LDS RZ, [RZ] ;  /* 0x00000000fffff984 */ /* 0x000fe20000000800 */
[----:B------:R-:W-:Y:S01]  /*2090*/  @!PT LDS RZ, [RZ] ;  /* 0x00000000fffff984 */ /* 0x000fe20000000800 */
[----:B------:R3:W-:Y:S01]  /*20a0*/  LDGSTS.E.BYPASS.LTC128B.128 [R0+0x13000], desc[UR38][R2.64+0x80] ;  /* 0x1300008002007fae */ /* 0x0007e2000b981a26 */
[----:B------:R-:W-:Y:S05]  /*20b0*/  BRA `(.L_x_66) ;  /* 0x0000000000147947 */ /* 0x000fea0003800000 */
.L_x_65:
[----:B------:R2:W-:Y:S01]  /*20c0*/  STS.128 [R0+0x13000], RZ ;  /* 0x013000ff00007388 */ /* 0x0005e20000000c00 */
[----:B------:R-:W-:Y:S05]  /*20d0*/  BRA `(.L_x_66) ;  /* 0x00000000000c7947 */ /* 0x000fea0003800000 */
.L_x_64:
[----:B------:R1:W-:Y:S04]  /*20e0*/  STS.128 [R0+0xf000], RZ ;  /* 0x00f000ff00007388 */ /* 0x0003e80000000c00 */
[----:B------:R1:W-:Y:S04]  /*20f0*/  STS.128 [R0+0x11000], RZ ;  /* 0x011000ff00007388 */ /* 0x0003e80000000c00 */
[----:B------:R1:W-:Y:S02]  /*2100*/  STS.128 [R0+0x13000], RZ ;  /* 0x013000ff00007388 */ /* 0x0003e40000000c00 */
.L_x_66:
[----:B------:R-:W-:Y:S05]  /*2110*/  BSYNC.RECONVERGENT B0 ;  /* 0x0000000000007941 */ /* 0x000fea0003800200 */
.L_x_63:
[----:B------:R-:W-:Y:S01]  /*2120*/  ISETP.GE.AND P4, PT, R20, UR15, PT ;  /* 0x0000000f14007c0c */ /* 0x000fe2000bf86270 */
[----:B------:R-:W-:-:S12]  /*2130*/  BSSY.RECONVERGENT B0, `(.L_x_67) ;  /* 0x0000022000007945 */ /* 0x000fd80003800200 */
[----:B------:R4:W-:Y:S04]  /*2140*/  @P4 STS.128 [R0+0x10000], RZ ;  /* 0x010000ff00004388 */ /* 0x0009e80000000c00 */
[----:B------:R4:W-:Y:S04]  /*2150*/  @P4 STS.128 [R0+0x12000], RZ ;  /* 0x012000ff00004388 */ /* 0x0009e80000000c00 */
[----:B------:R4:W-:Y:S01]  /*2160*/  @P4 STS.128 [R0+0x14000], RZ ;  /* 0x014000ff00004388 */ /* 0x0009e20000000c00 */
[----:B------:R-:W-:Y:S05]  /*2170*/  @P4 BRA `(.L_x_68) ;  /* 0x0000000000744947 */ /* 0x000fea0003800000 */
[----:B------:R-:W5:Y:S01]  /*2180*/  LDCU UR15, c[0x0][0x440] ;  /* 0x00008800ff0f77ac */ /* 0x000f620008000800 */
[----:B-1-3--:R-:W-:Y:S02]  /*2190*/  IMAD R2, R15, UR16, RZ ;  /* 0x000000100f027c24 */ /* 0x00afe4000f8e02ff */
[----:B------:R-:W-:Y:S01]  /*21a0*/  IMAD.MOV.U32 R5, RZ, RZ, R10 ;  /* 0x000000ffff057224 */ /* 0x000fe200078e000a */
[----:B------:R-:W1:Y:S01]  /*21b0*/  LDCU.64 UR8, c[0x0][0x390] ;  /* 0x00007200ff0877ac */ /* 0x000e620008000a00 */
[C---:B------:R-:W-:Y:S02]  /*21c0*/  IMAD R2, R14.reuse, UR17, R2 ;  /* 0x000000110e027c24 */ /* 0x040fe4000f8e0202 */
[----:B------:R-:W-:-:S04]  /*21d0*/  IMAD.WIDE.U32 R4, R14, UR16, R4 ;  /* 0x000000100e047c25 */ /* 0x000fc8000f8e0004 */
[----:B------:R-:W-:Y:S01]  /*21e0*/  IMAD.IADD R3, R5, 0x1, R2 ;  /* 0x0000000105037824 */ /* 0x000fe200078e0202 */
[----:B-----5:R-:W-:Y:S02]  /*21f0*/  ISETP.GE.AND P1, PT, R8, UR15, PT ;  /* 0x0000000f08007c0c */ /* 0x020fe4000bf26270 */
[----:B------:R-:W-:Y:S02]  /*2200*/  ISETP.GE.AND P0, PT, R11, UR15, PT ;  /* 0x0000000f0b007c0c */ /* 0x000fe4000bf06270 */
[----:B-1----:R-:W-:-:S04]  /*2210*/  LEA R2, P2, R4, UR8, 0x1 ;  /* 0x0000000804027c11 */ /* 0x002fc8000f8408ff */
        /* <DEDUP_REMOVED lines=18> */
.L_x_69:
[----:B------:R3:W-:Y:S02]  /*2340*/  STS.128 [R0+0x14000], RZ ;  /* 0x014000ff00007388 */ /* 0x0007e40000000c00 */
.L_x_68:
[----:B------:R-:W-:Y:S05]  /*2350*/  BSYNC.RECONVERGENT B0 ;  /* 0x0000000000007941 */ /* 0x000fea0003800200 */
.L_x_67:
[----:B------:R-:W-:Y:S01]  /*2360*/  UIMAD UR9, UR47, -0x40, UR45 ;  /* 0xffffffc02f0978a4 */ /* 0x000fe2000f8e022d */
[----:B------:R-:W0:Y:S01]  /*2370*/  LDGDEPBAR ;  /* 0x00000000000079af */ /* 0x000e220000000000 */
[----:B------:R-:W-:Y:S04]  /*2380*/  BSSY.RECONVERGENT B0, `(.L_x_70) ;  /* 0x000001c000007945 */ /* 0x000fe80003800200 */
[----:B------:R-:W-:-:S13]  /*2390*/  ISETP.GE.AND P2, PT, R19, UR9, PT ;  /* 0x0000000913007c0c */ /* 0x000fda000bf46270 */
[----:B------:R-:W-:Y:S05]  /*23a0*/  @P2 BRA `(.L_x_71) ;  /* 0x0000000000582947 */ /* 0x000fea0003800000 */
[----:B------:R-:W5:Y:S02]  /*23b0*/  LDCU UR8, c[0x0][0x440] ;  /* 0x00008800ff0877ac */ /* 0x000f640008000800 */
[----:B-----5:R-:W-:Y:S02]  /*23c0*/  ISETP.GE.AND P1, PT, R8, UR8, PT ;  /* 0x0000000808007c0c */ /* 0x020fe4000bf26270 */
[----:B------:R-:W-:-:S11]  /*23d0*/  ISETP.GE.AND P0, PT, R11, UR8, PT ;  /* 0x000000080b007c0c */ /* 0x000fd6000bf06270 */
        /* <DEDUP_REMOVED lines=17> */
.L_x_72:
[----:B------:R1:W-:Y:S01]  /*24f0*/  STS.128 [R0+0x8000], RZ ;  /* 0x008000ff00007388 */ /* 0x0003e20000000c00 */
[----:B------:R-:W-:Y:S05]  /*2500*/  BRA `(.L_x_73) ;  /* 0x00000000000c7947 */ /* 0x000fea0003800000 */
.L_x_71:
[----:B------:R1:W-:Y:S04]  /*2510*/  STS.128 [R0+0x6000], RZ ;  /* 0x006000ff00007388 */ /* 0x0003e80000000c00 */
[----:B------:R1:W-:Y:S04]  /*2520*/  STS.128 [R0+0x7000], RZ ;  /* 0x007000ff00007388 */ /* 0x0003e80000000c00 */
[----:B------:R1:W-:Y:S02]  /*2530*/  STS.128 [R0+0x8000], RZ ;  /* 0x008000ff00007388 */ /* 0x0003e40000000c00 */
.L_x_73:
[----:B------:R-:W-:Y:S05]  /*2540*/  BSYNC.RECONVERGENT B0 ;  /* 0x0000000000007941 */ /* 0x000fea0003800200 */
.L_x_70:
[----:B------:R-:W-:Y:S01]  /*2550*/  BSSY.RECONVERGENT B0, `(.L_x_74) ;  /* 0x000001c000007945 */ /* 0x000fe20003800200 */
[----:B------:R-:W-:-:S03]  /*2560*/  IADD3 R233, PT, PT, R0, UR14, RZ ;  /* 0x0000000e00e97c10 */ /* 0x000fc6000fffe0ff */
[----:B------:R-:W-:Y:S05]  /*2570*/  @P2 BRA `(.L_x_75) ;  /* 0x0000000000582947 */ /* 0x000fea0003800000 */
[----:B------:R-:W5:Y:S02]  /*2580*/  LDCU UR8, c[0x0][0x440] ;  /* 0x00008800ff0877ac */ /* 0x000f640008000800 */
[----:B-----5:R-:W-:Y:S02]  /*2590*/  ISETP.GE.AND P1, PT, R8, UR8, PT ;  /* 0x0000000808007c0c */ /* 0x020fe4000bf26270 */
[----:B------:R-:W-:-:S11]  /*25a0*/  ISETP.GE.AND P0, PT, R11, UR8, PT ;  /* 0x000000080b007c0c */ /* 0x000fd6000bf06270 */
[----:B------:R-:W-:Y:S01]  /*25b0*/  @!PT LDS RZ, [RZ] ;  /* 0x00000000fffff984 */ /* 0x000fe20000000800 */
[----:B------:R-:W-:Y:S01]  /*25c0*/  @!PT LDS RZ, [RZ] ;  /* 0x00000000fffff984 */ /* 0x000fe20000000800 */
[----:B------:R-:W-:Y:S01]  /*25d0*/  @!PT LDS RZ, [RZ] ;  /* 0x00000000fffff984 */ /* 0x000fe20000000800 */
[----:B------:R1:W-:Y:S04]  /*25e0*/  @!P1 LDGSTS.E.BYPASS.LTC128B.128 [R233], desc[UR38][R238.64] ;  /* 0x00000000eee99fae */ /* 0x0003e8000b981a26 */
[----:B------:R1:W-:Y:S04]  /*25f0*/  @P1 STS.128 [R233], RZ ;  /* 0x000000ffe9001388 */ /* 0x0003e80000000c00 */
        /* <DEDUP_REMOVED lines=12> */
.L_x_76:
[----:B------:R1:W-:Y:S01]  /*26c0*/  STS.128 [R233+0x2000], RZ ;  /* 0x002000ffe9007388 */ /* 0x0003e20000000c00 */
[----:B------:R-:W-:Y:S05]  /*26d0*/  BRA `(.L_x_77) ;  /* 0x00000000000c7947 */ /* 0x000fea0003800000 */
.L_x_75:
[----:B------:R1:W-:Y:S04]  /*26e0*/  STS.128 [R233], RZ ;  /* 0x000000ffe9007388 */ /* 0x0003e80000000c00 */
[----:B------:R1:W-:Y:S04]  /*26f0*/  STS.128 [R233+0x1000], RZ ;  /* 0x001000ffe9007388 */ /* 0x0003e80000000c00 */
[----:B------:R1:W-:Y:S02]  /*2700*/  STS.128 [R233+0x2000], RZ ;  /* 0x002000ffe9007388 */ /* 0x0003e40000000c00 */
.L_x_77:
[----:B------:R-:W-:Y:S05]  /*2710*/  BSYNC.RECONVERGENT B0 ;  /* 0x0000000000007941 */ /* 0x000fea0003800200 */
.L_x_74:
[----:B------:R-:W-:Y:S01]  /*2720*/  SHF.R.U32.HI R16, RZ, 0x1, R21 ;  /* 0x00000001ff107819 */ /* 0x000fe20000011615 */
[----:B------:R-:W-:Y:S01]  /*2730*/  IMAD.MOV.U32 R251, RZ, RZ, 0x7f800000 ;  /* 0x7f800000fffb7424 */ /* 0x000fe200078e00ff */
[----:B------:R-:W-:Y:S01]  /*2740*/  MOV R252, 0x7f800000 ;  /* 0x7f80000000fc7802 */ /* 0x000fe20000000f00 */
[----:B------:R-:W-:Y:S01]  /*2750*/  IMAD.MOV.U32 R250, RZ, RZ, 0x7f800000 ;  /* 0x7f800000fffa7424 */ /* 0x000fe200078e00ff */
[----:B------:R-:W-:Y:S02]  /*2760*/  LOP3.LUT R241, R16, 0x10, RZ, 0xc0, !PT ;  /* 0x0000001010f17812 */ /* 0x000fe400078ec0ff */
[----:B------:R-:W-:Y:S02]  /*2770*/  MOV R249, 0x7f800000 ;  /* 0x7f80000000f97802 */ /* 0x000fe40000000f00 */
[----:B------:R-:W-:-:S04]  /*2780*/  LOP3.LUT R241, R241, 0x7, R19, 0xf8, !PT ;  /* 0x00000007f1f17812 */ /* 0x000fc800078ef813 */
[C---:B-1-3--:R-:W-:Y:S01]  /*2790*/  LOP3.LUT R3, R241.reuse, 0x20, RZ, 0xfc, !PT ;  /* 0x00000020f1037812 */ /* 0x04afe200078efcff */
[C---:B------:R-:W-:Y:S01]  /*27a0*/  VIADD R4, R241.reuse, 0x8 ;  /* 0x00000008f1047836 */ /* 0x040fe20000000000 */
[C---:B------:R-:W-:Y:S01]  /*27b0*/  ISETP.GE.AND P3, PT, R241.reuse, UR9, PT ;  /* 0x00000009f1007c0c */ /* 0x040fe2000bf66270 */
[----:B------:R-:W-:Y:S01]  /*27c0*/  VIADD R2, R241, 0x28 ;  /* 0x00000028f1027836 */ /* 0x000fe20000000000 */
[----:B------:R-:W-:Y:S02]  /*27d0*/  ISETP.GE.AND P1, PT, R3, UR9, PT ;  /* 0x0000000903007c0c */ /* 0x000fe4000bf26270 */
[----:B------:R-:W-:Y:S02]  /*27e0*/  ISETP.GE.AND P2, PT, R4, UR9, PT ;  /* 0x0000000904007c0c */ /* 0x000fe4000bf46270 */
[----:B------:R-:W-:Y:S01]  /*27f0*/  ISETP.GE.AND P0, PT, R2, UR9, PT ;  /* 0x0000000902007c0c */ /* 0x000fe2000bf06270 */
[----:B------:R-:W-:Y:S01]  /*2800*/  IMAD.MOV.U32 R2, RZ, RZ, 0x4 ;  /* 0x00000004ff027424 */ /* 0x000fe200078e00ff */
[----:B------:R-:W1:Y:S03]  /*2810*/  LDCU.64 UR8, c[0x0][0x3d0] ;  /* 0x00007a00ff0877ac */ /* 0x000e660008000a00 */
[----:B------:R-:W-:Y:S01]  /*2820*/  IMAD.WIDE.U32 R2, R241, R2, UR54 ;  /* 0x00000036f1027e25 */ /* 0x000fe2000f8e0002 */
[----:B------:R-:W-:-:S04]  /*2830*/  UIMAD UR5, UR5, UR18, URZ ;  /* 0x00000012050572a4 */ /* 0x000fc8000f8e02ff */
[----:B------:R-:W5:Y:S04]  /*2840*/  @!P3 LDG.E R252, desc[UR38][R2.64] ;  /* 0x0000002602fcb981 */ /* 0x000f68000c1e1900 */
[----:B------:R-:W5:Y:S04]  /*2850*/  @!P2 LDG.E R251, desc[UR38][R2.64+0x20] ;  /* 0x0000202602fba981 */ /* 0x000f68000c1e1900 */
[----:B------:R-:W5:Y:S04]  /*2860*/  @!P1 LDG.E R250, desc[UR38][R2.64+0x80] ;  /* 0x0000802602fa9981 */ /* 0x000f68000c1e1900 */
[----:B------:R3:W5:Y:S01]  /*2870*/  @!P0 LDG.E R249, desc[UR38][R2.64+0xa0] ;  /* 0x0000a02602f98981 */ /* 0x000762000c1e1900 */
[----:B------:R-:W-:Y:S01]  /*2880*/  UIMAD UR5, UR31, UR19, UR5 ;  /* 0x000000131f0572a4 */ /* 0x000fe2000f8e0205 */
[----:B-1----:R-:W-:Y:S01]  /*2890*/  IMAD R4, R17, UR8, RZ ;  /* 0x0000000811047c24 */ /* 0x002fe2000f8e02ff */
[----:B------:R-:W-:Y:S03]  /*28a0*/  BSSY.RECONVERGENT B0, `(.L_x_78) ;  /* 0x0000029000007945 */ /* 0x000fe60003800200 */
[----:B------:R-:W-:-:S02]  /*28b0*/  IMAD R10, R13, UR9, R4 ;  /* 0x000000090d0a7c24 */ /* 0x000fc4000f8e0204 */
[----:B---3--:R-:W-:-:S04]  /*28c0*/  IMAD.U32 R2, RZ, RZ, UR18 ;  /* 0x00000012ff027e24 */ /* 0x008fc8000f8e00ff */
[----:B------:R-:W-:-:S03]  /*28d0*/  IMAD.WIDE.U32 R2, R2, UR31, R8 ;  /* 0x0000001f02027c25 */ /* 0x000fc6000f8e0008 */
[----:B------:R-:W-:-:S04]  /*28e0*/  IADD3 R2, P0, PT, R2, UR44, RZ ;  /* 0x0000002c02027c10 */ /* 0x000fc8000ff1e0ff */
[----:B------:R-:W-:-:S03]  /*28f0*/  IADD3.X R3, PT, PT, R18, UR5, R3, P0, !PT ;  /* 0x0000000512037c10 */ /* 0x000fc600087fe403 */
[----:B------:R-:W-:-:S05]  /*2900*/  IMAD.WIDE.U32 R4, R13, UR8, R2 ;  /* 0x000000080d047c25 */ /* 0x000fca000f8e0002 */
[----:B------:R-:W-:Y:S01]  /*2910*/  IADD3 R10, PT, PT, R5, R10, RZ ;  /* 0x0000000a050a7210 */ /* 0x000fe20007ffe0ff */
[----:B------:R-:W-:Y:S06]  /*2920*/  @P5 BRA `(.L_x_79) ;  /* 0x0000000000745947 */ /* 0x000fec0003800000 */
[----:B------:R-:W1:Y:S01]  /*2930*/  LDCU UR5, c[0x0][0x440] ;  /* 0x00008800ff0577ac */ /* 0x000e620008000800 */
[----:B------:R-:W-:Y:S02]  /*2940*/  IMAD.MOV.U32 R2, RZ, RZ, R4 ;  /* 0x000000ffff027224 */ /* 0x000fe400078e0004 */
[----:B------:R-:W-:Y:S01]  /*2950*/  IMAD.MOV.U32 R3, RZ, RZ, R10 ;  /* 0x000000ffff037224 */ /* 0x000fe200078e000a */
[----:B------:R-:W3:Y:S01]  /*2960*/  LDCU.64 UR8, c[0x0][0x388] ;  /* 0x00007100ff0877ac */ /* 0x000ee20008000a00 */
[----:B------:R-:W-:-:S04]  /*2970*/  IMAD.WIDE.U32 R6, R19, UR18, R2 ;  /* 0x0000001213067c25 */ /* 0x000fc8000f8e0002 */
[----:B------:R-:W-:Y:S01]  /*2980*/  IMAD R3, R19, UR19, R7 ;  /* 0x0000001313037c24 */ /* 0x000fe2000f8e0207 */
[----:B-1----:R-:W-:Y:S02]  /*2990*/  ISETP.GE.AND P1, PT, R8, UR5, PT ;  /* 0x0000000508007c0c */ /* 0x002fe4000bf26270 */
[----:B------:R-:W-:Y:S02]  /*29a0*/  ISETP.GE.AND P0, PT, R11, UR5, PT ;  /* 0x000000050b007c0c */ /* 0x000fe4000bf06270 */
[----:B---3--:R-:W-:-:S04]  /*29b0*/  LEA R2, P2, R6, UR8, 0x1 ;  /* 0x0000000806027c11 */ /* 0x008fc8000f8408ff */
        /* <DEDUP_REMOVED lines=18> */
.L_x_80:
[----:B------:R3:W-:Y:S01]  /*2ae0*/  STS.128 [R0+0xd000], RZ ;  /* 0x00d000ff00007388 */ /* 0x0007e20000000c00 */
[----:B------:R-:W-:Y:S05]  /*2af0*/  BRA `(.L_x_81) ;  /* 0x00000000000c7947 */ /* 0x000fea0003800000 */
.L_x_79:
[----:B------:R1:W-:Y:S04]  /*2b00*/  STS.128 [R0+0x9000], RZ ;  /* 0x009000ff00007388 */ /* 0x0003e80000000c00 */
[----:B------:R1:W-:Y:S04]  /*2b10*/  STS.128 [R0+0xb000], RZ ;  /* 0x00b000ff00007388 */ /* 0x0003e80000000c00 */
[----:B------:R1:W-:Y:S02]  /*2b20*/  STS.128 [R0+0xd000], RZ ;  /* 0x00d000ff00007388 */ /* 0x0003e40000000c00 */
.L_x_81:
[----:B------:R-:W-:Y:S05]  /*2b30*/  BSYNC.RECONVERGENT B0 ;  /* 0x0000000000007941 */ /* 0x000fea0003800200 */
.L_x_78:
[----:B------:R1:W-:Y:S01]  /*2b40*/  @P4 STS.128 [R0+0xa000], RZ ;  /* 0x00a000ff00004388 */ /* 0x0003e20000000c00 */
[----:B------:R-:W-:Y:S03]  /*2b50*/  BSSY.RECONVERGENT B0, `(.L_x_82) ;  /* 0x0000021000007945 */ /* 0x000fe60003800200 */
[----:B------:R1:W-:Y:S04]  /*2b60*/  @P4 STS.128 [R0+0xc000], RZ ;  /* 0x00c000ff00004388 */ /* 0x0003e80000000c00 */
[----:B------:R1:W-:Y:S01]  /*2b70*/  @P4 STS.128 [R0+0xe000], RZ ;  /* 0x00e000ff00004388 */ /* 0x0003e20000000c00 */
[----:B------:R-:W-:Y:S05]  /*2b80*/  @P4 BRA `(.L_x_83) ;  /* 0x0000000000744947 */ /* 0x000fea0003800000 */
[----:B------:R-:W2:Y:S01]  /*2b90*/  LDCU UR5, c[0x0][0x440] ;  /* 0x00008800ff0577ac */ /* 0x000ea20008000800 */
[----:B-1-3--:R-:W-:Y:S02]  /*2ba0*/  IMAD R2, R15, UR18, RZ ;  /* 0x000000120f027c24 */ /* 0x00afe4000f8e02ff */
        /* <DEDUP_REMOVED lines=26> */
.L_x_84:
[----:B------:R2:W-:Y:S02]  /*2d50*/  STS.128 [R0+0xe000], RZ ;  /* 0x00e000ff00007388 */ /* 0x0005e40000000c00 */
.L_x_83:
[----:B------:R-:W-:Y:S05]  /*2d60*/  BSYNC.RECONVERGENT B0 ;  /* 0x0000000000007941 */ /* 0x000fea0003800200 */
.L_x_82:
[----:B------:R-:W1:Y:S01]  /*2d70*/  S2R R232, SR_TID.X ;  /* 0x0000000000e87919 */ /* 0x000e620000002100 */
[C---:B------:R-:W-:Y:S01]  /*2d80*/  IMAD.SHL.U32 R8, R21.reuse, 0x20, RZ ;  /* 0x0000002015087824 */ /* 0x040fe200078e00ff */
[C---:B------:R-:W-:Y:S01]  /*2d90*/  LOP3.LUT P0, RZ, R21.reuse, 0x4, RZ, 0xc0, !PT ;  /* 0x0000000415ff7812 */ /* 0x040fe2000780c0ff */
[C---:B------:R-:W-:Y:S01]  /*2da0*/  IMAD.SHL.U32 R4, R21.reuse, 0x10, RZ ;  /* 0x0000001015047824 */ /* 0x040fe200078e00ff */
[----:B------:R-:W0:Y:S01]  /*2db0*/  LDGDEPBAR ;  /* 0x00000000000079af */ /* 0x000e220000000000 */
[----:B------:R-:W-:Y:S01]  /*2dc0*/  IMAD.SHL.U32 R9, R21, 0x4, RZ ;  /* 0x0000000415097824 */ /* 0x000fe200078e00ff */
[C---:B-1234-:R-:W-:Y:S01]  /*2dd0*/  LOP3.LUT R0, R8.reuse, 0x20, RZ, 0xc0, !PT ;  /* 0x0000002008007812 */ /* 0x05efe200078ec0ff */
[----:B------:R-:W1:Y:S01]  /*2de0*/  LDC R243, c[0x0][0x44c] ;  /* 0x00011300fff37b82 */ /* 0x000e620000000800 */
[----:B------:R-:W-:Y:S01]  /*2df0*/  LOP3.LUT R6, R8, 0x120, RZ, 0xc0, !PT ;  /* 0x0000012008067812 */ /* 0x000fe200078ec0ff */
[----:B------:R-:W2:Y:S01]  /*2e00*/  LDCU UR15, c[0x0][0x3b0] ;  /* 0x00007600ff0f77ac */ /* 0x000ea20008000800 */
[--C-:B------:R-:W-:Y:S01]  /*2e10*/  LOP3.LUT R0, R0, 0x3c00, R4.reuse, 0xf8, !PT ;  /* 0x00003c0000007812 */ /* 0x100fe200078ef804 */
[----:B------:R-:W-:Y:S01]  /*2e20*/  IMAD.MOV.U32 R229, RZ, RZ, 0x20 ;  /* 0x00000020ffe57424 */ /* 0x000fe200078e00ff */
[--C-:B------:R-:W-:Y:S01]  /*2e30*/  LOP3.LUT R6, R6, 0x200, R4.reuse, 0xf8, !PT ;  /* 0x0000020006067812 */ /* 0x100fe200078ef804 */
[----:B------:R-:W3:Y:S01]  /*2e40*/  LDCU UR16, c[0x0][0x590] ;  /* 0x0000b200ff1077ac */ /* 0x000ee20008000800 */
[----:B------:R-:W-:Y:S01]  /*2e50*/  LOP3.LUT R4, R0, 0x100, R4, 0xf8, !PT ;  /* 0x0000010000047812 */ /* 0x000fe200078ef804 */
[----:B------:R-:W-:Y:S01]  /*2e60*/  IMAD.MOV.U32 R228, RZ, RZ, 0x20 ;  /* 0x00000020ffe47424 */ /* 0x000fe200078e00ff */
[----:B------:R-:W-:Y:S01]  /*2e70*/  SHF.R.U32.HI R0, RZ, 0x4, R21 ;  /* 0x00000004ff007819 */ /* 0x000fe20000011615 */
[----:B------:R-:W-:Y:S01]  /*2e80*/  UIADD3 UR31, UPT, UPT, UR31, 0x80, URZ ;  /* 0x000000801f1f7890 */ /* 0x000fe2000fffe0ff */
[----:B------:R-:W-:Y:S01]  /*2e90*/  LOP3.LUT R9, R9, 0x18, RZ, 0xc0, !PT ;  /* 0x0000001809097812 */ /* 0x000fe200078ec0ff */
[----:B------:R-:W-:Y:S01]  /*2ea0*/  IMAD.MOV.U32 R240, RZ, RZ, R233 ;  /* 0x000000fffff07224 */ /* 0x000fe200078e00e9 */
[----:B------:R-:W-:-:S02]  /*2eb0*/  LOP3.LUT R0, R0, 0x8, RZ, 0xc0, !PT ;  /* 0x0000000800007812 */ /* 0x000fc400078ec0ff */
[----:B------:R-:W-:Y:S02]  /*2ec0*/  CS2R R126, SRZ ;  /* 0x00000000007e7805 */ /* 0x000fe4000001ff00 */
[----:B------:R-:W-:Y:S02]  /*2ed0*/  LOP3.LUT R5, R9, 0xc0, R8, 0xf8, !PT ;  /* 0x000000c009057812 */ /* 0x000fe400078ef808 */
[----:B------:R-:W-:Y:S02]  /*2ee0*/  CS2R R124, SRZ ;  /* 0x00000000007c7805 */ /* 0x000fe4000001ff00 */
[--C-:B------:R-:W-:Y:S02]  /*2ef0*/  LOP3.LUT R0, R0, 0x10, R21.reuse, 0xf8, !PT ;  /* 0x0000001000007812 */ /* 0x100fe400078ef815 */
[----:B------:R-:W-:Y:S02]  /*2f00*/  CS2R R130, SRZ ;  /* 0x0000000000827805 */ /* 0x000fe4000001ff00 */
[----:B------:R-:W-:-:S02]  /*2f10*/  LOP3.LUT R3, R5, 0x8, R21, 0x78, !PT ;  /* 0x0000000805037812 */ /* 0x000fc400078e7815 */
[----:B------:R-:W-:Y:S01]  /*2f20*/  CS2R R128, SRZ ;  /* 0x0000000000807805 */ /* 0x000fe2000001ff00 */
[----:B------:R-:W-:-:S04]  /*2f30*/  DEPBAR.LE SB0, 0x1 ;  /* 0x000080400000791a */ /* 0x000fc80000000000 */
[C---:B------:R-:W-:Y:S01]  /*2f40*/  IMAD.SHL.U32 R10, R232.reuse, 0x20, RZ ;  /* 0x00000020e80a7824 */ /* 0x040fe200078e00ff */
[----:B------:R-:W-:Y:S01]  /*2f50*/  LOP3.LUT R5, R5, 0x8, R16, 0x78, !PT ;  /* 0x0000000805057812 */ /* 0x000fe200078e7810 */
[C---:B------:R-:W-:Y:S01]  /*2f60*/  IMAD.SHL.U32 R2, R232.reuse, 0x4, RZ ;  /* 0x00000004e8027824 */ /* 0x040fe200078e00ff */
[----:B------:R-:W-:Y:S01]  /*2f70*/  SHF.R.U32.HI R11, RZ, 0x1, R232 ;  /* 0x00000001ff0b7819 */ /* 0x000fe200000116e8 */
[----:B------:R-:W-:Y:S01]  /*2f80*/  IMAD.SHL.U32 R12, R232, 0x2, RZ ;  /* 0x00000002e80c7824 */ /* 0x000fe200078e00ff */
[----:B------:R-:W-:Y:S01]  /*2f90*/  LOP3.LUT R7, R10, 0xc0, RZ, 0xc0, !PT ;  /* 0x000000c00a077812 */ /* 0x000fe200078ec0ff */
[----:B------:R-:W-:Y:S01]  /*2fa0*/  IMAD.SHL.U32 R231, R232, 0x8, RZ ;  /* 0x00000008e8e77824 */ /* 0x000fe200078e00ff */
[----:B------:R-:W-:Y:S02]  /*2fb0*/  LOP3.LUT R6, R6, R5, RZ, 0xfc, !PT ;  /* 0x0000000506067212 */ /* 0x000fe400078efcff */
[----:B------:R-:W-:Y:S02]  /*2fc0*/  CS2R R122, SRZ ;  /* 0x00000000007a7805 */ /* 0x000fe4000001ff00 */
[----:B------:R-:W-:-:S02]  /*2fd0*/  LOP3.LUT R7, R7, 0x18, R2, 0xf8, !PT ;  /* 0x0000001807077812 */ /* 0x000fc400078ef802 */
[----:B------:R-:W-:Y:S02]  /*2fe0*/  CS2R R120, SRZ ;  /* 0x0000000000787805 */ /* 0x000fe4000001ff00 */
[----:B------:R-:W-:Y:S02]  /*2ff0*/  LOP3.LUT R2, R0, 0xc0, R8, 0xf8, !PT ;  /* 0x000000c000027812 */ /* 0x000fe400078ef808 */
[----:B------:R-:W-:Y:S02]  /*3000*/  CS2R R118, SRZ ;  /* 0x0000000000767805 */ /* 0x000fe4000001ff00 */
[----:B------:R-:W-:Y:S01]  /*3010*/  LOP3.LUT R0, R4, R3, RZ, 0xfc, !PT ;  /* 0x0000000304007212 */ /* 0x000fe200078efcff */
[----:B------:R-:W-:Y:S01]  /*3020*/  IMAD.SHL.U32 R3, R232, 0x10, RZ ;  /* 0x00000010e8037824 */ /* 0x000fe200078e00ff */
[----:B------:R-:W-:Y:S02]  /*3030*/  LOP3.LUT R2, R2, R9, RZ, 0x3c, !PT ;  /* 0x0000000902027212 */ /* 0x000fe400078e3cff */
[----:B------:R-:W-:-:S02]  /*3040*/  CS2R R116, SRZ ;  /* 0x0000000000747805 */ /* 0x000fc4000001ff00 */
[----:B------:R-:W-:Y:S02]  /*3050*/  LOP3.LUT R4, R10, 0x120, RZ, 0xc0, !PT ;  /* 0x000001200a047812 */ /* 0x000fe400078ec0ff */
[----:B------:R-:W-:Y:S02]  /*3060*/  CS2R R110, SRZ ;  /* 0x00000000006e7805 */ /* 0x000fe4000001ff00 */
[----:B------:R-:W-:Y:S01]  /*3070*/  LEA R226, R0, UR6, 0x1 ;  /* 0x0000000600e27c11 */ /* 0x000fe2000f8e08ff */
[----:B------:R-:W-:Y:S01]  /*3080*/  BAR.SYNC.DEFER_BLOCKING 0x0 ;  /* 0x0000000000007b1d */ /* 0x000fe20000010000 */
[----:B------:R-:W-:Y:S02]  /*3090*/  LOP3.LUT R224, R2, 0x120, R8, 0xf8, !PT ;  /* 0x0000012002e07812 */ /* 0x000fe400078ef808 */
[----:B------:R-:W-:Y:S02]  /*30a0*/  CS2R R108, SRZ ;  /* 0x00000000006c7805 */ /* 0x000fe4000001ff00 */
[----:B------:R-:W-:Y:S01]  /*30b0*/  LOP3.LUT R2, R4, 0x200, R3, 0xf8, !PT ;  /* 0x0000020004027812 */ /* 0x000fe200078ef803 */
[C---:B------:R-:W-:Y:S01]  /*30c0*/  VIADD R4, R226.reuse, 0xf000 ;  /* 0x0000f000e2047836 */ /* 0x040fe20000000000 */
[----:B------:R-:W-:Y:S01]  /*30d0*/  LOP3.LUT R3, R3, 0x1c0, RZ, 0xc0, !PT ;  /* 0x000001c003037812 */ /* 0x000fe200078ec0ff */
[----:B------:R-:W-:Y:S01]  /*30e0*/  VIADD R220, R226, 0xf020 ;  /* 0x0000f020e2dc7836 */ /* 0x000fe20000000000 */
[----:B------:R-:W-:Y:S01]  /*30f0*/  LOP3.LUT R5, R10, 0x7400, RZ, 0xc0, !PT ;  /* 0x000074000a057812 */ /* 0x000fe200078ec0ff */
[----:B------:R-:W-:Y:S01]  /*3100*/  @P0 VIADD R220, R4, 0xffffffe0 ;  /* 0xffffffe004dc0836 */ /* 0x000fe20000000000 */
[----:B------:R-:W-:-:S02]  /*3110*/  LOP3.LUT R3, R3, 0x38, R12, 0xf8, !PT ;  /* 0x0000003803037812 */ /* 0x000fc400078ef80c */
[----:B------:R-:W-:Y:S02]  /*3120*/  CS2R R114, SRZ ;  /* 0x0000000000727805 */ /* 0x000fe4000001ff00 */
[--C-:B------:R-:W-:Y:S02]  /*3130*/  LOP3.LUT R0, R7, 0x8, R11.reuse, 0x78, !PT ;  /* 0x0000000807007812 */ /* 0x100fe400078e780b */
[----:B------:R-:W-:Y:S02]  /*3140*/  CS2R R112, SRZ ;  /* 0x0000000000707805 */ /* 0x000fe4000001ff00 */
[----:B------:R-:W-:Y:S02]  /*3150*/  LOP3.LUT R5, R5, 0x6, R12, 0xf8, !PT ;  /* 0x0000000605057812 */ /* 0x000fe400078ef80c */
[----:B------:R-:W-:Y:S02]  /*3160*/  CS2R R106, SRZ ;  /* 0x00000000006a7805 */ /* 0x000fe4000001ff00 */
[----:B------:R-:W-:-:S02]  /*3170*/  LOP3.LUT R3, R3, 0x20, R11, 0x78, !PT ;  /* 0x0000002003037812 */ /* 0x000fc400078e780b */
[----:B------:R-:W-:Y:S02]  /*3180*/  CS2R R104, SRZ ;  /* 0x0000000000687805 */ /* 0x000fe4000001ff00 */
[----:B------:R-:W-:Y:S02]  /*3190*/  LOP3.LUT R230, R2, R0, RZ, 0xfc, !PT ;  /* 0x0000000002e67212 */ /* 0x000fe400078efcff */
[----:B------:R-:W-:Y:S02]  /*31a0*/  CS2R R102, SRZ ;  /* 0x0000000000667805 */ /* 0x000fe4000001ff00 */
[----:B------:R-:W-:Y:S02]  /*31b0*/  LOP3.LUT R0, R5, R3, RZ, 0xfc, !PT ;  /* 0x0000000305007212 */ /* 0x000fe400078efcff */
[----:B------:R-:W-:Y:S02]  /*31c0*/  CS2R R100, SRZ ;  /* 0x0000000000647805 */ /* 0x000fe4000001ff00 */
[----:B------:R-:W-:-:S02]  /*31d0*/  SEL R229, R229, 0xffffffe0, !P0 ;  /* 0xffffffe0e5e57807 */ /* 0x000fc40004000000 */
[----:B------:R-:W-:Y:S02]  /*31e0*/  CS2R R94, SRZ ;  /* 0x00000000005e7805 */ /* 0x000fe4000001ff00 */
[----:B------:R-:W-:Y:S01]  /*31f0*/  LOP3.LUT P1, RZ, R232, 0x4, RZ, 0xc0, !PT ;  /* 0x00000004e8ff7812 */ /* 0x000fe2000782c0ff */
[----:B------:R-:W4:Y:S01]  /*3200*/  LDSM.16.M88.4 R184, [R220] ;  /* 0x00000000dcb8783b */ /* 0x000f220000000200 */
[----:B------:R-:W-:Y:S02]  /*3210*/  LEA R225, R6, UR6, 0x1 ;  /* 0x0000000606e17c11 */ /* 0x000fe4000f8e08ff */
[----:B------:R-:W-:Y:S02]  /*3220*/  CS2R R92, SRZ ;  /* 0x00000000005c7805 */ /* 0x000fe4000001ff00 */
[----:B------:R-:W-:Y:S01]  /*3230*/  LEA R224, R224, UR6, 0x1 ;  /* 0x00000006e0e07c11 */ /* 0x000fe2000f8e08ff */
[----:B------:R-:W1:Y:S01]  /*3240*/  LDSM.16.M88.4 R188, [R220+0x400] ;  /* 0x00040000dcbc783b */ /* 0x000e620000000200 */
[----:B------:R-:W-:-:S02]  /*3250*/  LOP3.LUT P0, RZ, R232, 0x2, RZ, 0xc0, !PT ;  /* 0x00000002e8ff7812 */ /* 0x000fc4000780c0ff */
[----:B------:R-:W-:Y:S02]  /*3260*/  CS2R R98, SRZ ;  /* 0x0000000000627805 */ /* 0x000fe4000001ff00 */
[----:B------:R-:W-:Y:S01]  /*3270*/  LOP3.LUT R2, R231, 0x18, RZ, 0xc0, !PT ;  /* 0x00000018e7027812 */ /* 0x000fe200078ec0ff */
[----:B------:R-:W1:Y:S01]  /*3280*/  LDSM.16.M88.4 R200, [R220+0x2000] ;  /* 0x00200000dcc8783b */ /* 0x000e620000000200 */
[----:B------:R-:W-:Y:S02]  /*3290*/  CS2R R96, SRZ ;  /* 0x0000000000607805 */ /* 0x000fe4000001ff00 */
[----:B------:R-:W-:Y:S02]  /*32a0*/  CS2R R90, SRZ ;  /* 0x00000000005a7805 */ /* 0x000fe4000001ff00 */
[----:B------:R-:W-:Y:S01]  /*32b0*/  CS2R R88, SRZ ;  /* 0x0000000000587805 */ /* 0x000fe2000001ff00 */
[----:B------:R-:W1:Y:S01]  /*32c0*/  LDSM.16.M88.4 R204, [R220+0x2400] ;  /* 0x00240000dccc783b */ /* 0x000e620000000200 */
[----:B------:R-:W-:-:S02]  /*32d0*/  CS2R R86, SRZ ;  /* 0x0000000000567805 */ /* 0x000fc4000001ff00 */
[----:B------:R-:W-:Y:S02]  /*32e0*/  CS2R R84, SRZ ;  /* 0x0000000000547805 */ /* 0x000fe4000001ff00 */
[----:B------:R-:W-:Y:S01]  /*32f0*/  CS2R R78, SRZ ;  /* 0x00000000004e7805 */ /* 0x000fe2000001ff00 */
        /* <DEDUP_REMOVED lines=31> */
[----:B------:R-:W-:Y:S01]  /*34f0*/  LOP3.LUT P2, RZ, R232, 0x8, RZ, 0xc0, !PT ;  /* 0x00000008e8ff7812 */ /* 0x000fe2000784c0ff */
[----:B------:R4:W-:Y:S01]  /*3500*/  STL [R1], R0 ;  /* 0x0000000001007387 */ /* 0x0009e20000100800 */
[----:B------:R-:W-:Y:S01]  /*3510*/  SEL R228, R228, 0xffffffe0, !P0 ;  /* 0xffffffe0e4e47807 */ /* 0x000fe20004000000 */
[----:B------:R-:W-:Y:S01]  /*3520*/  VIADD R225, R225, UR14 ;  /* 0x0000000ee1e17c36 */ /* 0x000fe20008000000 */
[----:B------:R-:W-:Y:S01]  /*3530*/  USHF.L.U32 UR46, UR46, 0x3, URZ ;  /* 0x000000032e2e7899 */ /* 0x000fe200080006ff */
[----:B------:R-:W-:Y:S01]  /*3540*/  VIADD R224, R224, UR14 ;  /* 0x0000000ee0e07c36 */ /* 0x000fe20008000000 */
[----:B------:R-:W1:Y:S01]  /*3550*/  LDCU UR5, c[0x0][0x440] ;  /* 0x00008800ff0577ac */ /* 0x000e620008000800 */
[----:B------:R-:W-:Y:S01]  /*3560*/  IMAD.IADD R227, R226, 0x1, R229 ;  /* 0x00000001e2e37824 */ /* 0x000fe200078e02e5 */
[----:B------:R-:W1:Y:S01]  /*3570*/  LDCU UR8, c[0x0][0x3e0] ;  /* 0x00007c00ff0877ac */ /* 0x000e620008000800 */
[----:B------:R-:W1:Y:S01]  /*3580*/  LDCU UR9, c[0x0][0x45c] ;  /* 0x00008b80ff0977ac */ /* 0x000e620008000800 */
[----:B------:R-:W-:-:S02]  /*3590*/  UISETP.GE.AND UP1, UPT, UR31, UR37, UPT ;  /* 0x000000251f00728c */ /* 0x000fc4000bf26270 */
[----:B--2---:R-:W-:Y:S02]  /*35a0*/  USHF.L.U32 UR15, UR15, 0x6, URZ ;  /* 0x000000060f0f7899 */ /* 0x004fe400080006ff */
[----:B---3--:R-:W-:Y:S01]  /*35b0*/  USHF.L.U32 UR16, UR16, 0x6, URZ ;  /* 0x0000000610107899 */ /* 0x008fe200080006ff */
[----:B----4-:R-:W-:-:S05]  /*35c0*/  IMAD.MOV.U32 R0, RZ, RZ, 0x10 ;  /* 0x00000010ff007424 */ /* 0x010fca00078e00ff */
[----:B------:R-:W-:Y:S02]  /*35d0*/  SEL R0, R0, 0xfffffff0, !P1 ;  /* 0xfffffff000007807 */ /* 0x000fe40004800000 */
[----:B------:R-:W-:-:S07]  /*35e0*/  LOP3.LUT R0, R2, 0x20, RZ, 0xfc, !PT ;  /* 0x0000002002007812 */ /* 0x000fce00078efcff */
.L_x_87:
        /* <DEDUP_REMOVED lines=54> */
[-C--:B------:R-:W-:Y:S08]  /*3950*/  HMMA.16816.F32.BF16 R28, R160, R166.reuse, R28 ;  /* 0x000000a6a01c723c */ /* 0x080ff0000004181c */
        /* <DEDUP_REMOVED lines=13> */
[C---:B---3--:R-:W-:Y:S08]  /*3a30*/  HMMA.16816.F32.BF16 R8, R148.reuse, R144, R8 ;  /* 0x000000909408723c */ /* 0x048ff00000041808 */
[-C--:B------:R-:W-:Y:S03]  /*3a40*/  HMMA.16816.F32.BF16 R12, R148, R146.reuse, R12 ;  /* 0x00000092940c723c */ /* 0x080fe6000004180c */
[----:B----4-:R-:W-:Y:S02]  /*3a50*/  @P4 LOP3.LUT R0, R2, 0x6, RZ, 0xc0, !PT ;  /* 0x0000000602004812 */ /* 0x010fe400078ec0ff */
[----:B------:R-:W-:Y:S02]  /*3a60*/  PLOP3.LUT P4, PT, PT, PT, UP1, 0x80, 0x8 ;  /* 0x000000000008781c */ /* 0x000fe40003f8f018 */
[----:B------:R-:W-:Y:S01]  /*3a70*/  SHF.R.U32.HI R2, RZ, 0x1, R232 ;  /* 0x00000001ff027819 */ /* 0x000fe200000116e8 */
[C---:B------:R-:W-:Y:S04]  /*3a80*/  HMMA.16816.F32.BF16 R16, R136.reuse, R146, R16 ;  /* 0x000000928810723c */ /* 0x040fe80000041810 */
[----:B------:R-:W-:Y:S01]  /*3a90*/  @P3 LOP3.LUT R0, R0, 0x1e0, R2, 0xf8, !PT ;  /* 0x000001e000003812 */ /* 0x000fe200078ef802 */
[----:B------:R-:W-:Y:S01]  /*3aa0*/  FMUL.FTZ R2, R250, 1.4426950216293334961 ;  /* 0x3fb8aa3bfa027820 */ /* 0x000fe20000410000 */
[----:B------:R-:W-:Y:S02]  /*3ab0*/  PLOP3.LUT P3, PT, PT, PT, UP1, 0x80, 0x8 ;  /* 0x000000000008781c */ /* 0x000fe40003f6f018 */
[-C--:B------:R-:W-:Y:S08]  /*3ac0*/  HMMA.16816.F32.BF16 R20, R136, R156.reuse, R20 ;  /* 0x0000009c8814723c */ /* 0x080ff00000041814 */
[C---:B------:R-:W-:Y:S08]  /*3ad0*/  HMMA.16816.F32.BF16 R24, R148.reuse, R156, R24 ;  /* 0x0000009c9418723c */ /* 0x040ff00000041818 */
[-C--:B------:R-:W-:Y:S03]  /*3ae0*/  HMMA.16816.F32.BF16 R28, R148, R158.reuse, R28 ;  /* 0x0000009e941c723c */ /* 0x080fe6000004181c */
[----:B------:R-:W-:Y:S01]  /*3af0*/  SHF.R.U32.HI R150, RZ, 0x1, R232 ;  /* 0x00000001ff967819 */ /* 0x000fe200000116e8 */
[----:B------:R-:W-:Y:S04]  /*3b00*/  IMAD.SHL.U32 R148, R232, 0x40, RZ ;  /* 0x00000040e8947824 */ /* 0x000fe800078e00ff */
[----:B------:R-:W-:Y:S01]  /*3b10*/  HMMA.16816.F32.BF16 R32, R136, R158, R32 ;  /* 0x0000009e8820723c */ /* 0x000fe20000041820 */
[----:B------:R-:W2:Y:S01]  /*3b20*/  LDL R138, [R1] ;  /* 0x00000000018a7983 */ /* 0x000ea20000100800 */
[----:B------:R-:W-:Y:S02]  /*3b30*/  IMAD.U32 R137, RZ, RZ, UR41 ;  /* 0x00000029ff897e24 */ /* 0x000fe4000f8e00ff */
[C---:B------:R-:W-:Y:S02]  /*3b40*/  FMUL.FTZ R136, R252.reuse, 1.4426950216293334961 ;  /* 0x3fb8aa3bfc887820 */ /* 0x040fe40000410000 */
[----:B------:R-:W-:Y:S01]  /*3b50*/  @P0 IMAD R137, R137, 0x80, R0 ;  /* 0x0000008089890824 */ /* 0x000fe200078e0200 */
[----:B------:R-:W-:Y:S01]  /*3b60*/  FSETP.NEU.FTZ.AND P0, PT, R252, -INF , PT ;  /* 0xff800000fc00780b */ /* 0x000fe20003f1d000 */
        /* <DEDUP_REMOVED lines=40> */
[----:B------:R4:W4:Y:S01]  /*3df0*/  MUFU.EX2 R247, R7 ;  /* 0x0000000700f77308 */ /* 0x0009220000000800 */
        /* <DEDUP_REMOVED lines=9> */
[----:B------:R-:W-:Y:S04]  /*3e90*/  MUFU.EX2 R161, R9 ;  /* 0x0000000900a17308 */ /* 0x000fe80000000800 */
[----:B---3--:R-:W-:Y:S01]  /*3ea0*/  @P5 VIADD R8, R137, 0x9 ;  /* 0x0000000989085836 */ /* 0x008fe20000000000 */
[----:B------:R-:W-:Y:S02]  /*3eb0*/  PLOP3.LUT P5, PT, PT, PT, UP1, 0x80, 0x8 ;  /* 0x000000000008781c */ /* 0x000fe40003faf018 */
[----:B------:R-:W-:Y:S03]  /*3ec0*/  @P4 ISETP.GE.AND P4, PT, R4, UR37, PT ;  /* 0x0000002504004c0c */ /* 0x000fe6000bf86270 */
[----:B------:R-:W-:Y:S01]  /*3ed0*/  MUFU.EX2 R166, R10 ;  /* 0x0000000a00a67308 */ /* 0x000fe20000000800 */
[----:B------:R-:W-:Y:S01]  /*3ee0*/  @P6 ISETP.GE.AND P6, PT, R8, UR37, PT ;  /* 0x0000002508006c0c */ /* 0x000fe2000bfc6270 */
[----:B----4-:R-:W1:Y:S01]  /*3ef0*/  LDSM.16.M88.4 R4, [R227+0xd400] ;  /* 0x00d40000e304783b */ /* 0x010e620000000200 */
        /* <DEDUP_REMOVED lines=26> */
[-C--:B-1----:R-:W-:Y:S01]  /*40a0*/  HMMA.16816.F32.BF16 R20, R140, R4.reuse, R20 ;  /* 0x000000048c14723c */ /* 0x082fe20000041814 */
        /* <DEDUP_REMOVED lines=9> */
[----:B------:R-:W-:Y:S01]  /*4140*/  F2FP.BF16.F32.PACK_AB R5, R247, R248 ;  /* 0x000000f8f705723e */ /* 0x000fe200000010ff */
        /* <DEDUP_REMOVED lines=30> */
[----:B------:R-:W3:Y:S01]  /*4330*/  MUFU.EX2 R171, R21 ;  /* 0x0000001500ab7308 */ /* 0x000ee20000000800 */
        /* <DEDUP_REMOVED lines=17> */
[----:B---3--:R-:W-:Y:S02]  /*4450*/  F2FP.BF16.F32.PACK_AB R6, R171, R172 ;  /* 0x000000acab06723e */ /* 0x008fe400000010ff */
[----:B------:R-:W-:Y:S03]  /*4460*/  @P6 ISETP.GE.AND P6, PT, R137, UR37, PT ;  /* 0x0000002589006c0c */ /* 0x000fe6000bfc6270 */
[----:B------:R-:W-:Y:S01]  /*4470*/  MUFU.EX2 R155, R24 ;  /* 0x00000018009b7308 */ /* 0x000fe20000000800 */
        /* <DEDUP_REMOVED lines=9> */
[--C-:B------:R-:W-:Y:S06]  /*4510*/  FFMA.FTZ R32, R32, UR9, -R136.reuse ;  /* 0x0000000920207c23 */ /* 0x100fec0008010888 */
[----:B------:R1:W-:Y:S01]  /*4520*/  MUFU.EX2 R151, R2 ;  /* 0x0000000200977308 */ /* 0x0003e20000000800 */
[----:B------:R-:W-:Y:S02]  /*4530*/  @P0 FSEL R33, R33, -INF , !P6 ;  /* 0xff80000021210808 */ /* 0x000fe40007000000 */
[----:B------:R-:W-:Y:S02]  /*4540*/  PLOP3.LUT P0, PT, PT, PT, UP1, 0x80, 0x8 ;  /* 0x000000000008781c */ /* 0x000fe40003f0f018 */
[----:B------:R-:W-:Y:S01]  /*4550*/  @P3 FSEL R34, R34, -INF , !P5 ;  /* 0xff80000022223808 */ /* 0x000fe20006800000 */
[----:B------:R-:W-:Y:S01]  /*4560*/  FFMA.FTZ R136, R33, UR9, -R136 ;  /* 0x0000000921887c23 */ /* 0x000fe20008010888 */
[----:B------:R-:W-:Y:S03]  /*4570*/  PLOP3.LUT P3, PT, PT, PT, UP1, 0x80, 0x8 ;  /* 0x000000000008781c */ /* 0x000fe60003f6f018 */
[----:B------:R-:W-:Y:S01]  /*4580*/  MUFU.EX2 R168, R32 ;  /* 0x0000002000a87308 */ /* 0x000fe20000000800 */
[----:B------:R-:W-:Y:S01]  /*4590*/  @P4 FSEL R30, R30, -INF , !P5 ;  /* 0xff8000001e1e4808 */ /* 0x000fe20006800000 */
[--C-:B------:R-:W-:Y:S04]  /*45a0*/  FFMA.FTZ R34, R34, UR9, -R3.reuse ;  /* 0x0000000922227c23 */ /* 0x100fe80008010803 */
[--C-:B------:R-:W-:Y:S01]  /*45b0*/  FFMA.FTZ R30, R30, UR9, -R0.reuse ;  /* 0x000000091e1e7c23 */ /* 0x100fe20008010800 */
[----:B------:R-:W-:Y:S03]  /*45c0*/  @P0 FSEL R35, R35, -INF , !P6 ;  /* 0xff80000023230808 */ /* 0x000fe60007000000 */
[----:B------:R-:W-:Y:S01]  /*45d0*/  MUFU.EX2 R167, R136 ;  /* 0x0000008800a77308 */ /* 0x000fe20000000800 */
[----:B-1----:R-:W-:Y:S02]  /*45e0*/  F2FP.BF16.F32.PACK_AB R2, R246, R158 ;  /* 0x0000009ef602723e */ /* 0x002fe400000010ff */
[----:B------:R-:W-:Y:S01]  /*45f0*/  @P3 FSEL R31, R31, -INF , !P6 ;  /* 0xff8000001f1f3808 */ /* 0x000fe20007000000 */
[----:B------:R-:W-:Y:S06]  /*4600*/  FFMA.FTZ R3, R35, UR9, -R3 ;  /* 0x0000000923037c23 */ /* 0x000fec0008010803 */
[----:B------:R1:W-:Y:S01]  /*4610*/  MUFU.EX2 R169, R3 ;  /* 0x0000000300a97308 */ /* 0x0003e20000000800 */
[----:B------:R-:W-:Y:S09]  /*4620*/  FFMA.FTZ R0, R31, UR9, -R0 ;  /* 0x000000091f007c23 */ /* 0x000ff20008010800 */
[----:B------:R-:W3:Y:S10]  /*4630*/  MUFU.EX2 R170, R34 ;  /* 0x0000002200aa7308 */ /* 0x000ef40000000800 */
[----:B------:R3:W-:Y:S01]  /*4640*/  MUFU.EX2 R149, R0 ;  /* 0x0000000000957308 */ /* 0x0007e20000000800 */
[----:B-1----:R-:W-:Y:S09]  /*4650*/  F2FP.BF16.F32.PACK_AB R3, R159, R160 ;  /* 0x000000a09f03723e */ /* 0x002ff200000010ff */
[----:B------:R-:W-:Y:S10]  /*4660*/  MUFU.EX2 R157, R26 ;  /* 0x0000001a009d7308 */ /* 0x000ff40000000800 */
[----:B------:R-:W1:Y:S01]  /*4670*/  MUFU.EX2 R156, R27 ;  /* 0x0000001b009c7308 */ /* 0x000e620000000800 */
[----:B---3--:R-:W-:Y:S09]  /*4680*/  F2FP.BF16.F32.PACK_AB R0, R169, R170 ;  /* 0x000000aaa900723e */ /* 0x008ff200000010ff */
[----:B------:R-:W3:Y:S01]  /*4690*/  MUFU.EX2 R153, R28 ;  /* 0x0000001c00997308 */ /* 0x000ee20000000800 */
[----:B--2---:R-:W-:Y:S01]  /*46a0*/  LEA R144, R138, UR4, 0x1 ;  /* 0x000000048a907c11 */ /* 0x004fe2000f8e08ff */
[----:B------:R-:W-:Y:S04]  /*46b0*/  IMAD.MOV.U32 R138, RZ, RZ, 0x10 ;  /* 0x00000010ff8a7424 */ /* 0x000fe800078e00ff */
[----:B------:R2:W-:Y:S01]  /*46c0*/  STS [R144+0x13000], R2 ;  /* 0x0130000290007388 */ /* 0x0005e20000000800 */
[----:B------:R-:W-:Y:S01]  /*46d0*/  SEL R138, R138, 0xfffffff0, !P1 ;  /* 0xfffffff08a8a7807 */ /* 0x000fe20004800000 */
[C---:B------:R-:W-:Y:S02]  /*46e0*/  VIADD R146, R144.reuse, 0x13020 ;  /* 0x0001302090927836 */ /* 0x040fe40000000000 */
[----:B------:R-:W4:Y:S01]  /*46f0*/  MUFU.EX2 R152, R30 ;  /* 0x0000001e00987308 */ /* 0x000f220000000800 */
[----:B------:R1:W-:Y:S01]  /*4700*/  STS [R144+0x13400], R5 ;  /* 0x0134000590007388 */ /* 0x0003e20000000800 */
[----:B------:R-:W-:Y:S02]  /*4710*/  VIADD R147, R144, 0x13000 ;  /* 0x0001300090937836 */ /* 0x000fe40000000000 */
[----:B------:R-:W-:Y:S05]  /*4720*/  IMAD.IADD R145, R138, 0x1, R144 ;  /* 0x000000018a917824 */ /* 0x000fea00078e0290 */
[----:B------:R3:W-:Y:S01]  /*4730*/  STS [R145+0x13000], R4 ;  /* 0x0130000491007388 */ /* 0x0007e20000000800 */
[----:B--2---:R-:W-:Y:S02]  /*4740*/  F2FP.BF16.F32.PACK_AB R2, R244, R245 ;  /* 0x000000f5f402723e */ /* 0x004fe400000010ff */
[----:B-1----:R-:W-:Y:S03]  /*4750*/  F2FP.BF16.F32.PACK_AB R5, R161, R164 ;  /* 0x000000a4a105723e */ /* 0x002fe600000010ff */
[----:B------:R1:W-:Y:S04]  /*4760*/  STS [R145+0x13400], R2 ;  /* 0x0134000291007388 */ /* 0x0003e80000000800 */
[----:B------:R2:W-:Y:S01]  /*4770*/  STS [R144+0x14000], R5 ;  /* 0x0140000590007388 */ /* 0x0005e20000000800 */
[----:B---3--:R-:W-:Y:S05]  /*4780*/  F2FP.BF16.F32.PACK_AB R4, R165, R166 ;  /* 0x000000a6a504723e */ /* 0x008fea00000010ff */
[----:B------:R3:W-:Y:S04]  /*4790*/  STS [R144+0x14400], R4 ;  /* 0x0144000490007388 */ /* 0x0007e80000000800 */
[----:B------:R4:W-:Y:S04]  /*47a0*/  STS [R145+0x14000], R3 ;  /* 0x0140000391007388 */ /* 0x0009e80000000800 */
[----:B------:R4:W-:Y:S01]  /*47b0*/  STS [R145+0x14400], R7 ;  /* 0x0144000791007388 */ /* 0x0009e20000000800 */
[----:B-1----:R-:W-:Y:S02]  /*47c0*/  IMAD.MOV.U32 R2, RZ, RZ, R146 ;  /* 0x000000ffff027224 */ /* 0x002fe400078e0092 */
[----:B------:R-:W-:Y:S01]  /*47d0*/  @P2 VIADD R2, R147, 0xffffffe0 ;  /* 0xffffffe093022836 */ /* 0x000fe20000000000 */
[----:B--2---:R-:W-:Y:S04]  /*47e0*/  F2FP.BF16.F32.PACK_AB R5, R175, R242 ;  /* 0x000000f2af05723e */ /* 0x004fe800000010ff */
[----:B------:R1:W-:Y:S04]  /*47f0*/  STS [R2], R6 ;  /* 0x0000000602007388 */ /* 0x0003e80000000800 */
[----:B------:R2:W-:Y:S01]  /*4800*/  STS [R2+0x400], R5 ;  /* 0x0004000502007388 */ /* 0x0005e20000000800 */
[----:B---3--:R-:W-:Y:S01]  /*4810*/  F2FP.BF16.F32.PACK_AB R4, R167, R168 ;  /* 0x000000a8a704723e */ /* 0x008fe200000010ff */
[----:B----4-:R-:W-:Y:S01]  /*4820*/  IMAD.IADD R3, R138, 0x1, R2 ;  /* 0x000000018a037824 */ /* 0x010fe200078e0202 */
[----:B------:R-:W-:Y:S04]  /*4830*/  F2FP.BF16.F32.PACK_AB R7, R154, R155 ;  /* 0x0000009b9a07723e */ /* 0x000fe800000010ff */
[----:B------:R3:W-:Y:S04]  /*4840*/  STS [R3], R4 ;  /* 0x0000000403007388 */ /* 0x0007e80000000800 */
[----:B------:R4:W-:Y:S04]  /*4850*/  STS [R3+0x400], R0 ;  /* 0x0004000003007388 */ /* 0x0009e80000000800 */
[----:B------:R-:W-:Y:S01]  /*4860*/  STS [R2+0x1000], R7 ;  /* 0x0010000702007388 */ /* 0x000fe20000000800 */
[----:B-1----:R-:W-:Y:S02]  /*4870*/  F2FP.BF16.F32.PACK_AB R6, R156, R157 ;  /* 0x0000009d9c06723e */ /* 0x002fe400000010ff */
[----:B--2---:R-:W-:Y:S03]  /*4880*/  F2FP.BF16.F32.PACK_AB R5, R151, R153 ;  /* 0x000000999705723e */ /* 0x004fe600000010ff */
[----:B------:R1:W-:Y:S04]  /*4890*/  STS [R2+0x1400], R6 ;  /* 0x0014000602007388 */ /* 0x0003e80000000800 */
[----:B------:R-:W-:Y:S01]  /*48a0*/  STS [R3+0x1000], R5 ;  /* 0x0010000503007388 */ /* 0x000fe20000000800 */
[----:B---3--:R-:W-:Y:S02]  /*48b0*/  F2FP.BF16.F32.PACK_AB R4, R149, R152 ;  /* 0x000000989504723e */ /* 0x008fe400000010ff */
[----:B----4-:R-:W-:Y:S03]  /*48c0*/  LEA R0, R230, UR4, 0x1 ;  /* 0x00000004e6007c11 */ /* 0x010fe6000f8e08ff */
[----:B------:R2:W-:Y:S04]  /*48d0*/  STS [R3+0x1400], R4 ;  /* 0x0014000403007388 */ /* 0x0005e80000000800 */
[----:B------:R-:W3:Y:S01]  /*48e0*/  LDSM.16.M88.4 R32, [R0+0x6000] ;  /* 0x006000000020783b */ /* 0x000ee20000000200 */
[C---:B-1----:R-:W-:Y:S07]  /*48f0*/  VIADD R2, R0.reuse, 0x6020 ;  /* 0x0000602000027836 */ /* 0x042fee0000000000 */
[----:B------:R-:W1:Y:S01]  /*4900*/  LDSM.16.M88.4 R28, [R0+0x6800] ;  /* 0x00680000001c783b */ /* 0x000e620000000200 */
[----:B--2---:R-:W-:Y:S04]  /*4910*/  VIADD R3, R0, 0x6000 ;  /* 0x0000600000037836 */ /* 0x004fe80000000000 */
[----:B------:R-:W-:Y:S01]  /*4920*/  @P1 VIADD R2, R3, 0xffffffe0 ;  /* 0xffffffe003021836 */ /* 0x000fe20000000000 */
[----:B------:R-:W-:Y:S04]  /*4930*/  LOP3.LUT R3, R150, 0x30, RZ, 0xc0, !PT ;  /* 0x0000003096037812 */ /* 0x000fe800078ec0ff */
[----:B------:R-:W2:Y:S01]  /*4940*/  LDSM.16.M88.4 R132, [R2] ;  /* 0x000000000284783b */ /* 0x000ea20000000200 */
[----:B------:R-:W-:Y:S04]  /*4950*/  LOP3.LUT R3, R3, 0x8, R232, 0xf8, !PT ;  /* 0x0000000803037812 */ /* 0x000fe800078ef8e8 */
[----:B------:R-:W-:Y:S03]  /*4960*/  LOP3.LUT R3, R3, 0x1c0, R148, 0xf8, !PT ;  /* 0x000001c003037812 */ /* 0x000fe600078ef894 */
[----:B------:R-:W4:Y:S01]  /*4970*/  LDSM.16.M88.4 R136, [R2+0x800] ;  /* 0x000800000288783b */ /* 0x000f220000000200 */
[----:B------:R-:W-:Y:S01]  /*4980*/  LOP3.LUT R3, R3, 0x38, R231, 0x78, !PT ;  /* 0x0000003803037812 */ /* 0x000fe200078e78e7 */
[-C--:B---3--:R-:W-:Y:S08]  /*4990*/  HMMA.16816.F32.BF16 R4, R32, R176.reuse, RZ ;  /* 0x000000b02004723c */ /* 0x088ff000000418ff */
[C---:B-1----:R-:W-:Y:S08]  /*49a0*/  HMMA.16816.F32.BF16 R8, R28.reuse, R176, RZ ;  /* 0x000000b01c08723c */ /* 0x042ff000000418ff */
[-C--:B------:R-:W-:Y:S08]  /*49b0*/  HMMA.16816.F32.BF16 R12, R28, R178.reuse, RZ ;  /* 0x000000b21c0c723c */ /* 0x080ff000000418ff */
[C---:B------:R-:W-:Y:S08]  /*49c0*/  HMMA.16816.F32.BF16 R16, R32.reuse, R178, RZ ;  /* 0x000000b22010723c */ /* 0x040ff000000418ff */
[-C--:B------:R-:W-:Y:S08]  /*49d0*/  HMMA.16816.F32.BF16 R20, R32, R180.reuse, RZ ;  /* 0x000000b42014723c */ /* 0x080ff000000418ff */
[C---:B------:R-:W-:Y:S08]  /*49e0*/  HMMA.16816.F32.BF16 R24, R28.reuse, R180, RZ ;  /* 0x000000b41c18723c */ /* 0x040ff000000418ff */
[-C--:B------:R-:W-:Y:S08]  /*49f0*/  HMMA.16816.F32.BF16 R28, R28, R182.reuse, RZ ;  /* 0x000000b61c1c723c */ /* 0x080ff000000418ff */
[----:B------:R-:W-:Y:S08]  /*4a00*/  HMMA.16816.F32.BF16 R32, R32, R182, RZ ;  /* 0x000000b62020723c */ /* 0x000ff000000418ff */
[-C--:B--2---:R-:W-:Y:S08]  /*4a10*/  HMMA.16816.F32.BF16 R4, R132, R184.reuse, R4 ;  /* 0x000000b88404723c */ /* 0x084ff00000041804 */
        /* <DEDUP_REMOVED lines=46> */
[----:B-1----:R1:W4:Y:S02]  /*4d00*/  LDSM.16.M88.4 R132, [R2+0x2000] ;  /* 0x002000000284783b */ /* 0x0023240000000200 */
[----:B-1----:R-:W-:Y:S02]  /*4d10*/  IMAD.MOV.U32 R2, RZ, RZ, R146 ;  /* 0x000000ffff027224 */ /* 0x002fe400078e0092 */
[----:B------:R-:W-:Y:S01]  /*4d20*/  @P2 VIADD R2, R147, 0xffffffe0 ;  /* 0xffffffe093022836 */ /* 0x000fe20000000000 */
[-C--:B----4-:R-:W-:Y:S08]  /*4d30*/  HMMA.16816.F32.BF16 R4, R132, R216.reuse, R4 ;  /* 0x000000d88404723c */ /* 0x090ff00000041804 */
[C---:B------:R-:W-:Y:S08]  /*4d40*/  HMMA.16816.F32.BF16 R8, R136.reuse, R216, R8 ;  /* 0x000000d88808723c */ /* 0x040ff00000041808 */
[-C--:B------:R-:W-:Y:S08]  /*4d50*/  HMMA.16816.F32.BF16 R12, R136, R218.reuse, R12 ;  /* 0x000000da880c723c */ /* 0x080ff0000004180c */
[C---:B------:R-:W-:Y:S08]  /*4d60*/  HMMA.16816.F32.BF16 R16, R132.reuse, R218, R16 ;  /* 0x000000da8410723c */ /* 0x040ff00000041810 */
[-C--:B------:R-:W-:Y:S08]  /*4d70*/  HMMA.16816.F32.BF16 R20, R132, R220.reuse, R20 ;  /* 0x000000dc8414723c */ /* 0x080ff00000041814 */
[C---:B------:R-:W-:Y:S08]  /*4d80*/  HMMA.16816.F32.BF16 R24, R136.reuse, R220, R24 ;  /* 0x000000dc8818723c */ /* 0x040ff00000041818 */
[-C--:B------:R-:W-:Y:S08]  /*4d90*/  HMMA.16816.F32.BF16 R28, R136, R222.reuse, R28 ;  /* 0x000000de881c723c */ /* 0x080ff0000004181c */
[----:B------:R-:W-:Y:S04]  /*4da0*/  HMMA.16816.F32.BF16 R32, R132, R222, R32 ;  /* 0x000000de8420723c */ /* 0x000fe80000041820 */
[C---:B--2---:R-:W-:Y:S11]  /*4db0*/  FADD.FTZ R4, -R143.reuse, R4 ;  /* 0x000000048f047221 */ /* 0x044ff60000010100 */
[----:B------:R-:W-:Y:S04]  /*4dc0*/  @!UPT UIADD3 URZ, UPT, UPT, URZ, URZ, URZ ;  /* 0x000000fffffff290 */ /* 0x000fe8000fffe0ff */
[C---:B------:R-:W-:Y:S01]  /*4dd0*/  FADD.FTZ R0, -R143.reuse, R33 ;  /* 0x000000218f007221 */ /* 0x040fe20000010100 */
[----:B------:R-:W-:Y:S01]  /*4de0*/  FMUL.FTZ R158, R158, R4 ;  /* 0x000000049e9e7220 */ /* 0x000fe20000410000 */
[C---:B------:R-:W-:Y:S01]  /*4df0*/  FADD.FTZ R4, -R143.reuse, R5 ;  /* 0x000000058f047221 */ /* 0x040fe20000010100 */
[C---:B------:R-:W-:Y:S01]  /*4e00*/  FADD.FTZ R5, -R143.reuse, R16 ;  /* 0x000000108f057221 */ /* 0x040fe20000010100 */
[C---:B------:R-:W-:Y:S01]  /*4e10*/  FADD.FTZ R16, -R143.reuse, R17 ;  /* 0x000000118f107221 */ /* 0x040fe20000010100 */
[C---:B------:R-:W-:Y:S01]  /*4e20*/  FADD.FTZ R17, -R143.reuse, R20 ;  /* 0x000000148f117221 */ /* 0x040fe20000010100 */
[----:B------:R-:W-:Y:S01]  /*4e30*/  FADD.FTZ R20, -R143, R21 ;  /* 0x000000158f147221 */ /* 0x000fe20000010100 */
[----:B------:R-:W-:Y:S01]  /*4e40*/  FMUL.FTZ R5, R174, R5 ;  /* 0x00000005ae057220 */ /* 0x000fe20000410000 */
[----:B------:R-:W-:Y:S01]  /*4e50*/  FMUL.FTZ R16, R173, R16 ;  /* 0x00000010ad107220 */ /* 0x000fe20000410000 */
[C---:B---3--:R-:W-:Y:S01]  /*4e60*/  FADD.FTZ R21, -R142.reuse, R6 ;  /* 0x000000068e157221 */ /* 0x048fe20000010100 */
        /* <DEDUP_REMOVED lines=12> */
[----:B------:R-:W-:Y:S01]  /*4f30*/  FMUL.FTZ R4, R246, R4 ;  /* 0x00000004f6047220 */ /* 0x000fe20000410000 */
[----:B------:R-:W-:Y:S01]  /*4f40*/  F2FP.BF16.F32.PACK_AB R19, R0, R5 ;  /* 0x000000050013723e */ /* 0x000fe200000010ff */
[----:B------:R-:W-:Y:S01]  /*4f50*/  FMUL.FTZ R33, R245, R18 ;  /* 0x00000012f5217220 */ /* 0x000fe20000410000 */
[----:B------:R-:W-:Y:S01]  /*4f60*/  F2FP.BF16.F32.PACK_AB R5, R6, R7 ;  /* 0x000000070605723e */ /* 0x000fe200000010ff */
[C---:B------:R-:W-:Y:S01]  /*4f70*/  FADD.FTZ R7, -R142.reuse, R22 ;  /* 0x000000168e077221 */ /* 0x040fe20000010100 */
[C---:B------:R-:W-:Y:S01]  /*4f80*/  FADD.FTZ R17, -R142.reuse, R23 ;  /* 0x000000178e117221 */ /* 0x040fe20000010100 */
[C---:B------:R-:W-:Y:S01]  /*4f90*/  FADD.FTZ R21, -R142.reuse, R34 ;  /* 0x000000228e157221 */ /* 0x040fe20000010100 */
[----:B------:R-:W-:Y:S01]  /*4fa0*/  FADD.FTZ R18, -R142, R35 ;  /* 0x000000238e127221 */ /* 0x000fe20000010100 */
[----:B------:R-:W-:Y:S01]  /*4fb0*/  LOP3.LUT R248, R231, 0x18, RZ, 0xc0, !PT ;  /* 0x00000018e7f87812 */ /* 0x000fe200078ec0ff */
[----:B------:R-:W-:Y:S01]  /*4fc0*/  FMUL.FTZ R32, R244, R32 ;  /* 0x00000020f4207220 */ /* 0x000fe20000410000 */
[----:B------:R-:W-:Y:S01]  /*4fd0*/  F2FP.BF16.F32.PACK_AB R4, R4, R158 ;  /* 0x0000009e0404723e */ /* 0x000fe200000010ff */
[----:B------:R-:W-:Y:S01]  /*4fe0*/  FMUL.FTZ R7, R242, R7 ;  /* 0x00000007f2077220 */ /* 0x000fe20000410000 */
[----:B------:R-:W-:Y:S01]  /*4ff0*/  FMUL.FTZ R17, R175, R17 ;  /* 0x00000011af117220 */ /* 0x000fe20000410000 */
[----:B------:R-:W-:Y:S01]  /*5000*/  FMUL.FTZ R21, R170, R21 ;  /* 0x00000015aa157220 */ /* 0x000fe20000410000 */
[----:B------:R-:W-:Y:S01]  /*5010*/  LOP3.LUT R246, R248, 0x20, RZ, 0xfc, !PT ;  /* 0x00000020f8f67812 */ /* 0x000fe200078efcff */
[----:B------:R-:W-:Y:S01]  /*5020*/  FMUL.FTZ R18, R169, R18 ;  /* 0x00000012a9127220 */ /* 0x000fe20000410000 */
[----:B------:R-:W-:Y:S06]  /*5030*/  BRA.U !UP2, `(.L_x_85) ;  /* 0x000000010a907547 */ /* 0x000fec000b800000 */
[----:B------:R-:W-:Y:S01]  /*5040*/  IADD3 R6, P0, PT, RZ, -UR35, RZ ;  /* 0x80000023ff067c10 */ /* 0x000fe2000ff1e0ff */
[----:B------:R-:W-:Y:S01]  /*5050*/  ULOP3.LUT UR14, UR47, 0x1, URZ, 0xc0, !UPT ;  /* 0x000000012f0e7892 */ /* 0x000fe2000f8ec0ff */
[----:B------:R-:W-:Y:S02]  /*5060*/  ISETP.GE.AND P4, PT, R248, UR5, PT ;  /* 0x00000005f8007c0c */ /* 0x000fe4000bf86270 */
[----:B------:R-:W-:Y:S01]  /*5070*/  ISETP.GE.AND P3, PT, R246, UR5, PT ;  /* 0x00000005f6007c0c */ /* 0x000fe2000bf66270 */
[----:B------:R-:W-:Y:S01]  /*5080*/  IMAD.X R0, RZ, RZ, ~UR15, P0 ;  /* 0x8000000fff007e24 */ /* 0x000fe200080e06ff */
[----:B------:R-:W-:Y:S01]  /*5090*/  UISETP.NE.U32.AND UP0, UPT, UR14, 0x1, UPT ;  /* 0x000000010e00788c */ /* 0x000fe2000bf05070 */
[----:B------:R-:W-:Y:S03]  /*50a0*/  LOP3.LUT R22, R248, 0x40, RZ, 0xfc, !PT ;  /* 0x00000040f8167812 */ /* 0x000fe600078efcff */
[----:B------:R-:W-:Y:S01]  /*50b0*/  SHF.R.S64 R6, R6, 0x1f, R0 ;  /* 0x0000001f06067819 */ /* 0x000fe20000001000 */
[----:B------:R-:W-:Y:S01]  /*50c0*/  USEL UR14, UR34, 0x3000, !UP0 ;  /* 0x00003000220e7887 */ /* 0x000fe2000c000000 */
[----:B------:R-:W-:Y:S02]  /*50d0*/  ISETP.GE.AND P0, PT, R22, UR5, PT ;  /* 0x0000000516007c0c */ /* 0x000fe4000bf06270 */
[----:B------:R-:W-:Y:S03]  /*50e0*/  IADD3 R6, P5, PT, R238, R6, RZ ;  /* 0x00000006ee067210 */ /* 0x000fe60007fbe0ff */
[----:B------:R-:W-:Y:S01]  /*50f0*/  VIADD R240, R240, UR14 ;  /* 0x0000000ef0f07c36 */ /* 0x000fe20008000000 */
[----:B------:R-:W-:Y:S01]  /*5100*/  LEA.HI.X.SX32 R0, R0, R239, 0x1, P5 ;  /* 0x000000ef00007211 */ /* 0x000fe200028f0eff */
[----:B------:R-:W-:Y:S02]  /*5110*/  IMAD.MOV.U32 R238, RZ, RZ, R6 ;  /* 0x000000ffffee7224 */ /* 0x000fe400078e0006 */
[----:B------:R-:W-:Y:S02]  /*5120*/  VIADD R233, R233, UR14 ;  /* 0x0000000ee9e97c36 */ /* 0x000fe40008000000 */
[----:B------:R-:W-:Y:S02]  /*5130*/  IMAD.MOV.U32 R239, RZ, RZ, R0 ;  /* 0x000000ffffef7224 */ /* 0x000fe400078e0000 */
[----:B------:R-:W-:Y:S03]  /*5140*/  VIADD R225, R225, UR14 ;  /* 0x0000000ee1e17c36 */ /* 0x000fe60008000000 */
[----:B------:R-:W-:Y:S01]  /*5150*/  @!PT LDS RZ, [RZ] ;  /* 0x00000000fffff984 */ /* 0x000fe20000000800 */
[----:B------:R-:W-:Y:S01]  /*5160*/  @!PT LDS RZ, [RZ] ;  /* 0x00000000fffff984 */ /* 0x000fe20000000800 */
[----:B------:R-:W-:Y:S01]  /*5170*/  @!PT LDS RZ, [RZ] ;  /* 0x00000000fffff984 */ /* 0x000fe20000000800 */
[----:B------:R1:W-:Y:S04]  /*5180*/  @!P4 LDGSTS.E.BYPASS.LTC128B.128 [R240], desc[UR38][R238.64] ;  /* 0x00000000eef0cfae */ /* 0x0003e8000b981a26 */
[----:B------:R1:W-:Y:S04]  /*5190*/  @P4 STS.64 [R233], RZ ;  /* 0x000000ffe9004388 */ /* 0x0003e80000000a00 */
[----:B------:R1:W-:Y:S04]  /*51a0*/  @P4 STS.64 [R233+0x8], RZ ;  /* 0x000008ffe9004388 */ /* 0x0003e80000000a00 */
[----:B------:R-:W-:Y:S01]  /*51b0*/  @!PT LDS RZ, [RZ] ;  /* 0x00000000fffff984 */ /* 0x000fe20000000800 */
[----:B------:R-:W-:Y:S01]  /*51c0*/  @!PT LDS RZ, [RZ] ;  /* 0x00000000fffff984 */ /* 0x000fe20000000800 */
[----:B------:R-:W-:Y:S01]  /*51d0*/  @!PT LDS RZ, [RZ] ;  /* 0x00000000fffff984 */ /* 0x000fe20000000800 */
[----:B------:R1:W-:Y:S04]  /*51e0*/  @!P3 LDGSTS.E.BYPASS.LTC128B.128 [R240+0x1000], desc[UR38][R238.64+0x40] ;  /* 0x01000040eef0bfae */ /* 0x0003e8000b981a26 */
[----:B------:R1:W-:Y:S04]  /*51f0*/  @P3 STS.64 [R233+0x1000], RZ ;  /* 0x001000ffe9003388 */ /* 0x0003e80000000a00 */
[----:B------:R1:W-:Y:S04]  /*5200*/  @P3 STS.64 [R233+0x1008], RZ ;  /* 0x001008ffe9003388 */ /* 0x0003e80000000a00 */
[----:B------:R-:W-:Y:S01]  /*5210*/  @!PT LDS RZ, [RZ] ;  /* 0x00000000fffff984 */ /* 0x000fe20000000800 */
[----:B------:R-:W-:Y:S01]  /*5220*/  @!PT LDS RZ, [RZ] ;  /* 0x00000000fffff984 */ /* 0x000fe20000000800 */
[----:B------:R-:W-:Y:S01]  /*5230*/  @!PT LDS RZ, [RZ] ;  /* 0x00000000fffff984 */ /* 0x000fe20000000800 */
[----:B------:R1:W-:Y:S04]  /*5240*/  @!P0 LDGSTS.E.BYPASS.LTC128B.128 [R240+0x2000], desc[UR38][R238.64+0x80] ;  /* 0x02000080eef08fae */ /* 0x0003e8000b981a26 */
[----:B------:R1:W-:Y:S04]  /*5250*/  @P0 STS.64 [R233+0x2000], RZ ;  /* 0x002000ffe9000388 */ /* 0x0003e80000000a00 */
[----:B------:R1:W-:Y:S04]  /*5260*/  @P0 STS.64 [R233+0x2008], RZ ;  /* 0x002008ffe9000388 */ /* 0x0003e80000000a00 */
[----:B------:R-:W0:Y:S02]  /*5270*/  LDGDEPBAR ;  /* 0x00000000000079af */ /* 0x000e240000000000 */
.L_x_85:
[----:B------:R2:W-:Y:S01]  /*5280*/  STS [R144+0xf000], R4 ;  /* 0x00f0000490007388 */ /* 0x0005e20000000800 */
[C---:B-----5:R-:W-:Y:S01]  /*5290*/  FADD.FTZ R10, -R140.reuse, R10 ;  /* 0x0000000a8c0a7221 */ /* 0x060fe20000010100 */
[----:B------:R-:W-:Y:S01]  /*52a0*/  FADD.FTZ R11, -R140, R11 ;  /* 0x0000000b8c0b7221 */ /* 0x000fe20000010100 */
[C---:B------:R-:W-:Y:S02]  /*52b0*/  FADD.FTZ R8, -R141.reuse, R8 ;  /* 0x000000088d087221 */ /* 0x040fe40000010100 */
[----:B------:R3:W-:Y:S01]  /*52c0*/  STS [R144+0xf400], R5 ;  /* 0x00f4000590007388 */ /* 0x0007e20000000800 */
[----:B------:R-:W-:Y:S01]  /*52d0*/  FMUL.FTZ R10, R166, R10 ;  /* 0x0000000aa60a7220 */ /* 0x000fe20000410000 */
[C---:B------:R-:W-:Y:S01]  /*52e0*/  FADD.FTZ R9, -R141.reuse, R9 ;  /* 0x000000098d097221 */ /* 0x040fe20000010100 */
[C---:B------:R-:W-:Y:S02]  /*52f0*/  FADD.FTZ R12, -R141.reuse, R12 ;  /* 0x0000000c8d0c7221 */ /* 0x040fe40000010100 */
[----:B------:R-:W-:Y:S01]  /*5300*/  STS [R145+0xf000], R16 ;  /* 0x00f0001091007388 */ /* 0x000fe20000000800 */
[----:B------:R-:W-:Y:S01]  /*5310*/  FADD.FTZ R13, -R141, R13 ;  /* 0x0000000d8d0d7221 */ /* 0x000fe20000010100 */
[----:B------:R-:W-:Y:S01]  /*5320*/  FMUL.FTZ R6, R164, R8 ;  /* 0x00000008a4067220 */ /* 0x000fe20000410000 */
[----:B------:R-:W-:Y:S01]  /*5330*/  FMUL.FTZ R0, R161, R9 ;  /* 0x00000009a1007220 */ /* 0x000fe20000410000 */
[C---:B------:R-:W-:Y:S01]  /*5340*/  FADD.FTZ R14, -R140.reuse, R14 ;  /* 0x0000000e8c0e7221 */ /* 0x040fe20000010100 */
[----:B------:R-:W-:Y:S01]  /*5350*/  FMUL.FTZ R8, R159, R13 ;  /* 0x0000000d9f087220 */ /* 0x000fe20000410000 */
[----:B------:R-:W-:Y:S01]  /*5360*/  FADD.FTZ R15, -R140, R15 ;  /* 0x0000000f8c0f7221 */ /* 0x000fe20000010100 */
[----:B------:R-:W-:Y:S01]  /*5370*/  FADD.FTZ R24, -R141, R24 ;  /* 0x000000188d187221 */ /* 0x000fe20000010100 */
[----:B------:R-:W-:Y:S01]  /*5380*/  F2FP.BF16.F32.PACK_AB R0, R0, R6 ;  /* 0x000000060000723e */ /* 0x000fe200000010ff */
[----:B------:R-:W-:Y:S01]  /*5390*/  FMUL.FTZ R14, R163, R14 ;  /* 0x0000000ea30e7220 */ /* 0x000fe20000410000 */
[----:B------:R-:W-:Y:S01]  /*53a0*/  FADD.FTZ R25, -R141, R25 ;  /* 0x000000198d197221 */ /* 0x000fe20000010100 */
[C---:B------:R-:W-:Y:S01]  /*53b0*/  FADD.FTZ R26, -R140.reuse, R26 ;  /* 0x0000001a8c1a7221 */ /* 0x040fe20000010100 */
[----:B------:R-:W-:Y:S01]  /*53c0*/  FADD.FTZ R27, -R140, R27 ;  /* 0x0000001b8c1b7221 */ /* 0x000fe20000010100 */
[----:B------:R-:W-:Y:S01]  /*53d0*/  F2FP.BF16.F32.PACK_AB R17, R17, R7 ;  /* 0x000000071111723e */ /* 0x000fe200000010ff */
[C---:B------:R-:W-:Y:S01]  /*53e0*/  FADD.FTZ R28, -R141.reuse, R28 ;  /* 0x0000001c8d1c7221 */ /* 0x040fe20000010100 */
[----:B------:R-:W-:Y:S01]  /*53f0*/  FADD.FTZ R29, -R141, R29 ;  /* 0x0000001d8d1d7221 */ /* 0x000fe20000010100 */
[----:B------:R-:W-:Y:S01]  /*5400*/  FMUL.FTZ R24, R155, R24 ;  /* 0x000000189b187220 */ /* 0x000fe20000410000 */
[----:B--2---:R-:W-:Y:S01]  /*5410*/  F2FP.BF16.F32.PACK_AB R4, R32, R33 ;  /* 0x000000212004723e */ /* 0x004fe200000010ff */
[----:B------:R-:W-:Y:S01]  /*5420*/  FMUL.FTZ R9, R154, R25 ;  /* 0x000000199a097220 */ /* 0x000fe20000410000 */
[C---:B------:R-:W-:Y:S01]  /*5430*/  FADD.FTZ R30, -R140.reuse, R30 ;  /* 0x0000001e8c1e7221 */ /* 0x040fe20000010100 */
[----:B------:R-:W-:Y:S01]  /*5440*/  FADD.FTZ R31, -R140, R31 ;  /* 0x0000001f8c1f7221 */ /* 0x000fe20000010100 */
[----:B---3--:R-:W-:Y:S01]  /*5450*/  FMUL.FTZ R5, R160, R12 ;  /* 0x0000000ca0057220 */ /* 0x008fe20000410000 */
[----:B------:R2:W-:Y:S01]  /*5460*/  STS [R145+0xf400], R4 ;  /* 0x00f4000491007388 */ /* 0x0005e20000000800 */
[----:B------:R-:W-:Y:S01]  /*5470*/  FMUL.FTZ R26, R157, R26 ;  /* 0x0000001a9d1a7220 */ /* 0x000fe20000410000 */
[----:B------:R-:W-:Y:S01]  /*5480*/  FMUL.FTZ R7, R156, R27 ;  /* 0x0000001b9c077220 */ /* 0x000fe20000410000 */
[----:B------:R-:W-:Y:S02]  /*5490*/  F2FP.BF16.F32.PACK_AB R18, R18, R21 ;  /* 0x000000151212723e */ /* 0x000fe400000010ff */
[----:B------:R3:W-:Y:S01]  /*54a0*/  STS [R144+0x10000], R0 ;  /* 0x0100000090007388 */ /* 0x0007e20000000800 */
[----:B------:R-:W-:Y:S01]  /*54b0*/  F2FP.BF16.F32.PACK_AB R8, R8, R5 ;  /* 0x000000050808723e */ /* 0x000fe200000010ff */
[----:B------:R-:W-:Y:S01]  /*54c0*/  FMUL.FTZ R5, R162, R15 ;  /* 0x0000000fa2057220 */ /* 0x000fe20000410000 */
[----:B------:R-:W-:Y:S01]  /*54d0*/  FMUL.FTZ R28, R153, R28 ;  /* 0x0000001c991c7220 */ /* 0x000fe20000410000 */
[----:B------:R-:W-:Y:S01]  /*54e0*/  FMUL.FTZ R12, R151, R29 ;  /* 0x0000001d970c7220 */ /* 0x000fe20000410000 */
[----:B------:R-:W-:Y:S01]  /*54f0*/  FMUL.FTZ R30, R152, R30 ;  /* 0x0000001e981e7220 */ /* 0x000fe20000410000 */
[----:B------:R-:W-:Y:S01]  /*5500*/  FMUL.FTZ R6, R149, R31 ;  /* 0x0000001f95067220 */ /* 0x000fe20000410000 */
[----:B------:R-:W-:Y:S02]  /*5510*/  F2FP.BF16.F32.PACK_AB R5, R5, R14 ;  /* 0x0000000e0505723e */ /* 0x000fe400000010ff */
[----:B------:R-:W-:Y:S02]  /*5520*/  F2FP.BF16.F32.PACK_AB R9, R9, R24 ;  /* 0x000000180909723e */ /* 0x000fe400000010ff */
[----:B------:R-:W-:Y:S02]  /*5530*/  F2FP.BF16.F32.PACK_AB R7, R7, R26 ;  /* 0x0000001a0707723e */ /* 0x000fe400000010ff */
[----:B------:R-:W-:Y:S02]  /*5540*/  F2FP.BF16.F32.PACK_AB R12, R12, R28 ;  /* 0x0000001c0c0c723e */ /* 0x000fe400000010ff */
[----:B------:R-:W-:Y:S02]  /*5550*/  F2FP.BF16.F32.PACK_AB R6, R6, R30 ;  /* 0x0000001e0606723e */ /* 0x000fe400000010ff */
[C---:B------:R-:W-:Y:S02]  /*5560*/  SHF.L.U32 R149, R232.reuse, 0x5, RZ ;  /* 0x00000005e8957819 */ /* 0x040fe400000006ff */
[----:B------:R-:W-:Y:S01]  /*5570*/  SHF.L.U32 R164, R232, 0x2, RZ ;  /* 0x00000002e8a47819 */ /* 0x000fe200000006ff */
[----:B--2---:R-:W-:Y:S01]  /*5580*/  FMUL.FTZ R4, R165, R11 ;  /* 0x0000000ba5047220 */ /* 0x004fe20000410000 */
[----:B------:R-:W-:Y:S01]  /*5590*/  IMAD R165, R243, UR8, RZ ;  /* 0x00000008f3a57c24 */ /* 0x000fe2000f8e02ff */
[--C-:B---3--:R-:W-:Y:S03]  /*55a0*/  SHF.R.U32.HI R0, RZ, 0x4, R232.reuse ;  /* 0x00000004ff007819 */ /* 0x108fe600000116e8 */
[----:B------:R-:W-:Y:S02]  /*55b0*/  F2FP.BF16.F32.PACK_AB R4, R4, R10 ;  /* 0x0000000a0404723e */ /* 0x000fe400000010ff */
[----:B------:R-:W-:Y:S02]  /*55c0*/  MOV R10, 0x10 ;  /* 0x00000010000a7802 */ /* 0x000fe40000000f00 */
[----:B------:R-:W-:Y:S01]  /*55d0*/  LOP3.LUT R163, R0, 0x8, RZ, 0xc0, !PT ;  /* 0x0000000800a37812 */ /* 0x000fe200078ec0ff */
[----:B------:R2:W-:Y:S03]  /*55e0*/  STS [R144+0x10400], R4 ;  /* 0x0104000490007388 */ /* 0x0005e60000000800 */
[----:B------:R-:W-:Y:S02]  /*55f0*/  LOP3.LUT R0, R163, 0x10, R232, 0xf8, !PT ;  /* 0x00000010a3007812 */ /* 0x000fe400078ef8e8 */
[----:B------:R-:W-:Y:S02]  /*5600*/  STS [R145+0x10000], R8 ;  /* 0x0100000891007388 */ /* 0x000fe40000000800 */
[--C-:B------:R-:W-:Y:S03]  /*5610*/  LOP3.LUT R0, R0, 0xc0, R149.reuse, 0xf8, !PT ;  /* 0x000000c000007812 */ /* 0x100fe600078ef895 */
[----:B------:R-:W-:Y:S01]  /*5620*/  STS [R145+0x10400], R5 ;  /* 0x0104000591007388 */ /* 0x000fe20000000800 */
[----:B------:R-:W-:Y:S04]  /*5630*/  LOP3.LUT R0, R0, 0x18, R164, 0x78, !PT ;  /* 0x0000001800007812 */ /* 0x000fe800078e78a4 */
[----:B------:R-:W-:Y:S01]  /*5640*/  STS [R2+-0x4000], R20 ;  /* 0xffc0001402007388 */ /* 0x000fe20000000800 */
[----:B------:R-:W-:Y:S04]  /*5650*/  LOP3.LUT R0, R0, 0x120, R149, 0xf8, !PT ;  /* 0x0000012000007812 */ /* 0x000fe800078ef895 */
[----:B------:R-:W-:Y:S01]  /*5660*/  STS [R2+-0x3c00], R17 ;  /* 0xffc4001102007388 */ /* 0x000fe20000000800 */
[----:B------:R-:W-:Y:S02]  /*5670*/  LEA R0, R0, UR4, 0x1 ;  /* 0x0000000400007c11 */ /* 0x000fe4000f8e08ff */
[----:B--2---:R-:W-:Y:S04]  /*5680*/  SEL R4, R10, 0xfffffff0, !P1 ;  /* 0xfffffff00a047807 */ /* 0x004fe80004800000 */
[----:B------:R-:W-:Y:S05]  /*5690*/  IADD3 R4, PT, PT, R4, R2, RZ ;  /* 0x0000000204047210 */ /* 0x000fea0007ffe0ff */
[----:B------:R-:W-:Y:S05]  /*56a0*/  STS [R4+-0x4000], R19 ;  /* 0xffc0001304007388 */ /* 0x000fea0000000800 */
[----:B------:R-:W-:Y:S05]  /*56b0*/  STS [R4+-0x3c00], R18 ;  /* 0xffc4001204007388 */ /* 0x000fea0000000800 */
[----:B------:R-:W-:Y:S05]  /*56c0*/  STS [R2+-0x3000], R9 ;  /* 0xffd0000902007388 */ /* 0x000fea0000000800 */
[----:B------:R2:W-:Y:S05]  /*56d0*/  STS [R2+-0x2c00], R7 ;  /* 0xffd4000702007388 */ /* 0x0005ea0000000800 */
[----:B------:R-:W-:Y:S05]  /*56e0*/  STS [R4+-0x3000], R12 ;  /* 0xffd0000c04007388 */ /* 0x000fea0000000800 */
[----:B------:R-:W-:Y:S01]  /*56f0*/  STS [R4+-0x2c00], R6 ;  /* 0xffd4000604007388 */ /* 0x000fe20000000800 */
        /* <DEDUP_REMOVED lines=79> */
[C---:B------:R-:W-:Y:S02]  /*5bf0*/  LOP3.LUT R7, R248.reuse, 0x40, RZ, 0xfc, !PT ;  /* 0x00000040f8077812 */ /* 0x040fe400078efcff */
[----:B------:R-:W-:Y:S01]  /*5c00*/  LOP3.LUT R8, R231, 0xd8, RZ, 0xc0, !PT ;  /* 0x000000d8e7087812 */ /* 0x000fe200078ec0ff */
[----:B------:R-:W-:Y:S01]  /*5c10*/  IMAD.X R4, RZ, RZ, ~UR16, P0 ;  /* 0x80000010ff047e24 */ /* 0x000fe200080e06ff */
[----:B------:R-:W-:Y:S02]  /*5c20*/  ISETP.GE.AND P0, PT, R7, UR5, PT ;  /* 0x0000000507007c0c */ /* 0x000fe4000bf06270 */
[----:B------:R-:W-:Y:S02]  /*5c30*/  ISETP.GE.AND P4, PT, R248, UR5, PT ;  /* 0x00000005f8007c0c */ /* 0x000fe4000bf86270 */
[----:B------:R-:W-:Y:S02]  /*5c40*/  SHF.R.S64 R6, R5, 0x1f, R4 ;  /* 0x0000001f05067819 */ /* 0x000fe40000001004 */
[----:B------:R-:W-:Y:S02]  /*5c50*/  LOP3.LUT R5, R8, 0x18, R232, 0x78, !PT ;  /* 0x0000001808057812 */ /* 0x000fe400078e78e8 */
[----:B------:R-:W-:Y:S02]  /*5c60*/  IADD3 R7, P5, PT, R236, R6, RZ ;  /* 0x00000006ec077210 */ /* 0x000fe40007fbe0ff */
[----:B------:R-:W-:Y:S02]  /*5c70*/  LOP3.LUT R5, R5, 0x1f20, R231, 0xf8, !PT ;  /* 0x00001f2005057812 */ /* 0x000fe400078ef8e7 */
[----:B------:R-:W-:Y:S01]  /*5c80*/  LEA.HI.X.SX32 R6, R4, R237, 0x1, P5 ;  /* 0x000000ed04067211 */ /* 0x000fe200028f0eff */
[----:B------:R-:W-:Y:S01]  /*5c90*/  IMAD.MOV.U32 R236, RZ, RZ, R7 ;  /* 0x000000ffffec7224 */ /* 0x000fe200078e0007 */
[----:B------:R-:W-:Y:S02]  /*5ca0*/  ISETP.GE.AND P3, PT, R246, UR5, PT ;  /* 0x00000005f6007c0c */ /* 0x000fe4000bf66270 */
[----:B------:R-:W-:Y:S01]  /*5cb0*/  LEA R4, R5, UR4, 0x1 ;  /* 0x0000000405047c11 */ /* 0x000fe2000f8e08ff */
[----:B------:R-:W-:Y:S05]  /*5cc0*/  IMAD.MOV.U32 R237, RZ, RZ, R6 ;  /* 0x000000ffffed7224 */ /* 0x000fea00078e0006 */
        /* <DEDUP_REMOVED lines=15> */
[----:B------:R-:W0:Y:S02]  /*5dc0*/  LDGDEPBAR ;  /* 0x00000000000079af */ /* 0x000e240000000000 */
.L_x_86:
        /* <DEDUP_REMOVED lines=144> */
[C---:B------:R-:W-:Y:S01]  /*66d0*/  LEA R136, P0, R165.reuse, R142, 0x5 ;  /* 0x0000008ea5887211 */ /* 0x040fe200078028ff */
[C---:B-1----:R-:W-:Y:S02]  /*66e0*/  VIADD R0, R224.reuse, 0xffffd000 ;  /* 0xffffd000e0007836 */ /* 0x042fe40000000000 */
[----:B------:R1:W-:Y:S01]  /*66f0*/  REDG.E.ADD.F32.FTZ.RN.STRONG.GPU desc[UR38][R166.64], R7 ;  /* 0x00000007a60079a6 */ /* 0x0003e2000c12f326 */
[C---:B------:R-:W-:Y:S01]  /*6700*/  LEA.HI.X.SX32 R137, R165.reuse, R143, 0x5, P0 ;  /* 0x0000008fa5897211 */ /* 0x040fe200000f2eff */
[C---:B----4-:R-:W-:Y:S02]  /*6710*/  HMMA.16816.F32.BF16 R20, R32.reuse, R28, R20 ;  /* 0x0000001c2014723c */ /* 0x050fe40000041814 */
[----:B------:R-:W-:Y:S01]  /*6720*/  REDG.E.ADD.F32.FTZ.RN.STRONG.GPU desc[UR38][R158.64], R8 ;  /* 0x000000089e0079a6 */ /* 0x000fe2000c12f326 */
[C---:B------:R-:W-:Y:S01]  /*6730*/  LEA R134, P0, R165.reuse, R136, 0x5 ;  /* 0x00000088a5867211 */ /* 0x040fe200078028ff */
        /* <DEDUP_REMOVED lines=272> */
.L_x_88:
[----:B------:R-:W2:Y:S01]  /*7840*/  LDCU.64 UR10, c[0x0][0x5c0] ;  /* 0x0000b800ff0a77ac */ /* 0x000ea20008000a00 */
[----:B------:R-:W-:-:S04]  /*7850*/  UIADD3 UR5, UPT, UPT, UR40, UR42, URZ ;  /* 0x0000002a28057290 */ /* 0x000fc8000fffe0ff */
[----:B--2---:R-:W-:Y:S02]  /*7860*/  UIMAD.WIDE.U32 UR18, UR5, UR10, URZ ;  /* 0x0000000a051272a5 */ /* 0x004fe4000f8e00ff */
[----:B------:R-:W-:-:S04]  /*7870*/  UIMAD UR5, UR5, UR11, URZ ;  /* 0x0000000b050572a4 */ /* 0x000fc8000f8e02ff */
[----:B------:R-:W-:-:S06]  /*7880*/  UIADD3 UR5, UPT, UPT, UR19, UR5, URZ ;  /* 0x0000000513057290 */ /* 0x000fcc000fffe0ff */
[----:B-1----:R-:W-:Y:S02]  /*7890*/  MOV R4, UR5 ;  /* 0x0000000500047c02 */ /* 0x002fe40008000f00 */
.L_x_89:
        /* <DEDUP_REMOVED lines=12> */
.L_x_90:
[----:B------:R-:W1:Y:S01]  /*7960*/  LDCU.64 UR8, c[0x0][0x5c8] ;  /* 0x0000b900ff0877ac */ /* 0x000e620008000a00 */
[----:B------:R-:W-:-:S04]  /*7970*/  UIADD3 UR5, UPT, UPT, UR40, UR42, URZ ;  /* 0x0000002a28057290 */ /* 0x000fc8000fffe0ff */
[----:B-1----:R-:W-:Y:S02]  /*7980*/  UIMAD.WIDE.U32 UR20, UR5, UR8, URZ ;  /* 0x00000008051472a5 */ /* 0x002fe4000f8e00ff */
[----:B------:R-:W-:-:S04]  /*7990*/  UIMAD UR5, UR5, UR9, URZ ;  /* 0x00000009050572a4 */ /* 0x000fc8000f8e02ff */
[----:B------:R-:W-:-:S06]  /*79a0*/  UIADD3 UR5, UPT, UPT, UR21, UR5, URZ ;  /* 0x0000000515057290 */ /* 0x000fcc000fffe0ff */
[----:B------:R-:W-:-:S07]  /*79b0*/  MOV R23, UR5 ;  /* 0x0000000500177c02 */ /* 0x000fce0008000f00 */
.L_x_91:
[----:B------:R-:W-:Y:S01]  /*79c0*/  BAR.SYNC.DEFER_BLOCKING 0x0 ;  /* 0x0000000000007b1d */ /* 0x000fe20000010000 */
[----:B------:R-:W-:Y:S01]  /*79d0*/  LOP3.LUT R0, R231, 0xd8, RZ, 0xc0, !PT ;  /* 0x000000d8e7007812 */ /* 0x000fe200078ec0ff */
[----:B------:R-:W-:Y:S01]  /*79e0*/  USHF.L.U32 UR5, UR41, 0x7, URZ ;  /* 0x0000000729057899 */ /* 0x000fe200080006ff */
[----:B------:R-:W-:Y:S01]  /*79f0*/  IMAD.U32 R56, RZ, RZ, UR8 ;  /* 0x00000008ff387e24 */ /* 0x000fe2000f8e00ff */
[----:B------:R-:W-:Y:S01]  /*7a00*/  USHF.L.U32 UR14, UR41, 0x7, URZ ;  /* 0x00000007290e7899 */ /* 0x000fe200080006ff */
[--C-:B------:R-:W-:Y:S01]  /*7a10*/  LOP3.LUT R0, R0, 0x18, R232.reuse, 0x78, !PT ;  /* 0x0000001800007812 */ /* 0x100fe200078e78e8 */
[----:B------:R-:W-:Y:S02]  /*7a20*/  UIMAD.WIDE.U32 UR22, UR5, UR10, URZ ;  /* 0x0000000a051672a5 */ /* 0x000fe4000f8e00ff */
[----:B------:R-:W1:Y:S01]  /*7a30*/  LDC.64 R6, c[0x0][0x5d8] ;  /* 0x00017600ff067b82 */ /* 0x000e620000000a00 */
[----:B------:R-:W-:Y:S01]  /*7a40*/  USHF.R.S32.HI UR16, URZ, 0x1f, UR5 ;  /* 0x0000001fff107899 */ /* 0x000fe20008011405 */
[--C-:B------:R-:W-:Y:S01]  /*7a50*/  LOP3.LUT R0, R0, 0x1f20, R231.reuse, 0xf8, !PT ;  /* 0x00001f2000007812 */ /* 0x100fe200078ef8e7 */
        /* <DEDUP_REMOVED lines=23> */
[----:B------:R-:W-:-:S03]  /*7bd0*/  IMAD R20, R7, UR25, R5 ;  /* 0x0000001907147c24 */ /* 0x000fc6000f8e0205 */
[----:B------:R3:W1:Y:S01]  /*7be0*/  LDS.128 R36, [R0+0x11000] ;  /* 0x0110000000247984 */ /* 0x0006620000000c00 */
[----:B------:R-:W-:-:S03]  /*7bf0*/  IMAD.X R22, RZ, RZ, RZ, P0 ;  /* 0x000000ffff167224 */ /* 0x000fc600000e06ff */
[----:B------:R3:W1:Y:S04]  /*7c00*/  LDS.128 R48, [R0+0x12000] ;  /* 0x0120000000307984 */ /* 0x0006680000000c00 */
[----:B------:R3:W1:Y:S04]  /*7c10*/  LDS.128 R32, [R0+0x13000] ;  /* 0x0130000000207984 */ /* 0x0006680000000c00 */
[----:B------:R3:W1:Y:S01]  /*7c20*/  LDS.128 R44, [R0+0x14000] ;  /* 0x01400000002c7984 */ /* 0x0006620000000c00 */
[----:B--2-4-:R-:W-:Y:S05]  /*7c30*/  @P3 BRA `(.L_x_93) ;  /* 0x0000000000443947 */ /* 0x014fea0003800000 */
[----:B------:R-:W2:Y:S01]  /*7c40*/  LDCU UR17, c[0x0][0x440] ;  /* 0x00008800ff1177ac */ /* 0x000ea20008000800 */
[----:B------:R-:W4:Y:S01]  /*7c50*/  LDS.128 R16, [R0+0xb000] ;  /* 0x00b0000000107984 */ /* 0x000f220000000c00 */
[----:B------:R-:W-:Y:S01]  /*7c60*/  IMAD.MOV.U32 R2, RZ, RZ, R4 ;  /* 0x000000ffff027224 */ /* 0x000fe200078e0004 */
[----:B------:R-:W3:Y:S02]  /*7c70*/  LDCU.64 UR14, c[0x0][0x560] ;  /* 0x0000ac00ff0e77ac */ /* 0x000ee40008000a00 */
[----:B------:R-:W1:Y:S01]  /*7c80*/  LDS.128 R12, [R0+0xd000] ;  /* 0x00d00000000c7984 */ /* 0x000e620000000c00 */
[----:B------:R-:W-:Y:S02]  /*7c90*/  IMAD.MOV.U32 R3, RZ, RZ, R20 ;  /* 0x000000ffff037224 */ /* 0x000fe400078e0014 */
[----:B------:R-:W-:-:S04]  /*7ca0*/  IMAD.WIDE.U32 R6, R232, UR10, R2 ;  /* 0x0000000ae8067c25 */ /* 0x000fc8000f8e0002 */
[----:B------:R-:W-:Y:S01]  /*7cb0*/  IMAD R3, R232, UR11, R7 ;  /* 0x0000000be8037c24 */ /* 0x000fe2000f8e0207 */
[----:B--2---:R-:W-:Y:S02]  /*7cc0*/  ISETP.GE.AND P2, PT, R248, UR17, PT ;  /* 0x00000011f8007c0c */ /* 0x004fe4000bf46270 */
[----:B------:R-:W-:Y:S02]  /*7cd0*/  ISETP.GE.AND P1, PT, R246, UR17, PT ;  /* 0x00000011f6007c0c */ /* 0x000fe4000bf26270 */
[----:B------:R-:W-:Y:S02]  /*7ce0*/  ISETP.GE.AND P0, PT, R57, UR17, PT ;  /* 0x0000001139007c0c */ /* 0x000fe4000bf06270 */
[----:B---3--:R-:W-:-:S04]  /*7cf0*/  LEA R2, P4, R6, UR14, 0x1 ;  /* 0x0000000e06027c11 */ /* 0x008fc8000f8808ff */
[----:B------:R-:W-:-:S03]  /*7d00*/  LEA.HI.X R3, R6, UR15, R3, 0x1, P4 ;  /* 0x0000000f06037c11 */ /* 0x000fc6000a0f0c03 */
[----:B------:R-:W2:Y:S04]  /*7d10*/  @!P2 LDS.128 R8, [R0+0x9000] ;  /* 0x009000000008a984 */ /* 0x000ea80000000c00 */
[----:B----4-:R4:W-:Y:S04]  /*7d20*/  @!P1 STG.E.128 desc[UR38][R2.64+0x40], R16 ;  /* 0x0000401002009986 */ /* 0x0109e8000c101d26 */
[----:B-1----:R4:W-:Y:S04]  /*7d30*/  @!P0 STG.E.128 desc[UR38][R2.64+0x80], R12 ;  /* 0x0000800c02008986 */ /* 0x0029e8000c101d26 */
[----:B--2---:R4:W-:Y:S02]  /*7d40*/  @!P2 STG.E.128 desc[UR38][R2.64], R8 ;  /* 0x000000080200a986 */ /* 0x0049e4000c101d26 */
.L_x_93:
[----:B------:R-:W-:Y:S05]  /*7d50*/  BSYNC.RECONVERGENT B0 ;  /* 0x0000000000007941 */ /* 0x000fea0003800200 */
.L_x_92:
[----:B----4-:R2:W4:Y:S01]  /*7d60*/  LDS.128 R8, [R0+0xe000] ;  /* 0x00e0000000087984 */ /* 0x0105220000000c00 */
[----:B------:R-:W-:Y:S04]  /*7d70*/  BSSY.RECONVERGENT B0, `(.L_x_94) ;  /* 0x0000012000007945 */ /* 0x000fe80003800200 */
[----:B------:R-:W-:Y:S05]  /*7d80*/  @P5 BRA `(.L_x_95) ;  /* 0x0000000000405947 */ /* 0x000fea0003800000 */
[----:B------:R-:W1:Y:S01]  /*7d90*/  LDCU UR17, c[0x0][0x440] ;  /* 0x00008800ff1177ac */ /* 0x000e620008000800 */
[----:B------:R-:W-:Y:S01]  /*7da0*/  MOV R3, R20 ;  /* 0x0000001400037202 */ /* 0x000fe20000000f00 */
[----:B--23--:R-:W-:Y:S01]  /*7db0*/  IMAD R0, R22, UR10, RZ ;  /* 0x0000000a16007c24 */ /* 0x00cfe2000f8e02ff */
[----:B------:R-:W2:Y:S01]  /*7dc0*/  LDCU.64 UR14, c[0x0][0x560] ;  /* 0x0000ac00ff0e77ac */ /* 0x000ea20008000a00 */
[----:B------:R-:W-:Y:S02]  /*7dd0*/  IMAD.MOV.U32 R2, RZ, RZ, R4 ;  /* 0x000000ffff027224 */ /* 0x000fe400078e0004 */
[C---:B------:R-:W-:Y:S02]  /*7de0*/  IMAD R0, R21.reuse, UR11, R0 ;  /* 0x0000000b15007c24 */ /* 0x040fe4000f8e0200 */
[----:B------:R-:W-:-:S04]  /*7df0*/  IMAD.WIDE.U32 R4, R21, UR10, R2 ;  /* 0x0000000a15047c25 */ /* 0x000fc8000f8e0002 */
[----:B------:R-:W-:Y:S01]  /*7e00*/  IMAD.IADD R0, R0, 0x1, R5 ;  /* 0x0000000100007824 */ /* 0x000fe200078e0205 */
[----:B-1----:R-:W-:Y:S02]  /*7e10*/  ISETP.GE.AND P2, PT, R248, UR17, PT ;  /* 0x00000011f8007c0c */ /* 0x002fe4000bf46270 */
[----:B------:R-:W-:Y:S02]  /*7e20*/  ISETP.GE.AND P1, PT, R246, UR17, PT ;  /* 0x00000011f6007c0c */ /* 0x000fe4000bf26270 */
[----:B------:R-:W-:Y:S02]  /*7e30*/  ISETP.GE.AND P0, PT, R57, UR17, PT ;  /* 0x0000001139007c0c */ /* 0x000fe4000bf06270 */
[----:B--2---:R-:W-:-:S04]  /*7e40*/  LEA R2, P4, R4, UR14, 0x1 ;  /* 0x0000000e04027c11 */ /* 0x004fc8000f8808ff */
[----:B------:R-:W-:-:S05]  /*7e50*/  LEA.HI.X R3, R4, UR15, R0, 0x1, P4 ;  /* 0x0000000f04037c11 */ /* 0x000fca000a0f0c00 */
[----:B------:R1:W-:Y:S04]  /*7e60*/  @!P2 STG.E.128 desc[UR38][R2.64], R28 ;  /* 0x0000001c0200a986 */ /* 0x0003e8000c101d26 */
[----:B------:R1:W-:Y:S04]  /*7e70*/  @!P1 STG.E.128 desc[UR38][R2.64+0x40], R24 ;  /* 0x0000401802009986 */ /* 0x0003e8000c101d26 */
[----:B----4-:R1:W-:Y:S02]  /*7e80*/  @!P0 STG.E.128 desc[UR38][R2.64+0x80], R8 ;  /* 0x0000800802008986 */ /* 0x0103e4000c101d26 */
.L_x_95:
[----:B------:R-:W-:Y:S05]  /*7e90*/  BSYNC.RECONVERGENT B0 ;  /* 0x0000000000007941 */ /* 0x000fea0003800200 */
.L_x_94:
        /* <DEDUP_REMOVED lines=22> */
[----:B------:R1:W-:Y:S04]  /*8000*/  @!P2 STG.E.128 desc[UR38][R2.64], R40 ;  /* 0x000000280200a986 */ /* 0x0003e8000c101d26 */
[----:B------:R1:W-:Y:S04]  /*8010*/  @!P1 STG.E.128 desc[UR38][R2.64+0x40], R36 ;  /* 0x0000402402009986 */ /* 0x0003e8000c101d26 */
[----:B------:R1:W-:Y:S02]  /*8020*/  @!P0 STG.E.128 desc[UR38][R2.64+0x80], R32 ;  /* 0x0000802002008986 */ /* 0x0003e4000c101d26 */
.L_x_97:
[----:B------:R-:W-:Y:S05]  /*8030*/  BSYNC.RECONVERGENT B0 ;  /* 0x0000000000007941 */ /* 0x000fea0003800200 */
.L_x_96:
[----:B------:R-:W-:Y:S05]  /*8040*/  @P5 BRA `(.L_x_62) ;  /* 0x0000000000405947 */ /* 0x000fea0003800000 */
[----:B------:R-:W2:Y:S01]  /*8050*/  LDCU UR5, c[0x0][0x440] ;  /* 0x00008800ff0577ac */ /* 0x000ea20008000800 */
[----:B-1----:R-:W-:Y:S01]  /*8060*/  MOV R3, R0 ;  /* 0x0000000000037202 */ /* 0x002fe20000000f00 */
[----:B------:R-:W-:Y:S01]  /*8070*/  IMAD R6, R22, UR8, RZ ;  /* 0x0000000816067c24 */ /* 0x000fe2000f8e02ff */
[----:B------:R-:W1:Y:S01]  /*8080*/  LDCU.64 UR10, c[0x0][0x568] ;  /* 0x0000ad00ff0a77ac */ /* 0x000e620008000a00 */
[----:B------:R-:W-:Y:S02]  /*8090*/  IMAD.MOV.U32 R2, RZ, RZ, R4 ;  /* 0x000000ffff027224 */ /* 0x000fe400078e0004 */
        /* <DEDUP_REMOVED lines=8> */
[----:B------:R2:W-:Y:S04]  /*8120*/  @!P2 STG.E.128 desc[UR38][R2.64], R52 ;  /* 0x000000340200a986 */ /* 0x0005e8000c101d26 */
[----:B------:R2:W-:Y:S04]  /*8130*/  @!P1 STG.E.128 desc[UR38][R2.64+0x40], R48 ;  /* 0x0000403002009986 */ /* 0x0005e8000c101d26 */
[----:B------:R2:W-:Y:S02]  /*8140*/  @!P0 STG.E.128 desc[UR38][R2.64+0x80], R44 ;  /* 0x0000802c02008986 */ /* 0x0005e4000c101d26 */
.L_x_62:
[----:B------:R-:W-:Y:S05]  /*8150*/  BSYNC.RECONVERGENT B1 ;  /* 0x0000000000017941 */ /* 0x000fea0003800200 */
.L_x_40:
        /* <DEDUP_REMOVED lines=11> */
.L_x_99:
        /* <DEDUP_REMOVED lines=15> */
.L_x_1709:


//--------------------- .text._ZN5flash44flash_bwd_dq_dk_dv_loop_seqk_parallel_kernelI23Flash_bwd_kernel_traitsILi96ELi64ELi128ELi8ELi2ELi4ELi4ELb1ELb0EN7cutlass10bfloat16_tE19Flash_kernel_traitsILi96ELi64ELi128ELi8ES3_EELb0ELb0ELb1ELb0ELb0ELb0ELb0EEEvNS_16Flash_bwd_paramsE --------------------------
	.section	.text._ZN5flash44flash_bwd_dq_dk_dv_loop_seqk_parallel_kernelI23Flash_bwd_kernel_traitsILi96ELi64ELi128ELi8ELi2ELi4ELi4ELb1ELb0EN7cutlass10bfloat16_tE19Flash_kernel_traitsILi96ELi64ELi128ELi8ES3_EELb0ELb0ELb1ELb0ELb0ELb0ELb0EEEvNS_16Flash_bwd_paramsE,"ax",@progbits
	.align	128
        .global         _ZN5flash44flash_bwd_dq_dk_dv_loop_seqk_parallel_kernelI23Flash_bwd_kernel_traitsILi96ELi64ELi128ELi8ELi2ELi4ELi4ELb1ELb0EN7cutlass10bfloat16_tE19Flash_kernel_traitsILi96ELi64ELi128ELi8ES3_EELb0ELb0ELb1ELb0ELb0ELb0ELb0EEEvNS_16Flash_bwd_paramsE
        .type           _ZN5flash44flash_bwd_dq_dk_dv_loop_seqk_parallel_kernelI23Flash_bwd_kernel_traitsILi96ELi64ELi128ELi8ELi2ELi4ELi4ELb1ELb0EN7cutlass10bfloat16_tE19Flash_kernel_traitsILi96ELi64ELi128ELi8ES3_EELb0ELb0ELb1ELb0ELb0ELb0ELb0EEEvNS_16Flash_bwd_paramsE,@function
        .size           _ZN5flash44flash_bwd_dq_dk_dv_loop_seqk_parallel_kernelI23Flash_bwd_kernel_traitsILi96ELi64ELi128ELi8ELi2ELi4ELi4ELb1ELb0EN7cutlass10bfloat16_tE19Flash_kernel_traitsILi96ELi64ELi128ELi8ES3_EELb0ELb0ELb1ELb0ELb0ELb0ELb0EEEvNS_16Flash_bwd_paramsE,(.L_x_1710 - _ZN5flash44flash_bwd_dq_dk_dv_loop_seqk_parallel_kernelI23Flash_bwd_kernel_traitsILi96ELi64ELi128ELi8ELi2ELi4ELi4ELb1ELb0EN7cutlass10bfloat16_tE19Flash_kernel_traitsILi96ELi64ELi128ELi8ES3_EELb0ELb0ELb1ELb0ELb0ELb0ELb0EEEvNS_16Flash_bwd_paramsE)
        .other          _ZN5flash44flash_bwd_dq_dk_dv_loop_seqk_parallel_kernelI23Flash_bwd_kernel_traitsILi96ELi64ELi128ELi8ELi2ELi4ELi4ELb1ELb0EN7cutlass10bfloat16_tE19Flash_kernel_traitsILi96ELi64ELi128ELi8ES3_EELb0ELb0ELb1ELb0ELb0ELb0ELb0EEEvNS_16Flash_bwd_paramsE,@"STO_CUDA_ENTRY STV_DEFAULT"
_ZN5flash44flash_bwd_dq_dk_dv_loop_seqk_parallel_kernelI23Flash_bwd_kernel_traitsILi96ELi64ELi128ELi8ELi2ELi4ELi4ELb1ELb0EN7cutlass10bfloat16_tE19Flash_kernel_traitsILi96ELi64ELi128ELi8ES3_EELb0ELb0ELb1ELb0ELb0ELb0ELb0EEEvNS_16Flash_bwd_paramsE:
.text._ZN5flash44flash_bwd_dq_dk_dv_loop_seqk_parallel_kernelI23Flash_bwd_kernel_traitsILi96ELi64ELi128ELi8ELi2ELi4ELi4ELb1ELb0EN7cutlass10bfloat16_tE19Flash_kernel_traitsILi96ELi64ELi128ELi8ES3_EELb0ELb0ELb1ELb0ELb0ELb0ELb0EEEvNS_16Flash_bwd_paramsE:
[----:B------:R-:W-:Y:S08]  /*0000*/  LDC R1, c[0x0][0x37c] ;  /* 0x0000df00ff017b82 */ /* 0x000ff00000000800 */
[----:B------:R-:W1:Y:S08]  /*0010*/  LDC R2, c[0x0][0x438] ;  /* 0x00010e00ff027b82 */ /* 0x000e700000000800 */
[----:B------:R-:W2:Y:S01]  /*0020*/  S2UR UR45, SR_CTAID.X ;  /* 0x00000000002d79c3 */ /* 0x000ea20000002500 */
[----:B-1----:R-:W-:-:S05]  /*0030*/  VIADD R2, R2, 0x7f ;  /* 0x0000007f02027836 */ /* 0x002fca0000000000 */
[----:B------:R-:W-:-:S04]  /*0040*/  SHF.R.S32.HI R0, RZ, 0x1f, R2 ;  /* 0x0000001fff007819 */ /* 0x000fc80000011402 */
[----:B------:R-:W-:-:S04]  /*0050*/  LEA.HI R0, R0, R2, RZ, 0x7 ;  /* 0x0000000200007211 */ /* 0x000fc800078f38ff */
[----:B------:R-:W-:-:S04]  /*0060*/  SHF.R.S32.HI R0, RZ, 0x7, R0 ;  /* 0x00000007ff007819 */ /* 0x000fc80000011400 */
[----:B--2---:R-:W-:-:S13]  /*0070*/  ISETP.LE.AND P0, PT, R0, UR45, PT ;  /* 0x0000002d00007c0c */ /* 0x004fda000bf03270 */
        /* <DEDUP_REMOVED lines=15> */
[----:B------:R-:W1:Y:S01]  /*0170*/  S2UR UR6, SR_CgaCtaId ;  /* 0x00000000000679c3 */ /* 0x000e620000008800 */
[----:B---3--:R-:W-:Y:S01]  /*0180*/  UISETP.EQ.U32.AND UP2, UPT, UR4, URZ, UPT ;  /* 0x000000ff0400728c */ /* 0x008fe2000bf42070 */
[----:B------:R-:W-:Y:S01]  /*0190*/  MOV R238, UR9 ;  /* 0x0000000900ee7c02 */ /* 0x000fe20008000f00 */
[----:B------:R-:W-:Y:S01]  /*01a0*/  UISETP.NE.U32.AND UP6, UPT, UR4, URZ, UPT ;  /* 0x000000ff0400728c */ /* 0x000fe2000bfc5070 */
[----:B------:R-:W-:Y:S01]  /*01b0*/  MOV R239, UR8 ;  /* 0x0000000800ef7c02 */ /* 0x000fe20008000f00 */
[----:B------:R-:W-:-:S02]  /*01c0*/  UISETP.NE.AND.EX UP5, UPT, UR7, URZ, UPT, UP1 ;  /* 0x000000ff0700728c */ /* 0x000fc4000bfa5310 */
[----:B------:R-:W-:Y:S01]  /*01d0*/  UISETP.NE.AND.EX UP4, UPT, UR7, URZ, UPT, UP0 ;  /* 0x000000ff0700728c */ /* 0x000fe2000bf85300 */
[----:B------:R-:W2:Y:S01]  /*01e0*/  S2UR UR4, SR_CgaCtaId ;  /* 0x00000000000479c3 */ /* 0x000ea20000008800 */
[----:B----4-:R-:W-:Y:S01]  /*01f0*/  UISETP.NE.AND UP3, UPT, UR12, URZ, UPT ;  /* 0x000000ff0c00728c */ /* 0x010fe2000bf65270 */
[----:B------:R-:W3:Y:S03]  /*0200*/  LDCU.64 UR12, c[0x0][0x470] ;  /* 0x00008e00ff0c77ac */ /* 0x000ee60008000a00 */
[----:B------:R-:W-:-:S03]  /*0210*/  UISETP.EQ.OR.EX UP0, UPT, UR5, URZ, !UP3, UP2 ;  /* 0x000000ff0500728c */ /* 0x000fc6000df02720 */
[----:B------:R-:W4:Y:S01]  /*0220*/  S2UR UR7, SR_CTAID.Y ;  /* 0x00000000000779c3 */ /* 0x000f220000002600 */
[----:B------:R-:W-:Y:S02]  /*0230*/  UISETP.NE.AND.EX UP6, UPT, UR5, URZ, UPT, UP6 ;  /* 0x000000ff0500728c */ /* 0x000fe4000bfc5360 */
[----:B------:R-:W-:Y:S01]  /*0240*/  UP2UR UR30, UPR, URZ, 0x1 ;  /* 0x00000001ff1e7883 */ /* 0x000fe20008000000 */
[----:B------:R-:W-:Y:S01]  /*0250*/  UMOV UR11, 0x400 ;  /* 0x00000400000b7882 */ /* 0x000fe20000000000 */
[----:B------:R-:W-:Y:S01]  /*0260*/  UMOV UR5, 0x400 ;  /* 0x0000040000057882 */ /* 0x000fe20000000000 */
[----:B------:R-:W-:Y:S01]  /*0270*/  UP2UR UR29, UPR, URZ, 0x8 ;  /* 0x00000008ff1d7883 */ /* 0x000fe20008000000 */
[----:B------:R-:W4:Y:S01]  /*0280*/  LDCU UR10, c[0x0][0x438] ;  /* 0x00008700ff0a77ac */ /* 0x000f220008000800 */
[----:B---3--:R-:W-:Y:S01]  /*0290*/  UISETP.NE.U32.AND UP0, UPT, UR12, URZ, UPT ;  /* 0x000000ff0c00728c */ /* 0x008fe2000bf05070 */
[----:B------:R-:W3:Y:S01]  /*02a0*/  LDCU UR24, c[0x0][0x438] ;  /* 0x00008700ff1877ac */ /* 0x000ee20008000800 */
[----:B------:R-:W3:Y:S01]  /*02b0*/  @!UP4 LDCU UR27, c[0x0][0x434] ;  /* 0x00008680ff1bc7ac */ /* 0x000ee20008000800 */
[----:B-1----:R-:W-:-:S02]  /*02c0*/  ULEA UR6, UR6, UR11, 0x18 ;  /* 0x0000000b06067291 */ /* 0x002fc4000f8ec0ff */
[----:B--2---:R-:W-:Y:S02]  /*02d0*/  ULEA UR4, UR4, UR5, 0x18 ;  /* 0x0000000504047291 */ /* 0x004fe4000f8ec0ff */
[----:B------:R-:W-:Y:S01]  /*02e0*/  UISETP.NE.AND.EX UP3, UPT, UR13, URZ, UPT, UP0 ;  /* 0x000000ff0d00728c */ /* 0x000fe2000bf65300 */
[----:B------:R-:W-:Y:S01]  /*02f0*/  UMOV UR35, 0xffffd000 ;  /* 0xffffd00000237882 */ /* 0x000fe20000000000 */
[----:B------:R-:W-:Y:S01]  /*0300*/  UMOV UR37, URZ ;  /* 0x000000ff00257c82 */ /* 0x000fe20008000000 */
[----:B------:R-:W-:-:S08]  /*0310*/  UMOV UR38, URZ ;  /* 0x000000ff00267c82 */ /* 0x000fd00008000000 */
.L_x_160:
        /* <DEDUP_REMOVED lines=11> */
[----:B-1----:R-:W-:-:S03]  /*03d0*/  UISETP.NE.U32.AND UP0, UPT, UR8, URZ, UPT ;  /* 0x000000ff0800728c */ /* 0x002fc6000bf05070 */
[----:B--2---:R-:W2:Y:S01]  /*03e0*/  @P1 LDG.E R3, desc[UR40][R2.64] ;  /* 0x0000002802031981 */ /* 0x004ea2000c1e1900 */
[----:B------:R-:W-:-:S06]  /*03f0*/  UISETP.NE.AND.EX UP0, UPT, UR9, URZ, UPT, UP0 ;  /* 0x000000ff0900728c */ /* 0x000fcc000bf05300 */
[----:B------:R-:W-:-:S05]  /*0400*/  PLOP3.LUT P0, PT, PT, PT, UP0, 0x80, 0x8 ;  /* 0x000000000008781c */ /* 0x000fca0003f0f008 */
[----:B------:R-:W-:Y:S01]  /*0410*/  @UP0 ULEA UR16, UP1, UR50, UR8, 0x2 ;  /* 0x0000000832100291 */ /* 0x000fe2000f8210ff */
[----:B------:R-:W-:Y:S01]  /*0420*/  IMAD.U32 R6, RZ, RZ, UR14 ;  /* 0x0000000eff067e24 */ /* 0x000fe2000f8e00ff */
[----:B------:R-:W1:Y:S02]  /*0430*/  @!UP0 LDCU UR5, c[0x0][0x43c] ;  /* 0x00008780ff0587ac */ /* 0x000e640008000800 */
[----:B------:R-:W-:Y:S02]  /*0440*/  @UP0 ULEA.HI.X UR17, UR50, UR9, URZ, 0x2, UP1 ;  /* 0x0000000932110291 */ /* 0x000fe400088f14ff */
[----:B------:R-:W-:Y:S01]  /*0450*/  IMAD.U32 R4, RZ, RZ, UR16 ;  /* 0x00000010ff047e24 */ /* 0x000fe2000f8e00ff */
[----:B-----5:R-:W5:Y:S01]  /*0460*/  @!UP0 LDCU.64 UR8, c[0x0][0x488] ;  /* 0x00009100ff0887ac */ /* 0x020f620008000a00 */
[----:B------:R-:W-:Y:S02]  /*0470*/  IMAD.U32 R7, RZ, RZ, UR15 ;  /* 0x0000000fff077e24 */ /* 0x000fe4000f8e00ff */
[----:B------:R-:W-:-:S03]  /*0480*/  IMAD.U32 R5, RZ, RZ, UR17 ;  /* 0x00000011ff057e24 */ /* 0x000fc6000f8e00ff */
[----:B------:R-:W4:Y:S04]  /*0490*/  @P2 LDG.E R2, desc[UR40][R6.64+0x4] ;  /* 0x0000042806022981 */ /* 0x000f28000c1e1900 */
[----:B------:R-:W3:Y:S01]  /*04a0*/  @P0 LDG.E R0, desc[UR40][R4.64] ;  /* 0x0000002804000981 */ /* 0x000ee2000c1e1900 */
[----:B------:R-:W-:Y:S01]  /*04b0*/  UMOV UR42, URZ ;  /* 0x000000ff002a7c82 */ /* 0x000fe20008000000 */
[----:B-----5:R-:W-:-:S04]  /*04c0*/  @!UP0 UISETP.NE.U32.AND UP1, UPT, UR8, URZ, UPT ;  /* 0x000000ff0800828c */ /* 0x020fc8000bf25070 */
[----:B------:R-:W-:Y:S01]  /*04d0*/  @!UP0 UISETP.NE.AND.EX UP1, UPT, UR9, URZ, UPT, UP1 ;  /* 0x000000ff0900828c */ /* 0x000fe2000bf25310 */
[----:B------:R-:W-:Y:S01]  /*04e0*/  UMOV UR15, 0xffffffff ;  /* 0xffffffff000f7882 */ /* 0x000fe20000000000 */
[----:B------:R-:W-:Y:S02]  /*04f0*/  UMOV UR44, 0xffffffff ;  /* 0xffffffff002c7882 */ /* 0x000fe40000000000 */
[----:B-1----:R-:W-:Y:S01]  /*0500*/  @!UP0 USEL UR8, UR5, URZ, UP1 ;  /* 0x000000ff05088287 */ /* 0x002fe20008800000 */
[----:B------:R-:W5:Y:S04]  /*0510*/  @P4 LDG.E R5, desc[UR40][R6.64] ;  /* 0x0000002806054981 */ /* 0x000f68000c1e1900 */
[----:B------:R-:W5:Y:S01]  /*0520*/  @!P3 LDG.E R4, desc[UR40][R238.64] ;  /* 0x00000028ee04b981 */ /* 0x000f62000c1e1900 */
[----:B------:R-:W-:Y:S01]  /*0530*/  USHF.L.U32 UR34, UR45, 0x7, URZ ;  /* 0x000000072d227899 */ /* 0x000fe200080006ff */
[----:B--2---:R-:W-:-:S02]  /*0540*/  @P1 R2UR UR42, R3 ;  /* 0x00000000032a12ca */ /* 0x004fc400000e0000 */
[----:B----4-:R-:W-:Y:S02]  /*0550*/  @P2 R2UR UR5, R2 ;  /* 0x00000000020522ca */ /* 0x010fe400000e0000 */
[----:B---3--:R-:W-:-:S13]  /*0560*/  @P0 R2UR UR39, R0 ;  /* 0x00000000002702ca */ /* 0x008fda00000e0000 */
[----:B------:R-:W-:Y:S01]  /*0570*/  @UP0 UIADD3 UR39, UPT, UPT, UR39, -UR42, URZ ;  /* 0x8000002a27270290 */ /* 0x000fe2000fffe0ff */
[----:B-----5:R-:W-:Y:S02]  /*0580*/  @P4 R2UR UR15, R5 ;  /* 0x00000000050f42ca */ /* 0x020fe400000e0000 */
[----:B------:R-:W-:Y:S01]  /*0590*/  @!P3 R2UR UR44, R4 ;  /* 0x00000000042cb2ca */ /* 0x000fe200000e0000 */
        /* <DEDUP_REMOVED lines=8> */
.L_x_100:
[----:B------:R-:W-:Y:S01]  /*0620*/  @!UP0 UIADD3 UR39, UPT, UPT, UR8, UR10, -UR42 ;  /* 0x0000000a08278290 */ /* 0x000fe2000fffe82a */
[----:B------:R-:W-:Y:S01]  /*0630*/  @!UP4 UMOV UR43, UR27 ;  /* 0x0000001b002bcc82 */ /* 0x000fe20008000000 */
[----:B------:R-:W-:Y:S02]  /*0640*/  @UP4 UIADD3 UR43, UPT, UPT, UR5, -UR15, URZ ;  /* 0x8000000f052b4290 */ /* 0x000fe4000fffe0ff */
[----:B------:R-:W-:-:S09]  /*0650*/  UISETP.GT.AND UP0, UPT, UR39, UR34, UPT ;  /* 0x000000222700728c */ /* 0x000fd2000bf04270 */
[----:B------:R-:W-:Y:S05]  /*0660*/  BRA.U !UP0, `(.L_x_101) ;  /* 0x0000007d08f07547 */ /* 0x000fea000b800000 */
[----:B------:R-:W1:Y:S01]  /*0670*/  LDCU UR8, c[0x0][0x504] ;  /* 0x0000a080ff0877ac */ /* 0x000e620008000800 */
[----:B------:R-:W-:Y:S02]  /*0680*/  UIADD3 UR31, UPT, UPT, UR34, UR43, URZ ;  /* 0x0000002b221f7290 */ /* 0x000fe4000fffe0ff */
[----:B------:R-:W-:Y:S02]  /*0690*/  UIADD3 UR10, UPT, UPT, UR43, 0x3f, URZ ;  /* 0x0000003f2b0a7890 */ /* 0x000fe4000fffe0ff */
[----:B------:R-:W-:Y:S02]  /*06a0*/  UIADD3 UR14, UPT, UPT, UR31, 0x80, URZ ;  /* 0x000000801f0e7890 */ /* 0x000fe4000fffe0ff */
[----:B------:R-:W-:Y:S02]  /*06b0*/  USHF.R.S32.HI UR9, URZ, 0x1f, UR10 ;  /* 0x0000001fff097899 */ /* 0x000fe4000801140a */
[----:B------:R-:W-:Y:S02]  /*06c0*/  UISETP.NE.AND UP1, UPT, UR15, -0x1, UPT ;  /* 0xffffffff0f00788c */ /* 0x000fe4000bf25270 */
[----:B------:R-:W-:-:S02]  /*06d0*/  ULEA.HI UR9, UR9, UR10, URZ, 0x6 ;  /* 0x0000000a09097291 */ /* 0x000fc4000f8f30ff */
[----:B------:R-:W-:Y:S02]  /*06e0*/  UISETP.NE.AND UP2, UPT, UR44, -0x1, UPT ;  /* 0xffffffff2c00788c */ /* 0x000fe4000bf45270 */
[----:B-1----:R-:W-:Y:S02]  /*06f0*/  UIADD3 UR8, UPT, UPT, UR14, UR8, -UR39 ;  /* 0x000000080e087290 */ /* 0x002fe4000fffe827 */
[----:B------:R-:W-:Y:S02]  /*0700*/  USHF.R.S32.HI UR9, URZ, 0x6, UR9 ;  /* 0x00000006ff097899 */ /* 0x000fe40008011409 */
[----:B------:R-:W-:Y:S01]  /*0710*/  UIADD3 UR8, UPT, UPT, UR8, 0x3f, URZ ;  /* 0x0000003f08087890 */ /* 0x000fe2000fffe0ff */
[----:B------:R-:W1:Y:S03]  /*0720*/  @!UP1 LDCU.64 UR10, c[0x0][0x398] ;  /* 0x00007300ff0a97ac */ /* 0x000e660008000a00 */
[----:B------:R-:W-:-:S04]  /*0730*/  USHF.R.S32.HI UR5, URZ, 0x1f, UR8 ;  /* 0x0000001fff057899 */ /* 0x000fc80008011408 */
[----:B------:R-:W-:-:S04]  /*0740*/  ULEA.HI UR5, UR5, UR8, URZ, 0x6 ;  /* 0x0000000805057291 */ /* 0x000fc8000f8f30ff */
[----:B------:R-:W-:-:S04]  /*0750*/  USHF.R.S32.HI UR5, URZ, 0x6, UR5 ;  /* 0x00000006ff057899 */ /* 0x000fc80008011405 */
[----:B------:R-:W-:Y:S02]  /*0760*/  UISETP.LT.AND UP0, UPT, UR9, UR5, UPT ;  /* 0x000000050900728c */ /* 0x000fe4000bf01270 */
[----:B-1----:R-:W-:Y:S02]  /*0770*/  @!UP1 UIMAD.WIDE.U32 UR48, UR50, UR10, URZ ;  /* 0x0000000a323092a5 */ /* 0x002fe4000f8e00ff */
[----:B------:R-:W-:Y:S01]  /*0780*/  USEL UR51, UR9, UR5, UP0 ;  /* 0x0000000509337287 */ /* 0x000fe20008000000 */
[----:B------:R-:W1:Y:S03]  /*0790*/  @UP1 LDCU.64 UR8, c[0x0][0x3b0] ;  /* 0x00007600ff0817ac */ /* 0x000e660008000a00 */
[----:B------:R-:W-:Y:S02]  /*07a0*/  ULEA UR22, UR51, 0xffffffc0, 0x6 ;  /* 0xffffffc033167891 */ /* 0x000fe4000f8e30ff */
[----:B------:R-:W-:-:S02]  /*07b0*/  @!UP1 UIMAD UR23, UR50, UR11, UR49 ;  /* 0x0000000b321792a4 */ /* 0x000fc4000f8e0231 */
[----:B------:R-:W-:Y:S02]  /*07c0*/  USHF.R.S32.HI UR53, URZ, 0x1f, UR22 ;  /* 0x0000001fff357899 */ /* 0x000fe40008011416 */
[----:B-1----:R-:W-:-:S04]  /*07d0*/  @UP1 UIMAD.WIDE.U32 UR16, UR15, UR8, URZ ;  /* 0x000000080f1012a5 */ /* 0x002fc8000f8e00ff */
        /* <DEDUP_REMOVED lines=15> */
.L_x_102:
[----:B------:R-:W1:Y:S01]  /*08d0*/  LDCU.64 UR18, c[0x0][0x3b8] ;  /* 0x00007700ff1277ac */ /* 0x000e620008000a00 */
[----:B------:R-:W-:-:S04]  /*08e0*/  UIADD3 UR5, UPT, UPT, UR42, UR44, URZ ;  /* 0x0000002c2a057290 */ /* 0x000fc8000fffe0ff */
[----:B-1----:R-:W-:Y:S02]  /*08f0*/  UIMAD.WIDE.U32 UR8, UR5, UR18, URZ ;  /* 0x00000012050872a5 */ /* 0x002fe4000f8e00ff */
[----:B------:R-:W-:-:S04]  /*0900*/  UIMAD UR5, UR5, UR19, URZ ;  /* 0x00000013050572a4 */ /* 0x000fc8000f8e02ff */
[----:B------:R-:W-:Y:S01]  /*0910*/  UIADD3 UR5, UPT, UPT, UR9, UR5, URZ ;  /* 0x0000000509057290 */ /* 0x000fe2000fffe0ff */
[----:B------:R-:W-:-:S05]  /*0920*/  UMOV UR36, UR8 ;  /* 0x0000000800247c82 */ /* 0x000fca0008000000 */
[----:B------:R-:W-:-:S07]  /*0930*/  MOV R5, UR5 ;  /* 0x0000000500057c02 */ /* 0x000fce0008000f00 */
.L_x_103:
[----:B------:R-:W1:Y:S01]  /*0940*/  LDC R0, c[0x0][0x3e8] ;  /* 0x0000fa00ff007b82 */ /* 0x000e620000000800 */
[----:B------:R-:W2:Y:S01]  /*0950*/  S2R R2, SR_CTAID.Z ;  /* 0x0000000000027919 */ /* 0x000ea20000002700 */
[----:B------:R-:W-:Y:S01]  /*0960*/  USHF.R.S32.HI UR5, URZ, 0x1f, UR34 ;  /* 0x0000001fff057899 */ /* 0x000fe20008011422 */
[----:B-1----:R-:W-:-:S04]  /*0970*/  IABS R4, R0 ;  /* 0x0000000000047213 */ /* 0x002fc80000000000 */
[----:B------:R-:W1:Y:S01]  /*0980*/  I2F.RP R6, R4 ;  /* 0x0000000400067306 */ /* 0x000e620000209400 */
[----:B--2---:R-:W-:-:S07]  /*0990*/  IABS R2, R2 ;  /* 0x0000000200027213 */ /* 0x004fce0000000000 */
[----:B-1----:R-:W1:Y:S02]  /*09a0*/  MUFU.RCP R6, R6 ;  /* 0x0000000600067308 */ /* 0x002e640000001000 */
[----:B-1----:R-:W-:-:S06]  /*09b0*/  VIADD R6, R6, 0xffffffe ;  /* 0x0ffffffe06067836 */ /* 0x002fcc0000000000 */
[----:B------:R-:W1:Y:S02]  /*09c0*/  F2I.FTZ.U32.TRUNC.NTZ R7, R6 ;  /* 0x0000000600077305 */ /* 0x000e64000021f000 */
[----:B-1----:R-:W-:Y:S01]  /*09d0*/  IMAD.MOV R3, RZ, RZ, -R7 ;  /* 0x000000ffff037224 */ /* 0x002fe200078e0a07 */
[----:B------:R-:W-:-:S03]  /*09e0*/  MOV R6, RZ ;  /* 0x000000ff00067202 */ /* 0x000fc60000000f00 */
[----:B------:R-:W-:-:S04]  /*09f0*/  IMAD R3, R3, R4, RZ ;  /* 0x0000000403037224 */ /* 0x000fc800078e02ff */
[----:B------:R-:W-:-:S04]  /*0a00*/  IMAD.HI.U32 R6, R7, R3, R6 ;  /* 0x0000000307067227 */ /* 0x000fc800078e0006 */
[----:B------:R-:W-:-:S04]  /*0a10*/  IMAD.MOV.U32 R3, RZ, RZ, R2 ;  /* 0x000000ffff037224 */ /* 0x000fc800078e0002 */
[----:B------:R-:W-:-:S04]  /*0a20*/  IMAD.HI.U32 R6, R6, R3, RZ ;  /* 0x0000000306067227 */ /* 0x000fc800078e00ff */
[----:B------:R-:W-:-:S04]  /*0a30*/  IMAD.MOV R2, RZ, RZ, -R6 ;  /* 0x000000ffff027224 */ /* 0x000fc800078e0a06 */
[----:B------:R-:W-:-:S05]  /*0a40*/  IMAD R2, R4, R2, R3 ;  /* 0x0000000204027224 */ /* 0x000fca00078e0203 */
[----:B------:R-:W-:-:S13]  /*0a50*/  ISETP.GT.U32.AND P1, PT, R4, R2, PT ;  /* 0x000000020400720c */ /* 0x000fda0003f24070 */
[-C--:B------:R-:W-:Y:S01]  /*0a60*/  @!P1 IADD3 R2, PT, PT, R2, -R4.reuse, RZ ;  /* 0x8000000402029210 */ /* 0x080fe20007ffe0ff */
[----:B------:R-:W-:Y:S01]  /*0a70*/  @!P1 VIADD R6, R6, 0x1 ;  /* 0x0000000106069836 */ /* 0x000fe20000000000 */
[----:B------:R-:W-:Y:S02]  /*0a80*/  ISETP.NE.AND P1, PT, R0, RZ, PT ;  /* 0x000000ff0000720c */ /* 0x000fe40003f25270 */
        /* <DEDUP_REMOVED lines=8> */
[----:B------:R-:W-:Y:S06]  /*0b10*/  BRA.U UP2, `(.L_x_104) ;  /* 0x0000000102347547 */ /* 0x000fec000b800000 */
        /* <DEDUP_REMOVED lines=13> */
.L_x_104:
[----:B------:R-:W1:Y:S01]  /*0bf0*/  LDCU.64 UR16, c[0x0][0x3c0] ;  /* 0x00007800ff1077ac */ /* 0x000e620008000a00 */
[----:B------:R-:W-:-:S04]  /*0c00*/  UIADD3 UR8, UPT, UPT, UR42, UR44, URZ ;  /* 0x0000002c2a087290 */ /* 0x000fc8000fffe0ff */
[----:B-1----:R-:W-:Y:S02]  /*0c10*/  UIMAD.WIDE.U32 UR10, UR8, UR16, URZ ;  /* 0x00000010080a72a5 */ /* 0x002fe4000f8e00ff */
[----:B------:R-:W-:-:S04]  /*0c20*/  UIMAD UR8, UR8, UR17, URZ ;  /* 0x00000011080872a4 */ /* 0x000fc8000f8e02ff */
[----:B------:R-:W-:Y:S01]  /*0c30*/  UIADD3 UR8, UPT, UPT, UR11, UR8, URZ ;  /* 0x000000080b087290 */ /* 0x000fe2000fffe0ff */
[----:B------:R-:W-:-:S05]  /*0c40*/  UMOV UR52, UR10 ;  /* 0x0000000a00347c82 */ /* 0x000fca0008000000 */
[----:B------:R-:W-:-:S07]  /*0c50*/  MOV R0, UR8 ;  /* 0x0000000800007c02 */ /* 0x000fce0008000f00 */
.L_x_105:
        /* <DEDUP_REMOVED lines=28> */
.L_x_106:
[----:B------:R-:W-:Y:S02]  /*0e20*/  UIMAD.WIDE.U32 UR10, UR56, UR15, URZ ;  /* 0x0000000f380a72a5 */ /* 0x000fe4000f8e00ff */
[----:B------:R-:W-:-:S04]  /*0e30*/  UIMAD UR8, UR57, UR15, URZ ;  /* 0x0000000f390872a4 */ /* 0x000fc8000f8e02ff */
[----:B------:R-:W-:-:S12]  /*0e40*/  UIADD3 UR8, UPT, UPT, UR11, UR8, URZ ;  /* 0x000000080b087290 */ /* 0x000fd8000fffe0ff */
.L_x_107:
        /* <DEDUP_REMOVED lines=20> */
.L_x_108:
[----:B------:R-:W1:Y:S01]  /*0f90*/  LDCU UR57, c[0x0][0x434] ;  /* 0x00008680ff3977ac */ /* 0x000e620008000800 */
[----:B------:R-:W-:-:S04]  /*0fa0*/  UIMAD UR9, UR50, UR60, UR28 ;  /* 0x0000003c320972a4 */ /* 0x000fc8000f8e021c */
[----:B-1----:R-:W-:Y:S02]  /*0fb0*/  UIMAD UR57, UR9, UR57, URZ ;  /* 0x00000039093972a4 */ /* 0x002fe4000f8e02ff */
.L_x_109:
        /* <DEDUP_REMOVED lines=11> */
.L_x_110:
[----:B------:R-:W1:Y:S01]  /*1070*/  LDCU UR56, c[0x0][0x444] ;  /* 0x00008880ff3877ac */ /* 0x000e620008000800 */
[----:B------:R-:W-:-:S04]  /*1080*/  UIMAD UR9, UR50, UR60, UR28 ;  /* 0x0000003c320972a4 */ /* 0x000fc8000f8e021c */
[----:B-1----:R-:W-:-:S12]  /*1090*/  UIMAD UR56, UR9, UR56, URZ ;  /* 0x00000038093872a4 */ /* 0x002fd8000f8e02ff */
.L_x_111:
[----:B------:R-:W1:Y:S01]  /*10a0*/  LDCU UR47, c[0x0][0x508] ;  /* 0x0000a100ff2f77ac */ /* 0x000e620008000800 */
[----:B------:R-:W2:Y:S01]  /*10b0*/  S2R R8, SR_TID.X ;  /* 0x0000000000087919 */ /* 0x000ea20000002100 */
[----:B------:R-:W-:Y:S01]  /*10c0*/  IMAD.MOV.U32 R15, RZ, RZ, RZ ;  /* 0x000000ffff0f7224 */ /* 0x000fe200078e00ff */
[----:B------:R-:W3:Y:S01]  /*10d0*/  LDC.64 R6, c[0x0][0x5f8] ;  /* 0x00017e00ff067b82 */ /* 0x000ee20000000a00 */
[----:B------:R-:W-:Y:S01]  /*10e0*/  USHF.R.S32.HI UR9, URZ, 0x1f, UR55 ;  /* 0x0000001fff097899 */ /* 0x000fe20008011437 */
[----:B------:R-:W-:Y:S01]  /*10f0*/  ISETP.NE.AND P3, PT, RZ, UR58, PT ;  /* 0x0000003aff007c0c */ /* 0x000fe2000bf65270 */
[----:B------:R-:W-:Y:S01]  /*1100*/  UIADD3 UR55, UP1, UP0, UR46, UR10, UR55 ;  /* 0x0000000a2e377290 */ /* 0x000fe2000f83e037 */
[----:B------:R-:W-:Y:S01]  /*1110*/  BSSY.RECONVERGENT B1, `(.L_x_101) ;  /* 0x0000751000017945 */ /* 0x000fe20003800200 */
[----:B------:R-:W4:Y:S02]  /*1120*/  LDCU.64 UR20, c[0x0][0x3c8] ;  /* 0x00007900ff1477ac */ /* 0x000f240008000a00 */
[----:B------:R-:W-:-:S02]  /*1130*/  UIADD3.X UR54, UPT, UPT, UR54, UR8, UR9, UP1, UP0 ;  /* 0x0000000836367290 */ /* 0x000fc40008fe0409 */
[----:B------:R-:W-:Y:S02]  /*1140*/  ULEA UR56, UR49, UR56, 0x6 ;  /* 0x0000003831387291 */ /* 0x000fe4000f8e30ff */
[----:B------:R-:W-:Y:S02]  /*1150*/  ULEA UR57, UR49, UR57, 0x6 ;  /* 0x0000003931397291 */ /* 0x000fe4000f8e30ff */
[----:B-1----:R-:W-:-:S04]  /*1160*/  UIADD3 UR8, UPT, UPT, UR39, UR47, URZ ;  /* 0x0000002f27087290 */ /* 0x002fc8000fffe0ff */
[----:B------:R-:W-:-:S04]  /*1170*/  UIADD3 UR14, UPT, UPT, UR14, -0x80, -UR8 ;  /* 0xffffff800e0e7890 */ /* 0x000fc8000fffe808 */
[----:B------:R-:W-:Y:S01]  /*1180*/  USHF.R.S32.HI UR8, URZ, 0x1f, UR14 ;  /* 0x0000001fff087899 */ /* 0x000fe2000801140e */
[----:B----4-:R-:W-:Y:S01]  /*1190*/  IMAD.U32 R18, RZ, RZ, UR20 ;  /* 0x00000014ff127e24 */ /* 0x010fe2000f8e00ff */
[----:B------:R-:W-:Y:S01]  /*11a0*/  MOV R16, UR21 ;  /* 0x0000001500107c02 */ /* 0x000fe20008000f00 */
[----:B------:R-:W1:Y:S01]  /*11b0*/  LDCU.64 UR20, c[0x0][0x550] ;  /* 0x0000aa00ff1477ac */ /* 0x000e620008000a00 */
[----:B------:R-:W-:Y:S01]  /*11c0*/  ULEA.HI UR8, UR8, UR14, URZ, 0x6 ;  /* 0x0000000e08087291 */ /* 0x000fe2000f8f30ff */
[----:B--2---:R-:W-:Y:S02]  /*11d0*/  IMAD.SHL.U32 R2, R8, 0x8, RZ ;  /* 0x0000000808027824 */ /* 0x004fe400078e00ff */
[----:B------:R-:W2:Y:S01]  /*11e0*/  LDCU.64 UR14, c[0x0][0x3b0] ;  /* 0x00007600ff0e77ac */ /* 0x000ea20008000a00 */
[----:B------:R-:W-:Y:S02]  /*11f0*/  USHF.R.S32.HI UR46, URZ, 0x6, UR8 ;  /* 0x00000006ff2e7899 */ /* 0x000fe40008011408 */
[----:B------:R-:W-:-:S02]  /*1200*/  LOP3.LUT R14, R2, 0x18, RZ, 0xc0, !PT ;  /* 0x00000018020e7812 */ /* 0x000fc400078ec0ff */
[----:B------:R-:W-:Y:S02]  /*1210*/  UISETP.LT.AND UP0, UPT, URZ, UR46, UPT ;  /* 0x0000002eff00728c */ /* 0x000fe4000bf01270 */
[----:B------:R-:W-:Y:S01]  /*1220*/  IADD3 R12, P0, PT, R14, UR62, RZ ;  /* 0x0000003e0e0c7c10 */ /* 0x000fe2000ff1e0ff */
[----:B------:R-:W4:Y:S03]  /*1230*/  LDCU.128 UR8, c[0x0][0x590] ;  /* 0x0000b200ff0877ac */ /* 0x000f260008000c00 */
[----:B------:R-:W-:Y:S01]  /*1240*/  IADD3.X R13, PT, PT, RZ, UR61, RZ, P0, !PT ;  /* 0x0000003dff0d7c10 */ /* 0x000fe200087fe4ff */
[----:B------:R-:W-:Y:S02]  /*1250*/  USEL UR46, URZ, UR46, !UP0 ;  /* 0x0000002eff2e7287 */ /* 0x000fe4000c000000 */
[----:B--2---:R-:W-:Y:S01]  /*1260*/  UIMAD UR63, UR53, UR14, URZ ;  /* 0x0000000e353f72a4 */ /* 0x004fe2000f8e02ff */
[----:B------:R-:W-:Y:S01]  /*1270*/  IMAD.U32 R10, RZ, RZ, UR14 ;  /* 0x0000000eff0a7e24 */ /* 0x000fe2000f8e00ff */
[----:B------:R-:W-:-:S02]  /*1280*/  UISETP.GT.AND UP0, UPT, UR51, UR46, UPT ;  /* 0x0000002e3300728c */ /* 0x000fc4000bf04270 */
[----:B------:R-:W-:Y:S01]  /*1290*/  UIMAD UR63, UR22, UR15, UR63 ;  /* 0x0000000f163f72a4 */ /* 0x000fe2000f8e023f */
[----:B------:R-:W-:-:S05]  /*12a0*/  IMAD.WIDE.U32 R10, R10, UR22, R14 ;  /* 0x000000160a0a7c25 */ /* 0x000fca000f8e000e */
[----:B------:R-:W-:Y:S01]  /*12b0*/  IMAD.U32 R9, RZ, RZ, UR63 ;  /* 0x0000003fff097e24 */ /* 0x000fe2000f8e00ff */
[----:B------:R-:W-:Y:S01]  /*12c0*/  IADD3 R10, P1, PT, R10, UR48, RZ ;  /* 0x000000300a0a7c10 */ /* 0x000fe2000ff3e0ff */
[----:B----4-:R-:W-:Y:S01]  /*12d0*/  IMAD.U32 R20, RZ, RZ, UR8 ;  /* 0x00000008ff147e24 */ /* 0x010fe2000f8e00ff */
[----:B------:R-:W-:Y:S02]  /*12e0*/  UIMAD UR53, UR53, UR8, URZ ;  /* 0x00000008353572a4 */ /* 0x000fe4000f8e02ff */
[----:B------:R-:W-:Y:S01]  /*12f0*/  IADD3.X R11, PT, PT, R11, UR23, R9, P1, !PT ;  /* 0x000000170b0b7c10 */ /* 0x000fe20008ffe409 */
[----:B------:R-:W-:Y:S01]  /*1300*/  UIMAD UR48, UR60, UR59, URZ ;  /* 0x0000003b3c3072a4 */ /* 0x000fe2000f8e02ff */
[----:B------:R-:W-:Y:S01]  /*1310*/  IMAD.WIDE.U32 R20, R20, UR22, R12 ;  /* 0x0000001614147c25 */ /* 0x000fe2000f8e000c */
[----:B------:R-:W-:Y:S01]  /*1320*/  UIMAD UR22, UR22, UR9, UR53 ;  /* 0x00000009161672a4 */ /* 0x000fe2000f8e0235 */
[----:B------:R-:W-:Y:S01]  /*1330*/  LOP3.LUT R9, R8, 0x1f, RZ, 0xc0, !PT ;  /* 0x0000001f08097812 */ /* 0x000fe200078ec0ff */
[----:B------:R-:W2:Y:S01]  /*1340*/  LDCU.64 UR60, c[0x0][0x5e8] ;  /* 0x0000bd00ff3c77ac */ /* 0x000ea20008000a00 */
[----:B------:R-:W-:Y:S01]  /*1350*/  IMAD.WIDE.U32 R18, R18, UR28, R10 ;  /* 0x0000001c12127c25 */ /* 0x000fe2000f8e000a */
[----:B------:R-:W-:Y:S01]  /*1360*/  SHF.R.U32.HI R10, RZ, 0x5, R8 ;  /* 0x00000005ff0a7819 */ /* 0x000fe20000011608 */
[----:B------:R-:W-:-:S02]  /*1370*/  USHF.L.U32 UR53, UR48, 0x6, URZ ;  /* 0x0000000630357899 */ /* 0x000fc400080006ff */
[----:B------:R-:W-:Y:S01]  /*1380*/  VIADD R11, R21, UR22 ;  /* 0x00000016150b7c36 */ /* 0x000fe20008000000 */
[----:B------:R-:W4:Y:S01]  /*1390*/  LDCU.64 UR58, c[0x0][0x420] ;  /* 0x00008400ff3a77ac */ /* 0x000f220008000a00 */
[----:B------:R-:W-:Y:S02]  /*13a0*/  IMAD R9, R10, UR48, R9 ;  /* 0x000000300a097c24 */ /* 0x000fe4000f8e0209 */
[----:B------:R-:W-:Y:S01]  /*13b0*/  IMAD.MOV.U32 R10, RZ, RZ, R20 ;  /* 0x000000ffff0a7224 */ /* 0x000fe200078e0014 */
[----:B------:R-:W5:Y:S01]  /*13c0*/  LDCU.64 UR22, c[0x0][0x380] ;  /* 0x00007000ff1677ac */ /* 0x000f620008000a00 */
[----:B---3--:R-:W-:-:S04]  /*13d0*/  IMAD.WIDE.U32 R20, R6, UR26, RZ ;  /* 0x0000001a06147c25 */ /* 0x008fc8000f8e00ff */
[----:B------:R-:W-:Y:S02]  /*13e0*/  IMAD.U32 R12, RZ, RZ, UR10 ;  /* 0x0000000aff0c7e24 */ /* 0x000fe4000f8e00ff */
[----:B------:R-:W-:Y:S01]  /*13f0*/  IMAD.U32 R6, RZ, RZ, UR11 ;  /* 0x0000000bff067e24 */ /* 0x000fe2000f8e00ff */
[----:B------:R-:W3:Y:S01]  /*1400*/  LDCU.64 UR10, c[0x0][0x570] ;  /* 0x0000ae00ff0a77ac */ /* 0x000ee20008000a00 */
[----:B------:R-:W-:Y:S01]  /*1410*/  IMAD.WIDE.U32 R12, R12, UR28, R10 ;  /* 0x0000001c0c0c7c25 */ /* 0x000fe2000f8e000a */
[----:B------:R-:W-:Y:S02]  /*1420*/  SEL R11, R20, RZ, P3 ;  /* 0x000000ff140b7207 */ /* 0x000fe40001800000 */
[----:B------:R-:W-:Y:S01]  /*1430*/  SHF.R.U32.HI R10, RZ, 0x2, R8 ;  /* 0x00000002ff0a7819 */ /* 0x000fe20000011608 */
[----:B------:R-:W-:Y:S01]  /*1440*/  IMAD R7, R7, UR26, R21 ;  /* 0x0000001a07077c24 */ /* 0x000fe2000f8e0215 */
[----:B------:R-:W-:Y:S01]  /*1450*/  IADD3 R11, P1, P0, R9, UR55, R11 ;  /* 0x00000037090b7c10 */ /* 0x000fe2000f83e00b */
[----:B------:R-:W-:Y:S01]  /*1460*/  IMAD R13, R6, UR28, R13 ;  /* 0x0000001c060d7c24 */ /* 0x000fe2000f8e020d */
[----:B------:R-:W-:Y:S01]  /*1470*/  SHF.R.S32.HI R6, RZ, 0x1f, R9 ;  /* 0x0000001fff067819 */ /* 0x000fe20000011409 */
[----:B------:R-:W-:Y:S01]  /*1480*/  IMAD R17, R16, UR28, R19 ;  /* 0x0000001c10117c24 */ /* 0x000fe2000f8e0213 */
[----:B------:R-:W-:Y:S01]  /*1490*/  SEL R7, R7, RZ, P3 ;  /* 0x000000ff07077207 */ /* 0x000fe20001800000 */
[----:B------:R-:W-:Y:S01]  /*14a0*/  IMAD.U32 R9, RZ, RZ, UR53 ;  /* 0x00000035ff097e24 */ /* 0x000fe2000f8e00ff */
[----:B------:R-:W-:Y:S01]  /*14b0*/  MOV R16, R18 ;  /* 0x0000001200107202 */ /* 0x000fe20000000f00 */
[----:B------:R-:W-:Y:S01]  /*14c0*/  IMAD.WIDE.U32 R12, R10, UR8, R12 ;  /* 0x000000080a0c7c25 */ /* 0x000fe2000f8e000c */
[----:B------:R-:W-:Y:S01]  /*14d0*/  IADD3.X R6, PT, PT, R6, UR54, R7, P1, P0 ;  /* 0x0000003606067c10 */ /* 0x000fe20008fe0407 */
[----:B--2---:R-:W-:Y:S01]  /*14e0*/  UIMAD.WIDE UR60, UR56, 0x4, UR60 ;  /* 0x00000004383c78a5 */ /* 0x004fe2000f8e023c */
[----:B------:R-:W-:Y:S01]  /*14f0*/  IADD3 R11, P0, PT, R11, UR53, RZ ;  /* 0x000000350b0b7c10 */ /* 0x000fe2000ff1e0ff */
[----:B------:R-:W-:Y:S01]  /*1500*/  IMAD R7, R10, UR9, R13 ;  /* 0x000000090a077c24 */ /* 0x000fe2000f8e020d */
[----:B-1----:R-:W-:Y:S01]  /*1510*/  LEA R234, P1, R12, UR20, 0x1 ;  /* 0x000000140cea7c11 */ /* 0x002fe2000f8208ff */
[C---:B------:R-:W-:Y:S01]  /*1520*/  IMAD.WIDE.U32 R16, R10.reuse, UR14, R16 ;  /* 0x0000000e0a107c25 */ /* 0x040fe2000f8e0010 */
[----:B------:R-:W-:Y:S01]  /*1530*/  LEA.HI.X.SX32 R9, R9, R6, 0x1, P0 ;  /* 0x0000000609097211 */ /* 0x000fe200000f0eff */
[----:B----4-:R-:W-:Y:S01]  /*1540*/  UIMAD.WIDE UR58, UR57, 0x4, UR58 ;  /* 0x00000004393a78a5 */ /* 0x010fe2000f8e023a */
[C---:B---3--:R-:W-:Y:S01]  /*1550*/  LEA R232, P0, R11.reuse, UR10, 0x2 ;  /* 0x0000000a0be87c11 */ /* 0x048fe2000f8010ff */
[----:B------:R-:W-:Y:S01]  /*1560*/  IMAD R6, R10, UR15, R17 ;  /* 0x0000000f0a067c24 */ /* 0x000fe2000f8e0211 */
[----:B------:R-:W-:Y:S01]  /*1570*/  LEA.HI.X R235, R12, UR21, R7, 0x1, P1 ;  /* 0x000000150ceb7c11 */ /* 0x000fe200088f0c07 */
[----:B------:R-:W-:Y:S01]  /*1580*/  UMOV UR10, UR60 ;  /* 0x0000003c000a7c82 */ /* 0x000fe20008000000 */
[----:B------:R-:W-:Y:S01]  /*1590*/  LEA.HI.X R233, R11, UR11, R9, 0x2, P0 ;  /* 0x0000000b0be97c11 */ /* 0x000fe200080f1409 */
[----:B------:R-:W-:Y:S01]  /*15a0*/  UMOV UR11, UR61 ;  /* 0x0000003d000b7c82 */ /* 0x000fe20008000000 */
[----:B-----5:R-:W-:-:S02]  /*15b0*/  LEA R236, P2, R16, UR22, 0x1 ;  /* 0x0000001610ec7c11 */ /* 0x020fc4000f8408ff */
[----:B------:R-:W-:Y:S02]  /*15c0*/  IADD3 R7, P0, PT, R10, 0x40, RZ ;  /* 0x000000400a077810 */ /* 0x000fe40007f1e0ff */
[----:B------:R-:W-:Y:S02]  /*15d0*/  LEA.HI.X R237, R16, UR23, R6, 0x1, P2 ;  /* 0x0000001710ed7c11 */ /* 0x000fe400090f0c06 */
[----:B------:R-:W-:Y:S01]  /*15e0*/  IADD3 R13, PT, PT, R10, 0x40, RZ ;  /* 0x000000400a0d7810 */ /* 0x000fe20007ffe0ff */
[----:B------:R-:W-:Y:S01]  /*15f0*/  IMAD.X R6, RZ, RZ, RZ, P0 ;  /* 0x000000ffff067224 */ /* 0x000fe200000e06ff */
[C---:B------:R-:W-:Y:S02]  /*1600*/  LOP3.LUT R12, R14.reuse, 0x20, RZ, 0xfc, !PT ;  /* 0x000000200e0c7812 */ /* 0x040fe400078efcff */
        /* <DEDUP_REMOVED lines=15> */
.L_x_113:
[----:B------:R-:W1:Y:S01]  /*1700*/  LDCU.64 UR10, c[0x0][0x5c0] ;  /* 0x0000b800ff0a77ac */ /* 0x000e620008000a00 */
[----:B------:R-:W-:-:S04]  /*1710*/  UIADD3 UR8, UPT, UPT, UR42, UR44, URZ ;  /* 0x0000002c2a087290 */ /* 0x000fc8000fffe0ff */
[----:B-1----:R-:W-:Y:S02]  /*1720*/  UIMAD.WIDE.U32 UR18, UR8, UR10, URZ ;  /* 0x0000000a081272a5 */ /* 0x002fe4000f8e00ff */
[----:B------:R-:W-:-:S04]  /*1730*/  UIMAD UR8, UR8, UR11, URZ ;  /* 0x0000000b080872a4 */ /* 0x000fc8000f8e02ff */
[----:B------:R-:W-:-:S06]  /*1740*/  UIADD3 UR8, UPT, UPT, UR19, UR8, URZ ;  /* 0x0000000813087290 */ /* 0x000fcc000fffe0ff */
[----:B------:R-:W-:Y:S02]  /*1750*/  MOV R3, UR8 ;  /* 0x0000000800037c02 */ /* 0x000fe40008000f00 */
.L_x_114:
        /* <DEDUP_REMOVED lines=13> */
.L_x_115:
[----:B------:R-:W1:Y:S01]  /*1830*/  LDCU.64 UR8, c[0x0][0x5c8] ;  /* 0x0000b900ff0877ac */ /* 0x000e620008000a00 */
[----:B------:R-:W-:-:S04]  /*1840*/  UIADD3 UR42, UPT, UPT, UR42, UR44, URZ ;  /* 0x0000002c2a2a7290 */ /* 0x000fc8000fffe0ff */
[----:B-1----:R-:W-:Y:S02]  /*1850*/  UIMAD.WIDE.U32 UR16, UR42, UR8, URZ ;  /* 0x000000082a1072a5 */ /* 0x002fe4000f8e00ff */
[----:B------:R-:W-:-:S04]  /*1860*/  UIMAD UR42, UR42, UR9, URZ ;  /* 0x000000092a2a72a4 */ /* 0x000fc8000f8e02ff */
[----:B------:R-:W-:-:S06]  /*1870*/  UIADD3 UR42, UPT, UPT, UR17, UR42, URZ ;  /* 0x0000002a112a7290 */ /* 0x000fcc000fffe0ff */
[----:B------:R-:W-:-:S07]  /*1880*/  MOV R2, UR42 ;  /* 0x0000002a00027c02 */ /* 0x000fce0008000f00 */
.L_x_116:
        /* <DEDUP_REMOVED lines=30> */
.L_x_118:
[----:B------:R-:W-:Y:S05]  /*1a70*/  BSYNC.RECONVERGENT B0 ;  /* 0x0000000000007941 */ /* 0x000fea0003800200 */
.L_x_117:
[----:B------:R-:W-:Y:S04]  /*1a80*/  BSSY.RECONVERGENT B0, `(.L_x_119) ;  /* 0x0000011000007945 */ /* 0x000fe80003800200 */
[----:B------:R-:W-:Y:S05]  /*1a90*/  @P4 BRA `(.L_x_120) ;  /* 0x00000000003c4947 */ /* 0x000fea0003800000 */
[----:B------:R-:W2:Y:S01]  /*1aa0*/  LDCU UR17, c[0x0][0x440] ;  /* 0x00008800ff1177ac */ /* 0x000ea20008000800 */
[----:B------:R-:W-:Y:S02]  /*1ab0*/  IMAD R0, R6, UR10, RZ ;  /* 0x0000000a06007c24 */ /* 0x000fe4000f8e02ff */
        /* <DEDUP_REMOVED lines=13> */
.L_x_120:
[----:B------:R-:W-:Y:S05]  /*1b90*/  BSYNC.RECONVERGENT B0 ;  /* 0x0000000000007941 */ /* 0x000fea0003800200 */
.L_x_119:
[----:B------:R-:W3:Y:S01]  /*1ba0*/  LDCU.64 UR10, c[0x0][0x5e0] ;  /* 0x0000bc00ff0a77ac */ /* 0x000ee20008000a00 */
[----:B------:R-:W-:Y:S01]  /*1bb0*/  MOV R0, UR8 ;  /* 0x0000000800007c02 */ /* 0x000fe20008000f00 */
        /* <DEDUP_REMOVED lines=11> */
[----:B------:R-:W3:Y:S01]  /*1c70*/  LDCU UR5, c[0x0][0x440] ;  /* 0x00008800ff0577ac */ /* 0x000ee20008000800 */
[----:B------:R-:W-:Y:S02]  /*1c80*/  IMAD.MOV.U32 R4, RZ, RZ, R2 ;  /* 0x000000ffff047224 */ /* 0x000fe400078e0002 */
[----:B------:R-:W-:Y:S01]  /*1c90*/  IMAD.MOV.U32 R5, RZ, RZ, R0 ;  /* 0x000000ffff057224 */ /* 0x000fe200078e0000 */
[----:B------:R-:W1:Y:S01]  /*1ca0*/  LDCU.64 UR10, c[0x0][0x568] ;  /* 0x0000ad00ff0a77ac */ /* 0x000e620008000a00 */
[----:B------:R-:W-:-:S04]  /*1cb0*/  IMAD.WIDE.U32 R4, R10, UR8, R4 ;  /* 0x000000080a047c25 */ /* 0x000fc8000f8e0004 */
[----:B------:R-:W-:Y:S01]  /*1cc0*/  IMAD R10, R10, UR9, R5 ;  /* 0x000000090a0a7c24 */ /* 0x000fe2000f8e0205 */
[----:B---3--:R-:W-:Y:S02]  /*1cd0*/  ISETP.GE.AND P2, PT, R14, UR5, PT ;  /* 0x000000050e007c0c */ /* 0x008fe4000bf46270 */
[----:B------:R-:W-:Y:S02]  /*1ce0*/  ISETP.GE.AND P1, PT, R12, UR5, PT ;  /* 0x000000050c007c0c */ /* 0x000fe4000bf26270 */
[----:B------:R-:W-:Y:S02]  /*1cf0*/  ISETP.GE.AND P0, PT, R11, UR5, PT ;  /* 0x000000050b007c0c */ /* 0x000fe4000bf06270 */
[----:B-12---:R-:W-:-:S04]  /*1d00*/  LEA R8, P3, R4, UR10, 0x1 ;  /* 0x0000000a04087c11 */ /* 0x006fc8000f8608ff */
[----:B------:R-:W-:-:S05]  /*1d10*/  LEA.HI.X R9, R4, UR11, R10, 0x1, P3 ;  /* 0x0000000b04097c11 */ /* 0x000fca00098f0c0a */
[----:B------:R3:W-:Y:S04]  /*1d20*/  @!P2 STG.E.128 desc[UR40][R8.64], RZ ;  /* 0x000000ff0800a986 */ /* 0x0007e8000c101d28 */
[----:B------:R3:W-:Y:S04]  /*1d30*/  @!P1 STG.E.128 desc[UR40][R8.64+0x40], RZ ;  /* 0x000040ff08009986 */ /* 0x0007e8000c101d28 */
[----:B------:R3:W-:Y:S02]  /*1d40*/  @!P0 STG.E.128 desc[UR40][R8.64+0x80], RZ ;  /* 0x000080ff08008986 */ /* 0x0007e4000c101d28 */
.L_x_122:
[----:B------:R-:W-:Y:S05]  /*1d50*/  BSYNC.RECONVERGENT B0 ;  /* 0x0000000000007941 */ /* 0x000fea0003800200 */
.L_x_121:
[----:B------:R-:W-:Y:S05]  /*1d60*/  @P4 BRA `(.L_x_123) ;  /* 0x00000068002c4947 */ /* 0x000fea0003800000 */
[----:B------:R-:W4:Y:S01]  /*1d70*/  LDCU UR5, c[0x0][0x440] ;  /* 0x00008800ff0577ac */ /* 0x000f220008000800 */
[----:B------:R-:W-:Y:S02]  /*1d80*/  IMAD R6, R6, UR8, RZ ;  /* 0x0000000806067c24 */ /* 0x000fe4000f8e02ff */
[----:B------:R-:W-:Y:S01]  /*1d90*/  IMAD.MOV.U32 R3, RZ, RZ, R0 ;  /* 0x000000ffff037224 */ /* 0x000fe200078e0000 */
[----:B------:R-:W5:Y:S01]  /*1da0*/  LDCU.64 UR10, c[0x0][0x568] ;  /* 0x0000ad00ff0a77ac */ /* 0x000f620008000a00 */
[C---:B------:R-:W-:Y:S02]  /*1db0*/  IMAD R6, R7.reuse, UR9, R6 ;  /* 0x0000000907067c24 */ /* 0x040fe4000f8e0206 */
[----:B------:R-:W-:-:S04]  /*1dc0*/  IMAD.WIDE.U32 R2, R7, UR8, R2 ;  /* 0x0000000807027c25 */ /* 0x000fc8000f8e0002 */
[----:B------:R-:W-:Y:S01]  /*1dd0*/  IMAD.IADD R6, R3, 0x1, R6 ;  /* 0x0000000103067824 */ /* 0x000fe200078e0206 */
[----:B----4-:R-:W-:Y:S02]  /*1de0*/  ISETP.GE.AND P1, PT, R14, UR5, PT ;  /* 0x000000050e007c0c */ /* 0x010fe4000bf26270 */
[----:B------:R-:W-:Y:S02]  /*1df0*/  ISETP.GE.AND P0, PT, R12, UR5, PT ;  /* 0x000000050c007c0c */ /* 0x000fe4000bf06270 */
[----:B-----5:R-:W-:-:S04]  /*1e00*/  LEA R4, P2, R2, UR10, 0x1 ;  /* 0x0000000a02047c11 */ /* 0x020fc8000f8408ff */
[----:B------:R-:W-:-:S05]  /*1e10*/  LEA.HI.X R5, R2, UR11, R6, 0x1, P2 ;  /* 0x0000000b02057c11 */ /* 0x000fca00090f0c06 */
[----:B------:R4:W-:Y:S04]  /*1e20*/  @!P1 STG.E.128 desc[UR40][R4.64], RZ ;  /* 0x000000ff04009986 */ /* 0x0009e8000c101d28 */
[----:B------:R4:W-:Y:S01]  /*1e30*/  @!P0 STG.E.128 desc[UR40][R4.64+0x40], RZ ;  /* 0x000040ff04008986 */ /* 0x0009e2000c101d28 */
[----:B------:R-:W-:-:S13]  /*1e40*/  ISETP.GE.AND P0, PT, R11, UR5, PT ;  /* 0x000000050b007c0c */ /* 0x000fda000bf06270 */
[----:B------:R-:W-:Y:S05]  /*1e50*/  @P0 BRA `(.L_x_123) ;  /* 0x0000006400f00947 */ /* 0x000fea0003800000 */
[----:B------:R1:W-:Y:S01]  /*1e60*/  STG.E.128 desc[UR40][R4.64+0x80], RZ ;  /* 0x000080ff04007986 */ /* 0x0003e2000c101d28 */
[----:B------:R-:W-:Y:S05]  /*1e70*/  BRA `(.L_x_123) ;  /* 0x0000006400e87947 */ /* 0x000fea0003800000 */
.L_x_112:
[----:B------:R-:W1:Y:S01]  /*1e80*/  LDCU.64 UR8, c[0x0][0x3d8] ;  /* 0x00007b00ff0877ac */ /* 0x000e620008000a00 */
[----:B------:R-:W-:Y:S01]  /*1e90*/  IMAD.U32 R9, RZ, RZ, UR16 ;  /* 0x00000010ff097e24 */ /* 0x000fe2000f8e00ff */
[----:B------:R-:W-:Y:S01]  /*1ea0*/  BSSY.RECONVERGENT B0, `(.L_x_124) ;  /* 0x0000035000007945 */ /* 0x000fe20003800200 */
[----:B------:R-:W-:Y:S02]  /*1eb0*/  UIMAD UR14, UR5, UR16, URZ ;  /* 0x00000010050e72a4 */ /* 0x000fe4000f8e02ff */
[----:B------:R-:W-:Y:S01]  /*1ec0*/  IMAD.WIDE.U32 R16, R9, UR34, R14 ;  /* 0x0000002209107c25 */ /* 0x000fe2000f8e000e */
[----:B------:R-:W-:Y:S01]  /*1ed0*/  UIADD3 UR15, UPT, UPT, -UR34, UR39, URZ ;  /* 0x00000027220f7290 */ /* 0x000fe2000fffe1ff */
[----:B------:R-:W-:Y:S01]  /*1ee0*/  LOP3.LUT R9, R2, 0xd8, RZ, 0xc0, !PT ;  /* 0x000000d802097812 */ /* 0x000fe200078ec0ff */
        /* <DEDUP_REMOVED lines=9> */
[----:B------:R-:W-:Y:S01]  /*1f80*/  LOP3.LUT R9, R9, 0x1f20, R2, 0xf8, !PT ;  /* 0x00001f2009097812 */ /* 0x000fe200078ef802 */
[C---:B------:R-:W-:Y:S02]  /*1f90*/  IMAD.WIDE.U32 R16, R4.reuse, UR8, R16 ;  /* 0x0000000804107c25 */ /* 0x040fe4000f8e0010 */
[----:B------:R-:W-:Y:S01]  /*1fa0*/  USEL UR14, URZ, 0x3000, UP0 ;  /* 0x00003000ff0e7887 */ /* 0x000fe20008000000 */
[----:B------:R-:W-:Y:S01]  /*1fb0*/  LEA R9, R9, UR6, 0x1 ;  /* 0x0000000609097c11 */ /* 0x000fe2000f8e08ff */
[----:B------:R-:W-:-:S04]  /*1fc0*/  IMAD R0, R4, UR9, R0 ;  /* 0x0000000904007c24 */ /* 0x000fc8000f8e0200 */
        /* <DEDUP_REMOVED lines=29> */
.L_x_126:
[----:B------:R2:W-:Y:S01]  /*21a0*/  STS.128 [R9+0x13000], RZ ;  /* 0x013000ff09007388 */ /* 0x0005e20000000c00 */
[----:B------:R-:W-:Y:S05]  /*21b0*/  BRA `(.L_x_127) ;  /* 0x00000000000c7947 */ /* 0x000fea0003800000 */
.L_x_125:
[----:B------:R1:W-:Y:S04]  /*21c0*/  STS.128 [R9+0xf000], RZ ;  /* 0x00f000ff09007388 */ /* 0x0003e80000000c00 */
[----:B------:R1:W-:Y:S04]  /*21d0*/  STS.128 [R9+0x11000], RZ ;  /* 0x011000ff09007388 */ /* 0x0003e80000000c00 */
[----:B------:R1:W-:Y:S02]  /*21e0*/  STS.128 [R9+0x13000], RZ ;  /* 0x013000ff09007388 */ /* 0x0003e40000000c00 */
.L_x_127:
[----:B------:R-:W-:Y:S05]  /*21f0*/  BSYNC.RECONVERGENT B0 ;  /* 0x0000000000007941 */ /* 0x000fea0003800200 */
.L_x_124:
[----:B------:R-:W-:Y:S01]  /*2200*/  ISETP.GE.AND P4, PT, R13, UR15, PT ;  /* 0x0000000f0d007c0c */ /* 0x000fe2000bf86270 */
[----:B------:R-:W-:-:S12]  /*2210*/  BSSY.RECONVERGENT B0, `(.L_x_128) ;  /* 0x0000022000007945 */ /* 0x000fd80003800200 */
[----:B------:R4:W-:Y:S04]  /*2220*/  @P4 STS.128 [R9+0x10000], RZ ;  /* 0x010000ff09004388 */ /* 0x0009e80000000c00 */
[----:B------:R4:W-:Y:S04]  /*2230*/  @P4 STS.128 [R9+0x12000], RZ ;  /* 0x012000ff09004388 */ /* 0x0009e80000000c00 */
[----:B------:R4:W-:Y:S01]  /*2240*/  @P4 STS.128 [R9+0x14000], RZ ;  /* 0x014000ff09004388 */ /* 0x0009e20000000c00 */
[----:B------:R-:W-:Y:S05]  /*2250*/  @P4 BRA `(.L_x_129) ;  /* 0x0000000000744947 */ /* 0x000fea0003800000 */
[----:B------:R-:W5:Y:S01]  /*2260*/  LDCU UR15, c[0x0][0x440] ;  /* 0x00008800ff0f77ac */ /* 0x000f620008000800 */
[----:B------:R-:W-:Y:S02]  /*2270*/  IMAD R2, R6, UR16, RZ ;  /* 0x0000001006027c24 */ /* 0x000fe4000f8e02ff */
[----:B------:R-:W-:Y:S01]  /*2280*/  IMAD.MOV.U32 R17, RZ, RZ, R0 ;  /* 0x000000ffff117224 */ /* 0x000fe200078e0000 */
[----:B------:R-:W1:Y:S01]  /*2290*/  LDCU.64 UR8, c[0x0][0x390] ;  /* 0x00007200ff0877ac */ /* 0x000e620008000a00 */
[C---:B------:R-:W-:Y:S02]  /*22a0*/  IMAD R2, R7.reuse, UR17, R2 ;  /* 0x0000001107027c24 */ /* 0x040fe4000f8e0202 */
[----:B------:R-:W-:-:S04]  /*22b0*/  IMAD.WIDE.U32 R16, R7, UR16, R16 ;  /* 0x0000001007107c25 */ /* 0x000fc8000f8e0010 */
[----:B------:R-:W-:Y:S01]  /*22c0*/  IMAD.IADD R2, R17, 0x1, R2 ;  /* 0x0000000111027824 */ /* 0x000fe200078e0202 */
[----:B-----5:R-:W-:Y:S02]  /*22d0*/  ISETP.GE.AND P1, PT, R14, UR15, PT ;  /* 0x0000000f0e007c0c */ /* 0x020fe4000bf26270 */
[----:B------:R-:W-:Y:S02]  /*22e0*/  ISETP.GE.AND P0, PT, R12, UR15, PT ;  /* 0x0000000f0c007c0c */ /* 0x000fe4000bf06270 */
[----:B-1-3--:R-:W-:-:S04]  /*22f0*/  LEA R18, P2, R16, UR8, 0x1 ;  /* 0x0000000810127c11 */ /* 0x00afc8000f8408ff */
        /* <DEDUP_REMOVED lines=18> */
.L_x_130:
[----:B------:R3:W-:Y:S02]  /*2420*/  STS.128 [R9+0x14000], RZ ;  /* 0x014000ff09007388 */ /* 0x0007e40000000c00 */
.L_x_129:
[----:B------:R-:W-:Y:S05]  /*2430*/  BSYNC.RECONVERGENT B0 ;  /* 0x0000000000007941 */ /* 0x000fea0003800200 */
.L_x_128:
        /* <DEDUP_REMOVED lines=25> */
.L_x_133:
[----:B------:R1:W-:Y:S01]  /*25d0*/  STS.128 [R9+0x8000], RZ ;  /* 0x008000ff09007388 */ /* 0x0003e20000000c00 */
[----:B------:R-:W-:Y:S05]  /*25e0*/  BRA `(.L_x_134) ;  /* 0x00000000000c7947 */ /* 0x000fea0003800000 */
.L_x_132:
[----:B------:R1:W-:Y:S04]  /*25f0*/  STS.128 [R9+0x6000], RZ ;  /* 0x006000ff09007388 */ /* 0x0003e80000000c00 */
[----:B------:R1:W-:Y:S04]  /*2600*/  STS.128 [R9+0x7000], RZ ;  /* 0x007000ff09007388 */ /* 0x0003e80000000c00 */
[----:B------:R1:W-:Y:S02]  /*2610*/  STS.128 [R9+0x8000], RZ ;  /* 0x008000ff09007388 */ /* 0x0003e40000000c00 */
.L_x_134:
[----:B------:R-:W-:Y:S05]  /*2620*/  BSYNC.RECONVERGENT B0 ;  /* 0x0000000000007941 */ /* 0x000fea0003800200 */
.L_x_131:
        /* <DEDUP_REMOVED lines=23> */
.L_x_137:
[----:B------:R1:W-:Y:S01]  /*27a0*/  STS.128 [R229+0x2000], RZ ;  /* 0x002000ffe5007388 */ /* 0x0003e20000000c00 */
[----:B------:R-:W-:Y:S05]  /*27b0*/  BRA `(.L_x_138) ;  /* 0x00000000000c7947 */ /* 0x000fea0003800000 */
.L_x_136:
[----:B------:R1:W-:Y:S04]  /*27c0*/  STS.128 [R229], RZ ;  /* 0x000000ffe5007388 */ /* 0x0003e80000000c00 */
[----:B------:R1:W-:Y:S04]  /*27d0*/  STS.128 [R229+0x1000], RZ ;  /* 0x001000ffe5007388 */ /* 0x0003e80000000c00 */
[----:B------:R1:W-:Y:S02]  /*27e0*/  STS.128 [R229+0x2000], RZ ;  /* 0x002000ffe5007388 */ /* 0x0003e40000000c00 */
.L_x_138:
[----:B------:R-:W-:Y:S05]  /*27f0*/  BSYNC.RECONVERGENT B0 ;  /* 0x0000000000007941 */ /* 0x000fea0003800200 */
.L_x_135:
[----:B------:R-:W-:Y:S01]  /*2800*/  SHF.R.U32.HI R0, RZ, 0x1, R8 ;  /* 0x00000001ff007819 */ /* 0x000fe20000011608 */
[----:B------:R-:W-:Y:S01]  /*2810*/  IMAD.MOV.U32 R226, RZ, RZ, 0x7f800000 ;  /* 0x7f800000ffe27424 */ /* 0x000fe200078e00ff */
[----:B------:R-:W-:Y:S01]  /*2820*/  MOV R227, 0x7f800000 ;  /* 0x7f80000000e37802 */ /* 0x000fe20000000f00 */
[----:B------:R-:W-:Y:S01]  /*2830*/  IMAD.MOV.U32 R225, RZ, RZ, 0x7f800000 ;  /* 0x7f800000ffe17424 */ /* 0x000fe200078e00ff */
[----:B------:R-:W-:Y:S02]  /*2840*/  LOP3.LUT R228, R0, 0x10, RZ, 0xc0, !PT ;  /* 0x0000001000e47812 */ /* 0x000fe400078ec0ff */
[----:B------:R-:W-:Y:S02]  /*2850*/  MOV R224, 0x7f800000 ;  /* 0x7f80000000e07802 */ /* 0x000fe40000000f00 */
[----:B------:R-:W-:-:S04]  /*2860*/  LOP3.LUT R228, R228, 0x7, R10, 0xf8, !PT ;  /* 0x00000007e4e47812 */ /* 0x000fc800078ef80a */
[C---:B------:R-:W-:Y:S01]  /*2870*/  LOP3.LUT R13, R228.reuse, 0x20, RZ, 0xfc, !PT ;  /* 0x00000020e40d7812 */ /* 0x040fe200078efcff */
[C---:B------:R-:W-:Y:S01]  /*2880*/  VIADD R16, R228.reuse, 0x8 ;  /* 0x00000008e4107836 */ /* 0x040fe20000000000 */
[C---:B------:R-:W-:Y:S01]  /*2890*/  ISETP.GE.AND P3, PT, R228.reuse, UR9, PT ;  /* 0x00000009e4007c0c */ /* 0x040fe2000bf66270 */
[----:B------:R-:W-:Y:S01]  /*28a0*/  VIADD R2, R228, 0x28 ;  /* 0x00000028e4027836 */ /* 0x000fe20000000000 */
[----:B------:R-:W-:Y:S02]  /*28b0*/  ISETP.GE.AND P1, PT, R13, UR9, PT ;  /* 0x000000090d007c0c */ /* 0x000fe4000bf26270 */
[----:B------:R-:W-:Y:S02]  /*28c0*/  ISETP.GE.AND P2, PT, R16, UR9, PT ;  /* 0x0000000910007c0c */ /* 0x000fe4000bf46270 */
[----:B------:R-:W-:Y:S01]  /*28d0*/  ISETP.GE.AND P0, PT, R2, UR9, PT ;  /* 0x0000000902007c0c */ /* 0x000fe2000bf06270 */
[----:B------:R-:W-:Y:S01]  /*28e0*/  IMAD.MOV.U32 R2, RZ, RZ, 0x4 ;  /* 0x00000004ff027424 */ /* 0x000fe200078e00ff */
[----:B------:R-:W2:Y:S03]  /*28f0*/  LDCU.64 UR8, c[0x0][0x3d0] ;  /* 0x00007a00ff0877ac */ /* 0x000ea60008000a00 */
[----:B------:R-:W-:Y:S01]  /*2900*/  IMAD.WIDE.U32 R16, R228, R2, UR58 ;  /* 0x0000003ae4107e25 */ /* 0x000fe2000f8e0002 */
[----:B------:R-:W-:-:S03]  /*2910*/  UIMAD UR5, UR5, UR18, URZ ;  /* 0x00000012050572a4 */ /* 0x000fc6000f8e02ff */
[----:B------:R-:W-:Y:S01]  /*2920*/  IMAD.U32 R2, RZ, RZ, UR18 ;  /* 0x00000012ff027e24 */ /* 0x000fe2000f8e00ff */
[----:B------:R-:W5:Y:S04]  /*2930*/  @!P3 LDG.E R227, desc[UR40][R16.64] ;  /* 0x0000002810e3b981 */ /* 0x000f68000c1e1900 */
[----:B------:R-:W5:Y:S04]  /*2940*/  @!P2 LDG.E R226, desc[UR40][R16.64+0x20] ;  /* 0x0000202810e2a981 */ /* 0x000f68000c1e1900 */
[----:B------:R-:W5:Y:S04]  /*2950*/  @!P1 LDG.E R225, desc[UR40][R16.64+0x80] ;  /* 0x0000802810e19981 */ /* 0x000f68000c1e1900 */
[----:B------:R3:W5:Y:S01]  /*2960*/  @!P0 LDG.E R224, desc[UR40][R16.64+0xa0] ;  /* 0x0000a02810e08981 */ /* 0x000762000c1e1900 */
[----:B------:R-:W-:Y:S01]  /*2970*/  UIMAD UR5, UR34, UR19, UR5 ;  /* 0x00000013220572a4 */ /* 0x000fe2000f8e0205 */
[----:B------:R-:W-:Y:S01]  /*2980*/  BSSY.RECONVERGENT B0, `(.L_x_139) ;  /* 0x0000029000007945 */ /* 0x000fe20003800200 */
[----:B---3--:R-:W-:-:S04]  /*2990*/  IMAD.WIDE.U32 R16, R2, UR34, R14 ;  /* 0x0000002202107c25 */ /* 0x008fc8000f8e000e */
[----:B--2---:R-:W-:Y:S01]  /*29a0*/  IMAD R2, R3, UR8, RZ ;  /* 0x0000000803027c24 */ /* 0x004fe2000f8e02ff */
[----:B------:R-:W-:-:S03]  /*29b0*/  IADD3 R16, P0, PT, R16, UR36, RZ ;  /* 0x0000002410107c10 */ /* 0x000fc6000ff1e0ff */
[----:B------:R-:W-:Y:S01]  /*29c0*/  IMAD R2, R4, UR9, R2 ;  /* 0x0000000904027c24 */ /* 0x000fe2000f8e0202 */
[----:B------:R-:W-:-:S03]  /*29d0*/  IADD3.X R17, PT, PT, R5, UR5, R17, P0, !PT ;  /* 0x0000000505117c10 */ /* 0x000fc600087fe411 */
[----:B------:R-:W-:-:S05]  /*29e0*/  IMAD.WIDE.U32 R16, R4, UR8, R16 ;  /* 0x0000000804107c25 */ /* 0x000fca000f8e0010 */
[----:B------:R-:W-:Y:S01]  /*29f0*/  IADD3 R2, PT, PT, R17, R2, RZ ;  /* 0x0000000211027210 */ /* 0x000fe20007ffe0ff */
[----:B------:R-:W-:Y:S06]  /*2a00*/  @P5 BRA `(.L_x_140) ;  /* 0x0000000000745947 */ /* 0x000fec0003800000 */
[----:B------:R-:W2:Y:S01]  /*2a10*/  LDCU UR5, c[0x0][0x440] ;  /* 0x00008800ff0577ac */ /* 0x000ea20008000800 */
[----:B------:R-:W-:Y:S02]  /*2a20*/  IMAD.MOV.U32 R4, RZ, RZ, R16 ;  /* 0x000000ffff047224 */ /* 0x000fe400078e0010 */
[----:B------:R-:W-:Y:S01]  /*2a30*/  IMAD.MOV.U32 R5, RZ, RZ, R2 ;  /* 0x000000ffff057224 */ /* 0x000fe200078e0002 */
[----:B------:R-:W1:Y:S01]  /*2a40*/  LDCU.64 UR8, c[0x0][0x388] ;  /* 0x00007100ff0877ac */ /* 0x000e620008000a00 */
[----:B------:R-:W-:-:S04]  /*2a50*/  IMAD.WIDE.U32 R4, R10, UR18, R4 ;  /* 0x000000120a047c25 */ /* 0x000fc8000f8e0004 */
[----:B------:R-:W-:Y:S01]  /*2a60*/  IMAD R10, R10, UR19, R5 ;  /* 0x000000130a0a7c24 */ /* 0x000fe2000f8e0205 */
        /* <DEDUP_REMOVED lines=21> */
.L_x_141:
[----:B------:R2:W-:Y:S01]  /*2bc0*/  STS.128 [R9+0xd000], RZ ;  /* 0x00d000ff09007388 */ /* 0x0005e20000000c00 */
[----:B------:R-:W-:Y:S05]  /*2bd0*/  BRA `(.L_x_142) ;  /* 0x00000000000c7947 */ /* 0x000fea0003800000 */
.L_x_140:
[----:B------:R2:W-:Y:S04]  /*2be0*/  STS.128 [R9+0x9000], RZ ;  /* 0x009000ff09007388 */ /* 0x0005e80000000c00 */
[----:B------:R2:W-:Y:S04]  /*2bf0*/  STS.128 [R9+0xb000], RZ ;  /* 0x00b000ff09007388 */ /* 0x0005e80000000c00 */
[----:B------:R2:W-:Y:S02]  /*2c00*/  STS.128 [R9+0xd000], RZ ;  /* 0x00d000ff09007388 */ /* 0x0005e40000000c00 */
.L_x_142:
[----:B------:R-:W-:Y:S05]  /*2c10*/  BSYNC.RECONVERGENT B0 ;  /* 0x0000000000007941 */ /* 0x000fea0003800200 */
.L_x_139:
[----:B------:R1:W-:Y:S01]  /*2c20*/  @P4 STS.128 [R9+0xa000], RZ ;  /* 0x00a000ff09004388 */ /* 0x0003e20000000c00 */
[----:B------:R-:W-:Y:S03]  /*2c30*/  BSSY.RECONVERGENT B0, `(.L_x_143) ;  /* 0x0000022000007945 */ /* 0x000fe60003800200 */
[----:B------:R1:W-:Y:S04]  /*2c40*/  @P4 STS.128 [R9+0xc000], RZ ;  /* 0x00c000ff09004388 */ /* 0x0003e80000000c00 */
[----:B------:R1:W-:Y:S01]  /*2c50*/  @P4 STS.128 [R9+0xe000], RZ ;  /* 0x00e000ff09004388 */ /* 0x0003e20000000c00 */
[----:B------:R-:W-:Y:S05]  /*2c60*/  @P4 BRA `(.L_x_144) ;  /* 0x0000000000784947 */ /* 0x000fea0003800000 */
[----:B------:R-:W4:Y:S01]  /*2c70*/  LDCU UR5, c[0x0][0x440] ;  /* 0x00008800ff0577ac */ /* 0x000f220008000800 */
[----:B------:R-:W-:Y:S01]  /*2c80*/  IMAD.MOV.U32 R3, RZ, RZ, R2 ;  /* 0x000000ffff037224 */ /* 0x000fe200078e0002 */
[----:B------:R-:W-:Y:S01]  /*2c90*/  MOV R2, R16 ;  /* 0x0000001000027202 */ /* 0x000fe20000000f00 */
[----:B------:R-:W-:Y:S01]  /*2ca0*/  IMAD R6, R6, UR18, RZ ;  /* 0x0000001206067c24 */ /* 0x000fe2000f8e02ff */
[----:B------:R-:W3:Y:S03]  /*2cb0*/  LDCU.64 UR8, c[0x0][0x388] ;  /* 0x00007100ff0877ac */ /* 0x000ee60008000a00 */
[----:B------:R-:W-:-:S04]  /*2cc0*/  IMAD.WIDE.U32 R2, R7, UR18, R2 ;  /* 0x0000001207027c25 */ /* 0x000fc8000f8e0002 */
[----:B------:R-:W-:-:S04]  /*2cd0*/  IMAD R6, R7, UR19, R6 ;  /* 0x0000001307067c24 */ /* 0x000fc8000f8e0206 */
[----:B------:R-:W-:Y:S01]  /*2ce0*/  IMAD.IADD R6, R3, 0x1, R6 ;  /* 0x0000000103067824 */ /* 0x000fe200078e0206 */
[----:B----4-:R-:W-:Y:S02]  /*2cf0*/  ISETP.GE.AND P1, PT, R14, UR5, PT ;  /* 0x000000050e007c0c */ /* 0x010fe4000bf26270 */
        /* <DEDUP_REMOVED lines=20> */
.L_x_145:
[----:B------:R4:W-:Y:S02]  /*2e40*/  STS.128 [R9+0xe000], RZ ;  /* 0x00e000ff09007388 */ /* 0x0009e40000000c00 */
.L_x_144:
[----:B------:R-:W-:Y:S05]  /*2e50*/  BSYNC.RECONVERGENT B0 ;  /* 0x0000000000007941 */ /* 0x000fea0003800200 */
.L_x_143:
[----:B------:R-:W0:Y:S01]  /*2e60*/  LDGDEPBAR ;  /* 0x00000000000079af */ /* 0x000e220000000000 */
[C---:B------:R-:W-:Y:S01]  /*2e70*/  IMAD.SHL.U32 R220, R8.reuse, 0x20, RZ ;  /* 0x0000002008dc7824 */ /* 0x040fe200078e00ff */
[C---:B------:R-:W-:Y:S01]  /*2e80*/  LOP3.LUT P0, RZ, R8.reuse, 0x4, RZ, 0xc0, !PT ;  /* 0x0000000408ff7812 */ /* 0x040fe2000780c0ff */
[C---:B------:R-:W-:Y:S01]  /*2e90*/  IMAD.SHL.U32 R3, R8.reuse, 0x4, RZ ;  /* 0x0000000408037824 */ /* 0x040fe200078e00ff */
[----:B------:R-:W-:Y:S01]  /*2ea0*/  SHF.R.U32.HI R7, RZ, 0x4, R8 ;  /* 0x00000004ff077819 */ /* 0x000fe20000011608 */
[----:B---34-:R-:W-:Y:S01]  /*2eb0*/  IMAD.SHL.U32 R5, R8, 0x10, RZ ;  /* 0x0000001008057824 */ /* 0x018fe200078e00ff */
[----:B------:R-:W-:Y:S01]  /*2ec0*/  LOP3.LUT R6, R220, 0x20, RZ, 0xc0, !PT ;  /* 0x00000020dc067812 */ /* 0x000fe200078ec0ff */
[----:B------:R-:W3:Y:S01]  /*2ed0*/  LDCU UR18, c[0x0][0x3b0] ;  /* 0x00007600ff1277ac */ /* 0x000ee20008000800 */
[----:B------:R-:W-:Y:S01]  /*2ee0*/  LOP3.LUT R3, R3, 0x18, RZ, 0xc0, !PT ;  /* 0x0000001803037812 */ /* 0x000fe200078ec0ff */
[----:B------:R-:W-:Y:S01]  /*2ef0*/  IMAD.MOV.U32 R231, RZ, RZ, R229 ;  /* 0x000000ffffe77224 */ /* 0x000fe200078e00e5 */
[--C-:B------:R-:W-:Y:S01]  /*2f00*/  LOP3.LUT R6, R6, 0x3c00, R5.reuse, 0xf8, !PT ;  /* 0x00003c0006067812 */ /* 0x100fe200078ef805 */
[----:B------:R-:W4:Y:S01]  /*2f10*/  LDCU UR19, c[0x0][0x590] ;  /* 0x0000b200ff1377ac */ /* 0x000f220008000800 */
[----:B------:R-:W-:Y:S01]  /*2f20*/  LOP3.LUT R2, R3, 0xc0, R220, 0xf8, !PT ;  /* 0x000000c003027812 */ /* 0x000fe200078ef8dc */
[----:B------:R-:W-:Y:S01]  /*2f30*/  IMAD.MOV.U32 R230, RZ, RZ, 0x4 ;  /* 0x00000004ffe67424 */ /* 0x000fe200078e00ff */
[----:B------:R-:W-:Y:S01]  /*2f40*/  LOP3.LUT R6, R6, 0x100, R5, 0xf8, !PT ;  /* 0x0000010006067812 */ /* 0x000fe200078ef805 */
[----:B------:R-:W-:Y:S01]  /*2f50*/  UIADD3 UR16, UPT, UPT, UR31, -UR47, -UR39 ;  /* 0x8000002f1f107290 */ /* 0x000fe2000fffe827 */
[----:B------:R-:W-:-:S02]  /*2f60*/  LOP3.LUT R222, R2, 0x8, R8, 0x78, !PT ;  /* 0x0000000802de7812 */ /* 0x000fc400078e7808 */
[----:B------:R-:W-:Y:S02]  /*2f70*/  CS2R R126, SRZ ;  /* 0x00000000007e7805 */ /* 0x000fe4000001ff00 */
[----:B------:R-:W-:Y:S01]  /*2f80*/  LOP3.LUT R221, R2, 0x8, R0, 0x78, !PT ;  /* 0x0000000802dd7812 */ /* 0x000fe200078e7800 */
[----:B------:R-:W-:Y:S01]  /*2f90*/  IMAD.MOV.U32 R2, RZ, RZ, 0x20 ;  /* 0x00000020ff027424 */ /* 0x000fe200078e00ff */
[----:B------:R-:W-:Y:S02]  /*2fa0*/  LOP3.LUT R222, R6, R222, RZ, 0xfc, !PT ;  /* 0x000000de06de7212 */ /* 0x000fe400078efcff */
[----:B------:R-:W-:Y:S02]  /*2fb0*/  CS2R R124, SRZ ;  /* 0x00000000007c7805 */ /* 0x000fe4000001ff00 */
[----:B------:R-:W-:Y:S02]  /*2fc0*/  LOP3.LUT R7, R7, 0x8, RZ, 0xc0, !PT ;  /* 0x0000000807077812 */ /* 0x000fe400078ec0ff */
[----:B------:R-:W-:Y:S01]  /*2fd0*/  CS2R R130, SRZ ;  /* 0x0000000000827805 */ /* 0x000fe2000001ff00 */
[----:B------:R-:W-:-:S04]  /*2fe0*/  DEPBAR.LE SB0, 0x1 ;  /* 0x000080400000791a */ /* 0x000fc80000000000 */
[----:B------:R-:W-:Y:S01]  /*2ff0*/  LEA R222, R222, UR6, 0x1 ;  /* 0x00000006dede7c11 */ /* 0x000fe2000f8e08ff */
[----:B------:R-:W-:Y:S01]  /*3000*/  BAR.SYNC.DEFER_BLOCKING 0x0 ;  /* 0x0000000000007b1d */ /* 0x000fe20000010000 */
[----:B------:R-:W-:Y:S02]  /*3010*/  LOP3.LUT R8, R7, 0x10, R8, 0xf8, !PT ;  /* 0x0000001007087812 */ /* 0x000fe400078ef808 */
[----:B------:R-:W-:Y:S02]  /*3020*/  CS2R R128, SRZ ;  /* 0x0000000000807805 */ /* 0x000fe4000001ff00 */
[----:B------:R-:W-:Y:S01]  /*3030*/  LOP3.LUT R4, R220, 0x120, RZ, 0xc0, !PT ;  /* 0x00000120dc047812 */ /* 0x000fe200078ec0ff */
[----:B------:R-:W-:Y:S01]  /*3040*/  VIADD R0, R222, 0xf000 ;  /* 0x0000f000de007836 */ /* 0x000fe20000000000 */
[----:B------:R-:W-:Y:S01]  /*3050*/  LOP3.LUT R8, R8, 0xc0, R220, 0xf8, !PT ;  /* 0x000000c008087812 */ /* 0x000fe200078ef8dc */
[----:B------:R-:W-:Y:S01]  /*3060*/  VIADD R216, R222, 0xf020 ;  /* 0x0000f020ded87836 */ /* 0x000fe20000000000 */
[----:B------:R-:W-:Y:S01]  /*3070*/  LOP3.LUT R4, R4, 0x200, R5, 0xf8, !PT ;  /* 0x0000020004047812 */ /* 0x000fe200078ef805 */
[----:B------:R-:W-:Y:S01]  /*3080*/  @P0 VIADD R216, R0, 0xffffffe0 ;  /* 0xffffffe000d80836 */ /* 0x000fe20000000000 */
[----:B------:R-:W-:Y:S01]  /*3090*/  LOP3.LUT R8, R8, R3, RZ, 0x3c, !PT ;  /* 0x0000000308087212 */ /* 0x000fe200078e3cff */
[----:B------:R-:W-:Y:S01]  /*30a0*/  IMAD.MOV.U32 R3, RZ, RZ, 0x20 ;  /* 0x00000020ff037424 */ /* 0x000fe200078e00ff */
[----:B------:R-:W-:-:S02]  /*30b0*/  LOP3.LUT R221, R4, R221, RZ, 0xfc, !PT ;  /* 0x000000dd04dd7212 */ /* 0x000fc400078efcff */
[----:B------:R-:W-:Y:S02]  /*30c0*/  CS2R R122, SRZ ;  /* 0x00000000007a7805 */ /* 0x000fe4000001ff00 */
[----:B------:R-:W-:Y:S02]  /*30d0*/  LOP3.LUT R220, R8, 0x120, R220, 0xf8, !PT ;  /* 0x0000012008dc7812 */ /* 0x000fe400078ef8dc */
[----:B------:R-:W-:Y:S02]  /*30e0*/  CS2R R120, SRZ ;  /* 0x0000000000787805 */ /* 0x000fe4000001ff00 */
[----:B------:R-:W-:Y:S02]  /*30f0*/  LEA R221, R221, UR6, 0x1 ;  /* 0x00000006dddd7c11 */ /* 0x000fe4000f8e08ff */
[----:B------:R-:W-:Y:S02]  /*3100*/  CS2R R118, SRZ ;  /* 0x0000000000767805 */ /* 0x000fe4000001ff00 */
[----:B------:R-:W-:-:S02]  /*3110*/  LEA R220, R220, UR6, 0x1 ;  /* 0x00000006dcdc7c11 */ /* 0x000fc4000f8e08ff */
[----:B------:R-:W-:Y:S02]  /*3120*/  CS2R R116, SRZ ;  /* 0x0000000000747805 */ /* 0x000fe4000001ff00 */
[----:B------:R-:W-:Y:S02]  /*3130*/  SEL R3, R3, 0xffffffe0, !P0 ;  /* 0xffffffe003037807 */ /* 0x000fe40004000000 */
[----:B------:R-:W-:Y:S02]  /*3140*/  CS2R R110, SRZ ;  /* 0x00000000006e7805 */ /* 0x000fe4000001ff00 */
[----:B------:R-:W-:Y:S02]  /*3150*/  CS2R R108, SRZ ;  /* 0x00000000006c7805 */ /* 0x000fe4000001ff00 */
[----:B------:R-:W-:Y:S02]  /*3160*/  CS2R R114, SRZ ;  /* 0x0000000000727805 */ /* 0x000fe4000001ff00 */
[----:B------:R-:W-:Y:S01]  /*3170*/  CS2R R112, SRZ ;  /* 0x0000000000707805 */ /* 0x000fe2000001ff00 */
[----:B------:R1:W1:Y:S01]  /*3180*/  LDSM.16.M88.4 R180, [R216] ;  /* 0x00000000d8b4783b */ /* 0x0002620000000200 */
[----:B------:R-:W-:-:S02]  /*3190*/  CS2R R106, SRZ ;  /* 0x00000000006a7805 */ /* 0x000fc4000001ff00 */
[----:B------:R-:W-:Y:S02]  /*31a0*/  CS2R R104, SRZ ;  /* 0x0000000000687805 */ /* 0x000fe4000001ff00 */
[----:B------:R-:W-:Y:S01]  /*31b0*/  CS2R R102, SRZ ;  /* 0x0000000000667805 */ /* 0x000fe2000001ff00 */
[----:B------:R1:W1:Y:S01]  /*31c0*/  LDSM.16.M88.4 R184, [R216+0x400] ;  /* 0x00040000d8b8783b */ /* 0x0002620000000200 */
[----:B------:R-:W-:Y:S02]  /*31d0*/  CS2R R100, SRZ ;  /* 0x0000000000647805 */ /* 0x000fe4000001ff00 */
[----:B------:R-:W-:Y:S02]  /*31e0*/  CS2R R94, SRZ ;  /* 0x00000000005e7805 */ /* 0x000fe4000001ff00 */
[----:B------:R-:W-:Y:S01]  /*31f0*/  CS2R R92, SRZ ;  /* 0x00000000005c7805 */ /* 0x000fe2000001ff00 */
[----:B------:R1:W1:Y:S01]  /*3200*/  LDSM.16.M88.4 R196, [R216+0x2000] ;  /* 0x00200000d8c4783b */ /* 0x0002620000000200 */
        /* <DEDUP_REMOVED lines=35> */
[----:B------:R-:W1:Y:S01]  /*3440*/  LDSM.16.M88.4 R216, [R216+0x4400] ;  /* 0x00440000d8d8783b */ /* 0x000e620000000200 */
[----:B------:R-:W-:Y:S02]  /*3450*/  CS2R R40, SRZ ;  /* 0x0000000000287805 */ /* 0x000fe4000001ff00 */
[----:B------:R-:W-:Y:S02]  /*3460*/  CS2R R38, SRZ ;  /* 0x0000000000267805 */ /* 0x000fe4000001ff00 */
[----:B------:R-:W-:Y:S01]  /*3470*/  CS2R R36, SRZ ;  /* 0x0000000000247805 */ /* 0x000fe2000001ff00 */
[----:B------:R-:W-:Y:S01]  /*3480*/  VIADD R221, R221, UR14 ;  /* 0x0000000edddd7c36 */ /* 0x000fe20008000000 */
[----:B------:R-:W-:Y:S01]  /*3490*/  USHF.L.U32 UR48, UR48, 0x3, URZ ;  /* 0x0000000330307899 */ /* 0x000fe200080006ff */
[----:B------:R-:W-:Y:S01]  /*34a0*/  VIADD R220, R220, UR14 ;  /* 0x0000000edcdc7c36 */ /* 0x000fe20008000000 */
[----:B------:R-:W1:Y:S01]  /*34b0*/  LDCU UR5, c[0x0][0x440] ;  /* 0x00008800ff0577ac */ /* 0x000e620008000800 */
[----:B------:R-:W-:Y:S01]  /*34c0*/  IMAD.IADD R0, R222, 0x1, R3 ;  /* 0x00000001de007824 */ /* 0x000fe200078e0203 */
[----:B------:R-:W1:Y:S01]  /*34d0*/  LDCU UR15, c[0x0][0x504] ;  /* 0x0000a080ff0f77ac */ /* 0x000e620008000800 */
[----:B------:R-:W1:Y:S01]  /*34e0*/  LDCU UR9, c[0x0][0x508] ;  /* 0x0000a100ff0977ac */ /* 0x000e620008000800 */
[----:B------:R-:W1:Y:S01]  /*34f0*/  LDCU UR8, c[0x0][0x3e0] ;  /* 0x00007c00ff0877ac */ /* 0x000e620008000800 */
[----:B------:R-:W1:Y:S01]  /*3500*/  LDCU UR17, c[0x0][0x45c] ;  /* 0x00008b80ff1177ac */ /* 0x000e620008000800 */
[----:B------:R-:W-:-:S02]  /*3510*/  UIADD3 UR16, UPT, UPT, UR16, 0x80, URZ ;  /* 0x0000008010107890 */ /* 0x000fc4000fffe0ff */
[----:B---3--:R-:W-:Y:S02]  /*3520*/  USHF.L.U32 UR18, UR18, 0x6, URZ ;  /* 0x0000000612127899 */ /* 0x008fe400080006ff */
[----:B----4-:R-:W-:-:S12]  /*3530*/  USHF.L.U32 UR19, UR19, 0x6, URZ ;  /* 0x0000000613137899 */ /* 0x010fd800080006ff */
.L_x_150:
[----:B------:R-:W0:Y:S01]  /*3540*/  LDGDEPBAR ;  /* 0x00000000000079af */ /* 0x000e220000000000 */
[----:B------:R-:W-:Y:S01]  /*3550*/  IMAD.U32 R4, RZ, RZ, UR10 ;  /* 0x0000000aff047e24 */ /* 0x000fe2000f8e00ff */
[----:B------:R-:W-:Y:S01]  /*3560*/  MOV R5, UR11 ;  /* 0x0000000b00057c02 */ /* 0x000fe20008000f00 */
[----:B------:R-:W-:Y:S01]  /*3570*/  IMAD.IADD R223, R221, 0x1, R3 ;  /* 0x00000001dddf7824 */ /* 0x000fe200078e0203 */
[----:B------:R-:W-:Y:S02]  /*3580*/  USHF.L.U32 UR14, UR49, 0x6, URZ ;  /* 0x00000006310e7899 */ /* 0x000fe400080006ff */
[C---:B------:R-:W-:Y:S02]  /*3590*/  LEA R4, P0, R228.reuse, R4, 0x2 ;  /* 0x00000004e4047211 */ /* 0x040fe400078010ff */
[----:B------:R-:W-:Y:S02]  /*35a0*/  UISETP.GE.AND UP0, UPT, UR14, UR16, UPT ;  /* 0x000000100e00728c */ /* 0x000fe4000bf06270 */
[----:B------:R-:W-:Y:S01]  /*35b0*/  LEA.HI.X R5, R228, R5, RZ, 0x2, P0 ;  /* 0x00000005e4057211 */ /* 0x000fe200000f14ff */
[----:B------:R-:W-:Y:S04]  /*35c0*/  DEPBAR.LE SB0, 0x0 ;  /* 0x000080000000791a */ /* 0x000fe80000000000 */
[----:B------:R-:W-:Y:S06]  /*35d0*/  BAR.SYNC.DEFER_BLOCKING 0x0 ;  /* 0x0000000000007b1d */ /* 0x000fec0000010000 */
[----:B------:R-:W-:Y:S05]  /*35e0*/  LDSM.16.M88.4 R32, [R221] ;  /* 0x00000000dd20783b */ /* 0x000fea0000000200 */
[----:B-1----:R-:W1:Y:S05]  /*35f0*/  LDSM.16.M88.4 R16, [R222+0x9000] ;  /* 0x00900000de10783b */ /* 0x002e6a0000000200 */
[----:B------:R-:W2:Y:S05]  /*3600*/  LDSM.16.M88.4 R28, [R221+0x800] ;  /* 0x00080000dd1c783b */ /* 0x000eaa0000000200 */
[----:B-----5:R-:W5:Y:S05]  /*3610*/  LDG.E R243, desc[UR40][R4.64] ;  /* 0x0000002804f37981 */ /* 0x020f6a000c1e1900 */
[----:B------:R-:W5:Y:S05]  /*3620*/  LDG.E R242, desc[UR40][R4.64+0x20] ;  /* 0x0000202804f27981 */ /* 0x000f6a000c1e1900 */
[----:B------:R-:W5:Y:S05]  /*3630*/  LDG.E R241, desc[UR40][R4.64+0x80] ;  /* 0x0000802804f17981 */ /* 0x000f6a000c1e1900 */
[----:B------:R1:W5:Y:S05]  /*3640*/  LDG.E R240, desc[UR40][R4.64+0xa0] ;  /* 0x0000a02804f07981 */ /* 0x00036a000c1e1900 */
[----:B------:R-:W3:Y:S05]  /*3650*/  LDSM.16.M88.4 R132, [R222+0x9400] ;  /* 0x00940000de84783b */ /* 0x000eea0000000200 */
[----:B------:R-:W-:Y:S05]  /*3660*/  LDSM.16.M88.4 R136, [R223] ;  /* 0x00000000df88783b */ /* 0x000fea0000000200 */
[----:B------:R-:W4:Y:S05]  /*3670*/  LDSM.16.M88.4 R140, [R0+0x9000] ;  /* 0x00900000008c783b */ /* 0x000f2a0000000200 */
[----:B------:R-:W4:Y:S05]  /*3680*/  LDSM.16.M88.4 R144, [R223+0x800] ;  /* 0x00080000df90783b */ /* 0x000f2a0000000200 */
[----:B------:R-:W4:Y:S01]  /*3690*/  LDSM.16.M88.4 R148, [R0+0x9400] ;  /* 0x009400000094783b */ /* 0x000f220000000200 */
[-C--:B-1----:R-:W-:Y:S04]  /*36a0*/  HMMA.16816.F32.BF16 R4, R32, R16.reuse, RZ ;  /* 0x000000102004723c */ /* 0x082fe800000418ff */
[----:B------:R-:W-:Y:S04]  /*36b0*/  LDSM.16.M88.4 R152, [R221+0x1000] ;  /* 0x00100000dd98783b */ /* 0x000fe80000000200 */
[C---:B--2---:R-:W-:Y:S01]  /*36c0*/  HMMA.16816.F32.BF16 R8, R28.reuse, R16, RZ ;  /* 0x000000101c08723c */ /* 0x044fe200000418ff */
[----:B------:R-:W1:Y:S05]  /*36d0*/  LDSM.16.M88.4 R156, [R222+0xb000] ;  /* 0x00b00000de9c783b */ /* 0x000e6a0000000200 */
[----:B------:R-:W2:Y:S02]  /*36e0*/  LDSM.16.M88.4 R160, [R221+0x1800] ;  /* 0x00180000dda0783b */ /* 0x000ea40000000200 */
[-C--:B------:R-:W-:Y:S03]  /*36f0*/  HMMA.16816.F32.BF16 R12, R28, R18.reuse, RZ ;  /* 0x000000121c0c723c */ /* 0x080fe600000418ff */
[----:B------:R-:W2:Y:S05]  /*3700*/  LDSM.16.M88.4 R164, [R222+0xb400] ;  /* 0x00b40000dea4783b */ /* 0x000eaa0000000200 */
[C---:B------:R-:W-:Y:S01]  /*3710*/  HMMA.16816.F32.BF16 R16, R32.reuse, R18, RZ ;  /* 0x000000122010723c */ /* 0x040fe200000418ff */
[----:B------:R-:W-:Y:S07]  /*3720*/  LDSM.16.M88.4 R168, [R223+0x1800] ;  /* 0x00180000dfa8783b */ /* 0x000fee0000000200 */
[-C--:B---3--:R-:W-:Y:S08]  /*3730*/  HMMA.16816.F32.BF16 R20, R32, R132.reuse, RZ ;  /* 0x000000842014723c */ /* 0x088ff000000418ff */
[C---:B------:R-:W-:Y:S08]  /*3740*/  HMMA.16816.F32.BF16 R24, R28.reuse, R132, RZ ;  /* 0x000000841c18723c */ /* 0x040ff000000418ff */
[-C--:B------:R-:W-:Y:S08]  /*3750*/  HMMA.16816.F32.BF16 R28, R28, R134.reuse, RZ ;  /* 0x000000861c1c723c */ /* 0x080ff000000418ff */
[----:B------:R-:W-:Y:S01]  /*3760*/  HMMA.16816.F32.BF16 R32, R32, R134, RZ ;  /* 0x000000862020723c */ /* 0x000fe200000418ff */
[----:B------:R-:W-:Y:S07]  /*3770*/  LDSM.16.M88.4 R132, [R223+0x1000] ;  /* 0x00100000df84783b */ /* 0x000fee0000000200 */
[-C--:B----4-:R-:W-:Y:S08]  /*3780*/  HMMA.16816.F32.BF16 R4, R136, R140.reuse, R4 ;  /* 0x0000008c8804723c */ /* 0x090ff00000041804 */
[C---:B------:R-:W-:Y:S08]  /*3790*/  HMMA.16816.F32.BF16 R8, R144.reuse, R140, R8 ;  /* 0x0000008c9008723c */ /* 0x040ff00000041808 */
[-C--:B------:R-:W-:Y:S08]  /*37a0*/  HMMA.16816.F32.BF16 R12, R144, R142.reuse, R12 ;  /* 0x0000008e900c723c */ /* 0x080ff0000004180c */
[C---:B------:R-:W-:Y:S01]  /*37b0*/  HMMA.16816.F32.BF16 R16, R136.reuse, R142, R16 ;  /* 0x0000008e8810723c */ /* 0x040fe20000041810 */
[----:B------:R-:W3:Y:S07]  /*37c0*/  LDSM.16.M88.4 R140, [R0+0xb000] ;  /* 0x00b00000008c783b */ /* 0x000eee0000000200 */
[-C--:B------:R-:W-:Y:S08]  /*37d0*/  HMMA.16816.F32.BF16 R20, R136, R148.reuse, R20 ;  /* 0x000000948814723c */ /* 0x080ff00000041814 */
[C---:B------:R-:W-:Y:S08]  /*37e0*/  HMMA.16816.F32.BF16 R24, R144.reuse, R148, R24 ;  /* 0x000000949018723c */ /* 0x040ff00000041818 */
[-C--:B------:R-:W-:Y:S01]  /*37f0*/  HMMA.16816.F32.BF16 R28, R144, R150.reuse, R28 ;  /* 0x00000096901c723c */ /* 0x080fe2000004181c */
[----:B------:R-:W4:Y:S07]  /*3800*/  LDSM.16.M88.4 R144, [R0+0xb400] ;  /* 0x00b400000090783b */ /* 0x000f2e0000000200 */
[----:B------:R-:W-:Y:S01]  /*3810*/  HMMA.16816.F32.BF16 R32, R136, R150, R32 ;  /* 0x000000968820723c */ /* 0x000fe20000041820 */
[----:B------:R-:W-:Y:S05]  /*3820*/  LDSM.16.M88.4 R136, [R221+0x2000] ;  /* 0x00200000dd88783b */ /* 0x000fea0000000200 */
[----:B------:R-:W4:Y:S02]  /*3830*/  LDSM.16.M88.4 R148, [R222+0xd000] ;  /* 0x00d00000de94783b */ /* 0x000f240000000200 */
[-C--:B-1----:R-:W-:Y:S08]  /*3840*/  HMMA.16816.F32.BF16 R4, R152, R156.reuse, R4 ;  /* 0x0000009c9804723c */ /* 0x082ff00000041804 */
[C---:B--2---:R-:W-:Y:S08]  /*3850*/  HMMA.16816.F32.BF16 R8, R160.reuse, R156, R8 ;  /* 0x0000009ca008723c */ /* 0x044ff00000041808 */
[-C--:B------:R-:W-:Y:S08]  /*3860*/  HMMA.16816.F32.BF16 R12, R160, R158.reuse, R12 ;  /* 0x0000009ea00c723c */ /* 0x080ff0000004180c */
[C---:B------:R-:W-:Y:S01]  /*3870*/  HMMA.16816.F32.BF16 R16, R152.reuse, R158, R16 ;  /* 0x0000009e9810723c */ /* 0x040fe20000041810 */
[----:B------:R-:W1:Y:S07]  /*3880*/  LDSM.16.M88.4 R156, [R221+0x2800] ;  /* 0x00280000dd9c783b */ /* 0x000e6e0000000200 */
[-C--:B------:R-:W-:Y:S08]  /*3890*/  HMMA.16816.F32.BF16 R20, R152, R164.reuse, R20 ;  /* 0x000000a49814723c */ /* 0x080ff00000041814 */
[C---:B------:R-:W-:Y:S08]  /*38a0*/  HMMA.16816.F32.BF16 R24, R160.reuse, R164, R24 ;  /* 0x000000a4a018723c */ /* 0x040ff00000041818 */
[-C--:B------:R-:W-:Y:S01]  /*38b0*/  HMMA.16816.F32.BF16 R28, R160, R166.reuse, R28 ;  /* 0x000000a6a01c723c */ /* 0x080fe2000004181c */
[----:B------:R-:W-:Y:S07]  /*38c0*/  LDSM.16.M88.4 R160, [R0+0xd000] ;  /* 0x00d0000000a0783b */ /* 0x000fee0000000200 */
[----:B------:R-:W-:Y:S01]  /*38d0*/  HMMA.16816.F32.BF16 R32, R152, R166, R32 ;  /* 0x000000a69820723c */ /* 0x000fe20000041820 */
[----:B------:R-:W2:Y:S05]  /*38e0*/  LDSM.16.M88.4 R152, [R222+0xd400] ;  /* 0x00d40000de98783b */ /* 0x000eaa0000000200 */
[----:B------:R-:W-:Y:S02]  /*38f0*/  LDSM.16.M88.4 R164, [R223+0x2800] ;  /* 0x00280000dfa4783b */ /* 0x000fe40000000200 */
[-C--:B---3--:R-:W-:Y:S08]  /*3900*/  HMMA.16816.F32.BF16 R4, R132, R140.reuse, R4 ;  /* 0x0000008c8404723c */ /* 0x088ff00000041804 */
[C---:B------:R-:W-:Y:S08]  /*3910*/  HMMA.16816.F32.BF16 R8, R168.reuse, R140, R8 ;  /* 0x0000008ca808723c */ /* 0x040ff00000041808 */
[-C--:B------:R-:W-:Y:S08]  /*3920*/  HMMA.16816.F32.BF16 R12, R168, R142.reuse, R12 ;  /* 0x0000008ea80c723c */ /* 0x080ff0000004180c */
[C---:B------:R-:W-:Y:S01]  /*3930*/  HMMA.16816.F32.BF16 R16, R132.reuse, R142, R16 ;  /* 0x0000008e8410723c */ /* 0x040fe20000041810 */
[----:B------:R-:W3:Y:S07]  /*3940*/  LDSM.16.M88.4 R140, [R223+0x2000] ;  /* 0x00200000df8c783b */ /* 0x000eee0000000200 */
[-C--:B----4-:R-:W-:Y:S08]  /*3950*/  HMMA.16816.F32.BF16 R20, R132, R144.reuse, R20 ;  /* 0x000000908414723c */ /* 0x090ff00000041814 */
[C---:B------:R-:W-:Y:S08]  /*3960*/  HMMA.16816.F32.BF16 R24, R168.reuse, R144, R24 ;  /* 0x00000090a818723c */ /* 0x040ff00000041818 */
[-C--:B------:R-:W-:Y:S01]  /*3970*/  HMMA.16816.F32.BF16 R28, R168, R146.reuse, R28 ;  /* 0x00000092a81c723c */ /* 0x080fe2000004181c */
[----:B------:R-:W4:Y:S07]  /*3980*/  LDSM.16.M88.4 R168, [R0+0xd400] ;  /* 0x00d4000000a8783b */ /* 0x000f2e0000000200 */
[----:B------:R-:W-:Y:S08]  /*3990*/  HMMA.16816.F32.BF16 R32, R132, R146, R32 ;  /* 0x000000928420723c */ /* 0x000ff00000041820 */
[-C--:B------:R-:W-:Y:S08]  /*39a0*/  HMMA.16816.F32.BF16 R4, R136, R148.reuse, R4 ;  /* 0x000000948804723c */ /* 0x080ff00000041804 */
[C---:B-1----:R-:W-:Y:S08]  /*39b0*/  HMMA.16816.F32.BF16 R8, R156.reuse, R148, R8 ;  /* 0x000000949c08723c */ /* 0x042ff00000041808 */
[-C--:B------:R-:W-:Y:S08]  /*39c0*/  HMMA.16816.F32.BF16 R12, R156, R150.reuse, R12 ;  /* 0x000000969c0c723c */ /* 0x080ff0000004180c */
[C---:B------:R-:W-:Y:S08]  /*39d0*/  HMMA.16816.F32.BF16 R16, R136.reuse, R150, R16 ;  /* 0x000000968810723c */ /* 0x040ff00000041810 */
[-C--:B--2---:R-:W-:Y:S08]  /*39e0*/  HMMA.16816.F32.BF16 R20, R136, R152.reuse, R20 ;  /* 0x000000988814723c */ /* 0x084ff00000041814 */
[C---:B------:R-:W-:Y:S08]  /*39f0*/  HMMA.16816.F32.BF16 R24, R156.reuse, R152, R24 ;  /* 0x000000989c18723c */ /* 0x040ff00000041818 */
[-C--:B------:R-:W-:Y:S08]  /*3a00*/  HMMA.16816.F32.BF16 R28, R156, R154.reuse, R28 ;  /* 0x0000009a9c1c723c */ /* 0x080ff0000004181c */
[----:B------:R-:W-:Y:S08]  /*3a10*/  HMMA.16816.F32.BF16 R32, R136, R154, R32 ;  /* 0x0000009a8820723c */ /* 0x000ff00000041820 */
[-C--:B---3--:R-:W-:Y:S08]  /*3a20*/  HMMA.16816.F32.BF16 R4, R140, R160.reuse, R4 ;  /* 0x000000a08c04723c */ /* 0x088ff00000041804 */
[C---:B------:R-:W-:Y:S08]  /*3a30*/  HMMA.16816.F32.BF16 R8, R164.reuse, R160, R8 ;  /* 0x000000a0a408723c */ /* 0x040ff00000041808 */
[-C--:B------:R-:W-:Y:S08]  /*3a40*/  HMMA.16816.F32.BF16 R12, R164, R162.reuse, R12 ;  /* 0x000000a2a40c723c */ /* 0x080ff0000004180c */
[C---:B------:R-:W-:Y:S08]  /*3a50*/  HMMA.16816.F32.BF16 R16, R140.reuse, R162, R16 ;  /* 0x000000a28c10723c */ /* 0x040ff00000041810 */
[-C--:B----4-:R-:W-:Y:S08]  /*3a60*/  HMMA.16816.F32.BF16 R20, R140, R168.reuse, R20 ;  /* 0x000000a88c14723c */ /* 0x090ff00000041814 */
[C---:B------:R-:W-:Y:S08]  /*3a70*/  HMMA.16816.F32.BF16 R24, R164.reuse, R168, R24 ;  /* 0x000000a8a418723c */ /* 0x040ff00000041818 */
[-C--:B------:R-:W-:Y:S08]  /*3a80*/  HMMA.16816.F32.BF16 R28, R164, R170.reuse, R28 ;  /* 0x000000aaa41c723c */ /* 0x080ff0000004181c */
[----:B------:R-:W-:Y:S01]  /*3a90*/  HMMA.16816.F32.BF16 R32, R140, R170, R32 ;  /* 0x000000aa8c20723c */ /* 0x000fe20000041820 */
[----:B------:R-:W-:Y:S08]  /*3aa0*/  @!UPT UIADD3 URZ, UPT, UPT, URZ, URZ, URZ ;  /* 0x000000fffffff290 */ /* 0x000ff0000fffe0ff */
[----:B------:R-:W-:Y:S11]  /*3ab0*/  BRA.U !UP0, `(.L_x_146) ;  /* 0x00000001082c7547 */ /* 0x000ff6000b800000 */
[----:B------:R-:W-:Y:S02]  /*3ac0*/  USHF.L.U32 UR22, UR45, 0x7, URZ ;  /* 0x000000072d167899 */ /* 0x000fe400080006ff */
[----:B------:R-:W-:Y:S02]  /*3ad0*/  UIADD3 UR21, UPT, UPT, UR14, 0x40, URZ ;  /* 0x000000400e157890 */ /* 0x000fe4000fffe0ff */
[----:B------:R-:W-:Y:S04]  /*3ae0*/  UIADD3 UR22, UPT, UPT, UR22, 0x80, URZ ;  /* 0x0000008016167890 */ /* 0x000fe8000fffe0ff */
[----:B------:R-:W-:Y:S02]  /*3af0*/  UIADD3 UR20, UPT, UPT, -UR39, UR43, UR22 ;  /* 0x0000002b27147290 */ /* 0x000fe4000fffe116 */
[----:B------:R-:W-:Y:S02]  /*3b00*/  IMAD.U32 R132, RZ, RZ, UR22 ;  /* 0x00000016ff847e24 */ /* 0x000fe4000f8e00ff */
[----:B------:R-:W-:Y:S03]  /*3b10*/  UIADD3 UR20, UPT, UPT, UR20, -0x80, UR15 ;  /* 0xffffff8014147890 */ /* 0x000fe6000fffe00f */
[----:B------:R-:W-:Y:S01]  /*3b20*/  ISETP.LT.AND P0, PT, R132, UR39, PT ;  /* 0x0000002784007c0c */ /* 0x000fe2000bf01270 */
[----:B------:R-:W-:Y:S06]  /*3b30*/  UISETP.GE.AND UP0, UPT, UR21, UR20, UPT ;  /* 0x000000141500728c */ /* 0x000fec000bf06270 */
[----:B------:R-:W-:Y:S11]  /*3b40*/  PLOP3.LUT P1, PT, PT, PT, UP0, 0x80, 0x8 ;  /* 0x000000000008781c */ /* 0x000ff60003f2f008 */
[----:B------:R-:W-:Y:S02]  /*3b50*/  @!UPT UIADD3 URZ, UPT, UPT, URZ, URZ, URZ ;  /* 0x000000fffffff290 */ /* 0x000fe4000fffe0ff */
[----:B------:R-:W-:Y:S05]  /*3b60*/  @!P1 BRA P0, `(.L_x_147) ;  /* 0x00000008007c9947 */ /* 0x000fea0000000000 */
.L_x_146:
[----:B------:R-:W1:Y:S01]  /*3b70*/  S2R R132, SR_TID.X ;  /* 0x0000000000847919 */ /* 0x000e620000002100 */
[----:B------:R-:W-:Y:S01]  /*3b80*/  UIADD3 UR20, UPT, UPT, UR39, UR9, -UR43 ;  /* 0x0000000927147290 */ /* 0x000fe2000fffe82b */
[----:B------:R-:W-:Y:S01]  /*3b90*/  VIADD R144, R228, UR14 ;  /* 0x0000000ee4907c36 */ /* 0x000fe20008000000 */
[----:B------:R-:W-:Y:S01]  /*3ba0*/  UIADD3 UR14, UPT, UPT, UR39, -UR15, -UR43 ;  /* 0x8000000f270e7290 */ /* 0x000fe2000fffe82b */
[----:B------:R-:W-:Y:S02]  /*3bb0*/  IMAD.U32 R143, RZ, RZ, UR45 ;  /* 0x0000002dff8f7e24 */ /* 0x000fe4000f8e00ff */
[----:B------:R-:W-:Y:S02]  /*3bc0*/  IMAD.MOV.U32 R142, RZ, RZ, 0x1 ;  /* 0x00000001ff8e7424 */ /* 0x000fe400078e00ff */
[C---:B------:R-:W-:Y:S02]  /*3bd0*/  VIADD R135, R144.reuse, UR20 ;  /* 0x0000001490877c36 */ /* 0x040fe40008000000 */
[----:B------:R-:W-:Y:S02]  /*3be0*/  VIADD R144, R144, UR14 ;  /* 0x0000000e90907c36 */ /* 0x000fe40008000000 */
[----:B------:R-:W-:Y:S01]  /*3bf0*/  IMAD.MOV.U32 R134, RZ, RZ, 0x9 ;  /* 0x00000009ff867424 */ /* 0x000fe200078e00ff */
[C---:B------:R-:W-:Y:S02]  /*3c00*/  VIADDMNMX R142, R135.reuse, R142, UR39, PT ;  /* 0x00000027878e7e46 */ /* 0x040fe4000b80018e */
[----:B------:R-:W-:Y:S02]  /*3c10*/  VIMNMX R146, PT, PT, RZ, R144, !PT ;  /* 0x00000090ff927248 */ /* 0x000fe40007fe0100 */
[----:B------:R-:W-:Y:S02]  /*3c20*/  VIADDMNMX R145, R144, 0x8, RZ, !PT ;  /* 0x0000000890917846 */ /* 0x000fe400078001ff */
[----:B------:R-:W-:Y:S01]  /*3c30*/  VIADDMNMX R134, R135, R134, UR39, PT ;  /* 0x0000002787867e46 */ /* 0x000fe2000b800186 */
[----:B-1----:R-:W-:Y:S01]  /*3c40*/  IMAD.SHL.U32 R133, R132, 0x2, RZ ;  /* 0x0000000284857824 */ /* 0x002fe200078e00ff */
[----:B------:R-:W-:Y:S04]  /*3c50*/  SHF.R.U32.HI R132, RZ, 0x1, R132 ;  /* 0x00000001ff847819 */ /* 0x000fe80000011684 */
[----:B------:R-:W-:Y:S04]  /*3c60*/  LOP3.LUT R133, R133, 0x6, RZ, 0xc0, !PT ;  /* 0x0000000685857812 */ /* 0x000fe800078ec0ff */
[----:B------:R-:W-:Y:S01]  /*3c70*/  LOP3.LUT R132, R133, 0x1e0, R132, 0xf8, !PT ;  /* 0x000001e085847812 */ /* 0x000fe200078ef884 */
[----:B------:R-:W-:Y:S04]  /*3c80*/  IMAD.MOV.U32 R133, RZ, RZ, 0x21 ;  /* 0x00000021ff857424 */ /* 0x000fe800078e00ff */
[----:B------:R-:W-:Y:S01]  /*3c90*/  IMAD R143, R143, 0x80, R132 ;  /* 0x000000808f8f7824 */ /* 0x000fe200078e0284 */
[----:B------:R-:W-:Y:S01]  /*3ca0*/  VIADDMNMX R133, R135, R133, UR39, PT ;  /* 0x0000002787857e46 */ /* 0x000fe2000b800185 */
[----:B------:R-:W-:Y:S02]  /*3cb0*/  IMAD.MOV.U32 R132, RZ, RZ, 0x29 ;  /* 0x00000029ff847424 */ /* 0x000fe400078e00ff */
[C---:B------:R-:W-:Y:S01]  /*3cc0*/  VIADD R141, R143.reuse, 0x1 ;  /* 0x000000018f8d7836 */ /* 0x040fe20000000000 */
[CC--:B------:R-:W-:Y:S01]  /*3cd0*/  ISETP.GE.AND P3, PT, R143.reuse, R146.reuse, PT ;  /* 0x000000928f00720c */ /* 0x0c0fe20003f66270 */
[C---:B------:R-:W-:Y:S01]  /*3ce0*/  VIADD R140, R143.reuse, 0x8 ;  /* 0x000000088f8c7836 */ /* 0x040fe20000000000 */
[CC--:B------:R-:W-:Y:S01]  /*3cf0*/  ISETP.GE.AND P1, PT, R143.reuse, R145.reuse, PT ;  /* 0x000000918f00720c */ /* 0x0c0fe20003f26270 */
[----:B------:R-:W-:Y:S01]  /*3d00*/  VIADD R139, R143, 0x9 ;  /* 0x000000098f8b7836 */ /* 0x000fe20000000000 */
[----:B------:R-:W-:Y:S01]  /*3d10*/  ISETP.GE.AND P2, PT, R141, R146, PT ;  /* 0x000000928d00720c */ /* 0x000fe20003f46270 */
[----:B------:R-:W-:Y:S01]  /*3d20*/  VIADD R138, R143, 0x10 ;  /* 0x000000108f8a7836 */ /* 0x000fe20000000000 */
[-C--:B------:R-:W-:Y:S01]  /*3d30*/  ISETP.GE.AND P0, PT, R141, R145.reuse, PT ;  /* 0x000000918d00720c */ /* 0x080fe20003f06270 */
[----:B------:R-:W-:Y:S01]  /*3d40*/  VIADD R137, R143, 0x11 ;  /* 0x000000118f897836 */ /* 0x000fe20000000000 */
[----:B------:R-:W-:Y:S01]  /*3d50*/  VIADDMNMX R132, R135, R132, UR39, PT ;  /* 0x0000002787847e46 */ /* 0x000fe2000b800184 */
[C---:B------:R-:W-:Y:S01]  /*3d60*/  VIADD R136, R143.reuse, 0x18 ;  /* 0x000000188f887836 */ /* 0x040fe20000000000 */
[----:B------:R-:W-:Y:S01]  /*3d70*/  FSEL R4, R4, -INF , P3 ;  /* 0xff80000004047808 */ /* 0x000fe20001800000 */
[----:B------:R-:W-:Y:S01]  /*3d80*/  VIADD R135, R143, 0x19 ;  /* 0x000000198f877836 */ /* 0x000fe20000000000 */
[----:B------:R-:W-:Y:S02]  /*3d90*/  FSEL R6, R6, -INF , P1 ;  /* 0xff80000006067808 */ /* 0x000fe40000800000 */
[----:B------:R-:W-:Y:S02]  /*3da0*/  FSEL R5, R5, -INF , P2 ;  /* 0xff80000005057808 */ /* 0x000fe40001000000 */
[----:B------:R-:W-:Y:S02]  /*3db0*/  FSEL R7, R7, -INF , P0 ;  /* 0xff80000007077808 */ /* 0x000fe40000000000 */
[CC--:B------:R-:W-:Y:S02]  /*3dc0*/  ISETP.GE.AND P3, PT, R139.reuse, R146.reuse, PT ;  /* 0x000000928b00720c */ /* 0x0c0fe40003f66270 */
[-C--:B------:R-:W-:Y:S02]  /*3dd0*/  ISETP.GE.AND P2, PT, R140, R145.reuse, PT ;  /* 0x000000918c00720c */ /* 0x080fe40003f46270 */
[-C--:B------:R-:W-:Y:S02]  /*3de0*/  ISETP.GE.AND P1, PT, R139, R145.reuse, PT ;  /* 0x000000918b00720c */ /* 0x080fe40003f26270 */
[-C--:B------:R-:W-:Y:S02]  /*3df0*/  ISETP.GE.AND P0, PT, R138, R146.reuse, PT ;  /* 0x000000928a00720c */ /* 0x080fe40003f06270 */
[----:B------:R-:W-:Y:S02]  /*3e00*/  FSEL R17, R17, -INF , P3 ;  /* 0xff80000011117808 */ /* 0x000fe40001800000 */
[----:B------:R-:W-:Y:S02]  /*3e10*/  FSEL R18, R18, -INF , P2 ;  /* 0xff80000012127808 */ /* 0x000fe40001000000 */
[----:B------:R-:W-:Y:S02]  /*3e20*/  FSEL R19, R19, -INF , P1 ;  /* 0xff80000013137808 */ /* 0x000fe40000800000 */
[----:B------:R-:W-:Y:S02]  /*3e30*/  FSEL R20, R20, -INF , P0 ;  /* 0xff80000014147808 */ /* 0x000fe40000000000 */
[-C--:B------:R-:W-:Y:S02]  /*3e40*/  ISETP.GE.AND P3, PT, R138, R145.reuse, PT ;  /* 0x000000918a00720c */ /* 0x080fe40003f66270 */
[-C--:B------:R-:W-:Y:S02]  /*3e50*/  ISETP.GE.AND P2, PT, R137, R145.reuse, PT ;  /* 0x000000918900720c */ /* 0x080fe40003f46270 */
[-C--:B------:R-:W-:Y:S02]  /*3e60*/  ISETP.GE.AND P1, PT, R136, R145.reuse, PT ;  /* 0x000000918800720c */ /* 0x080fe40003f26270 */
[----:B------:R-:W-:Y:S02]  /*3e70*/  ISETP.GE.AND P0, PT, R135, R145, PT ;  /* 0x000000918700720c */ /* 0x000fe40003f06270 */
[----:B------:R-:W-:Y:S02]  /*3e80*/  VIADDMNMX R145, R144, 0x20, RZ, !PT ;  /* 0x0000002090917846 */ /* 0x000fe400078001ff */
[----:B------:R-:W-:Y:S02]  /*3e90*/  FSEL R22, R22, -INF , P3 ;  /* 0xff80000016167808 */ /* 0x000fe40001800000 */
[----:B------:R-:W-:Y:S02]  /*3ea0*/  FSEL R23, R23, -INF , P2 ;  /* 0xff80000017177808 */ /* 0x000fe40001000000 */
[-C--:B------:R-:W-:Y:S02]  /*3eb0*/  ISETP.GE.AND P4, PT, R140, R146.reuse, PT ;  /* 0x000000928c00720c */ /* 0x080fe40003f86270 */
[-C--:B------:R-:W-:Y:S02]  /*3ec0*/  ISETP.GE.AND P3, PT, R143, R145.reuse, PT ;  /* 0x000000918f00720c */ /* 0x080fe40003f66270 */
[-C--:B------:R-:W-:Y:S02]  /*3ed0*/  ISETP.GE.AND P2, PT, R141, R145.reuse, PT ;  /* 0x000000918d00720c */ /* 0x080fe40003f46270 */
[----:B------:R-:W-:Y:S02]  /*3ee0*/  VIADDMNMX R144, R144, 0x28, RZ, !PT ;  /* 0x0000002890907846 */ /* 0x000fe400078001ff */
[----:B------:R-:W-:Y:S02]  /*3ef0*/  FSEL R16, R16, -INF , P4 ;  /* 0xff80000010107808 */ /* 0x000fe40002000000 */
[----:B------:R-:W-:Y:S02]  /*3f00*/  FSEL R34, R34, -INF , P1 ;  /* 0xff80000022227808 */ /* 0x000fe40000800000 */
[----:B------:R-:W-:Y:S02]  /*3f10*/  FSEL R35, R35, -INF , P0 ;  /* 0xff80000023237808 */ /* 0x000fe40000000000 */
[----:B------:R-:W-:Y:S02]  /*3f20*/  FSEL R8, R8, -INF , P3 ;  /* 0xff80000008087808 */ /* 0x000fe40001800000 */
[----:B------:R-:W-:Y:S02]  /*3f30*/  FSEL R9, R9, -INF , P2 ;  /* 0xff80000009097808 */ /* 0x000fe40001000000 */
[-C--:B------:R-:W-:Y:S02]  /*3f40*/  ISETP.GE.AND P6, PT, R137, R146.reuse, PT ;  /* 0x000000928900720c */ /* 0x080fe40003fc6270 */
[-C--:B------:R-:W-:Y:S02]  /*3f50*/  ISETP.GE.AND P5, PT, R136, R146.reuse, PT ;  /* 0x000000928800720c */ /* 0x080fe40003fa6270 */
[----:B------:R-:W-:Y:S02]  /*3f60*/  ISETP.GE.AND P4, PT, R135, R146, PT ;  /* 0x000000928700720c */ /* 0x000fe40003f86270 */
[-C--:B------:R-:W-:Y:S02]  /*3f70*/  ISETP.GE.AND P1, PT, R143, R144.reuse, PT ;  /* 0x000000908f00720c */ /* 0x080fe40003f26270 */
[-C--:B------:R-:W-:Y:S02]  /*3f80*/  ISETP.GE.AND P0, PT, R141, R144.reuse, PT ;  /* 0x000000908d00720c */ /* 0x080fe40003f06270 */
[-C--:B------:R-:W-:Y:S02]  /*3f90*/  ISETP.GE.AND P3, PT, R139, R145.reuse, PT ;  /* 0x000000918b00720c */ /* 0x080fe40003f66270 */
[-C--:B------:R-:W-:Y:S02]  /*3fa0*/  ISETP.GE.AND P2, PT, R140, R144.reuse, PT ;  /* 0x000000908c00720c */ /* 0x080fe40003f46270 */
[----:B------:R-:W-:Y:S02]  /*3fb0*/  FSEL R21, R21, -INF , P6 ;  /* 0xff80000015157808 */ /* 0x000fe40003000000 */
[----:B------:R-:W-:Y:S02]  /*3fc0*/  FSEL R32, R32, -INF , P5 ;  /* 0xff80000020207808 */ /* 0x000fe40002800000 */
[----:B------:R-:W-:Y:S02]  /*3fd0*/  FSEL R33, R33, -INF , P4 ;  /* 0xff80000021217808 */ /* 0x000fe40002000000 */
[----:B------:R-:W-:Y:S02]  /*3fe0*/  FSEL R10, R10, -INF , P1 ;  /* 0xff8000000a0a7808 */ /* 0x000fe40000800000 */
[----:B------:R-:W-:Y:S02]  /*3ff0*/  FSEL R11, R11, -INF , P0 ;  /* 0xff8000000b0b7808 */ /* 0x000fe40000000000 */
[----:B------:R-:W-:Y:S02]  /*4000*/  FSEL R13, R13, -INF , P3 ;  /* 0xff8000000d0d7808 */ /* 0x000fe40001800000 */
[----:B------:R-:W-:Y:S02]  /*4010*/  FSEL R14, R14, -INF , P2 ;  /* 0xff8000000e0e7808 */ /* 0x000fe40001000000 */
[-C--:B------:R-:W-:Y:S02]  /*4020*/  ISETP.GE.AND P4, PT, R140, R145.reuse, PT ;  /* 0x000000918c00720c */ /* 0x080fe40003f86270 */
[-C--:B------:R-:W-:Y:S02]  /*4030*/  ISETP.GE.AND P1, PT, R139, R144.reuse, PT ;  /* 0x000000908b00720c */ /* 0x080fe40003f26270 */
[-C--:B------:R-:W-:Y:S02]  /*4040*/  ISETP.GE.AND P0, PT, R138, R145.reuse, PT ;  /* 0x000000918a00720c */ /* 0x080fe40003f06270 */
        /* <DEDUP_REMOVED lines=11> */
[C---:B------:R-:W-:Y:S02]  /*4100*/  ISETP.GE.AND P4, PT, R135.reuse, R145, PT ;  /* 0x000000918700720c */ /* 0x040fe40003f86270 */
[-C--:B------:R-:W-:Y:S02]  /*4110*/  ISETP.GE.AND P1, PT, R136, R144.reuse, PT ;  /* 0x000000908800720c */ /* 0x080fe40003f26270 */
[----:B------:R-:W-:Y:S02]  /*4120*/  ISETP.GE.AND P0, PT, R135, R144, PT ;  /* 0x000000908700720c */ /* 0x000fe40003f06270 */
[C---:B------:R-:W-:Y:S02]  /*4130*/  ISETP.GE.AND P6, PT, R143.reuse, R142, PT ;  /* 0x0000008e8f00720c */ /* 0x040fe40003fc6270 */
[C---:B------:R-:W-:Y:S02]  /*4140*/  ISETP.GE.AND P3, PT, R143.reuse, R134, PT ;  /* 0x000000868f00720c */ /* 0x040fe40003f66270 */
[CC--:B------:R-:W-:Y:S02]  /*4150*/  ISETP.GE.AND P2, PT, R143.reuse, R133.reuse, PT ;  /* 0x000000858f00720c */ /* 0x0c0fe40003f46270 */
[----:B------:R-:W-:Y:S02]  /*4160*/  ISETP.GE.AND P5, PT, R143, R132, PT ;  /* 0x000000848f00720c */ /* 0x000fe40003fa6270 */
[----:B------:R-:W-:Y:S02]  /*4170*/  FSEL R29, R29, -INF , P4 ;  /* 0xff8000001d1d7808 */ /* 0x000fe40002000000 */
[----:B------:R-:W-:Y:S02]  /*4180*/  FSEL R30, R30, -INF , P1 ;  /* 0xff8000001e1e7808 */ /* 0x000fe40000800000 */
[----:B------:R-:W-:Y:S02]  /*4190*/  FSEL R31, R31, -INF , P0 ;  /* 0xff8000001f1f7808 */ /* 0x000fe40000000000 */
[----:B------:R-:W-:Y:S02]  /*41a0*/  FSEL R4, R4, -INF , !P6 ;  /* 0xff80000004047808 */ /* 0x000fe40007000000 */
[----:B------:R-:W-:Y:S02]  /*41b0*/  FSEL R6, R6, -INF , !P3 ;  /* 0xff80000006067808 */ /* 0x000fe40005800000 */
[----:B------:R-:W-:Y:S02]  /*41c0*/  FSEL R8, R8, -INF , !P2 ;  /* 0xff80000008087808 */ /* 0x000fe40005000000 */
[----:B------:R-:W-:Y:S02]  /*41d0*/  FSEL R10, R10, -INF , !P5 ;  /* 0xff8000000a0a7808 */ /* 0x000fe40006800000 */
[-C--:B------:R-:W-:Y:S02]  /*41e0*/  ISETP.GE.AND P4, PT, R141, R142.reuse, PT ;  /* 0x0000008e8d00720c */ /* 0x080fe40003f86270 */
[-C--:B------:R-:W-:Y:S02]  /*41f0*/  ISETP.GE.AND P1, PT, R140, R142.reuse, PT ;  /* 0x0000008e8c00720c */ /* 0x080fe40003f26270 */
[-C--:B------:R-:W-:Y:S02]  /*4200*/  ISETP.GE.AND P0, PT, R139, R142.reuse, PT ;  /* 0x0000008e8b00720c */ /* 0x080fe40003f06270 */
[-C--:B------:R-:W-:Y:S02]  /*4210*/  ISETP.GE.AND P6, PT, R138, R142.reuse, PT ;  /* 0x0000008e8a00720c */ /* 0x080fe40003fc6270 */
[-C--:B------:R-:W-:Y:S02]  /*4220*/  ISETP.GE.AND P3, PT, R137, R142.reuse, PT ;  /* 0x0000008e8900720c */ /* 0x080fe40003f66270 */
[-C--:B------:R-:W-:Y:S02]  /*4230*/  ISETP.GE.AND P2, PT, R136, R142.reuse, PT ;  /* 0x0000008e8800720c */ /* 0x080fe40003f46270 */
[----:B------:R-:W-:Y:S02]  /*4240*/  ISETP.GE.AND P5, PT, R135, R142, PT ;  /* 0x0000008e8700720c */ /* 0x000fe40003fa6270 */
[----:B------:R-:W-:Y:S02]  /*4250*/  FSEL R5, R5, -INF , !P4 ;  /* 0xff80000005057808 */ /* 0x000fe40006000000 */
[----:B------:R-:W-:Y:S02]  /*4260*/  FSEL R16, R16, -INF , !P1 ;  /* 0xff80000010107808 */ /* 0x000fe40004800000 */
[----:B------:R-:W-:Y:S02]  /*4270*/  FSEL R17, R17, -INF , !P0 ;  /* 0xff80000011117808 */ /* 0x000fe40004000000 */
        /* <DEDUP_REMOVED lines=45> */
[----:B------:R-:W-:Y:S07]  /*4550*/  FSEL R31, R31, -INF , !P5 ;  /* 0xff8000001f1f7808 */ /* 0x000fee0006800000 */
.L_x_147:
[----:B------:R-:W1:Y:S01]  /*4560*/  S2R R160, SR_TID.X ;  /* 0x0000000000a07919 */ /* 0x000e620000002100 */
[C---:B------:R-:W-:Y:S01]  /*4570*/  FMUL.FTZ R132, R227.reuse, 1.4426950216293334961 ;  /* 0x3fb8aa3be3847820 */ /* 0x040fe20000410000 */
[----:B------:R-:W-:Y:S01]  /*4580*/  FSETP.NEU.FTZ.AND P0, PT, R227, -INF , PT ;  /* 0xff800000e300780b */ /* 0x000fe20003f1d000 */
[----:B------:R-:W-:Y:S01]  /*4590*/  FMUL.FTZ R133, R226, 1.4426950216293334961 ;  /* 0x3fb8aa3be2857820 */ /* 0x000fe20000410000 */
[----:B------:R-:W-:Y:S02]  /*45a0*/  UISETP.GT.AND UP0, UPT, UR49, UR46, UPT ;  /* 0x0000002e3100728c */ /* 0x000fe4000bf04270 */
[----:B------:R-:W-:Y:S02]  /*45b0*/  FSEL R132, R132, RZ, P0 ;  /* 0x000000ff84847208 */ /* 0x000fe40000000000 */
[----:B------:R-:W-:Y:S03]  /*45c0*/  FSETP.NEU.FTZ.AND P0, PT, R226, -INF , PT ;  /* 0xff800000e200780b */ /* 0x000fe60003f1d000 */
[--C-:B------:R-:W-:Y:S01]  /*45d0*/  FFMA.FTZ R161, R4, UR17, -R132.reuse ;  /* 0x0000001104a17c23 */ /* 0x100fe20008010884 */
[----:B------:R-:W-:Y:S01]  /*45e0*/  FSEL R4, R133, RZ, P0 ;  /* 0x000000ff85047208 */ /* 0x000fe20000000000 */
[--C-:B------:R-:W-:Y:S01]  /*45f0*/  FFMA.FTZ R153, R5, UR17, -R132.reuse ;  /* 0x0000001105997c23 */ /* 0x100fe20008010884 */
[----:B------:R-:W-:Y:S01]  /*4600*/  FSETP.NEU.FTZ.AND P0, PT, R225, -INF , PT ;  /* 0xff800000e100780b */ /* 0x000fe20003f1d000 */
[----:B------:R-:W-:Y:S01]  /*4610*/  FMUL.FTZ R5, R224, 1.4426950216293334961 ;  /* 0x3fb8aa3be0057820 */ /* 0x000fe20000410000 */
[----:B------:R-:W-:Y:S01]  /*4620*/  FFMA.FTZ R143, R16, UR17, -R132 ;  /* 0x00000011108f7c23 */ /* 0x000fe20008010884 */
[--C-:B------:R-:W-:Y:S01]  /*4630*/  FFMA.FTZ R154, R34, UR17, -R4.reuse ;  /* 0x00000011229a7c23 */ /* 0x100fe20008010804 */
[--C-:B------:R-:W-:Y:S01]  /*4640*/  FFMA.FTZ R155, R6, UR17, -R4.reuse ;  /* 0x00000011069b7c23 */ /* 0x100fe20008010804 */
[--C-:B------:R-:W-:Y:S01]  /*4650*/  FFMA.FTZ R157, R7, UR17, -R4.reuse ;  /* 0x00000011079d7c23 */ /* 0x100fe20008010804 */
[--C-:B------:R-:W-:Y:S01]  /*4660*/  FFMA.FTZ R145, R18, UR17, -R4.reuse ;  /* 0x0000001112917c23 */ /* 0x100fe20008010804 */
[--C-:B------:R-:W-:Y:S01]  /*4670*/  FFMA.FTZ R142, R19, UR17, -R4.reuse ;  /* 0x00000011138e7c23 */ /* 0x100fe20008010804 */
[--C-:B------:R-:W-:Y:S01]  /*4680*/  FFMA.FTZ R146, R22, UR17, -R4.reuse ;  /* 0x0000001116927c23 */ /* 0x100fe20008010804 */
[--C-:B------:R-:W-:Y:S01]  /*4690*/  FFMA.FTZ R147, R23, UR17, -R4.reuse ;  /* 0x0000001117937c23 */ /* 0x100fe20008010804 */
[----:B------:R-:W-:Y:S01]  /*46a0*/  FFMA.FTZ R4, R35, UR17, -R4 ;  /* 0x0000001123047c23 */ /* 0x000fe20008010804 */
[----:B------:R-:W-:Y:S01]  /*46b0*/  FMUL.FTZ R6, R225, 1.4426950216293334961 ;  /* 0x3fb8aa3be1067820 */ /* 0x000fe20000410000 */
[----:B------:R-:W-:Y:S01]  /*46c0*/  MUFU.EX2 R155, R155 ;  /* 0x0000009b009b7308 */ /* 0x000fe20000000800 */
[--C-:B------:R-:W-:Y:S01]  /*46d0*/  FFMA.FTZ R144, R17, UR17, -R132.reuse ;  /* 0x0000001111907c23 */ /* 0x100fe20008010884 */
[--C-:B------:R-:W-:Y:S01]  /*46e0*/  FFMA.FTZ R150, R20, UR17, -R132.reuse ;  /* 0x0000001114967c23 */ /* 0x100fe20008010884 */
[--C-:B------:R-:W-:Y:S01]  /*46f0*/  FFMA.FTZ R152, R21, UR17, -R132.reuse ;  /* 0x0000001115987c23 */ /* 0x100fe20008010884 */
[----:B------:R-:W-:Y:S01]  /*4700*/  FSEL R6, R6, RZ, P0 ;  /* 0x000000ff06067208 */ /* 0x000fe20000000000 */
[--C-:B------:R-:W-:Y:S01]  /*4710*/  FFMA.FTZ R149, R32, UR17, -R132.reuse ;  /* 0x0000001120957c23 */ /* 0x100fe20008010884 */
[----:B------:R-:W-:Y:S01]  /*4720*/  FSETP.NEU.FTZ.AND P0, PT, R224, -INF , PT ;  /* 0xff800000e000780b */ /* 0x000fe20003f1d000 */
[----:B------:R-:W-:Y:S03]  /*4730*/  FFMA.FTZ R132, R33, UR17, -R132 ;  /* 0x0000001121847c23 */ /* 0x000fe60008010884 */
[----:B------:R2:W-:Y:S01]  /*4740*/  MUFU.EX2 R156, R4 ;  /* 0x00000004009c7308 */ /* 0x0005e20000000800 */
[--C-:B------:R-:W-:Y:S01]  /*4750*/  FFMA.FTZ R162, R8, UR17, -R6.reuse ;  /* 0x0000001108a27c23 */ /* 0x100fe20008010806 */
[----:B------:R-:W-:Y:S01]  /*4760*/  FSEL R5, R5, RZ, P0 ;  /* 0x000000ff05057208 */ /* 0x000fe20000000000 */
[--C-:B------:R-:W-:Y:S01]  /*4770*/  FFMA.FTZ R166, R9, UR17, -R6.reuse ;  /* 0x0000001109a67c23 */ /* 0x100fe20008010806 */
[--C-:B------:R-:W-:Y:S01]  /*4780*/  FFMA.FTZ R247, R28, UR17, -R6.reuse ;  /* 0x000000111cf77c23 */ /* 0x100fe20008010806 */
[--C-:B------:R-:W-:Y:S01]  /*4790*/  FFMA.FTZ R248, R29, UR17, -R6.reuse ;  /* 0x000000111df87c23 */ /* 0x100fe20008010806 */
[--C-:B------:R-:W-:Y:S01]  /*47a0*/  FFMA.FTZ R159, R12, UR17, -R6.reuse ;  /* 0x000000110c9f7c23 */ /* 0x100fe20008010806 */
[--C-:B------:R-:W-:Y:S03]  /*47b0*/  FFMA.FTZ R168, R10, UR17, -R5.reuse ;  /* 0x000000110aa87c23 */ /* 0x100fe60008010805 */
[----:B------:R-:W3:Y:S01]  /*47c0*/  MUFU.EX2 R157, R157 ;  /* 0x0000009d009d7308 */ /* 0x000ee20000000800 */
[--C-:B------:R-:W-:Y:S01]  /*47d0*/  FFMA.FTZ R170, R11, UR17, -R5.reuse ;  /* 0x000000110baa7c23 */ /* 0x100fe20008010805 */
[--C-:B------:R-:W-:Y:S01]  /*47e0*/  FFMA.FTZ R163, R13, UR17, -R6.reuse ;  /* 0x000000110da37c23 */ /* 0x100fe20008010806 */
[--C-:B------:R-:W-:Y:S01]  /*47f0*/  FFMA.FTZ R158, R24, UR17, -R6.reuse ;  /* 0x00000011189e7c23 */ /* 0x100fe20008010806 */
[----:B------:R-:W-:Y:S01]  /*4800*/  FFMA.FTZ R171, R25, UR17, -R6 ;  /* 0x0000001119ab7c23 */ /* 0x000fe20008010806 */
[--C-:B------:R-:W-:Y:S01]  /*4810*/  FFMA.FTZ R250, R30, UR17, -R5.reuse ;  /* 0x000000111efa7c23 */ /* 0x100fe20008010805 */
[--C-:B------:R-:W-:Y:S01]  /*4820*/  FFMA.FTZ R249, R31, UR17, -R5.reuse ;  /* 0x000000111ff97c23 */ /* 0x100fe20008010805 */
[--C-:B------:R-:W-:Y:S03]  /*4830*/  FFMA.FTZ R167, R14, UR17, -R5.reuse ;  /* 0x000000110ea77c23 */ /* 0x100fe60008010805 */
[----:B------:R-:W-:Y:S01]  /*4840*/  MUFU.EX2 R161, R161 ;  /* 0x000000a100a17308 */ /* 0x000fe20000000800 */
[--C-:B------:R-:W-:Y:S01]  /*4850*/  FFMA.FTZ R169, R15, UR17, -R5.reuse ;  /* 0x000000110fa97c23 */ /* 0x100fe20008010805 */
[--C-:B------:R-:W-:Y:S01]  /*4860*/  FFMA.FTZ R223, R26, UR17, -R5.reuse ;  /* 0x000000111adf7c23 */ /* 0x100fe20008010805 */
[----:B------:R-:W-:Y:S07]  /*4870*/  FFMA.FTZ R245, R27, UR17, -R5 ;  /* 0x000000111bf57c23 */ /* 0x000fee0008010805 */
[----:B------:R-:W4:Y:S10]  /*4880*/  MUFU.EX2 R153, R153 ;  /* 0x0000009900997308 */ /* 0x000f340000000800 */
[----:B------:R-:W-:Y:S10]  /*4890*/  MUFU.EX2 R143, R143 ;  /* 0x0000008f008f7308 */ /* 0x000ff40000000800 */
[----:B------:R-:W4:Y:S10]  /*48a0*/  MUFU.EX2 R144, R144 ;  /* 0x0000009000907308 */ /* 0x000f340000000800 */
[----:B------:R-:W-:Y:S10]  /*48b0*/  MUFU.EX2 R145, R145 ;  /* 0x0000009100917308 */ /* 0x000ff40000000800 */
[----:B------:R-:W-:Y:S10]  /*48c0*/  MUFU.EX2 R142, R142 ;  /* 0x0000008e008e7308 */ /* 0x000ff40000000800 */
[----:B------:R-:W-:Y:S10]  /*48d0*/  MUFU.EX2 R168, R168 ;  /* 0x000000a800a87308 */ /* 0x000ff40000000800 */
[----:B------:R-:W-:Y:S10]  /*48e0*/  MUFU.EX2 R170, R170 ;  /* 0x000000aa00aa7308 */ /* 0x000ff40000000800 */
[----:B------:R-:W-:Y:S10]  /*48f0*/  MUFU.EX2 R162, R162 ;  /* 0x000000a200a27308 */ /* 0x000ff40000000800 */
[----:B------:R-:W4:Y:S10]  /*4900*/  MUFU.EX2 R166, R166 ;  /* 0x000000a600a67308 */ /* 0x000f340000000800 */
[----:B------:R-:W-:Y:S10]  /*4910*/  MUFU.EX2 R159, R159 ;  /* 0x0000009f009f7308 */ /* 0x000ff40000000800 */
[----:B------:R-:W-:Y:S10]  /*4920*/  MUFU.EX2 R163, R163 ;  /* 0x000000a300a37308 */ /* 0x000ff40000000800 */
[----:B------:R-:W-:Y:S10]  /*4930*/  MUFU.EX2 R167, R167 ;  /* 0x000000a700a77308 */ /* 0x000ff40000000800 */
[----:B------:R-:W4:Y:S10]  /*4940*/  MUFU.EX2 R169, R169 ;  /* 0x000000a900a97308 */ /* 0x000f340000000800 */
[----:B------:R-:W-:Y:S10]  /*4950*/  MUFU.EX2 R150, R150 ;  /* 0x0000009600967308 */ /* 0x000ff40000000800 */
[----:B------:R-:W-:Y:S10]  /*4960*/  MUFU.EX2 R152, R152 ;  /* 0x0000009800987308 */ /* 0x000ff40000000800 */
[----:B------:R-:W-:Y:S10]  /*4970*/  MUFU.EX2 R146, R146 ;  /* 0x0000009200927308 */ /* 0x000ff40000000800 */
[----:B------:R-:W-:Y:S10]  /*4980*/  MUFU.EX2 R147, R147 ;  /* 0x0000009300937308 */ /* 0x000ff40000000800 */
[----:B------:R-:W-:Y:S10]  /*4990*/  MUFU.EX2 R151, R132 ;  /* 0x0000008400977308 */ /* 0x000ff40000000800 */
[----:B------:R-:W-:Y:S10]  /*49a0*/  MUFU.EX2 R149, R149 ;  /* 0x0000009500957308 */ /* 0x000ff40000000800 */
[----:B------:R-:W4:Y:S10]  /*49b0*/  MUFU.EX2 R154, R154 ;  /* 0x0000009a009a7308 */ /* 0x000f340000000800 */
[----:B------:R-:W-:Y:S10]  /*49c0*/  MUFU.EX2 R158, R158 ;  /* 0x0000009e009e7308 */ /* 0x000ff40000000800 */
[----:B------:R-:W4:Y:S10]  /*49d0*/  MUFU.EX2 R171, R171 ;  /* 0x000000ab00ab7308 */ /* 0x000f340000000800 */
[----:B------:R-:W-:Y:S10]  /*49e0*/  MUFU.EX2 R223, R223 ;  /* 0x000000df00df7308 */ /* 0x000ff40000000800 */
[----:B------:R-:W4:Y:S10]  /*49f0*/  MUFU.EX2 R245, R245 ;  /* 0x000000f500f57308 */ /* 0x000f340000000800 */
[----:B------:R-:W-:Y:S10]  /*4a00*/  MUFU.EX2 R247, R247 ;  /* 0x000000f700f77308 */ /* 0x000ff40000000800 */
[----:B------:R-:W4:Y:S10]  /*4a10*/  MUFU.EX2 R248, R248 ;  /* 0x000000f800f87308 */ /* 0x000f340000000800 */
[----:B------:R-:W-:Y:S10]  /*4a20*/  MUFU.EX2 R250, R250 ;  /* 0x000000fa00fa7308 */ /* 0x000ff40000000800 */
[----:B------:R-:W4:Y:S01]  /*4a30*/  MUFU.EX2 R249, R249 ;  /* 0x000000f900f97308 */ /* 0x000f220000000800 */
[C---:B-1----:R-:W-:Y:S02]  /*4a40*/  SHF.L.U32 R7, R160.reuse, 0x4, RZ ;  /* 0x00000004a0077819 */ /* 0x042fe400000006ff */
[C---:B------:R-:W-:Y:S02]  /*4a50*/  SHF.L.U32 R9, R160.reuse, 0x1, RZ ;  /* 0x00000001a0097819 */ /* 0x040fe400000006ff */
[----:B------:R-:W-:Y:S02]  /*4a60*/  LOP3.LUT R10, R7, 0x1c0, RZ, 0xc0, !PT ;  /* 0x000001c0070a7812 */ /* 0x000fe400078ec0ff */
[----:B------:R-:W-:Y:S02]  /*4a70*/  SHF.L.U32 R8, R160, 0x5, RZ ;  /* 0x00000005a0087819 */ /* 0x000fe400000006ff */
[--C-:B------:R-:W-:Y:S02]  /*4a80*/  LOP3.LUT R10, R10, 0x38, R9.reuse, 0xf8, !PT ;  /* 0x000000380a0a7812 */ /* 0x100fe400078ef809 */
[----:B--2---:R-:W-:Y:S02]  /*4a90*/  SHF.R.U32.HI R4, RZ, 0x1, R160 ;  /* 0x00000001ff047819 */ /* 0x004fe400000116a0 */
[----:B------:R-:W-:Y:S02]  /*4aa0*/  LOP3.LUT R11, R8, 0x7400, RZ, 0xc0, !PT ;  /* 0x00007400080b7812 */ /* 0x000fe400078ec0ff */
[--C-:B------:R-:W-:Y:S02]  /*4ab0*/  LOP3.LUT R10, R10, 0x20, R4.reuse, 0x78, !PT ;  /* 0x000000200a0a7812 */ /* 0x100fe400078e7804 */
[----:B------:R-:W-:Y:S02]  /*4ac0*/  LOP3.LUT R11, R11, 0x6, R9, 0xf8, !PT ;  /* 0x000000060b0b7812 */ /* 0x000fe400078ef809 */
[C---:B------:R-:W-:Y:S02]  /*4ad0*/  LOP3.LUT R6, R8.reuse, 0xc0, RZ, 0xc0, !PT ;  /* 0x000000c008067812 */ /* 0x040fe400078ec0ff */
[----:B------:R-:W-:Y:S02]  /*4ae0*/  LOP3.LUT R8, R8, 0x120, RZ, 0xc0, !PT ;  /* 0x0000012008087812 */ /* 0x000fe400078ec0ff */
[----:B------:R-:W-:Y:S02]  /*4af0*/  LOP3.LUT R11, R11, R10, RZ, 0xfc, !PT ;  /* 0x0000000a0b0b7212 */ /* 0x000fe400078efcff */
[----:B------:R-:W-:Y:S02]  /*4b00*/  LOP3.LUT R8, R8, 0x200, R7, 0xf8, !PT ;  /* 0x0000020008087812 */ /* 0x000fe400078ef807 */
[----:B------:R-:W-:Y:S02]  /*4b10*/  LEA R246, R11, UR4, 0x1 ;  /* 0x000000040bf67c11 */ /* 0x000fe4000f8e08ff */
[----:B---3--:R-:W-:Y:S02]  /*4b20*/  F2FP.BF16.F32.PACK_AB R7, R157, R155 ;  /* 0x0000009b9d07723e */ /* 0x008fe400000010ff */
[C---:B------:R-:W-:Y:S02]  /*4b30*/  SHF.L.U32 R5, R160.reuse, 0x2, RZ ;  /* 0x00000002a0057819 */ /* 0x040fe400000006ff */
[----:B------:R-:W-:Y:S01]  /*4b40*/  LOP3.LUT P1, RZ, R160, 0x4, RZ, 0xc0, !PT ;  /* 0x00000004a0ff7812 */ /* 0x000fe2000782c0ff */
[----:B------:R1:W-:Y:S01]  /*4b50*/  STS [R246+0x13400], R7 ;  /* 0x01340007f6007388 */ /* 0x0003e20000000800 */
[----:B------:R-:W-:Y:S02]  /*4b60*/  LOP3.LUT R5, R6, 0x18, R5, 0xf8, !PT ;  /* 0x0000001806057812 */ /* 0x000fe400078ef805 */
[----:B------:R-:W-:Y:S02]  /*4b70*/  MOV R6, 0x10 ;  /* 0x0000001000067802 */ /* 0x000fe40000000f00 */
[----:B------:R-:W-:Y:S02]  /*4b80*/  LOP3.LUT R5, R5, 0x8, R4, 0x78, !PT ;  /* 0x0000000805057812 */ /* 0x000fe400078e7804 */
[----:B----4-:R-:W-:Y:S02]  /*4b90*/  F2FP.BF16.F32.PACK_AB R9, R153, R161 ;  /* 0x000000a19909723e */ /* 0x010fe400000010ff */
[----:B------:R-:W-:Y:S02]  /*4ba0*/  SEL R4, R6, 0xfffffff0, !P1 ;  /* 0xfffffff006047807 */ /* 0x000fe40004800000 */
[----:B------:R-:W-:Y:S01]  /*4bb0*/  F2FP.BF16.F32.PACK_AB R6, R144, R143 ;  /* 0x0000008f9006723e */ /* 0x000fe200000010ff */
[----:B------:R2:W-:Y:S01]  /*4bc0*/  STS [R246+0x13000], R9 ;  /* 0x01300009f6007388 */ /* 0x0005e20000000800 */
[----:B------:R-:W-:Y:S02]  /*4bd0*/  IADD3 R244, PT, PT, R4, R246, RZ ;  /* 0x000000f604f47210 */ /* 0x000fe40007ffe0ff */
[----:B------:R-:W-:Y:S02]  /*4be0*/  LOP3.LUT R5, R8, R5, RZ, 0xfc, !PT ;  /* 0x0000000508057212 */ /* 0x000fe400078efcff */
[----:B------:R-:W-:Y:S01]  /*4bf0*/  F2FP.BF16.F32.PACK_AB R8, R166, R162 ;  /* 0x000000a2a608723e */ /* 0x000fe200000010ff */
[----:B------:R3:W-:Y:S01]  /*4c00*/  STS [R244+0x13000], R6 ;  /* 0x01300006f4007388 */ /* 0x0007e20000000800 */
[----:B------:R-:W-:Y:S02]  /*4c10*/  LOP3.LUT P0, RZ, R160, 0x8, RZ, 0xc0, !PT ;  /* 0x00000008a0ff7812 */ /* 0x000fe4000780c0ff */
[----:B------:R-:W-:Y:S02]  /*4c20*/  IADD3 R164, PT, PT, R246, 0x13020, RZ ;  /* 0x00013020f6a47810 */ /* 0x000fe40007ffe0ff */
[----:B------:R-:W-:Y:S02]  /*4c30*/  F2FP.BF16.F32.PACK_AB R10, R169, R167 ;  /* 0x000000a7a90a723e */ /* 0x000fe400000010ff */
[----:B-1----:R-:W-:Y:S02]  /*4c40*/  F2FP.BF16.F32.PACK_AB R7, R142, R145 ;  /* 0x000000918e07723e */ /* 0x002fe400000010ff */
[----:B------:R-:W-:Y:S02]  /*4c50*/  IADD3 R148, PT, PT, R246, 0x13000, RZ ;  /* 0x00013000f6947810 */ /* 0x000fe40007ffe0ff */
[----:B------:R-:W-:Y:S01]  /*4c60*/  F2FP.BF16.F32.PACK_AB R11, R156, R154 ;  /* 0x0000009a9c0b723e */ /* 0x000fe200000010ff */
[----:B------:R1:W-:Y:S01]  /*4c70*/  STS [R244+0x13400], R7 ;  /* 0x01340007f4007388 */ /* 0x0003e20000000800 */
[----:B------:R-:W-:Y:S02]  /*4c80*/  LEA R141, R5, UR4, 0x1 ;  /* 0x00000004058d7c11 */ /* 0x000fe4000f8e08ff */
[----:B------:R-:W-:Y:S01]  /*4c90*/  SHF.R.U32.HI R165, RZ, 0x1, R160 ;  /* 0x00000001ffa57819 */ /* 0x000fe200000116a0 */
[----:B------:R4:W-:Y:S01]  /*4ca0*/  STS [R246+0x14000], R8 ;  /* 0x01400008f6007388 */ /* 0x0009e20000000800 */
[----:B------:R-:W-:Y:S02]  /*4cb0*/  IADD3 R140, PT, PT, R141, 0x6020, RZ ;  /* 0x000060208d8c7810 */ /* 0x000fe40007ffe0ff */
[----:B--2---:R-:W-:Y:S02]  /*4cc0*/  F2FP.BF16.F32.PACK_AB R9, R152, R150 ;  /* 0x000000969809723e */ /* 0x004fe400000010ff */
[----:B---3--:R-:W-:Y:S05]  /*4cd0*/  F2FP.BF16.F32.PACK_AB R6, R170, R168 ;  /* 0x000000a8aa06723e */ /* 0x008fea00000010ff */
[----:B------:R2:W-:Y:S04]  /*4ce0*/  STS [R246+0x14400], R6 ;  /* 0x01440006f6007388 */ /* 0x0005e80000000800 */
[----:B------:R3:W-:Y:S01]  /*4cf0*/  STS [R244+0x14400], R10 ;  /* 0x0144000af4007388 */ /* 0x0007e20000000800 */
[----:B-1----:R-:W-:Y:S02]  /*4d00*/  F2FP.BF16.F32.PACK_AB R7, R163, R159 ;  /* 0x0000009fa307723e */ /* 0x002fe400000010ff */
[----:B----4-:R-:W-:Y:S03]  /*4d10*/  F2FP.BF16.F32.PACK_AB R8, R147, R146 ;  /* 0x000000929308723e */ /* 0x010fe600000010ff */
[----:B------:R1:W-:Y:S01]  /*4d20*/  STS [R244+0x14000], R7 ;  /* 0x01400007f4007388 */ /* 0x0003e20000000800 */
[----:B--2---:R-:W-:Y:S02]  /*4d30*/  MOV R6, R164 ;  /* 0x000000a400067202 */ /* 0x004fe40000000f00 */
[----:B------:R-:W-:Y:S02]  /*4d40*/  @P0 IADD3 R6, PT, PT, R148, -0x20, RZ ;  /* 0xffffffe094060810 */ /* 0x000fe40007ffe0ff */
[----:B---3--:R-:W-:Y:S02]  /*4d50*/  F2FP.BF16.F32.PACK_AB R10, R171, R158 ;  /* 0x0000009eab0a723e */ /* 0x008fe400000010ff */
[----:B------:R-:W-:Y:S01]  /*4d60*/  IADD3 R4, PT, PT, R4, R6, RZ ;  /* 0x0000000604047210 */ /* 0x000fe20007ffe0ff */
[----:B------:R2:W-:Y:S04]  /*4d70*/  STS [R6], R9 ;  /* 0x0000000906007388 */ /* 0x0005e80000000800 */
[----:B------:R3:W-:Y:S01]  /*4d80*/  STS [R6+0x400], R8 ;  /* 0x0004000806007388 */ /* 0x0007e20000000800 */
[----:B-1----:R-:W-:Y:S03]  /*4d90*/  F2FP.BF16.F32.PACK_AB R7, R151, R149 ;  /* 0x000000959707723e */ /* 0x002fe600000010ff */
[----:B------:R-:W-:Y:S04]  /*4da0*/  STS [R4+0x400], R11 ;  /* 0x0004000b04007388 */ /* 0x000fe80000000800 */
[----:B------:R1:W-:Y:S04]  /*4db0*/  STS [R4], R7 ;  /* 0x0000000704007388 */ /* 0x0003e80000000800 */
[----:B------:R-:W-:Y:S01]  /*4dc0*/  STS [R6+0x1000], R10 ;  /* 0x0010000a06007388 */ /* 0x000fe20000000800 */
[----:B--2---:R-:W-:Y:S02]  /*4dd0*/  F2FP.BF16.F32.PACK_AB R9, R245, R223 ;  /* 0x000000dff509723e */ /* 0x004fe400000010ff */
[----:B---3--:R-:W-:Y:S03]  /*4de0*/  F2FP.BF16.F32.PACK_AB R8, R248, R247 ;  /* 0x000000f7f808723e */ /* 0x008fe600000010ff */
[----:B------:R-:W-:Y:S04]  /*4df0*/  STS [R6+0x1400], R9 ;  /* 0x0014000906007388 */ /* 0x000fe80000000800 */
[----:B------:R-:W-:Y:S01]  /*4e00*/  STS [R4+0x1000], R8 ;  /* 0x0010000804007388 */ /* 0x000fe20000000800 */
[----:B-1----:R-:W-:Y:S05]  /*4e10*/  F2FP.BF16.F32.PACK_AB R7, R249, R250 ;  /* 0x000000faf907723e */ /* 0x002fea00000010ff */
[----:B------:R1:W-:Y:S04]  /*4e20*/  STS [R4+0x1400], R7 ;  /* 0x0014000704007388 */ /* 0x0003e80000000800 */
[----:B------:R-:W2:Y:S08]  /*4e30*/  LDSM.16.M88.4 R32, [R141+0x6000] ;  /* 0x006000008d20783b */ /* 0x000eb00000000200 */
[----:B------:R-:W3:Y:S01]  /*4e40*/  LDSM.16.M88.4 R28, [R141+0x6800] ;  /* 0x006800008d1c783b */ /* 0x000ee20000000200 */
[----:B-1----:R-:W-:Y:S04]  /*4e50*/  IADD3 R4, PT, PT, R141, 0x6000, RZ ;  /* 0x000060008d047810 */ /* 0x002fe80007ffe0ff */
[----:B------:R-:W-:Y:S05]  /*4e60*/  @P1 IADD3 R140, PT, PT, R4, -0x20, RZ ;  /* 0xffffffe0048c1810 */ /* 0x000fea0007ffe0ff */
[----:B------:R-:W1:Y:S08]  /*4e70*/  LDSM.16.M88.4 R132, [R140] ;  /* 0x000000008c84783b */ /* 0x000e700000000200 */
[----:B------:R-:W4:Y:S01]  /*4e80*/  LDSM.16.M88.4 R136, [R140+0x800] ;  /* 0x000800008c88783b */ /* 0x000f220000000200 */
        /* <DEDUP_REMOVED lines=38> */
[----:B--2---:R-:W-:Y:S02]  /*50f0*/  MOV R141, R164 ;  /* 0x000000a4008d7202 */ /* 0x004fe40000000f00 */
[----:B------:R-:W-:Y:S02]  /*5100*/  @P0 IADD3 R141, PT, PT, R148, -0x20, RZ ;  /* 0xffffffe0948d0810 */ /* 0x000fe40007ffe0ff */
[----:B------:R-:W-:Y:S01]  /*5110*/  SHF.L.U32 R148, R160, 0x6, RZ ;  /* 0x00000006a0947819 */ /* 0x000fe200000006ff */
[-C--:B-1----:R-:W-:Y:S08]  /*5120*/  HMMA.16816.F32.BF16 R4, R136, R204.reuse, R4 ;  /* 0x000000cc8804723c */ /* 0x082ff00000041804 */
[C---:B---3--:R-:W-:Y:S08]  /*5130*/  HMMA.16816.F32.BF16 R8, R132.reuse, R204, R8 ;  /* 0x000000cc8408723c */ /* 0x048ff00000041808 */
        /* <DEDUP_REMOVED lines=8> */
[----:B--2---:R-:W-:Y:S04]  /*51c0*/  LOP3.LUT R140, R165, 0x30, RZ, 0xc0, !PT ;  /* 0x00000030a58c7812 */ /* 0x004fe800078ec0ff */
[-C--:B-1----:R-:W-:Y:S08]  /*51d0*/  HMMA.16816.F32.BF16 R4, R132, R212.reuse, R4 ;  /* 0x000000d48404723c */ /* 0x082ff00000041804 */
[C---:B---3--:R-:W-:Y:S08]  /*51e0*/  HMMA.16816.F32.BF16 R8, R136.reuse, R212, R8 ;  /* 0x000000d48808723c */ /* 0x048ff00000041808 */
[-C--:B------:R-:W-:Y:S03]  /*51f0*/  HMMA.16816.F32.BF16 R12, R136, R214.reuse, R12 ;  /* 0x000000d6880c723c */ /* 0x080fe6000004180c */
[C---:B-----5:R-:W-:Y:S01]  /*5200*/  FADD.FTZ R164, -R243.reuse, R4 ;  /* 0x00000004f3a47221 */ /* 0x060fe20000010100 */
[----:B------:R-:W-:Y:S01]  /*5210*/  LOP3.LUT R4, R140, 0x8, R160, 0xf8, !PT ;  /* 0x000000088c047812 */ /* 0x000fe200078ef8a0 */
[----:B------:R-:W-:Y:S01]  /*5220*/  FADD.FTZ R5, -R243, R5 ;  /* 0x00000005f3057221 */ /* 0x000fe20000010100 */
[----:B------:R-:W-:Y:S01]  /*5230*/  FADD.FTZ R6, -R242, R6 ;  /* 0x00000006f2067221 */ /* 0x000fe20000010100 */
[----:B------:R-:W-:Y:S01]  /*5240*/  FMUL.FTZ R140, R161, R164 ;  /* 0x000000a4a18c7220 */ /* 0x000fe20000410000 */
[C---:B------:R-:W-:Y:S04]  /*5250*/  HMMA.16816.F32.BF16 R16, R132.reuse, R214, R16 ;  /* 0x000000d68410723c */ /* 0x040fe80000041810 */
[----:B------:R-:W-:Y:S01]  /*5260*/  SHF.L.U32 R161, R160, 0x3, RZ ;  /* 0x00000003a0a17819 */ /* 0x000fe200000006ff */
[----:B------:R-:W-:Y:S01]  /*5270*/  FADD.FTZ R7, -R242, R7 ;  /* 0x00000007f2077221 */ /* 0x000fe20000010100 */
[----:B------:R-:W-:Y:S01]  /*5280*/  LOP3.LUT R4, R4, 0x1c0, R148, 0xf8, !PT ;  /* 0x000001c004047812 */ /* 0x000fe200078ef894 */
[C---:B------:R-:W-:Y:S01]  /*5290*/  FADD.FTZ R8, -R241.reuse, R8 ;  /* 0x00000008f1087221 */ /* 0x040fe20000010100 */
[-C--:B------:R-:W-:Y:S03]  /*52a0*/  HMMA.16816.F32.BF16 R20, R132, R216.reuse, R20 ;  /* 0x000000d88414723c */ /* 0x080fe60000041814 */
[----:B------:R-:W-:Y:S01]  /*52b0*/  LOP3.LUT R164, R148, 0x400, RZ, 0xc0, !PT ;  /* 0x0000040094a47812 */ /* 0x000fe200078ec0ff */
[C---:B------:R-:W-:Y:S01]  /*52c0*/  FADD.FTZ R9, -R241.reuse, R9 ;  /* 0x00000009f1097221 */ /* 0x040fe20000010100 */
[----:B------:R-:W-:Y:S01]  /*52d0*/  LOP3.LUT R4, R4, 0x38, R161, 0x78, !PT ;  /* 0x0000003804047812 */ /* 0x000fe200078e78a1 */
[C---:B------:R-:W-:Y:S01]  /*52e0*/  FADD.FTZ R10, -R240.reuse, R10 ;  /* 0x0000000af00a7221 */ /* 0x040fe20000010100 */
[C---:B------:R-:W-:Y:S01]  /*52f0*/  FADD.FTZ R11, -R240.reuse, R11 ;  /* 0x0000000bf00b7221 */ /* 0x040fe20000010100 */
[C---:B------:R-:W-:Y:S04]  /*5300*/  HMMA.16816.F32.BF16 R24, R136.reuse, R216, R24 ;  /* 0x000000d88818723c */ /* 0x040fe80000041818 */
[C---:B------:R-:W-:Y:S01]  /*5310*/  FADD.FTZ R12, -R241.reuse, R12 ;  /* 0x0000000cf10c7221 */ /* 0x040fe20000010100 */
[----:B------:R-:W-:Y:S01]  /*5320*/  FADD.FTZ R13, -R241, R13 ;  /* 0x0000000df10d7221 */ /* 0x000fe20000010100 */
[C---:B------:R-:W-:Y:S01]  /*5330*/  FADD.FTZ R14, -R240.reuse, R14 ;  /* 0x0000000ef00e7221 */ /* 0x040fe20000010100 */
[----:B------:R-:W-:Y:S01]  /*5340*/  FADD.FTZ R15, -R240, R15 ;  /* 0x0000000ff00f7221 */ /* 0x000fe20000010100 */
[-C--:B------:R-:W-:Y:S03]  /*5350*/  HMMA.16816.F32.BF16 R28, R136, R218.reuse, R28 ;  /* 0x000000da881c723c */ /* 0x080fe6000004181c */
[C---:B------:R-:W-:Y:S01]  /*5360*/  FADD.FTZ R16, -R243.reuse, R16 ;  /* 0x00000010f3107221 */ /* 0x040fe20000010100 */
[C---:B------:R-:W-:Y:S01]  /*5370*/  FADD.FTZ R17, -R243.reuse, R17 ;  /* 0x00000011f3117221 */ /* 0x040fe20000010100 */
[C---:B------:R-:W-:Y:S01]  /*5380*/  FADD.FTZ R18, -R242.reuse, R18 ;  /* 0x00000012f2127221 */ /* 0x040fe20000010100 */
[C---:B------:R-:W-:Y:S01]  /*5390*/  FADD.FTZ R19, -R242.reuse, R19 ;  /* 0x00000013f2137221 */ /* 0x040fe20000010100 */
[C---:B------:R-:W-:Y:S01]  /*53a0*/  FADD.FTZ R20, -R243.reuse, R20 ;  /* 0x00000014f3147221 */ /* 0x040fe20000010100 */
[----:B------:R-:W-:Y:S04]  /*53b0*/  HMMA.16816.F32.BF16 R32, R132, R218, R32 ;  /* 0x000000da8420723c */ /* 0x000fe80000041820 */
[----:B------:R-:W-:Y:S01]  /*53c0*/  FADD.FTZ R21, -R243, R21 ;  /* 0x00000015f3157221 */ /* 0x000fe20000010100 */
[C---:B------:R-:W-:Y:S01]  /*53d0*/  FADD.FTZ R22, -R242.reuse, R22 ;  /* 0x00000016f2167221 */ /* 0x040fe20000010100 */
[----:B------:R-:W-:Y:S01]  /*53e0*/  FADD.FTZ R23, -R242, R23 ;  /* 0x00000017f2177221 */ /* 0x000fe20000010100 */
[C---:B------:R-:W-:Y:S01]  /*53f0*/  FADD.FTZ R24, -R241.reuse, R24 ;  /* 0x00000018f1187221 */ /* 0x040fe20000010100 */
[C---:B------:R-:W-:Y:S01]  /*5400*/  FADD.FTZ R25, -R241.reuse, R25 ;  /* 0x00000019f1197221 */ /* 0x040fe20000010100 */
[C---:B------:R-:W-:Y:S01]  /*5410*/  FADD.FTZ R26, -R240.reuse, R26 ;  /* 0x0000001af01a7221 */ /* 0x040fe20000010100 */
[C---:B------:R-:W-:Y:S01]  /*5420*/  FADD.FTZ R27, -R240.reuse, R27 ;  /* 0x0000001bf01b7221 */ /* 0x040fe20000010100 */
[C---:B------:R-:W-:Y:S01]  /*5430*/  FADD.FTZ R28, -R241.reuse, R28 ;  /* 0x0000001cf11c7221 */ /* 0x040fe20000010100 */
[----:B------:R-:W-:Y:S01]  /*5440*/  FADD.FTZ R29, -R241, R29 ;  /* 0x0000001df11d7221 */ /* 0x000fe20000010100 */
[C---:B------:R-:W-:Y:S01]  /*5450*/  FADD.FTZ R30, -R240.reuse, R30 ;  /* 0x0000001ef01e7221 */ /* 0x040fe20000010100 */
[----:B------:R-:W-:Y:S01]  /*5460*/  FADD.FTZ R31, -R240, R31 ;  /* 0x0000001ff01f7221 */ /* 0x000fe20000010100 */
[----:B------:R-:W-:Y:S01]  /*5470*/  LEA R164, R4, R164, 0x1 ;  /* 0x000000a404a47211 */ /* 0x000fe200078e08ff */
[----:B------:R-:W-:Y:S01]  /*5480*/  FMUL.FTZ R5, R153, R5 ;  /* 0x0000000599057220 */ /* 0x000fe20000410000 */
[----:B------:R-:W-:Y:S01]  /*5490*/  FMUL.FTZ R4, R155, R6 ;  /* 0x000000069b047220 */ /* 0x000fe20000410000 */
[----:B------:R-:W-:Y:S01]  /*54a0*/  FMUL.FTZ R7, R157, R7 ;  /* 0x000000079d077220 */ /* 0x000fe20000410000 */
[C---:B------:R-:W-:Y:S01]  /*54b0*/  FADD.FTZ R32, -R243.reuse, R32 ;  /* 0x00000020f3207221 */ /* 0x040fe20000010100 */
[----:B------:R-:W-:Y:S01]  /*54c0*/  FADD.FTZ R33, -R243, R33 ;  /* 0x00000021f3217221 */ /* 0x000fe20000010100 */
[----:B------:R-:W-:Y:S01]  /*54d0*/  F2FP.BF16.F32.PACK_AB R140, R5, R140 ;  /* 0x0000008c058c723e */ /* 0x000fe200000010ff */
[C---:B------:R-:W-:Y:S01]  /*54e0*/  FADD.FTZ R34, -R242.reuse, R34 ;  /* 0x00000022f2227221 */ /* 0x040fe20000010100 */
[----:B------:R-:W-:Y:S01]  /*54f0*/  F2FP.BF16.F32.PACK_AB R4, R7, R4 ;  /* 0x000000040704723e */ /* 0x000fe200000010ff */
[----:B------:R-:W-:Y:S01]  /*5500*/  FADD.FTZ R35, -R242, R35 ;  /* 0x00000023f2237221 */ /* 0x000fe20000010100 */
[----:B------:R-:W-:Y:S01]  /*5510*/  FMUL.FTZ R8, R162, R8 ;  /* 0x00000008a2087220 */ /* 0x000fe20000410000 */
[----:B------:R-:W-:Y:S01]  /*5520*/  FMUL.FTZ R9, R166, R9 ;  /* 0x00000009a6097220 */ /* 0x000fe20000410000 */
[----:B------:R-:W-:Y:S01]  /*5530*/  FMUL.FTZ R10, R168, R10 ;  /* 0x0000000aa80a7220 */ /* 0x000fe20000410000 */
[----:B------:R-:W-:Y:S01]  /*5540*/  FMUL.FTZ R11, R170, R11 ;  /* 0x0000000baa0b7220 */ /* 0x000fe20000410000 */
[----:B------:R-:W-:Y:S01]  /*5550*/  FMUL.FTZ R159, R159, R12 ;  /* 0x0000000c9f9f7220 */ /* 0x000fe20000410000 */
[----:B------:R-:W-:Y:S01]  /*5560*/  FMUL.FTZ R163, R163, R13 ;  /* 0x0000000da3a37220 */ /* 0x000fe20000410000 */
[----:B------:R-:W-:Y:S01]  /*5570*/  F2FP.BF16.F32.PACK_AB R8, R9, R8 ;  /* 0x000000080908723e */ /* 0x000fe200000010ff */
[----:B------:R-:W-:Y:S01]  /*5580*/  FMUL.FTZ R167, R167, R14 ;  /* 0x0000000ea7a77220 */ /* 0x000fe20000410000 */
[----:B------:R-:W-:Y:S01]  /*5590*/  F2FP.BF16.F32.PACK_AB R10, R11, R10 ;  /* 0x0000000a0b0a723e */ /* 0x000fe200000010ff */
[----:B------:R-:W-:Y:S01]  /*55a0*/  FMUL.FTZ R169, R169, R15 ;  /* 0x0000000fa9a97220 */ /* 0x000fe20000410000 */
[----:B------:R-:W-:Y:S01]  /*55b0*/  F2FP.BF16.F32.PACK_AB R159, R163, R159 ;  /* 0x0000009fa39f723e */ /* 0x000fe200000010ff */
[----:B------:R-:W-:Y:S01]  /*55c0*/  FMUL.FTZ R143, R143, R16 ;  /* 0x000000108f8f7220 */ /* 0x000fe20000410000 */
[----:B------:R-:W-:Y:S01]  /*55d0*/  FMUL.FTZ R144, R144, R17 ;  /* 0x0000001190907220 */ /* 0x000fe20000410000 */
[----:B------:R-:W-:Y:S01]  /*55e0*/  FMUL.FTZ R145, R145, R18 ;  /* 0x0000001291917220 */ /* 0x000fe20000410000 */
[----:B------:R-:W-:Y:S01]  /*55f0*/  F2FP.BF16.F32.PACK_AB R167, R169, R167 ;  /* 0x000000a7a9a7723e */ /* 0x000fe200000010ff */
        /* <DEDUP_REMOVED lines=24> */
[----:B------:R-:W-:Y:S02]  /*5780*/  FMUL.FTZ R35, R156, R35 ;  /* 0x000000239c237220 */ /* 0x000fe40000410000 */
[----:B------:R-:W-:Y:S03]  /*5790*/  F2FP.BF16.F32.PACK_AB R32, R33, R32 ;  /* 0x000000202120723e */ /* 0x000fe600000010ff */
[----:B------:R-:W-:Y:S01]  /*57a0*/  F2FP.BF16.F32.PACK_AB R34, R35, R34 ;  /* 0x000000222322723e */ /* 0x000fe200000010ff */
[----:B------:R-:W-:Y:S06]  /*57b0*/  BRA.U !UP0, `(.L_x_148) ;  /* 0x0000000108947547 */ /* 0x000fec000b800000 */
[----:B------:R-:W-:Y:S01]  /*57c0*/  IADD3 R9, P0, PT, RZ, -UR37, RZ ;  /* 0x80000025ff097c10 */ /* 0x000fe2000ff1e0ff */
[----:B------:R-:W-:Y:S01]  /*57d0*/  IMAD.SHL.U32 R6, R160, 0x8, RZ ;  /* 0x00000008a0067824 */ /* 0x000fe200078e00ff */
[----:B------:R-:W-:Y:S03]  /*57e0*/  ULOP3.LUT UR14, UR49, 0x1, URZ, 0xc0, !UPT ;  /* 0x00000001310e7892 */ /* 0x000fe6000f8ec0ff */
[----:B------:R-:W-:Y:S01]  /*57f0*/  IMAD.X R7, RZ, RZ, ~UR18, P0 ;  /* 0x80000012ff077e24 */ /* 0x000fe200080e06ff */
[----:B------:R-:W-:Y:S01]  /*5800*/  LOP3.LUT R6, R6, 0x18, RZ, 0xc0, !PT ;  /* 0x0000001806067812 */ /* 0x000fe200078ec0ff */
[----:B------:R-:W-:Y:S03]  /*5810*/  UISETP.NE.U32.AND UP1, UPT, UR14, 0x1, UPT ;  /* 0x000000010e00788c */ /* 0x000fe6000bf25070 */
[C---:B------:R-:W-:Y:S01]  /*5820*/  ISETP.GE.AND P3, PT, R6.reuse, UR5, PT ;  /* 0x0000000506007c0c */ /* 0x040fe2000bf66270 */
[----:B------:R-:W-:Y:S01]  /*5830*/  USEL UR14, UR35, 0x3000, !UP1 ;  /* 0x00003000230e7887 */ /* 0x000fe2000c800000 */
[----:B------:R-:W-:Y:S02]  /*5840*/  SHF.R.S64 R9, R9, 0x1f, R7 ;  /* 0x0000001f09097819 */ /* 0x000fe40000001007 */
[----:B------:R-:W-:Y:S02]  /*5850*/  LOP3.LUT R5, R6, 0x20, RZ, 0xfc, !PT ;  /* 0x0000002006057812 */ /* 0x000fe400078efcff */
[----:B------:R-:W-:Y:S01]  /*5860*/  IADD3 R236, P4, PT, R236, R9, RZ ;  /* 0x00000009ecec7210 */ /* 0x000fe20007f9e0ff */
[----:B------:R-:W-:Y:S01]  /*5870*/  VIADD R231, R231, UR14 ;  /* 0x0000000ee7e77c36 */ /* 0x000fe20008000000 */
[----:B------:R-:W-:Y:S01]  /*5880*/  ISETP.GE.AND P2, PT, R5, UR5, PT ;  /* 0x0000000505007c0c */ /* 0x000fe2000bf46270 */
[----:B------:R-:W-:Y:S01]  /*5890*/  VIADD R229, R229, UR14 ;  /* 0x0000000ee5e57c36 */ /* 0x000fe20008000000 */
[----:B------:R-:W-:Y:S01]  /*58a0*/  LEA.HI.X.SX32 R237, R7, R237, 0x1, P4 ;  /* 0x000000ed07ed7211 */ /* 0x000fe200020f0eff */
[----:B------:R-:W-:Y:S01]  /*58b0*/  VIADD R221, R221, UR14 ;  /* 0x0000000edddd7c36 */ /* 0x000fe20008000000 */
[----:B------:R-:W-:Y:S03]  /*58c0*/  LOP3.LUT R6, R6, 0x40, RZ, 0xfc, !PT ;  /* 0x0000004006067812 */ /* 0x000fe600078efcff */
[----:B------:R-:W-:Y:S01]  /*58d0*/  @!PT LDS RZ, [RZ] ;  /* 0x00000000fffff984 */ /* 0x000fe20000000800 */
[----:B------:R-:W-:Y:S01]  /*58e0*/  @!PT LDS RZ, [RZ] ;  /* 0x00000000fffff984 */ /* 0x000fe20000000800 */
[----:B------:R-:W-:Y:S01]  /*58f0*/  @!PT LDS RZ, [RZ] ;  /* 0x00000000fffff984 */ /* 0x000fe20000000800 */
[----:B------:R1:W-:Y:S01]  /*5900*/  @!P3 LDGSTS.E.BYPASS.LTC128B.128 [R231], desc[UR40][R236.64] ;  /* 0x00000000ece7bfae */ /* 0x0003e2000b981a28 */
[----:B------:R-:W-:Y:S03]  /*5910*/  ISETP.GE.AND P0, PT, R6, UR5, PT ;  /* 0x0000000506007c0c */ /* 0x000fe6000bf06270 */
        /* <DEDUP_REMOVED lines=15> */
.L_x_148:
[----:B------:R2:W-:Y:S01]  /*5a10*/  STS [R246+0xf400], R4 ;  /* 0x00f40004f6007388 */ /* 0x0005e20000000800 */
[--C-:B------:R-:W-:Y:S01]  /*5a20*/  SHF.R.U32.HI R163, RZ, 0x4, R160.reuse ;  /* 0x00000004ffa37819 */ /* 0x100fe200000116a0 */
[C---:B------:R-:W-:Y:S01]  /*5a30*/  IMAD.SHL.U32 R149, R160.reuse, 0x20, RZ ;  /* 0x00000020a0957824 */ /* 0x040fe200078e00ff */
[----:B------:R-:W3:Y:S01]  /*5a40*/  LDC R170, c[0x0][0x44c] ;  /* 0x00011300ffaa7b82 */ /* 0x000ee20000000800 */
[----:B------:R-:W-:Y:S01]  /*5a50*/  STS [R246+0xf000], R140 ;  /* 0x00f0008cf6007388 */ /* 0x000fe20000000800 */
[----:B------:R-:W-:Y:S01]  /*5a60*/  LOP3.LUT R163, R163, 0x8, RZ, 0xc0, !PT ;  /* 0x00000008a3a37812 */ /* 0x000fe200078ec0ff */
[----:B------:R-:W-:Y:S02]  /*5a70*/  IMAD.SHL.U32 R162, R160, 0x4, RZ ;  /* 0x00000004a0a27824 */ /* 0x000fe400078e00ff */
[----:B------:R-:W-:Y:S01]  /*5a80*/  STS [R244+0xf000], R143 ;  /* 0x00f0008ff4007388 */ /* 0x000fe20000000800 */
[----:B------:R-:W-:Y:S03]  /*5a90*/  LOP3.LUT R166, R163, 0x10, R160, 0xf8, !PT ;  /* 0x00000010a3a67812 */ /* 0x000fe600078ef8a0 */
[----:B------:R-:W-:Y:S01]  /*5aa0*/  STS [R244+0xf400], R19 ;  /* 0x00f40013f4007388 */ /* 0x000fe20000000800 */
[--C-:B------:R-:W-:Y:S03]  /*5ab0*/  LOP3.LUT R166, R166, 0xc0, R149.reuse, 0xf8, !PT ;  /* 0x000000c0a6a67812 */ /* 0x100fe600078ef895 */
[----:B------:R-:W-:Y:S01]  /*5ac0*/  STS [R246+0x10000], R8 ;  /* 0x01000008f6007388 */ /* 0x000fe20000000800 */
[----:B------:R-:W-:Y:S03]  /*5ad0*/  LOP3.LUT R166, R166, 0x18, R162, 0x78, !PT ;  /* 0x00000018a6a67812 */ /* 0x000fe600078e78a2 */
[----:B------:R-:W-:Y:S01]  /*5ae0*/  STS [R246+0x10400], R10 ;  /* 0x0104000af6007388 */ /* 0x000fe20000000800 */
[----:B------:R-:W-:Y:S03]  /*5af0*/  LOP3.LUT R166, R166, 0x120, R149, 0xf8, !PT ;  /* 0x00000120a6a67812 */ /* 0x000fe600078ef895 */
[----:B------:R-:W-:Y:S01]  /*5b00*/  STS [R244+0x10000], R159 ;  /* 0x0100009ff4007388 */ /* 0x000fe20000000800 */
[----:B--2---:R-:W-:Y:S01]  /*5b10*/  IMAD.MOV.U32 R4, RZ, RZ, 0x10 ;  /* 0x00000010ff047424 */ /* 0x004fe200078e00ff */
[----:B------:R-:W-:Y:S01]  /*5b20*/  LEA R166, R166, UR4, 0x1 ;  /* 0x00000004a6a67c11 */ /* 0x000fe2000f8e08ff */
[----:B---3--:R-:W-:Y:S01]  /*5b30*/  IMAD R170, R170, UR8, RZ ;  /* 0x00000008aaaa7c24 */ /* 0x008fe2000f8e02ff */
[----:B------:R-:W-:Y:S02]  /*5b40*/  STS [R244+0x10400], R167 ;  /* 0x010400a7f4007388 */ /* 0x000fe40000000800 */
[----:B------:R-:W-:Y:S02]  /*5b50*/  SEL R4, R4, 0xfffffff0, !P1 ;  /* 0xfffffff004047807 */ /* 0x000fe40004800000 */
[----:B------:R-:W-:Y:S03]  /*5b60*/  STS [R141+-0x4000], R21 ;  /* 0xffc000158d007388 */ /* 0x000fe60000000800 */
[----:B------:R-:W-:Y:S01]  /*5b70*/  IMAD.IADD R4, R4, 0x1, R141 ;  /* 0x0000000104047824 */ /* 0x000fe200078e028d */
[----:B------:R-:W-:Y:S04]  /*5b80*/  STS [R141+-0x3c00], R22 ;  /* 0xffc400168d007388 */ /* 0x000fe80000000800 */
[----:B------:R-:W-:Y:S04]  /*5b90*/  STS [R4+-0x4000], R32 ;  /* 0xffc0002004007388 */ /* 0x000fe80000000800 */
[----:B------:R-:W-:Y:S04]  /*5ba0*/  STS [R4+-0x3c00], R34 ;  /* 0xffc4002204007388 */ /* 0x000fe80000000800 */
[----:B------:R-:W-:Y:S04]  /*5bb0*/  STS [R141+-0x3000], R24 ;  /* 0xffd000188d007388 */ /* 0x000fe80000000800 */
[----:B------:R-:W-:Y:S04]  /*5bc0*/  STS [R141+-0x2c00], R26 ;  /* 0xffd4001a8d007388 */ /* 0x000fe80000000800 */
[----:B------:R-:W-:Y:S04]  /*5bd0*/  STS [R4+-0x3000], R28 ;  /* 0xffd0001c04007388 */ /* 0x000fe80000000800 */
[----:B------:R-:W-:Y:S01]  /*5be0*/  STS [R4+-0x2c00], R30 ;  /* 0xffd4001e04007388 */ /* 0x000fe20000000800 */
[----:B------:R-:W-:Y:S06]  /*5bf0*/  BAR.SYNC.DEFER_BLOCKING 0x0 ;  /* 0x0000000000007b1d */ /* 0x000fec0000010000 */
[----:B------:R-:W-:Y:S04]  /*5c00*/  LDSM.16.MT88.4 R4, [R164+UR4+0x13000] ;  /* 0x01300004a404783b */ /* 0x000fe80008004200 */
[----:B------:R-:W2:Y:S04]  /*5c10*/  LDSM.16.MT88.4 R8, [R166+0x6000] ;  /* 0x00600000a608783b */ /* 0x000ea80000004200 */
[----:B------:R-:W3:Y:S04]  /*5c20*/  LDSM.16.MT88.4 R12, [R164+UR4+0x15000] ;  /* 0x01500004a40c783b */ /* 0x000ee80008004200 */
[----:B------:R-:W4:Y:S04]  /*5c30*/  LDSM.16.MT88.4 R16, [R166+0x7000] ;  /* 0x00700000a610783b */ /* 0x000f280000004200 */
[----:B------:R-:W5:Y:S04]  /*5c40*/  LDSM.16.MT88.4 R20, [R166+0x8000] ;  /* 0x00800000a614783b */ /* 0x000f680000004200 */
[----:B------:R-:W-:Y:S04]  /*5c50*/  LDSM.16.MT88.4 R24, [R164+UR4+0x13800] ;  /* 0x01380004a418783b */ /* 0x000fe80008004200 */
[----:B------:R-:W1:Y:S04]  /*5c60*/  LDSM.16.MT88.4 R28, [R166+0x6400] ;  /* 0x00640000a61c783b */ /* 0x000e680000004200 */
[----:B------:R-:W1:Y:S04]  /*5c70*/  LDSM.16.MT88.4 R32, [R164+UR4+0x15800] ;  /* 0x01580004a420783b */ /* 0x000e680008004200 */
[----:B------:R-:W1:Y:S04]  /*5c80*/  LDSM.16.MT88.4 R132, [R166+0x7400] ;  /* 0x00740000a684783b */ /* 0x000e680000004200 */
[----:B------:R-:W-:Y:S04]  /*5c90*/  LDSM.16.MT88.4 R136, [R166+0x6c00] ;  /* 0x006c0000a688783b */ /* 0x000fe80000004200 */
[----:B------:R-:W-:Y:S01]  /*5ca0*/  LDSM.16.MT88.4 R140, [R164+UR4+0x16800] ;  /* 0x01680004a48c783b */ /* 0x000fe20008004200 */
[-C--:B--2---:R-:W-:Y:S03]  /*5cb0*/  HMMA.16816.F32.BF16 R36, R4, R8.reuse, R36 ;  /* 0x000000080424723c */ /* 0x084fe60000041824 */
[----:B------:R-:W-:Y:S05]  /*5cc0*/  LDSM.16.MT88.4 R144, [R166+0x7c00] ;  /* 0x007c0000a690783b */ /* 0x000fea0000004200 */
[C---:B---3--:R-:W-:Y:S08]  /*5cd0*/  HMMA.16816.F32.BF16 R40, R12.reuse, R8, R40 ;  /* 0x000000080c28723c */ /* 0x048ff00000041828 */
        /* <DEDUP_REMOVED lines=8> */
[-C--:B-----5:R-:W-:Y:S08]  /*5d60*/  HMMA.16816.F32.BF16 R68, R4, R20.reuse, R68 ;  /* 0x000000140444723c */ /* 0x0a0ff00000041844 */
[C---:B------:R-:W-:Y:S08]  /*5d70*/  HMMA.16816.F32.BF16 R72, R12.reuse, R20, R72 ;  /* 0x000000140c48723c */ /* 0x040ff00000041848 */
[-C--:B------:R-:W-:Y:S01]  /*5d80*/  HMMA.16816.F32.BF16 R76, R12, R22.reuse, R76 ;  /* 0x000000160c4c723c */ /* 0x080fe2000004184c */
[----:B------:R-:W-:Y:S07]  /*5d90*/  LDSM.16.MT88.4 R12, [R166+0x6800] ;  /* 0x00680000a60c783b */ /* 0x000fee0000004200 */
[----:B------:R-:W-:Y:S01]  /*5da0*/  HMMA.16816.F32.BF16 R80, R4, R22, R80 ;  /* 0x000000160450723c */ /* 0x000fe20000041850 */
[----:B------:R-:W3:Y:S04]  /*5db0*/  LDSM.16.MT88.4 R4, [R164+UR4+0x14000] ;  /* 0x01400004a404783b */ /* 0x000ee80008004200 */
[----:B------:R-:W4:Y:S03]  /*5dc0*/  LDSM.16.MT88.4 R20, [R166+0x7800] ;  /* 0x00780000a614783b */ /* 0x000f260000004200 */
[-C--:B-1----:R-:W-:Y:S08]  /*5dd0*/  HMMA.16816.F32.BF16 R36, R24, R28.reuse, R36 ;  /* 0x0000001c1824723c */ /* 0x082ff00000041824 */
[C---:B------:R-:W-:Y:S08]  /*5de0*/  HMMA.16816.F32.BF16 R40, R32.reuse, R28, R40 ;  /* 0x0000001c2028723c */ /* 0x040ff00000041828 */
[-C--:B------:R-:W-:Y:S08]  /*5df0*/  HMMA.16816.F32.BF16 R44, R32, R30.reuse, R44 ;  /* 0x0000001e202c723c */ /* 0x080ff0000004182c */
[C---:B------:R-:W-:Y:S01]  /*5e00*/  HMMA.16816.F32.BF16 R48, R24.reuse, R30, R48 ;  /* 0x0000001e1830723c */ /* 0x040fe20000041830 */
[----:B------:R-:W1:Y:S07]  /*5e10*/  LDSM.16.MT88.4 R28, [R166+0x8800] ;  /* 0x00880000a61c783b */ /* 0x000e6e0000004200 */
[-C--:B------:R-:W-:Y:S08]  /*5e20*/  HMMA.16816.F32.BF16 R52, R24, R132.reuse, R52 ;  /* 0x000000841834723c */ /* 0x080ff00000041834 */
[C---:B------:R-:W-:Y:S08]  /*5e30*/  HMMA.16816.F32.BF16 R56, R32.reuse, R132, R56 ;  /* 0x000000842038723c */ /* 0x040ff00000041838 */
[-C--:B------:R-:W-:Y:S08]  /*5e40*/  HMMA.16816.F32.BF16 R60, R32, R134.reuse, R60 ;  /* 0x00000086203c723c */ /* 0x080ff0000004183c */
[C---:B------:R-:W-:Y:S01]  /*5e50*/  HMMA.16816.F32.BF16 R64, R24.reuse, R134, R64 ;  /* 0x000000861840723c */ /* 0x040fe20000041840 */
[----:B------:R-:W5:Y:S07]  /*5e60*/  LDSM.16.MT88.4 R132, [R164+UR4+0x14800] ;  /* 0x01480004a484783b */ /* 0x000f6e0008004200 */
[-C--:B--2---:R-:W-:Y:S08]  /*5e70*/  HMMA.16816.F32.BF16 R68, R24, R8.reuse, R68 ;  /* 0x000000081844723c */ /* 0x084ff00000041844 */
[C---:B------:R-:W-:Y:S08]  /*5e80*/  HMMA.16816.F32.BF16 R72, R32.reuse, R8, R72 ;  /* 0x000000082048723c */ /* 0x040ff00000041848 */
[-C--:B------:R-:W-:Y:S01]  /*5e90*/  HMMA.16816.F32.BF16 R76, R32, R10.reuse, R76 ;  /* 0x0000000a204c723c */ /* 0x080fe2000004184c */
[----:B------:R-:W2:Y:S01]  /*5ea0*/  LDSM.16.MT88.4 R32, [R166+0x8c00] ;  /* 0x008c0000a620783b */ /* 0x000ea20000004200 */
[----:B------:R-:W-:Y:S06]  /*5eb0*/  BAR.SYNC.DEFER_BLOCKING 0x0 ;  /* 0x0000000000007b1d */ /* 0x000fec0000010000 */
        /* <DEDUP_REMOVED lines=8> */
[C---:B------:R-:W-:Y:S08]  /*5f40*/  HMMA.16816.F32.BF16 R64, R4.reuse, R22, R64 ;  /* 0x000000160440723c */ /* 0x040ff00000041840 */
[-C--:B-1----:R-:W-:Y:S08]  /*5f50*/  HMMA.16816.F32.BF16 R68, R4, R28.reuse, R68 ;  /* 0x0000001c0444723c */ /* 0x082ff00000041844 */
[C---:B------:R-:W-:Y:S08]  /*5f60*/  HMMA.16816.F32.BF16 R72, R16.reuse, R28, R72 ;  /* 0x0000001c1048723c */ /* 0x040ff00000041848 */
[-C--:B------:R-:W-:Y:S08]  /*5f70*/  HMMA.16816.F32.BF16 R76, R16, R30.reuse, R76 ;  /* 0x0000001e104c723c */ /* 0x080ff0000004184c */
[----:B------:R-:W-:Y:S04]  /*5f80*/  HMMA.16816.F32.BF16 R80, R4, R30, R80 ;  /* 0x0000001e0450723c */ /* 0x000fe80000041850 */
[----:B------:R-:W-:Y:S04]  /*5f90*/  IMAD.U32 R4, R170, -0x40, RZ ;  /* 0xffffffc0aa047824 */ /* 0x000fe800078e00ff */
[-C--:B-----5:R-:W-:Y:S05]  /*5fa0*/  HMMA.16816.F32.BF16 R36, R132, R136.reuse, R36 ;  /* 0x000000888424723c */ /* 0x0a0fea0000041824 */
[C---:B------:R-:W-:Y:S03]  /*5fb0*/  LEA R232, P0, R4.reuse, R232, 0x2 ;  /* 0x000000e804e87211 */ /* 0x040fe600078010ff */
[C---:B------:R-:W-:Y:S04]  /*5fc0*/  HMMA.16816.F32.BF16 R40, R140.reuse, R136, R40 ;  /* 0x000000888c28723c */ /* 0x040fe80000041828 */
[----:B------:R-:W-:Y:S02]  /*5fd0*/  LEA.HI.X.SX32 R233, R4, R233, 0x2, P0 ;  /* 0x000000e904e97211 */ /* 0x000fe400000f16ff */
[----:B------:R-:W-:Y:S02]  /*5fe0*/  LOP3.LUT R4, R148, 0x1c0, RZ, 0xc0, !PT ;  /* 0x000001c094047812 */ /* 0x000fe400078ec0ff */
        /* <DEDUP_REMOVED lines=17> */
[----:B------:R-:W-:Y:S02]  /*6100*/  LOP3.LUT R7, R7, 0x18, R160, 0x78, !PT ;  /* 0x0000001807077812 */ /* 0x000fe400078e78a0 */
[----:B------:R-:W-:Y:S02]  /*6110*/  SHF.R.S64 R9, R9, 0x1f, R8 ;  /* 0x0000001f09097819 */ /* 0x000fe40000001008 */
[----:B------:R-:W-:Y:S02]  /*6120*/  LOP3.LUT R6, R5, 0x20, RZ, 0xfc, !PT ;  /* 0x0000002005067812 */ /* 0x000fe400078efcff */
[----:B------:R-:W-:Y:S02]  /*6130*/  IADD3 R234, P4, PT, R234, R9, RZ ;  /* 0x00000009eaea7210 */ /* 0x000fe40007f9e0ff */
[----:B------:R-:W-:Y:S02]  /*6140*/  LOP3.LUT R7, R7, 0x1f20, R161, 0xf8, !PT ;  /* 0x00001f2007077812 */ /* 0x000fe400078ef8a1 */
[----:B------:R-:W-:Y:S02]  /*6150*/  ISETP.GE.AND P2, PT, R6, UR5, PT ;  /* 0x0000000506007c0c */ /* 0x000fe4000bf46270 */
[----:B------:R-:W-:Y:S02]  /*6160*/  LEA.HI.X.SX32 R235, R8, R235, 0x1, P4 ;  /* 0x000000eb08eb7211 */ /* 0x000fe400020f0eff */
[----:B------:R-:W-:Y:S02]  /*6170*/  LEA R11, R7, UR4, 0x1 ;  /* 0x00000004070b7c11 */ /* 0x000fe4000f8e08ff */
[----:B------:R-:W-:Y:S03]  /*6180*/  LOP3.LUT R5, R5, 0x40, RZ, 0xfc, !PT ;  /* 0x0000004005057812 */ /* 0x000fe600078efcff */
[----:B------:R-:W-:Y:S01]  /*6190*/  @!PT LDS RZ, [RZ] ;  /* 0x00000000fffff984 */ /* 0x000fe20000000800 */
[----:B------:R-:W-:Y:S01]  /*61a0*/  @!PT LDS RZ, [RZ] ;  /* 0x00000000fffff984 */ /* 0x000fe20000000800 */
[----:B------:R-:W-:Y:S01]  /*61b0*/  @!PT LDS RZ, [RZ] ;  /* 0x00000000fffff984 */ /* 0x000fe20000000800 */
[----:B------:R1:W-:Y:S01]  /*61c0*/  @!P3 LDGSTS.E.BYPASS.LTC128B.128 [R11+0x6000], desc[UR40][R234.64] ;  /* 0x06000000ea0bbfae */ /* 0x0003e2000b981a28 */
[----:B------:R-:W-:Y:S03]  /*61d0*/  ISETP.GE.AND P0, PT, R5, UR5, PT ;  /* 0x0000000505007c0c */ /* 0x000fe6000bf06270 */
        /* <DEDUP_REMOVED lines=12> */
.L_x_149:
[----:B------:R-:W-:Y:S01]  /*62a0*/  LOP3.LUT R148, R148, 0x200, RZ, 0xc0, !PT ;  /* 0x0000020094947812 */ /* 0x000fe200078ec0ff */
[----:B-1----:R-:W-:Y:S01]  /*62b0*/  LDSM.16.MT88.4 R8, [R166+0x9000] ;  /* 0x00900000a608783b */ /* 0x002fe20000004200 */
[----:B------:R-:W-:Y:S01]  /*62c0*/  LOP3.LUT R4, R4, 0x38, R161, 0xf8, !PT ;  /* 0x0000003804047812 */ /* 0x000fe200078ef8a1 */
[----:B------:R-:W-:Y:S01]  /*62d0*/  @UP0 UIADD3 UR21, UP1, UPT, UR58, -0x100, URZ ;  /* 0xffffff003a150890 */ /* 0x000fe2000ff3e0ff */
[----:B------:R-:W-:Y:S01]  /*62e0*/  LOP3.LUT R148, R148, 0xc00, R149, 0xf8, !PT ;  /* 0x00000c0094947812 */ /* 0x000fe200078ef895 */
[----:B------:R-:W-:Y:S01]  /*62f0*/  LDSM.16.MT88.4 R16, [R166+0xb000] ;  /* 0x00b00000a610783b */ /* 0x000fe20000004200 */
[----:B------:R-:W-:Y:S01]  /*6300*/  LOP3.LUT R4, R4, 0x8, R165, 0x78, !PT ;  /* 0x0000000804047812 */ /* 0x000fe200078e78a5 */
[----:B------:R-:W-:Y:S01]  /*6310*/  @UP0 UIADD3.X UR20, UPT, UPT, UR59, -0x1, URZ, UP1, !UPT ;  /* 0xffffffff3b140890 */ /* 0x000fe20008ffe4ff */
[----:B------:R-:W-:Y:S01]  /*6320*/  LOP3.LUT P0, RZ, R160, 0x2, RZ, 0xc0, !PT ;  /* 0x00000002a0ff7812 */ /* 0x000fe2000780c0ff */
[----:B------:R-:W-:Y:S01]  /*6330*/  LDSM.16.MT88.4 R28, [R166+0xd000] ;  /* 0x00d00000a61c783b */ /* 0x000fe20000004200 */
[----:B------:R-:W-:Y:S01]  /*6340*/  LOP3.LUT R4, R148, R4, RZ, 0xfc, !PT ;  /* 0x0000000494047212 */ /* 0x000fe200078efcff */
[----:B------:R-:W-:Y:S01]  /*6350*/  @UP0 UIADD3 UR10, UP1, UPT, UR10, -0x100, URZ ;  /* 0xffffff000a0a0890 */ /* 0x000fe2000ff3e0ff */
[----:B------:R-:W-:Y:S01]  /*6360*/  SEL R167, R2, 0xffffffe0, !P0 ;  /* 0xffffffe002a77807 */ /* 0x000fe20004000000 */
[----:B------:R-:W-:Y:S01]  /*6370*/  LDSM.16.MT88.4 R132, [R166+0x9400] ;  /* 0x00940000a684783b */ /* 0x000fe20000004200 */
[----:B------:R-:W-:Y:S01]  /*6380*/  LEA R156, R4, UR4, 0x1 ;  /* 0x00000004049c7c11 */ /* 0x000fe2000f8e08ff */
[----:B------:R-:W-:Y:S02]  /*6390*/  ULOP3.LUT UR14, UR49, 0x1, URZ, 0xc0, !UPT ;  /* 0x00000001310e7892 */ /* 0x000fe4000f8ec0ff */
[----:B------:R-:W-:Y:S01]  /*63a0*/  LDSM.16.MT88.4 R136, [R166+0xb400] ;  /* 0x00b40000a688783b */ /* 0x000fe20000004200 */
[----:B------:R-:W-:Y:S01]  /*63b0*/  @UP0 UIADD3.X UR11, UPT, UPT, UR11, -0x1, URZ, UP1, !UPT ;  /* 0xffffffff0b0b0890 */ /* 0x000fe20008ffe4ff */
[C---:B------:R-:W-:Y:S01]  /*63c0*/  IMAD.IADD R169, R156.reuse, 0x1, R167 ;  /* 0x000000019ca97824 */ /* 0x040fe200078e02a7 */
[----:B------:R-:W-:Y:S01]  /*63d0*/  UISETP.NE.U32.AND UP1, UPT, UR14, 0x1, UPT ;  /* 0x000000010e00788c */ /* 0x000fe2000bf25070 */
[----:B------:R-:W1:Y:S01]  /*63e0*/  LDSM.16.M88.4 R24, [R156+0xf000] ;  /* 0x00f000009c18783b */ /* 0x000e620000000200 */
[C---:B------:R-:W-:Y:S03]  /*63f0*/  VIADD R168, R156.reuse, 0xf040 ;  /* 0x0000f0409ca87836 */ /* 0x040fe60000000000 */
[----:B------:R-:W2:Y:S01]  /*6400*/  LDSM.16.M88.4 R32, [R169+0xf000] ;  /* 0x00f00000a920783b */ /* 0x000ea20000000200 */
[----:B------:R-:W-:Y:S03]  /*6410*/  PLOP3.LUT P2, PT, PT, PT, UP1, 0x80, 0x8 ;  /* 0x000000000008781c */ /* 0x000fe60003f4f018 */
[----:B------:R-:W3:Y:S04]  /*6420*/  LDSM.16.MT88.4 R140, [R166+0xd400] ;  /* 0x00d40000a68c783b */ /* 0x000ee80000004200 */
[----:B------:R-:W-:Y:S04]  /*6430*/  LDSM.16.MT88.4 R144, [R166+0x9800] ;  /* 0x00980000a690783b */ /* 0x000fe80000004200 */
[----:B------:R-:W-:Y:S04]  /*6440*/  LDSM.16.MT88.4 R148, [R166+0xb800] ;  /* 0x00b80000a694783b */ /* 0x000fe80000004200 */
[----:B------:R-:W-:Y:S01]  /*6450*/  LDSM.16.MT88.4 R152, [R166+0x9c00] ;  /* 0x009c0000a698783b */ /* 0x000fe20000004200 */
[C---:B-1----:R-:W-:Y:S08]  /*6460*/  HMMA.16816.F32.BF16 R4, R24.reuse, R8, RZ ;  /* 0x000000081804723c */ /* 0x042ff000000418ff */
[C---:B------:R-:W-:Y:S08]  /*6470*/  HMMA.16816.F32.BF16 R8, R24.reuse, R10, RZ ;  /* 0x0000000a1808723c */ /* 0x040ff000000418ff */
[C---:B------:R-:W-:Y:S08]  /*6480*/  HMMA.16816.F32.BF16 R12, R24.reuse, R16, RZ ;  /* 0x00000010180c723c */ /* 0x040ff000000418ff */
[C---:B------:R-:W-:Y:S08]  /*6490*/  HMMA.16816.F32.BF16 R16, R24.reuse, R18, RZ ;  /* 0x000000121810723c */ /* 0x040ff000000418ff */
[C---:B------:R-:W-:Y:S01]  /*64a0*/  HMMA.16816.F32.BF16 R20, R24.reuse, R28, RZ ;  /* 0x0000001c1814723c */ /* 0x040fe200000418ff */
[----:B------:R-:W-:Y:S04]  /*64b0*/  VIADD R28, R156, 0xf000 ;  /* 0x0000f0009c1c7836 */ /* 0x000fe80000000000 */
[----:B------:R-:W-:Y:S01]  /*64c0*/  @P1 VIADD R168, R28, 0xffffffc0 ;  /* 0xffffffc01ca81836 */ /* 0x000fe20000000000 */
[----:B------:R-:W-:Y:S02]  /*64d0*/  PLOP3.LUT P1, PT, PT, PT, UP0, 0x80, 0x8 ;  /* 0x000000000008781c */ /* 0x000fe40003f2f008 */
[----:B------:R-:W-:Y:S01]  /*64e0*/  HMMA.16816.F32.BF16 R24, R24, R30, RZ ;  /* 0x0000001e1818723c */ /* 0x000fe200000418ff */
[----:B------:R-:W-:Y:S01]  /*64f0*/  IMAD.IADD R167, R167, 0x1, R168 ;  /* 0x00000001a7a77824 */ /* 0x000fe200078e02a8 */
[----:B------:R-:W1:Y:S06]  /*6500*/  LDSM.16.M88.4 R28, [R168] ;  /* 0x00000000a81c783b */ /* 0x000e6c0000000200 */
[C---:B--2---:R-:W-:Y:S05]  /*6510*/  HMMA.16816.F32.BF16 R4, R32.reuse, R132, R4 ;  /* 0x000000842004723c */ /* 0x044fea0000041804 */
[----:B------:R-:W-:Y:S03]  /*6520*/  @P1 LOP3.LUT R165, R165, 0x10, RZ, 0xc0, !PT ;  /* 0x00000010a5a51812 */ /* 0x000fe600078ec0ff */
[C---:B------:R-:W-:Y:S01]  /*6530*/  HMMA.16816.F32.BF16 R8, R32.reuse, R134, R8 ;  /* 0x000000862008723c */ /* 0x040fe20000041808 */
[----:B------:R-:W2:Y:S07]  /*6540*/  LDSM.16.MT88.4 R132, [R166+0xd800] ;  /* 0x00d80000a684783b */ /* 0x000eae0000004200 */
[C---:B------:R-:W-:Y:S08]  /*6550*/  HMMA.16816.F32.BF16 R12, R32.reuse, R136, R12 ;  /* 0x00000088200c723c */ /* 0x040ff0000004180c */
[C---:B------:R-:W-:Y:S01]  /*6560*/  HMMA.16816.F32.BF16 R16, R32.reuse, R138, R16 ;  /* 0x0000008a2010723c */ /* 0x040fe20000041810 */
[----:B------:R-:W4:Y:S07]  /*6570*/  LDSM.16.M88.4 R136, [R167] ;  /* 0x00000000a788783b */ /* 0x000f2e0000000200 */
[C---:B---3--:R-:W-:Y:S08]  /*6580*/  HMMA.16816.F32.BF16 R20, R32.reuse, R140, R20 ;  /* 0x0000008c2014723c */ /* 0x048ff00000041814 */
[----:B------:R-:W-:Y:S01]  /*6590*/  HMMA.16816.F32.BF16 R24, R32, R142, R24 ;  /* 0x0000008e2018723c */ /* 0x000fe20000041818 */
[----:B------:R-:W3:Y:S04]  /*65a0*/  LDSM.16.MT88.4 R32, [R166+0xbc00] ;  /* 0x00bc0000a620783b */ /* 0x000ee80000004200 */
[----:B------:R-:W3:Y:S03]  /*65b0*/  LDSM.16.MT88.4 R140, [R166+0xdc00] ;  /* 0x00dc0000a68c783b */ /* 0x000ee60000004200 */
[C---:B-1----:R-:W-:Y:S08]  /*65c0*/  HMMA.16816.F32.BF16 R4, R28.reuse, R144, R4 ;  /* 0x000000901c04723c */ /* 0x042ff00000041804 */
[C---:B------:R-:W-:Y:S01]  /*65d0*/  HMMA.16816.F32.BF16 R8, R28.reuse, R146, R8 ;  /* 0x000000921c08723c */ /* 0x040fe20000041808 */
[----:B------:R-:W-:Y:S04]  /*65e0*/  LDSM.16.M88.4 R144, [R156+0x11000] ;  /* 0x011000009c90783b */ /* 0x000fe80000000200 */
[----:B------:R-:W-:Y:S03]  /*65f0*/  LDSM.16.MT88.4 R156, [R166+0xc000] ;  /* 0x00c00000a69c783b */ /* 0x000fe60000004200 */
[C---:B------:R-:W-:Y:S08]  /*6600*/  HMMA.16816.F32.BF16 R12, R28.reuse, R148, R12 ;  /* 0x000000941c0c723c */ /* 0x040ff0000004180c */
[C---:B------:R-:W-:Y:S01]  /*6610*/  HMMA.16816.F32.BF16 R16, R28.reuse, R150, R16 ;  /* 0x000000961c10723c */ /* 0x040fe20000041810 */
[----:B------:R-:W1:Y:S07]  /*6620*/  LDSM.16.MT88.4 R148, [R166+0xa000] ;  /* 0x00a00000a694783b */ /* 0x000e6e0000004200 */
[C---:B--2---:R-:W-:Y:S08]  /*6630*/  HMMA.16816.F32.BF16 R20, R28.reuse, R132, R20 ;  /* 0x000000841c14723c */ /* 0x044ff00000041814 */
[----:B------:R-:W-:Y:S01]  /*6640*/  HMMA.16816.F32.BF16 R24, R28, R134, R24 ;  /* 0x000000861c18723c */ /* 0x000fe20000041818 */
[----:B------:R-:W2:Y:S04]  /*6650*/  LDSM.16.MT88.4 R28, [R166+0xe000] ;  /* 0x00e00000a61c783b */ /* 0x000ea80000004200 */
[----:B------:R-:W-:Y:S03]  /*6660*/  LDSM.16.MT88.4 R132, [R166+0xa400] ;  /* 0x00a40000a684783b */ /* 0x000fe60000004200 */
[C---:B----4-:R-:W-:Y:S08]  /*6670*/  HMMA.16816.F32.BF16 R4, R136.reuse, R152, R4 ;  /* 0x000000988804723c */ /* 0x050ff00000041804 */
[C---:B------:R-:W-:Y:S08]  /*6680*/  HMMA.16816.F32.BF16 R8, R136.reuse, R154, R8 ;  /* 0x0000009a8808723c */ /* 0x040ff00000041808 */
[C---:B---3--:R-:W-:Y:S08]  /*6690*/  HMMA.16816.F32.BF16 R12, R136.reuse, R32, R12 ;  /* 0x00000020880c723c */ /* 0x048ff0000004180c */
[C---:B------:R-:W-:Y:S01]  /*66a0*/  HMMA.16816.F32.BF16 R16, R136.reuse, R34, R16 ;  /* 0x000000228810723c */ /* 0x040fe20000041810 */
[----:B------:R-:W3:Y:S07]  /*66b0*/  LDSM.16.M88.4 R32, [R169+0x11000] ;  /* 0x01100000a920783b */ /* 0x000eee0000000200 */
[C---:B------:R-:W-:Y:S08]  /*66c0*/  HMMA.16816.F32.BF16 R20, R136.reuse, R140, R20 ;  /* 0x0000008c8814723c */ /* 0x040ff00000041814 */
[----:B------:R-:W-:Y:S01]  /*66d0*/  HMMA.16816.F32.BF16 R24, R136, R142, R24 ;  /* 0x0000008e8818723c */ /* 0x000fe20000041818 */
[----:B------:R-:W4:Y:S04]  /*66e0*/  LDSM.16.MT88.4 R136, [R166+0xc400] ;  /* 0x00c40000a688783b */ /* 0x000f280000004200 */
[----:B------:R-:W-:Y:S03]  /*66f0*/  LDSM.16.MT88.4 R140, [R166+0xa800] ;  /* 0x00a80000a68c783b */ /* 0x000fe60000004200 */
[C---:B-1----:R-:W-:Y:S08]  /*6700*/  HMMA.16816.F32.BF16 R4, R144.reuse, R148, R4 ;  /* 0x000000949004723c */ /* 0x042ff00000041804 */
[C---:B------:R-:W-:Y:S08]  /*6710*/  HMMA.16816.F32.BF16 R8, R144.reuse, R150, R8 ;  /* 0x000000969008723c */ /* 0x040ff00000041808 */
[C---:B------:R-:W-:Y:S08]  /*6720*/  HMMA.16816.F32.BF16 R12, R144.reuse, R156, R12 ;  /* 0x0000009c900c723c */ /* 0x040ff0000004180c */
[C---:B------:R-:W-:Y:S08]  /*6730*/  HMMA.16816.F32.BF16 R16, R144.reuse, R158, R16 ;  /* 0x0000009e9010723c */ /* 0x040ff00000041810 */
[C---:B--2---:R-:W-:Y:S01]  /*6740*/  HMMA.16816.F32.BF16 R20, R144.reuse, R28, R20 ;  /* 0x0000001c9014723c */ /* 0x044fe20000041814 */
[----:B------:R-:W-:Y:S02]  /*6750*/  IMAD.U32 R28, RZ, RZ, UR48 ;  /* 0x00000030ff1c7e24 */ /* 0x000fe4000f8e00ff */
[----:B------:R-:W-:Y:S05]  /*6760*/  IMAD.U32 R29, RZ, RZ, UR48 ;  /* 0x00000030ff1d7e24 */ /* 0x000fea000f8e00ff */
[----:B------:R-:W-:Y:S03]  /*6770*/  HMMA.16816.F32.BF16 R24, R144, R30, R24 ;  /* 0x0000001e9018723c */ /* 0x000fe60000041818 */
[----:B------:R-:W-:Y:S04]  /*6780*/  LEA R144, P0, R28, R232, 0x2 ;  /* 0x000000e81c907211 */ /* 0x000fe800078010ff */
[----:B------:R-:W-:Y:S01]  /*6790*/  LEA.HI.X.SX32 R145, R29, R233, 0x2, P0 ;  /* 0x000000e91d917211 */ /* 0x000fe200000f16ff */
[C---:B---3--:R-:W-:Y:S01]  /*67a0*/  HMMA.16816.F32.BF16 R4, R32.reuse, R132, R4 ;  /* 0x000000842004723c */ /* 0x048fe20000041804 */
[----:B------:R-:W1:Y:S04]  /*67b0*/  LDSM.16.MT88.4 R28, [R166+0xe400] ;  /* 0x00e40000a61c783b */ /* 0x000e680000004200 */
[C---:B------:R-:W-:Y:S03]  /*67c0*/  LEA R146, P0, R170.reuse, R144, 0x5 ;  /* 0x00000090aa927211 */ /* 0x040fe600078028ff */
[C---:B------:R-:W-:Y:S01]  /*67d0*/  HMMA.16816.F32.BF16 R8, R32.reuse, R134, R8 ;  /* 0x000000862008723c */ /* 0x040fe20000041808 */
[----:B------:R-:W2:Y:S02]  /*67e0*/  LDSM.16.M88.4 R132, [R168+0x2000] ;  /* 0x00200000a884783b */ /* 0x000ea40000000200 */
[C---:B------:R-:W-:Y:S02]  /*67f0*/  LEA.HI.X.SX32 R147, R170.reuse, R145, 0x5, P0 ;  /* 0x00000091aa937211 */ /* 0x040fe400000f2eff */
[C---:B------:R-:W-:Y:S03]  /*6800*/  LEA R148, P0, R170.reuse, R146, 0x5 ;  /* 0x00000092aa947211 */ /* 0x040fe600078028ff */
[C---:B----4-:R-:W-:Y:S03]  /*6810*/  HMMA.16816.F32.BF16 R12, R32.reuse, R136, R12 ;  /* 0x00000088200c723c */ /* 0x050fe6000004180c */
[C---:B------:R-:W-:Y:S02]  /*6820*/  LEA.HI.X.SX32 R149, R170.reuse, R147, 0x5, P0 ;  /* 0x00000093aa957211 */ /* 0x040fe400000f2eff */
[C---:B------:R-:W-:Y:S03]  /*6830*/  LEA R150, P0, R170.reuse, R148, 0x5 ;  /* 0x00000094aa967211 */ /* 0x040fe600078028ff */
[C---:B------:R-:W-:Y:S01]  /*6840*/  HMMA.16816.F32.BF16 R16, R32.reuse, R138, R16 ;  /* 0x0000008a2010723c */ /* 0x040fe20000041810 */
[----:B------:R-:W3:Y:S02]  /*6850*/  LDSM.16.MT88.4 R136, [R166+0xc800] ;  /* 0x00c80000a688783b */ /* 0x000ee40000004200 */
[C---:B------:R-:W-:Y:S02]  /*6860*/  LEA.HI.X.SX32 R151, R170.reuse, R149, 0x5, P0 ;  /* 0x00000095aa977211 */ /* 0x040fe400000f2eff */
[C---:B------:R-:W-:Y:S04]  /*6870*/  LEA R152, P0, R170.reuse, R150, 0x5 ;  /* 0x00000096aa987211 */ /* 0x040fe800078028ff */
[C---:B------:R-:W-:Y:S02]  /*6880*/  LEA.HI.X.SX32 R153, R170.reuse, R151, 0x5, P0 ;  /* 0x00000097aa997211 */ /* 0x040fe400000f2eff */
[C---:B------:R-:W-:Y:S04]  /*6890*/  LEA R154, P0, R170.reuse, R152, 0x5 ;  /* 0x00000098aa9a7211 */ /* 0x040fe800078028ff */
[C---:B------:R-:W-:Y:S01]  /*68a0*/  LEA.HI.X.SX32 R155, R170.reuse, R153, 0x5, P0 ;  /* 0x00000099aa9b7211 */ /* 0x040fe200000f2eff */
[C---:B-1----:R-:W-:Y:S03]  /*68b0*/  HMMA.16816.F32.BF16 R20, R32.reuse, R28, R20 ;  /* 0x0000001c2014723c */ /* 0x042fe60000041814 */
[C---:B------:R-:W-:Y:S04]  /*68c0*/  LEA R156, P0, R170.reuse, R154, 0x5 ;  /* 0x0000009aaa9c7211 */ /* 0x040fe800078028ff */
[C---:B------:R-:W-:Y:S01]  /*68d0*/  LEA.HI.X.SX32 R157, R170.reuse, R155, 0x5, P0 ;  /* 0x0000009baa9d7211 */ /* 0x040fe200000f2eff */
[----:B------:R-:W-:Y:S01]  /*68e0*/  HMMA.16816.F32.BF16 R24, R32, R30, R24 ;  /* 0x0000001e2018723c */ /* 0x000fe20000041818 */
[----:B------:R-:W1:Y:S02]  /*68f0*/  LDSM.16.MT88.4 R28, [R166+0xe800] ;  /* 0x00e80000a61c783b */ /* 0x000e640000004200 */
[C---:B------:R-:W-:Y:S02]  /*6900*/  IMAD.WIDE R158, R170.reuse, -0xc0, R156 ;  /* 0xffffff40aa9e7825 */ /* 0x040fe400078e029c */
[----:B------:R-:W-:Y:S03]  /*6910*/  LDSM.16.M88.4 R32, [R167+0x2000] ;  /* 0x00200000a720783b */ /* 0x000fe60000000200 */
[C---:B--2---:R-:W-:Y:S05]  /*6920*/  HMMA.16816.F32.BF16 R4, R132.reuse, R140, R4 ;  /* 0x0000008c8404723c */ /* 0x044fea0000041804 */
        /* <DEDUP_REMOVED lines=13> */
[C---:B------:R-:W-:Y:S05]  /*6a00*/  LEA.HI.X.SX32 R245, R170.reuse, R243, 0x5, P0 ;  /* 0x000000f3aaf57211 */ /* 0x040fea00000f2eff */
[----:B------:R-:W-:Y:S01]  /*6a10*/  HMMA.16816.F32.BF16 R24, R132, R30, R24 ;  /* 0x0000001e8418723c */ /* 0x000fe20000041818 */
[----:B------:R-:W1:Y:S02]  /*6a20*/  LDSM.16.MT88.4 R28, [R166+0xec00] ;  /* 0x00ec0000a61c783b */ /* 0x000e640000004200 */
[C---:B------:R-:W-:Y:S04]  /*6a30*/  LEA R132, P0, R170.reuse, R244, 0x5 ;  /* 0x000000f4aa847211 */ /* 0x040fe800078028ff */
[C---:B------:R-:W-:Y:S01]  /*6a40*/  LEA.HI.X.SX32 R133, R170.reuse, R245, 0x5, P0 ;  /* 0x000000f5aa857211 */ /* 0x040fe200000f2eff */
[C---:B--2---:R-:W-:Y:S05]  /*6a50*/  HMMA.16816.F32.BF16 R4, R32.reuse, R140, R4 ;  /* 0x0000008c2004723c */ /* 0x044fea0000041804 */
[C---:B------:R-:W-:Y:S03]  /*6a60*/  LEA R134, P0, R170.reuse, R132, 0x5 ;  /* 0x00000084aa867211 */ /* 0x040fe600078028ff */
[C---:B------:R-:W-:Y:S03]  /*6a70*/  HMMA.16816.F32.BF16 R8, R32.reuse, R142, R8 ;  /* 0x0000008e2008723c */ /* 0x040fe60000041808 */
[C---:B------:R-:W-:Y:S05]  /*6a80*/  LEA.HI.X.SX32 R135, R170.reuse, R133, 0x5, P0 ;  /* 0x00000085aa877211 */ /* 0x040fea00000f2eff */
[C---:B---3--:R-:W-:Y:S03]  /*6a90*/  HMMA.16816.F32.BF16 R12, R32.reuse, R136, R12 ;  /* 0x00000088200c723c */ /* 0x048fe6000004180c */
[----:B------:R-:W-:Y:S01]  /*6aa0*/  @P1 SHF.R.U32.HI R136, RZ, 0x2, R160 ;  /* 0x00000002ff881819 */ /* 0x000fe200000116a0 */
[C---:B------:R-:W-:Y:S03]  /*6ab0*/  IMAD.WIDE R140, R170.reuse, -0xc0, R134 ;  /* 0xffffff40aa8c7825 */ /* 0x040fe600078e0286 */
[----:B------:R-:W-:Y:S01]  /*6ac0*/  @P1 LOP3.LUT R228, R165, 0x7, R136, 0xf8, !PT ;  /* 0x00000007a5e41812 */ /* 0x000fe200078ef888 */
[C---:B------:R-:W-:Y:S03]  /*6ad0*/  HMMA.16816.F32.BF16 R16, R32.reuse, R138, R16 ;  /* 0x0000008a2010723c */ /* 0x040fe60000041810 */
[----:B------:R-:W-:Y:S01]  /*6ae0*/  LEA R142, P0, R170, R140, 0x5 ;  /* 0x0000008caa8e7211 */ /* 0x000fe200078028ff */
[----:B------:R-:W-:Y:S01]  /*6af0*/  @P1 IMAD.WIDE.U32 R136, R228, R230, UR58 ;  /* 0x0000003ae4881e25 */ /* 0x000fe2000f8e00e6 */
[----:B------:R-:W-:Y:S01]  /*6b00*/  @UP0 UMOV UR58, UR21 ;  /* 0x00000015003a0c82 */ /* 0x000fe20008000000 */
[----:B------:R-:W-:Y:S01]  /*6b10*/  @UP0 UMOV UR59, UR20 ;  /* 0x00000014003b0c82 */ /* 0x000fe20008000000 */
[C---:B------:R-:W-:Y:S01]  /*6b20*/  LEA.HI.X.SX32 R143, R170.reuse, R141, 0x5, P0 ;  /* 0x0000008daa8f7211 */ /* 0x040fe200000f2eff */
[----:B------:R-:W-:Y:S01]  /*6b30*/  UISETP.GT.AND UP0, UPT, UR49, UR46, UPT ;  /* 0x0000002e3100728c */ /* 0x000fe2000bf04270 */
[C---:B-1----:R-:W-:Y:S01]  /*6b40*/  HMMA.16816.F32.BF16 R20, R32.reuse, R28, R20 ;  /* 0x0000001c2014723c */ /* 0x042fe20000041814 */
[----:B------:R-:W5:Y:S01]  /*6b50*/  @P1 LDG.E R227, desc[UR40][R136.64+-0x100] ;  /* 0xffff002888e31981 */ /* 0x000f62000c1e1900 */
[----:B------:R-:W-:Y:S01]  /*6b60*/  UIADD3 UR49, UPT, UPT, UR49, -0x1, URZ ;  /* 0xffffffff31317890 */ /* 0x000fe2000fffe0ff */
[C---:B------:R-:W-:Y:S02]  /*6b70*/  LEA R138, P0, R170.reuse, R142, 0x5 ;  /* 0x0000008eaa8a7211 */ /* 0x040fe400078028ff */
[----:B------:R-:W5:Y:S02]  /*6b80*/  @P1 LDG.E R226, desc[UR40][R136.64+-0xe0] ;  /* 0xffff202888e21981 */ /* 0x000f64000c1e1900 */
[C---:B------:R-:W-:Y:S01]  /*6b90*/  LEA.HI.X.SX32 R139, R170.reuse, R143, 0x5, P0 ;  /* 0x0000008faa8b7211 */ /* 0x040fe200000f2eff */
[----:B------:R-:W-:Y:S01]  /*6ba0*/  HMMA.16816.F32.BF16 R24, R32, R30, R24 ;  /* 0x0000001e2018723c */ /* 0x000fe20000041818 */
[----:B------:R-:W5:Y:S02]  /*6bb0*/  @P1 LDG.E R225, desc[UR40][R136.64+-0x80] ;  /* 0xffff802888e11981 */ /* 0x000f64000c1e1900 */
[C---:B------:R-:W-:Y:S02]  /*6bc0*/  LEA R28, P0, R170.reuse, R138, 0x5 ;  /* 0x0000008aaa1c7211 */ /* 0x040fe400078028ff */
[----:B------:R1:W5:Y:S02]  /*6bd0*/  @P1 LDG.E R224, desc[UR40][R136.64+-0x60] ;  /* 0xffffa02888e01981 */ /* 0x000364000c1e1900 */
[C---:B------:R-:W-:Y:S02]  /*6be0*/  LEA.HI.X.SX32 R29, R170.reuse, R139, 0x5, P0 ;  /* 0x0000008baa1d7211 */ /* 0x040fe400000f2eff */
[----:B------:R2:W-:Y:S04]  /*6bf0*/  REDG.E.ADD.F32.FTZ.RN.STRONG.GPU desc[UR40][R232.64], R4 ;  /* 0x00000004e80079a6 */ /* 0x0005e8000c12f328 */
[----:B------:R3:W-:Y:S04]  /*6c00*/  REDG.E.ADD.F32.FTZ.RN.STRONG.GPU desc[UR40][R144.64], R5 ;  /* 0x00000005900079a6 */ /* 0x0007e8000c12f328 */
[----:B------:R4:W-:Y:S04]  /*6c10*/  REDG.E.ADD.F32.FTZ.RN.STRONG.GPU desc[UR40][R146.64], R6 ;  /* 0x00000006920079a6 */ /* 0x0009e8000c12f328 */
[----:B------:R1:W-:Y:S04]  /*6c20*/  REDG.E.ADD.F32.FTZ.RN.STRONG.GPU desc[UR40][R148.64], R7 ;  /* 0x00000007940079a6 */ /* 0x0003e8000c12f328 */
[----:B------:R1:W-:Y:S04]  /*6c30*/  REDG.E.ADD.F32.FTZ.RN.STRONG.GPU desc[UR40][R150.64], R8 ;  /* 0x00000008960079a6 */ /* 0x0003e8000c12f328 */
[----:B------:R1:W-:Y:S04]  /*6c40*/  REDG.E.ADD.F32.FTZ.RN.STRONG.GPU desc[UR40][R152.64], R9 ;  /* 0x00000009980079a6 */ /* 0x0003e8000c12f328 */
[----:B------:R-:W-:Y:S01]  /*6c50*/  REDG.E.ADD.F32.FTZ.RN.STRONG.GPU desc[UR40][R154.64], R10 ;  /* 0x0000000a9a0079a6 */ /* 0x000fe2000c12f328 */
[C---:B--2---:R-:W-:Y:S03]  /*6c60*/  LEA R4, P0, R170.reuse, R28, 0x5 ;  /* 0x0000001caa047211 */ /* 0x044fe600078028ff */
[----:B------:R-:W-:Y:S01]  /*6c70*/  REDG.E.ADD.F32.FTZ.RN.STRONG.GPU desc[UR40][R156.64], R11 ;  /* 0x0000000b9c0079a6 */ /* 0x000fe2000c12f328 */
[C---:B---3--:R-:W-:Y:S03]  /*6c80*/  LEA.HI.X.SX32 R5, R170.reuse, R29, 0x5, P0 ;  /* 0x0000001daa057211 */ /* 0x048fe600000f2eff */
[----:B------:R-:W-:Y:S01]  /*6c90*/  REDG.E.ADD.F32.FTZ.RN.STRONG.GPU desc[UR40][R232.64+0x80], R12 ;  /* 0x0000800ce80079a6 */ /* 0x000fe2000c12f328 */
[C---:B----4-:R-:W-:Y:S03]  /*6ca0*/  LEA R6, P0, R170.reuse, R4, 0x5 ;  /* 0x00000004aa067211 */ /* 0x050fe600078028ff */
[----:B------:R-:W-:Y:S01]  /*6cb0*/  REDG.E.ADD.F32.FTZ.RN.STRONG.GPU desc[UR40][R158.64+0x80], R13 ;  /* 0x0000800d9e0079a6 */ /* 0x000fe2000c12f328 */
[C---:B-1----:R-:W-:Y:S03]  /*6cc0*/  LEA.HI.X.SX32 R7, R170.reuse, R5, 0x5, P0 ;  /* 0x00000005aa077211 */ /* 0x042fe600000f2eff */
[----:B------:R-:W-:Y:S01]  /*6cd0*/  REDG.E.ADD.F32.FTZ.RN.STRONG.GPU desc[UR40][R168.64+0x80], R14 ;  /* 0x0000800ea80079a6 */ /* 0x000fe2000c12f328 */
[C---:B------:R-:W-:Y:S03]  /*6ce0*/  LEA R8, P0, R170.reuse, R6, 0x5 ;  /* 0x00000006aa087211 */ /* 0x040fe600078028ff */
[----:B------:R-:W-:Y:S01]  /*6cf0*/  REDG.E.ADD.F32.FTZ.RN.STRONG.GPU desc[UR40][R240.64+0x80], R15 ;  /* 0x0000800ff00079a6 */ /* 0x000fe2000c12f328 */
[----:B------:R-:W-:Y:S03]  /*6d00*/  LEA.HI.X.SX32 R9, R170, R7, 0x5, P0 ;  /* 0x00000007aa097211 */ /* 0x000fe600000f2eff */
        /* <DEDUP_REMOVED lines=54> */
[----:B------:R1:W1:Y:S07]  /*7070*/  LDSM.16.MT88.4 R132, [R220+0x1c00] ;  /* 0x001c0000dc84783b */ /* 0x00026e0000004200 */
[----:B------:R-:W-:Y:S08]  /*7080*/  HMMA.16816.F32.BF16 R128, R32, R10, R128 ;  /* 0x0000000a2080723c */ /* 0x000ff00000041880 */
[-C--:B--2---:R-:W-:Y:S08]  /*7090*/  HMMA.16816.F32.BF16 R84, R4, R12.reuse, R84 ;  /* 0x0000000c0454723c */ /* 0x084ff00000041854 */
[C---:B------:R-:W-:Y:S08]  /*70a0*/  HMMA.16816.F32.BF16 R88, R16.reuse, R12, R88 ;  /* 0x0000000c1058723c */ /* 0x040ff00000041858 */
        /* <DEDUP_REMOVED lines=9> */
[----:B------:R-:W-:Y:S04]  /*7140*/  HMMA.16816.F32.BF16 R128, R4, R30, R128 ;  /* 0x0000001e0480723c */ /* 0x000fe80000041880 */
[C---:B------:R-:W-:Y:S02]  /*7150*/  VIADD R4, R220.reuse, 0xffffd000 ;  /* 0xffffd000dc047836 */ /* 0x040fe40000000000 */
[----:B------:R-:W-:Y:S02]  /*7160*/  @P2 VIADD R4, R220, 0x3000 ;  /* 0x00003000dc042836 */ /* 0x000fe40000000000 */
[-C--:B----4-:R-:W-:Y:S05]  /*7170*/  HMMA.16816.F32.BF16 R84, R24, R136.reuse, R84 ;  /* 0x000000881854723c */ /* 0x090fea0000041854 */
[----:B-1----:R-:W-:Y:S03]  /*7180*/  IMAD.MOV.U32 R220, RZ, RZ, R4 ;  /* 0x000000ffffdc7224 */ /* 0x002fe600078e0004 */
        /* <DEDUP_REMOVED lines=21> */
[----:B------:R-:W-:Y:S01]  /*72e0*/  LOP3.LUT R0, R0, 0x6, R2, 0xf8, !PT ;  /* 0x0000000600007812 */ /* 0x000fe200078ef802 */
[----:B------:R-:W-:Y:S01]  /*72f0*/  UISETP.NE.AND UP1, UPT, UR44, -0x1, UPT ;  /* 0xffffffff2c00788c */ /* 0x000fe2000bf25270 */
[----:B------:R-:W-:-:S02]  /*7300*/  LOP3.LUT R162, R162, 0x40, RZ, 0xc0, !PT ;  /* 0x00000040a2a27812 */ /* 0x000fc400078ec0ff */
[----:B------:R-:W-:Y:S02]  /*7310*/  LOP3.LUT R0, R0, 0x20, R161, 0xf8, !PT ;  /* 0x0000002000007812 */ /* 0x000fe400078ef8a1 */
[----:B------:R-:W-:Y:S02]  /*7320*/  F2FP.BF16.F32.PACK_AB R36, R37, R36 ;  /* 0x000000242524723e */ /* 0x000fe400000010ff */
[----:B------:R-:W-:Y:S01]  /*7330*/  LOP3.LUT R0, R0, R3, R163, 0xf6, !PT ;  /* 0x0000000300007212 */ /* 0x000fe200078ef6a3 */
[----:B------:R-:W2:Y:S01]  /*7340*/  @UP0 LDCU.64 UR10, c[0x0][0x5c0] ;  /* 0x0000b800ff0a07ac */ /* 0x000ea20008000a00 */
        /* <DEDUP_REMOVED lines=67> */
[----:B------:R-:W-:Y:S01]  /*7780*/  F2FP.BF16.F32.PACK_AB R106, R107, R106 ;  /* 0x0000006a6b6a723e */ /* 0x000fe200000010ff */
[----:B------:R-:W-:Y:S01]  /*7790*/  @UP0 UIADD3 UR17, UPT, UPT, UR42, UR44, URZ ;  /* 0x0000002c2a110290 */ /* 0x000fe2000fffe0ff */
[----:B------:R-:W-:Y:S01]  /*77a0*/  F2FP.BF16.F32.PACK_AB R108, R109, R108 ;  /* 0x0000006c6d6c723e */ /* 0x000fe200000010ff */
[----:B------:R1:W-:Y:S01]  /*77b0*/  STS [R162+0x220], R98 ;  /* 0x00022062a2007388 */ /* 0x0003e20000000800 */
[----:B------:R-:W-:Y:S01]  /*77c0*/  F2FP.BF16.F32.PACK_AB R110, R111, R110 ;  /* 0x0000006e6f6e723e */ /* 0x000fe200000010ff */
[----:B--2---:R-:W-:Y:S01]  /*77d0*/  @UP0 UIMAD.WIDE.U32 UR18, UR17, UR10, URZ ;  /* 0x0000000a111202a5 */ /* 0x004fe2000f8e00ff */
[----:B------:R-:W-:Y:S01]  /*77e0*/  F2FP.BF16.F32.PACK_AB R116, R117, R116 ;  /* 0x000000747574723e */ /* 0x000fe200000010ff */
[----:B------:R1:W-:Y:S01]  /*77f0*/  STS [R0+0xa000], R88 ;  /* 0x00a0005800007388 */ /* 0x0003e20000000800 */
[----:B------:R-:W-:Y:S01]  /*7800*/  F2FP.BF16.F32.PACK_AB R118, R119, R118 ;  /* 0x000000767776723e */ /* 0x000fe200000010ff */
[----:B------:R-:W-:Y:S01]  /*7810*/  @UP0 UIMAD UR17, UR17, UR11, URZ ;  /* 0x0000000b111102a4 */ /* 0x000fe2000f8e02ff */
[----:B------:R-:W-:Y:S01]  /*7820*/  F2FP.BF16.F32.PACK_AB R128, R129, R128 ;  /* 0x000000808180723e */ /* 0x000fe200000010ff */
[----:B------:R1:W-:Y:S01]  /*7830*/  STS [R0+0xa200], R90 ;  /* 0x00a2005a00007388 */ /* 0x0003e20000000800 */
[----:B------:R-:W-:Y:S01]  /*7840*/  F2FP.BF16.F32.PACK_AB R130, R131, R130 ;  /* 0x000000828382723e */ /* 0x000fe200000010ff */
[----:B------:R-:W-:Y:S01]  /*7850*/  @UP0 UIADD3 UR17, UPT, UPT, UR19, UR17, URZ ;  /* 0x0000001113110290 */ /* 0x000fe2000fffe0ff */
        /* <DEDUP_REMOVED lines=78> */
[----:B------:R-:W-:-:S12]  /*7d40*/  UIMAD UR17, UR50, UR9, UR19 ;  /* 0x00000009321172a4 */ /* 0x000fd8000f8e0213 */
.L_x_151:
        /* <DEDUP_REMOVED lines=10> */
[----:B------:R-:W-:Y:S01]  /*7df0*/  MOV R6, UR15 ;  /* 0x0000000f00067c02 */ /* 0x000fe20008000f00 */
[----:B------:R-:W-:Y:S06]  /*7e00*/  BRA `(.L_x_153) ;  /* 0x0000000000187947 */ /* 0x000fec0003800000 */
.L_x_152:
[----:B------:R-:W2:Y:S01]  /*7e10*/  LDCU.64 UR8, c[0x0][0x5c8] ;  /* 0x0000b900ff0877ac */ /* 0x000ea20008000a00 */
[----:B------:R-:W-:-:S04]  /*7e20*/  UIADD3 UR5, UPT, UPT, UR42, UR44, URZ ;  /* 0x0000002c2a057290 */ /* 0x000fc8000fffe0ff */
[----:B--2---:R-:W-:Y:S02]  /*7e30*/  UIMAD.WIDE.U32 UR20, UR5, UR8, URZ ;  /* 0x00000008051472a5 */ /* 0x004fe4000f8e00ff */
[----:B------:R-:W-:-:S04]  /*7e40*/  UIMAD UR5, UR5, UR9, URZ ;  /* 0x00000009050572a4 */ /* 0x000fc8000f8e02ff */
[----:B------:R-:W-:-:S06]  /*7e50*/  UIADD3 UR5, UPT, UPT, UR21, UR5, URZ ;  /* 0x0000000515057290 */ /* 0x000fcc000fffe0ff */
[----:B------:R-:W-:-:S07]  /*7e60*/  MOV R6, UR5 ;  /* 0x0000000500067c02 */ /* 0x000fce0008000f00 */
.L_x_153:
[----:B------:R-:W-:Y:S01]  /*7e70*/  BAR.SYNC.DEFER_BLOCKING 0x0 ;  /* 0x0000000000007b1d */ /* 0x000fe20000010000 */
[C---:B-1----:R-:W-:Y:S01]  /*7e80*/  LOP3.LUT R0, R161.reuse, 0xd8, RZ, 0xc0, !PT ;  /* 0x000000d8a1007812 */ /* 0x042fe200078ec0ff */
[----:B------:R-:W-:Y:S01]  /*7e90*/  USHF.L.U32 UR5, UR45, 0x7, URZ ;  /* 0x000000072d057899 */ /* 0x000fe200080006ff */
[----:B------:R-:W-:Y:S02]  /*7ea0*/  LOP3.LUT R52, R161, 0x18, RZ, 0xc0, !PT ;  /* 0x00000018a1347812 */ /* 0x000fe400078ec0ff */
[----:B------:R-:W-:Y:S01]  /*7eb0*/  LOP3.LUT R0, R0, 0x18, R160, 0x78, !PT ;  /* 0x0000001800007812 */ /* 0x000fe200078e78a0 */
[----:B------:R-:W-:Y:S02]  /*7ec0*/  USHF.R.S32.HI UR16, URZ, 0x1f, UR5 ;  /* 0x0000001fff107899 */ /* 0x000fe40008011405 */
[----:B------:R-:W1:Y:S01]  /*7ed0*/  LDC.64 R4, c[0x0][0x5d8] ;  /* 0x00017600ff047b82 */ /* 0x000e620000000a00 */
[----:B------:R-:W-:Y:S01]  /*7ee0*/  UIMAD.WIDE.U32 UR22, UR5, UR10, URZ ;  /* 0x0000000a051672a5 */ /* 0x000fe2000f8e00ff */
[----:B------:R-:W-:Y:S01]  /*7ef0*/  LOP3.LUT R0, R0, 0x1f20, R161, 0xf8, !PT ;  /* 0x00001f2000007812 */ /* 0x000fe200078ef8a1 */
[----:B------:R-:W-:Y:S01]  /*7f00*/  UIMAD UR14, UR16, UR10, URZ ;  /* 0x0000000a100e72a4 */ /* 0x000fe2000f8e02ff */
[----:B------:R-:W-:Y:S01]  /*7f10*/  BSSY.RECONVERGENT B0, `(.L_x_154) ;  /* 0x0000033000007945 */ /* 0x000fe20003800200 */
[----:B------:R-:W-:-:S02]  /*7f20*/  LOP3.LUT R55, R52, 0x20, RZ, 0xfc, !PT ;  /* 0x0000002034377812 */ /* 0x000fc400078efcff */
[----:B------:R-:W-:Y:S01]  /*7f30*/  LEA R0, R0, UR4, 0x1 ;  /* 0x0000000400007c11 */ /* 0x000fe2000f8e08ff */
[----:B------:R-:W-:Y:S01]  /*7f40*/  IMAD.U32 R2, RZ, RZ, UR22 ;  /* 0x00000016ff027e24 */ /* 0x000fe2000f8e00ff */
[----:B------:R-:W-:Y:S01]  /*7f50*/  UIMAD UR14, UR5, UR11, UR14 ;  /* 0x0000000b050e72a4 */ /* 0x000fe2000f8e020e */
[----:B------:R-:W-:Y:S01]  /*7f60*/  IMAD.U32 R3, RZ, RZ, UR23 ;  /* 0x00000017ff037e24 */ /* 0x000fe2000f8e00ff */
[----:B------:R-:W-:Y:S01]  /*7f70*/  LOP3.LUT R54, R52, 0x40, RZ, 0xfc, !PT ;  /* 0x0000004034367812 */ /* 0x000fe200078efcff */
[----:B------:R-:W-:Y:S01]  /*7f80*/  IMAD.U32 R41, RZ, RZ, UR23 ;  /* 0x00000017ff297e24 */ /* 0x000fe2000f8e00ff */
[----:B------:R-:W-:Y:S01]  /*7f90*/  LOP3.LUT R2, R2, 0x18, R161, 0xf8, !PT ;  /* 0x0000001802027812 */ /* 0x000fe200078ef8a1 */
[----:B------:R-:W-:Y:S02]  /*7fa0*/  IMAD.U32 R40, RZ, RZ, UR22 ;  /* 0x00000016ff287e24 */ /* 0x000fe4000f8e00ff */
[----:B------:R-:W-:Y:S01]  /*7fb0*/  IMAD.U32 R7, RZ, RZ, UR14 ;  /* 0x0000000eff077e24 */ /* 0x000fe2000f8e00ff */
[----:B------:R2:W3:Y:S01]  /*7fc0*/  LDS.128 R36, [R0+0xa000] ;  /* 0x00a0000000247984 */ /* 0x0004e20000000c00 */
[----:B------:R-:W-:Y:S01]  /*7fd0*/  USHF.L.U32 UR14, UR45, 0x7, URZ ;  /* 0x000000072d0e7899 */ /* 0x000fe200080006ff */
[----:B------:R-:W-:-:S02]  /*7fe0*/  IADD3 R58, P0, PT, R2, UR18, RZ ;  /* 0x00000012023a7c10 */ /* 0x000fc4000ff1e0ff */
[----:B------:R2:W4:Y:S01]  /*7ff0*/  LDS.128 R32, [R0+0xc000] ;  /* 0x00c0000000207984 */ /* 0x0005220000000c00 */
[----:B------:R-:W-:Y:S01]  /*8000*/  UIADD3 UR39, UPT, UPT, -UR14, UR39, URZ ;  /* 0x000000270e277290 */ /* 0x000fe2000fffe1ff */
[----:B------:R-:W2:Y:S01]  /*8010*/  LDC.64 R2, c[0x0][0x5e0] ;  /* 0x00017800ff027b82 */ /* 0x000ea20000000a00 */
[----:B------:R-:W-:Y:S01]  /*8020*/  IADD3.X R59, PT, PT, R41, UR17, R7, P0, !PT ;  /* 0x00000011293b7c10 */ /* 0x000fe200087fe407 */
[----:B------:R1:W2:Y:S01]  /*8030*/  LDS.128 R28, [R0+0xf000] ;  /* 0x00f00000001c7984 */ /* 0x0002a20000000c00 */
[----:B------:R-:W-:-:S03]  /*8040*/  SHF.R.U32.HI R7, RZ, 0x2, R160 ;  /* 0x00000002ff077819 */ /* 0x000fc600000116a0 */
[----:B------:R2:W2:Y:S01]  /*8050*/  LDS.128 R24, [R0+0x10000] ;  /* 0x0100000000187984 */ /* 0x0004a20000000c00 */
[C---:B------:R-:W-:Y:S01]  /*8060*/  ISETP.GE.AND P3, PT, R7.reuse, UR39, PT ;  /* 0x0000002707007c0c */ /* 0x040fe2000bf66270 */
[----:B-1----:R-:W-:Y:S01]  /*8070*/  IMAD.WIDE.U32 R58, R4, UR25, R58 ;  /* 0x00000019043a7c25 */ /* 0x002fe2000f8e003a */
[C---:B------:R-:W-:Y:S01]  /*8080*/  IADD3 R4, P0, PT, R7.reuse, 0x40, RZ ;  /* 0x0000004007047810 */ /* 0x040fe20007f1e0ff */
[----:B------:R1:W1:Y:S02]  /*8090*/  LDS.128 R20, [R0+0x11000] ;  /* 0x0110000000147984 */ /* 0x0002640000000c00 */
[----:B------:R-:W-:Y:S02]  /*80a0*/  VIADD R40, R7, 0x40 ;  /* 0x0000004007287836 */ /* 0x000fe40000000000 */
[----:B------:R1:W1:Y:S01]  /*80b0*/  LDS.128 R16, [R0+0x12000] ;  /* 0x0120000000107984 */ /* 0x0002620000000c00 */
[----:B------:R-:W-:Y:S02]  /*80c0*/  IMAD R56, R5, UR25, R59 ;  /* 0x0000001905387c24 */ /* 0x000fe4000f8e023b */
[----:B------:R-:W-:Y:S01]  /*80d0*/  ISETP.GE.AND P5, PT, R40, UR39, PT ;  /* 0x0000002728007c0c */ /* 0x000fe2000bfa6270 */
[----:B------:R1:W1:Y:S01]  /*80e0*/  LDS.128 R12, [R0+0x13000] ;  /* 0x01300000000c7984 */ /* 0x0002620000000c00 */
[----:B------:R-:W-:-:S02]  /*80f0*/  IMAD.U32 R5, RZ, RZ, UR8 ;  /* 0x00000008ff057e24 */ /* 0x000fc4000f8e00ff */
[----:B------:R-:W-:Y:S01]  /*8100*/  IMAD.X R53, RZ, RZ, RZ, P0 ;  /* 0x000000ffff357224 */ /* 0x000fe200000e06ff */
[----:B------:R1:W1:Y:S01]  /*8110*/  LDS.128 R8, [R0+0x14000] ;  /* 0x0140000000087984 */ /* 0x0002620000000c00 */
[----:B---34-:R-:W-:Y:S07]  /*8120*/  @P3 BRA `(.L_x_155) ;  /* 0x0000000000443947 */ /* 0x018fee0003800000 */
[----:B------:R-:W3:Y:S01]  /*8130*/  LDCU UR17, c[0x0][0x440] ;  /* 0x00008800ff1177ac */ /* 0x000ee20008000800 */
[----:B------:R-:W4:Y:S01]  /*8140*/  LDS.128 R48, [R0+0xb000] ;  /* 0x00b0000000307984 */ /* 0x000f220000000c00 */
[----:B------:R-:W-:Y:S01]  /*8150*/  IMAD.MOV.U32 R60, RZ, RZ, R58 ;  /* 0x000000ffff3c7224 */ /* 0x000fe200078e003a */
[----:B------:R-:W2:Y:S02]  /*8160*/  LDCU.64 UR14, c[0x0][0x560] ;  /* 0x0000ac00ff0e77ac */ /* 0x000ea40008000a00 */
[----:B------:R-:W1:Y:S01]  /*8170*/  LDS.128 R44, [R0+0xd000] ;  /* 0x00d00000002c7984 */ /* 0x000e620000000c00 */
[----:B------:R-:W-:Y:S02]  /*8180*/  IMAD.MOV.U32 R61, RZ, RZ, R56 ;  /* 0x000000ffff3d7224 */ /* 0x000fe400078e0038 */
[----:B------:R-:W-:-:S04]  /*8190*/  IMAD.WIDE.U32 R62, R7, UR10, R60 ;  /* 0x0000000a073e7c25 */ /* 0x000fc8000f8e003c */
[----:B------:R-:W-:Y:S01]  /*81a0*/  IMAD R57, R7, UR11, R63 ;  /* 0x0000000b07397c24 */ /* 0x000fe2000f8e023f */
[----:B---3--:R-:W-:Y:S02]  /*81b0*/  ISETP.GE.AND P2, PT, R52, UR17, PT ;  /* 0x0000001134007c0c */ /* 0x008fe4000bf46270 */
[----:B------:R-:W-:Y:S02]  /*81c0*/  ISETP.GE.AND P1, PT, R55, UR17, PT ;  /* 0x0000001137007c0c */ /* 0x000fe4000bf26270 */
[----:B------:R-:W-:Y:S02]  /*81d0*/  ISETP.GE.AND P0, PT, R54, UR17, PT ;  /* 0x0000001136007c0c */ /* 0x000fe4000bf06270 */
[----:B--2---:R-:W-:-:S04]  /*81e0*/  LEA R60, P4, R62, UR14, 0x1 ;  /* 0x0000000e3e3c7c11 */ /* 0x004fc8000f8808ff */
[----:B------:R-:W-:-:S03]  /*81f0*/  LEA.HI.X R61, R62, UR15, R57, 0x1, P4 ;  /* 0x0000000f3e3d7c11 */ /* 0x000fc6000a0f0c39 */
[----:B------:R-:W2:Y:S04]  /*8200*/  @!P2 LDS.128 R40, [R0+0x9000] ;  /* 0x009000000028a984 */ /* 0x000ea80000000c00 */
[----:B----4-:R3:W-:Y:S04]  /*8210*/  @!P1 STG.E.128 desc[UR40][R60.64+0x40], R48 ;  /* 0x000040303c009986 */ /* 0x0107e8000c101d28 */
[----:B-1----:R3:W-:Y:S04]  /*8220*/  @!P0 STG.E.128 desc[UR40][R60.64+0x80], R44 ;  /* 0x0000802c3c008986 */ /* 0x0027e8000c101d28 */
[----:B--2---:R3:W-:Y:S02]  /*8230*/  @!P2 STG.E.128 desc[UR40][R60.64], R40 ;  /* 0x000000283c00a986 */ /* 0x0047e4000c101d28 */
.L_x_155:
[----:B------:R-:W-:Y:S05]  /*8240*/  BSYNC.RECONVERGENT B0 ;  /* 0x0000000000007941 */ /* 0x000fea0003800200 */
.L_x_154:
[----:B---3--:R3:W4:Y:S01]  /*8250*/  LDS.128 R40, [R0+0xe000] ;  /* 0x00e0000000287984 */ /* 0x0087220000000c00 */
[----:B------:R-:W-:Y:S04]  /*8260*/  BSSY.RECONVERGENT B0, `(.L_x_156) ;  /* 0x0000012000007945 */ /* 0x000fe80003800200 */
[----:B------:R-:W-:Y:S05]  /*8270*/  @P5 BRA `(.L_x_157) ;  /* 0x0000000000405947 */ /* 0x000fea0003800000 */
[----:B------:R-:W4:Y:S01]  /*8280*/  LDCU UR17, c[0x0][0x440] ;  /* 0x00008800ff1177ac */ /* 0x000f220008000800 */
[----:B------:R-:W-:Y:S01]  /*8290*/  MOV R45, R56 ;  /* 0x00000038002d7202 */ /* 0x000fe20000000f00 */
[----:B-123--:R-:W-:Y:S01]  /*82a0*/  IMAD R0, R53, UR10, RZ ;  /* 0x0000000a35007c24 */ /* 0x00efe2000f8e02ff */
[----:B------:R-:W1:Y:S01]  /*82b0*/  LDCU.64 UR14, c[0x0][0x560] ;  /* 0x0000ac00ff0e77ac */ /* 0x000e620008000a00 */
[----:B------:R-:W-:Y:S02]  /*82c0*/  IMAD.MOV.U32 R44, RZ, RZ, R58 ;  /* 0x000000ffff2c7224 */ /* 0x000fe400078e003a */
[C---:B------:R-:W-:Y:S02]  /*82d0*/  IMAD R0, R4.reuse, UR11, R0 ;  /* 0x0000000b04007c24 */ /* 0x040fe4000f8e0200 */
[----:B------:R-:W-:-:S04]  /*82e0*/  IMAD.WIDE.U32 R44, R4, UR10, R44 ;  /* 0x0000000a042c7c25 */ /* 0x000fc8000f8e002c */
[----:B------:R-:W-:Y:S01]  /*82f0*/  IMAD.IADD R0, R0, 0x1, R45 ;  /* 0x0000000100007824 */ /* 0x000fe200078e022d */
[----:B----4-:R-:W-:Y:S02]  /*8300*/  ISETP.GE.AND P2, PT, R52, UR17, PT ;  /* 0x0000001134007c0c */ /* 0x010fe4000bf46270 */
[----:B------:R-:W-:Y:S02]  /*8310*/  ISETP.GE.AND P1, PT, R55, UR17, PT ;  /* 0x0000001137007c0c */ /* 0x000fe4000bf26270 */
[----:B------:R-:W-:Y:S02]  /*8320*/  ISETP.GE.AND P0, PT, R54, UR17, PT ;  /* 0x0000001136007c0c */ /* 0x000fe4000bf06270 */
[----:B-1----:R-:W-:-:S04]  /*8330*/  LEA R46, P4, R44, UR14, 0x1 ;  /* 0x0000000e2c2e7c11 */ /* 0x002fc8000f8808ff */
[----:B------:R-:W-:-:S05]  /*8340*/  LEA.HI.X R47, R44, UR15, R0, 0x1, P4 ;  /* 0x0000000f2c2f7c11 */ /* 0x000fca000a0f0c00 */
[----:B------:R1:W-:Y:S04]  /*8350*/  @!P2 STG.E.128 desc[UR40][R46.64], R36 ;  /* 0x000000242e00a986 */ /* 0x0003e8000c101d28 */
[----:B------:R1:W-:Y:S04]  /*8360*/  @!P1 STG.E.128 desc[UR40][R46.64+0x40], R32 ;  /* 0x000040202e009986 */ /* 0x0003e8000c101d28 */
[----:B------:R1:W-:Y:S02]  /*8370*/  @!P0 STG.E.128 desc[UR40][R46.64+0x80], R40 ;  /* 0x000080282e008986 */ /* 0x0003e4000c101d28 */
.L_x_157:
[----:B------:R-:W-:Y:S05]  /*8380*/  BSYNC.RECONVERGENT B0 ;  /* 0x0000000000007941 */ /* 0x000fea0003800200 */
.L_x_156:
        /* <DEDUP_REMOVED lines=8> */
[----:B--2---:R-:W-:-:S04]  /*8410*/  IMAD.WIDE.U32 R32, R2, UR25, R32 ;  /* 0x0000001902207c25 */ /* 0x004fc8000f8e0020 */
[----:B------:R-:W-:Y:S01]  /*8420*/  IMAD R3, R3, UR25, R33 ;  /* 0x0000001903037c24 */ /* 0x000fe2000f8e0221 */
[----:B------:R-:W-:Y:S06]  /*8430*/  @P3 BRA `(.L_x_159) ;  /* 0x0000000000343947 */ /* 0x000fec0003800000 */
[----:B------:R-:W1:Y:S01]  /*8440*/  LDCU UR5, c[0x0][0x440] ;  /* 0x00008800ff0577ac */ /* 0x000e620008000800 */
[----:B------:R-:W-:Y:S01]  /*8450*/  IMAD.MOV.U32 R2, RZ, RZ, R32 ;  /* 0x000000ffff027224 */ /* 0x000fe200078e0020 */
[----:B------:R-:W2:Y:S03]  /*8460*/  LDCU.64 UR10, c[0x0][0x568] ;  /* 0x0000ad00ff0a77ac */ /* 0x000ea60008000a00 */
        /* <DEDUP_REMOVED lines=10> */
.L_x_159:
[----:B------:R-:W-:Y:S05]  /*8510*/  BSYNC.RECONVERGENT B0 ;  /* 0x0000000000007941 */ /* 0x000fea0003800200 */
.L_x_158:
[----:B------:R-:W-:Y:S05]  /*8520*/  @P5 BRA `(.L_x_123) ;  /* 0x00000000003c5947 */ /* 0x000fea0003800000 */
[----:B------:R-:W2:Y:S01]  /*8530*/  LDCU UR5, c[0x0][0x440] ;  /* 0x00008800ff0577ac */ /* 0x000ea20008000800 */
[----:B------:R-:W-:Y:S02]  /*8540*/  IMAD R53, R53, UR8, RZ ;  /* 0x0000000835357c24 */ /* 0x000fe4000f8e02ff */
[----:B------:R-:W-:Y:S01]  /*8550*/  IMAD.MOV.U32 R2, RZ, RZ, R32 ;  /* 0x000000ffff027224 */ /* 0x000fe200078e0020 */
[----:B------:R-:W3:Y:S01]  /*8560*/  LDCU.64 UR10, c[0x0][0x568] ;  /* 0x0000ad00ff0a77ac */ /* 0x000ee20008000a00 */
[C---:B------:R-:W-:Y:S02]  /*8570*/  IMAD R53, R4.reuse, UR9, R53 ;  /* 0x0000000904357c24 */ /* 0x040fe4000f8e0235 */
[----:B------:R-:W-:-:S04]  /*8580*/  IMAD.WIDE.U32 R2, R4, UR8, R2 ;  /* 0x0000000804027c25 */ /* 0x000fc8000f8e0002 */
[----:B------:R-:W-:Y:S01]  /*8590*/  IMAD.IADD R53, R53, 0x1, R3 ;  /* 0x0000000135357824 */ /* 0x000fe200078e0203 */
[----:B--2---:R-:W-:Y:S02]  /*85a0*/  ISETP.GE.AND P2, PT, R52, UR5, PT ;  /* 0x0000000534007c0c */ /* 0x004fe4000bf46270 */
[----:B------:R-:W-:Y:S02]  /*85b0*/  ISETP.GE.AND P1, PT, R55, UR5, PT ;  /* 0x0000000537007c0c */ /* 0x000fe4000bf26270 */
[----:B------:R-:W-:Y:S02]  /*85c0*/  ISETP.GE.AND P0, PT, R54, UR5, PT ;  /* 0x0000000536007c0c */ /* 0x000fe4000bf06270 */
[----:B---3--:R-:W-:-:S04]  /*85d0*/  LEA R4, P3, R2, UR10, 0x1 ;  /* 0x0000000a02047c11 */ /* 0x008fc8000f8608ff */
[----:B------:R-:W-:-:S05]  /*85e0*/  LEA.HI.X R5, R2, UR11, R53, 0x1, P3 ;  /* 0x0000000b02057c11 */ /* 0x000fca00098f0c35 */
[----:B------:R2:W-:Y:S04]  /*85f0*/  @!P2 STG.E.128 desc[UR40][R4.64], R24 ;  /* 0x000000180400a986 */ /* 0x0005e8000c101d28 */
[----:B------:R2:W-:Y:S04]  /*8600*/  @!P1 STG.E.128 desc[UR40][R4.64+0x40], R16 ;  /* 0x0000401004009986 */ /* 0x0005e8000c101d28 */
[----:B------:R2:W-:Y:S02]  /*8610*/  @!P0 STG.E.128 desc[UR40][R4.64+0x80], R8 ;  /* 0x0000800804008986 */ /* 0x0005e4000c101d28 */
.L_x_123:
[----:B------:R-:W-:Y:S05]  /*8620*/  BSYNC.RECONVERGENT B1 ;  /* 0x0000000000017941 */ /* 0x000fea0003800200 */
.L_x_101:
        /* <DEDUP_REMOVED lines=11> */
.L_x_161:
        /* <DEDUP_REMOVED lines=10> */
.L_x_1710:


//--------------------- .text._ZN5flash44flash_bwd_dq_dk_dv_loop_seqk_parallel_kernelI23Flash_bwd_kernel_traitsILi96ELi64ELi128ELi8ELi2ELi4ELi4ELb1ELb0EN7cutlass10bfloat16_tE19Flash_kernel_traitsILi96ELi64ELi128ELi8ES3_EELb0ELb0ELb0ELb0ELb1ELb1ELb0EEEvNS_16Flash_bwd_paramsE --------------------------
	.section	.text._ZN5flash44flash_bwd_dq_dk_dv_loop_seqk_parallel_kernelI23Flash_bwd_kernel_traitsILi96ELi64ELi128ELi8ELi2ELi4ELi4ELb1ELb0EN7cutlass10bfloat16_tE19Flash_kernel_traitsILi96ELi64ELi128ELi8ES3_EELb0ELb0ELb0ELb0ELb1ELb1ELb0EEEvNS_16Flash_bwd_paramsE,"ax",@progbits
	.align	128
        .global         _ZN5flash44flash_bwd_dq_dk_dv_loop_seqk_parallel_kernelI23Flash_bwd_kernel_traitsILi96ELi64ELi128ELi8ELi2ELi4ELi4ELb1ELb0EN7cutlass10bfloat16_tE19Flash_kernel_traitsILi96ELi64ELi128ELi8ES3_EELb0ELb0ELb0ELb0ELb1ELb1ELb0EEEvNS_16Flash_bwd_paramsE
        .type           _ZN5flash44flash_bwd_dq_dk_dv_loop_seqk_parallel_kernelI23Flash_bwd_kernel_traitsILi96ELi64ELi128ELi8ELi2ELi4ELi4ELb1ELb0EN7cutlass10bfloat16_tE19Flash_kernel_traitsILi96ELi64ELi128ELi8ES3_EELb0ELb0ELb0ELb0ELb1ELb1ELb0EEEvNS_16Flash_bwd_paramsE,@function
        .size           _ZN5flash44flash_bwd_dq_dk_dv_loop_seqk_parallel_kernelI23Flash_bwd_kernel_traitsILi96ELi64ELi128ELi8ELi2ELi4ELi4ELb1ELb0EN7cutlass10bfloat16_tE19Flash_kernel_traitsILi96ELi64ELi128ELi8ES3_EELb0ELb0ELb0ELb0ELb1ELb1ELb0EEEvNS_16Flash_bwd_paramsE,(.L_x_1711 - _ZN5flash44flash_bwd_dq_dk_dv_loop_seqk_parallel_kernelI23Flash_bwd_kernel_traitsILi96ELi64ELi128ELi8ELi2ELi4ELi4ELb1ELb0EN7cutlass10bfloat16_tE19Flash_kernel_traitsILi96ELi64ELi128ELi8ES3_EELb0ELb0ELb0ELb0ELb1ELb1ELb0EEEvNS_16Flash_bwd_paramsE)
        .other          _ZN5flash44flash_bwd_dq_dk_dv_loop_seqk_parallel_kernelI23Flash_bwd_kernel_traitsILi96ELi64ELi128ELi8ELi2ELi4ELi4ELb1ELb0EN7cutlass10bfloat16_tE19Flash_kernel_traitsILi96ELi64ELi128ELi8ES3_EELb0ELb0ELb0ELb0ELb1ELb1ELb0EEEvNS_16Flash_bwd_paramsE,@"STO_CUDA_ENTRY STV_DEFAULT"
_ZN5flash44flash_bwd_dq_dk_dv_loop_seqk_parallel_kernelI23Flash_bwd_kernel_traitsILi96ELi64ELi128ELi8ELi2ELi4ELi4ELb1ELb0EN7cutlass10bfloat16_tE19Flash_kernel_traitsILi96ELi64ELi128ELi8ES3_EELb0ELb0ELb0ELb0ELb1ELb1ELb0EEEvNS_16Flash_bwd_paramsE:
.text._ZN5flash44flash_bwd_dq_dk_dv_loop_seqk_parallel_kernelI23Flash_bwd_kernel_traitsILi96ELi64ELi128ELi8ELi2ELi4ELi4ELb1ELb0EN7cutlass10bfloat16_tE19Flash_kernel_traitsILi96ELi64ELi128ELi8ES3_EELb0ELb0ELb0ELb0ELb1ELb1ELb0EEEvNS_16Flash_bwd_paramsE:
        /* <DEDUP_REMOVED lines=10> */
[----:B------:R-:W1:Y:S01]  /*00a0*/  S2R R4, SR_TID.X ;  /* 0x0000000000047919 */ /* 0x000e620000002100 */
[----:B------:R-:W2:Y:S01]  /*00b0*/  S2UR UR4, SR_CgaCtaId ;  /* 0x00000000000479c3 */ /* 0x000ea20000008800 */
[----:B------:R-:W-:Y:S01]  /*00c0*/  UMOV UR7, 0x400 ;  /* 0x0000040000077882 */ /* 0x000fe20000000000 */
[----:B------:R-:W-:Y:S01]  /*00d0*/  UMOV UR6, 0x400 ;  /* 0x0000040000067882 */ /* 0x000fe20000000000 */
[----:B------:R-:W-:Y:S01]  /*00e0*/  UMOV UR5, 0x400 ;  /* 0x0000040000057882 */ /* 0x000fe20000000000 */
[----:B------:R-:W3:Y:S04]  /*00f0*/  LDCU.64 UR32, c[0x0][0x358] ;  /* 0x00006b00ff2077ac */ /* 0x000ee80008000a00 */
[----:B------:R-:W4:Y:S01]  /*0100*/  S2UR UR23, SR_CgaCtaId ;  /* 0x00000000001779c3 */ /* 0x000f220000008800 */
[----:B------:R-:W-:Y:S01]  /*0110*/  UMOV UR26, 0xffffd000 ;  /* 0xffffd000001a7882 */ /* 0x000fe20000000000 */
[----:B------:R-:W-:Y:S01]  /*0120*/  UMOV UR27, URZ ;  /* 0x000000ff001b7c82 */ /* 0x000fe20008000000 */
[----:B------:R-:W-:-:S05]  /*0130*/  UMOV UR28, URZ ;  /* 0x000000ff001c7c82 */ /* 0x000fca0008000000 */
[----:B------:R-:W5:Y:S08]  /*0140*/  S2UR UR22, SR_CgaCtaId ;  /* 0x00000000001679c3 */ /* 0x000f700000008800 */
[----:B------:R-:W3:Y:S01]  /*0150*/  S2UR UR29, SR_CTAID.Z ;  /* 0x00000000001d79c3 */ /* 0x000ee20000002700 */
[----:B--2---:R-:W-:Y:S01]  /*0160*/  ULEA UR4, UR4, UR7, 0x18 ;  /* 0x0000000704047291 */ /* 0x004fe2000f8ec0ff */
[----:B-1----:R-:W-:-:S06]  /*0170*/  IMAD.SHL.U32 R0, R4, 0x10, RZ ;  /* 0x0000001004007824 */ /* 0x002fcc00078e00ff */
[----:B------:R-:W1:Y:S01]  /*0180*/  S2UR UR25, SR_CTAID.Y ;  /* 0x00000000001979c3 */ /* 0x000e620000002600 */
[C---:B------:R-:W-:Y:S01]  /*0190*/  IMAD.SHL.U32 R3, R4.reuse, 0x20, RZ ;  /* 0x0000002004037824 */ /* 0x040fe200078e00ff */
[----:B----4-:R-:W-:Y:S01]  /*01a0*/  ULEA UR23, UR23, UR6, 0x18 ;  /* 0x0000000617177291 */ /* 0x010fe2000f8ec0ff */
[----:B------:R-:W-:Y:S01]  /*01b0*/  IMAD.SHL.U32 R2, R4, 0x2, RZ ;  /* 0x0000000204027824 */ /* 0x000fe200078e00ff */
[----:B------:R-:W-:Y:S02]  /*01c0*/  LOP3.LUT R0, R0, 0x1c0, RZ, 0xc0, !PT ;  /* 0x000001c000007812 */ /* 0x000fe400078ec0ff */
[----:B------:R-:W-:Y:S02]  /*01d0*/  LOP3.LUT R3, R3, 0x7400, RZ, 0xc0, !PT ;  /* 0x0000740003037812 */ /* 0x000fe400078ec0ff */
[----:B------:R-:W2:Y:S01]  /*01e0*/  S2UR UR24, SR_CTAID.Z ;  /* 0x00000000001879c3 */ /* 0x000ea20000002700 */
[--C-:B------:R-:W-:Y:S01]  /*01f0*/  LOP3.LUT R0, R0, 0x38, R2.reuse, 0xf8, !PT ;  /* 0x0000003800007812 */ /* 0x100fe200078ef802 */
[----:B-----5:R-:W-:Y:S01]  /*0200*/  ULEA UR22, UR22, UR5, 0x18 ;  /* 0x0000000516167291 */ /* 0x020fe2000f8ec0ff */
[----:B------:R-:W-:-:S02]  /*0210*/  LOP3.LUT R2, R3, 0x6, R2, 0xf8, !PT ;  /* 0x0000000603027812 */ /* 0x000fc400078ef802 */
[----:B------:R-:W-:-:S04]  /*0220*/  SHF.R.U32.HI R3, RZ, 0x1, R4 ;  /* 0x00000001ff037819 */ /* 0x000fc80000011604 */
[----:B------:R-:W-:-:S04]  /*0230*/  LOP3.LUT R0, R0, 0x20, R3, 0x78, !PT ;  /* 0x0000002000007812 */ /* 0x000fc800078e7803 */
[----:B------:R-:W-:-:S04]  /*0240*/  LOP3.LUT R0, R2, R0, RZ, 0xfc, !PT ;  /* 0x0000000002007212 */ /* 0x000fc800078efcff */
[----:B-1-3--:R-:W-:-:S07]  /*0250*/  LEA R233, R0, UR4, 0x1 ;  /* 0x0000000400e97c11 */ /* 0x00afce000f8e08ff */
.L_x_169:
[----:B------:R-:W1:Y:S01]  /*0260*/  LDCU.64 UR6, c[0x0][0x470] ;  /* 0x00008e00ff0677ac */ /* 0x000e620008000a00 */
[----:B---3--:R-:W3:Y:S01]  /*0270*/  S2UR UR36, SR_CTAID.Y ;  /* 0x00000000002479c3 */ /* 0x008ee20000002600 */
[----:B------:R-:W4:Y:S01]  /*0280*/  LDCU.64 UR4, c[0x0][0x478] ;  /* 0x00008f00ff0477ac */ /* 0x000f220008000a00 */
[----:B-1----:R-:W-:Y:S02]  /*0290*/  UISETP.NE.U32.AND UP3, UPT, UR6, URZ, UPT ;  /* 0x000000ff0600728c */ /* 0x002fe4000bf65070 */
[----:B----4-:R-:W-:Y:S02]  /*02a0*/  UISETP.NE.U32.AND UP2, UPT, UR4, URZ, UPT ;  /* 0x000000ff0400728c */ /* 0x010fe4000bf45070 */
[----:B------:R-:W-:Y:S02]  /*02b0*/  UISETP.NE.AND.EX UP3, UPT, UR7, URZ, UPT, UP3 ;  /* 0x000000ff0700728c */ /* 0x000fe4000bf65330 */
[----:B------:R-:W-:-:S04]  /*02c0*/  UISETP.NE.AND.EX UP2, UPT, UR5, URZ, UPT, UP2 ;  /* 0x000000ff0500728c */ /* 0x000fc8000bf45320 */
[----:B------:R-:W-:Y:S02]  /*02d0*/  PLOP3.LUT P1, PT, PT, PT, UP3, 0x80, 0x8 ;  /* 0x000000000008781c */ /* 0x000fe40003f2f038 */
[----:B------:R-:W-:-:S03]  /*02e0*/  PLOP3.LUT P0, PT, PT, PT, UP2, 0x80, 0x8 ;  /* 0x000000000008781c */ /* 0x000fc60003f0f028 */
[----:B---3--:R-:W-:Y:S02]  /*02f0*/  @UP3 ULEA UR6, UP1, UR36, UR6, 0x2 ;  /* 0x0000000624063291 */ /* 0x008fe4000f8210ff */
[----:B------:R-:W-:Y:S02]  /*0300*/  @UP2 ULEA UR4, UP0, UR36, UR4, 0x2 ;  /* 0x0000000424042291 */ /* 0x000fe4000f8010ff */
[----:B------:R-:W-:Y:S02]  /*0310*/  @UP3 ULEA.HI.X UR7, UR36, UR7, URZ, 0x2, UP1 ;  /* 0x0000000724073291 */ /* 0x000fe400088f14ff */
[----:B------:R-:W-:Y:S01]  /*0320*/  @UP2 ULEA.HI.X UR5, UR36, UR5, URZ, 0x2, UP0 ;  /* 0x0000000524052291 */ /* 0x000fe200080f14ff */
[----:B------:R-:W-:Y:S02]  /*0330*/  IMAD.U32 R4, RZ, RZ, UR6 ;  /* 0x00000006ff047e24 */ /* 0x000fe4000f8e00ff */
[----:B------:R-:W-:Y:S02]  /*0340*/  IMAD.U32 R2, RZ, RZ, UR4 ;  /* 0x00000004ff027e24 */ /* 0x000fe4000f8e00ff */
[----:B------:R-:W-:-:S02]  /*0350*/  IMAD.U32 R5, RZ, RZ, UR7 ;  /* 0x00000007ff057e24 */ /* 0x000fc4000f8e00ff */
[----:B------:R-:W-:Y:S02]  /*0360*/  IMAD.U32 R3, RZ, RZ, UR5 ;  /* 0x00000005ff037e24 */ /* 0x000fe4000f8e00ff */
[----:B------:R-:W1:Y:S01]  /*0370*/  @!UP2 LDCU.64 UR6, c[0x0][0x488] ;  /* 0x00009100ff06a7ac */ /* 0x000e620008000a00 */
[----:B------:R-:W3:Y:S01]  /*0380*/  @P1 LDG.E R4, desc[UR32][R4.64] ;  /* 0x0000002004041981 */ /* 0x000ee2000c1e1900 */
[----:B------:R-:W4:Y:S03]  /*0390*/  @!UP2 LDCU.64 UR4, c[0x0][0x438] ;  /* 0x00008700ff04a7ac */ /* 0x000f260008000a00 */
[----:B------:R-:W5:Y:S01]  /*03a0*/  @P0 LDG.E R0, desc[UR32][R2.64] ;  /* 0x0000002002000981 */ /* 0x000f62000c1e1900 */
[----:B------:R-:W-:Y:S01]  /*03b0*/  UMOV UR42, URZ ;  /* 0x000000ff002a7c82 */ /* 0x000fe20008000000 */
[----:B------:R-:W-:Y:S02]  /*03c0*/  USHF.L.U32 UR18, UR30, 0x7, URZ ;  /* 0x000000071e127899 */ /* 0x000fe400080006ff */
[----:B-1----:R-:W-:-:S04]  /*03d0*/  @!UP2 UISETP.NE.U32.AND UP0, UPT, UR6, URZ, UPT ;  /* 0x000000ff0600a28c */ /* 0x002fc8000bf05070 */
[----:B------:R-:W-:-:S04]  /*03e0*/  @!UP2 UISETP.NE.AND.EX UP0, UPT, UR7, URZ, UPT, UP0 ;  /* 0x000000ff0700a28c */ /* 0x000fc8000bf05300 */
[----:B----4-:R-:W-:Y:S01]  /*03f0*/  @!UP2 USEL UR5, UR5, URZ, UP0 ;  /* 0x000000ff0505a287 */ /* 0x010fe20008000000 */
[----:B---3--:R-:W-:Y:S02]  /*0400*/  @P1 R2UR UR42, R4 ;  /* 0x00000000042a12ca */ /* 0x008fe400000e0000 */
[----:B-----5:R-:W-:-:S13]  /*0410*/  @P0 R2UR UR8, R0 ;  /* 0x00000000000802ca */ /* 0x020fda00000e0000 */
[----:B------:R-:W-:Y:S02]  /*0420*/  @UP2 UIADD3 UR8, UPT, UPT, UR8, -UR42, URZ ;  /* 0x8000002a08082290 */ /* 0x000fe4000fffe0ff */
[----:B------:R-:W-:-:S04]  /*0430*/  @!UP2 UIADD3 UR8, UPT, UPT, UR5, UR4, -UR42 ;  /* 0x000000040508a290 */ /* 0x000fc8000fffe82a */
[----:B------:R-:W-:-:S09]  /*0440*/  UISETP.GE.AND UP0, UPT, UR18, UR8, UPT ;  /* 0x000000081200728c */ /* 0x000fd2000bf06270 */
[----:B------:R-:W-:Y:S05]  /*0450*/  BRA.U UP0, `(.L_x_162) ;  /* 0x0000005500c87547 */ /* 0x000fea000b800000 */
[----:B------:R-:W1:Y:S01]  /*0460*/  LDC R5, c[0x0][0x3e8] ;  /* 0x0000fa00ff057b82 */ /* 0x000e620000000800 */
[----:B------:R-:W3:Y:S01]  /*0470*/  S2R R6, SR_CTAID.Z ;  /* 0x0000000000067919 */ /* 0x000ee20000002700 */
[----:B------:R-:W4:Y:S01]  /*0480*/  LDCU.U8 UR4, c[0x0][0x548] ;  /* 0x0000a900ff0477ac */ /* 0x000f220008000000 */
[----:B------:R-:W5:Y:S01]  /*0490*/  LDCU UR34, c[0x0][0x434] ;  /* 0x00008680ff2277ac */ /* 0x000f620008000800 */
[----:B------:R-:W1:Y:S01]  /*04a0*/  LDCU.U8 UR43, c[0x0][0x5f0] ;  /* 0x0000be00ff2b77ac */ /* 0x000e620008000000 */
[----:B------:R-:W-:Y:S02]  /*04b0*/  USHF.L.U32 UR40, UR36, 0x7, URZ ;  /* 0x0000000724287899 */ /* 0x000fe400080006ff */
[----:B----4-:R-:W-:Y:S01]  /*04c0*/  UISETP.NE.AND UP0, UPT, UR4, URZ, UPT ;  /* 0x000000ff0400728c */ /* 0x010fe2000bf05270 */
[----:B-1----:R-:W-:Y:S01]  /*04d0*/  IABS R4, R5 ;  /* 0x0000000500047213 */ /* 0x002fe20000000000 */
[----:B-----5:R-:W-:-:S03]  /*04e0*/  UIADD3 UR5, UPT, UPT, UR34, 0x3f, URZ ;  /* 0x0000003f22057890 */ /* 0x020fc6000fffe0ff */
[----:B------:R-:W1:Y:S01]  /*04f0*/  I2F.RP R2, R4 ;  /* 0x0000000400027306 */ /* 0x000e620000209400 */
[----:B------:R-:W-:-:S05]  /*0500*/  USHF.R.S32.HI UR37, URZ, 0x1f, UR5 ;  /* 0x0000001fff257899 */ /* 0x000fca0008011405 */
[----:B------:R-:W4:Y:S01]  /*0510*/  @UP0 LDCU UR41, c[0x0][0x454] ;  /* 0x00008a80ff2907ac */ /* 0x000f220008000800 */
[----:B---3--:R-:W-:Y:S01]  /*0520*/  IABS R6, R6 ;  /* 0x0000000600067213 */ /* 0x008fe20000000000 */
[----:B------:R-:W3:Y:S01]  /*0530*/  @!UP0 LDCU UR4, c[0x0][0x3e0] ;  /* 0x00007c00ff0487ac */ /* 0x000ee20008000800 */
[----:B------:R-:W-:Y:S01]  /*0540*/  ULEA.HI UR37, UR37, UR5, URZ, 0x6 ;  /* 0x0000000525257291 */ /* 0x000fe2000f8f30ff */
[----:B-1----:R-:W1:Y:S03]  /*0550*/  MUFU.RCP R2, R2 ;  /* 0x0000000200027308 */ /* 0x002e660000001000 */
[----:B------:R-:W-:-:S04]  /*0560*/  USHF.R.S32.HI UR37, URZ, 0x6, UR37 ;  /* 0x00000006ff257899 */ /* 0x000fc80008011425 */
[----:B------:R-:W-:Y:S02]  /*0570*/  UIADD3 UR39, UPT, UPT, UR37, -0x1, URZ ;  /* 0xffffffff25277890 */ /* 0x000fe4000fffe0ff */
[----:B----4-:R-:W-:Y:S02]  /*0580*/  @UP0 UIMAD UR41, UR29, UR41, URZ ;  /* 0x000000291d2902a4 */ /* 0x010fe4000f8e02ff */
[----:B---3--:R-:W-:Y:S02]  /*0590*/  @!UP0 UIMAD UR4, UR36, UR4, UR29 ;  /* 0x00000004240482a4 */ /* 0x008fe4000f8e021d */
[----:B------:R-:W-:Y:S02]  /*05a0*/  @UP0 UIMAD UR41, UR36, UR34, UR41 ;  /* 0x00000022242902a4 */ /* 0x000fe4000f8e0229 */
[----:B------:R-:W-:Y:S01]  /*05b0*/  @!UP0 UIMAD UR41, UR4, UR34, URZ ;  /* 0x00000022042982a4 */ /* 0x000fe2000f8e02ff */
[----:B-1----:R-:W-:-:S04]  /*05c0*/  VIADD R2, R2, 0xffffffe ;  /* 0x0ffffffe02027836 */ /* 0x002fc80000000000 */
[----:B------:R-:W1:Y:S02]  /*05d0*/  F2I.FTZ.U32.TRUNC.NTZ R3, R2 ;  /* 0x0000000200037305 */ /* 0x000e64000021f000 */
[----:B-1----:R-:W-:Y:S02]  /*05e0*/  IMAD.MOV R0, RZ, RZ, -R3 ;  /* 0x000000ffff007224 */ /* 0x002fe400078e0a03 */
[----:B------:R-:W-:Y:S02]  /*05f0*/  IMAD.MOV.U32 R2, RZ, RZ, RZ ;  /* 0x000000ffff027224 */ /* 0x000fe400078e00ff */
[----:B------:R-:W-:-:S04]  /*0600*/  IMAD R0, R0, R4, RZ ;  /* 0x0000000400007224 */ /* 0x000fc800078e02ff */
[----:B------:R-:W-:Y:S01]  /*0610*/  IMAD.HI.U32 R0, R3, R0, R2 ;  /* 0x0000000003007227 */ /* 0x000fe200078e0002 */
[----:B------:R-:W-:-:S05]  /*0620*/  MOV R3, R6 ;  /* 0x0000000600037202 */ /* 0x000fca0000000f00 */
[----:B------:R-:W-:-:S04]  /*0630*/  IMAD.HI.U32 R0, R0, R3, RZ ;  /* 0x0000000300007227 */ /* 0x000fc800078e00ff */
[----:B------:R-:W-:-:S04]  /*0640*/  IMAD.MOV R2, RZ, RZ, -R0 ;  /* 0x000000ffff027224 */ /* 0x000fc800078e0a00 */
[----:B------:R-:W-:-:S05]  /*0650*/  IMAD R2, R4, R2, R3 ;  /* 0x0000000204027224 */ /* 0x000fca00078e0203 */
[----:B------:R-:W-:-:S13]  /*0660*/  ISETP.GT.U32.AND P1, PT, R4, R2, PT ;  /* 0x000000020400720c */ /* 0x000fda0003f24070 */
[----:B------:R-:W-:Y:S01]  /*0670*/  @!P1 IMAD.IADD R2, R2, 0x1, -R4 ;  /* 0x0000000102029824 */ /* 0x000fe200078e0a04 */
[----:B------:R-:W-:Y:S02]  /*0680*/  @!P1 IADD3 R0, PT, PT, R0, 0x1, RZ ;  /* 0x0000000100009810 */ /* 0x000fe40007ffe0ff */
[C---:B------:R-:W-:Y:S02]  /*0690*/  ISETP.NE.AND P1, PT, R5.reuse, RZ, PT ;  /* 0x000000ff0500720c */ /* 0x040fe40003f25270 */
[----:B------:R-:W-:Y:S02]  /*06a0*/  ISETP.GE.U32.AND P2, PT, R2, R4, PT ;  /* 0x000000040200720c */ /* 0x000fe40003f46070 */
[----:B------:R-:W-:-:S04]  /*06b0*/  LOP3.LUT R2, R5, UR29, RZ, 0x3c, !PT ;  /* 0x0000001d05027c12 */ /* 0x000fc8000f8e3cff */
[----:B------:R-:W-:-:S07]  /*06c0*/  ISETP.GE.AND P0, PT, R2, RZ, PT ;  /* 0x000000ff0200720c */ /* 0x000fce0003f06270 */
[----:B------:R-:W-:-:S06]  /*06d0*/  @P2 VIADD R0, R0, 0x1 ;  /* 0x0000000100002836 */ /* 0x000fcc0000000000 */
[----:B------:R-:W-:Y:S02]  /*06e0*/  @!P0 IADD3 R0, PT, PT, -R0, RZ, RZ ;  /* 0x000000ff00008210 */ /* 0x000fe40007ffe1ff */
[----:B------:R-:W-:-:S04]  /*06f0*/  @!P1 LOP3.LUT R0, RZ, R5, RZ, 0x33, !PT ;  /* 0x00000005ff009212 */ /* 0x000fc800078e33ff */
[----:B------:R-:W-:Y:S01]  /*0700*/  SHF.R.S32.HI R14, RZ, 0x1f, R0 ;  /* 0x0000001fff0e7819 */ /* 0x000fe20000011400 */
[----:B------:R-:W-:Y:S06]  /*0710*/  BRA.U !UP0, `(.L_x_163) ;  /* 0x00000001081c7547 */ /* 0x000fec000b800000 */
[----:B------:R-:W1:Y:S01]  /*0720*/  LDCU UR5, c[0x0][0x430] ;  /* 0x00008600ff0577ac */ /* 0x000e620008000800 */
[----:B------:R-:W1:Y:S01]  /*0730*/  LDCU UR4, c[0x0][0x454] ;  /* 0x00008a80ff0477ac */ /* 0x000e620008000800 */
[----:B------:R-:W3:Y:S01]  /*0740*/  LDCU UR31, c[0x0][0x444] ;  /* 0x00008880ff1f77ac */ /* 0x000ee20008000800 */
[----:B-1----:R-:W-:Y:S02]  /*0750*/  ULEA UR4, UR5, UR4, 0x7 ;  /* 0x0000000405047291 */ /* 0x002fe4000f8e38ff */
[----:B---3--:R-:W-:-:S04]  /*0760*/  UIMAD UR38, UR36, UR31, UR40 ;  /* 0x0000001f242672a4 */ /* 0x008fc8000f8e0228 */
[----:B------:R-:W-:Y:S01]  /*0770*/  UIMAD UR38, UR4, UR29, UR38 ;  /* 0x0000001d042672a4 */ /* 0x000fe2000f8e0226 */
[----:B------:R-:W-:Y:S11]  /*0780*/  BRA `(.L_x_164) ;  /* 0x0000000000107947 */ /* 0x000ff60003800000 */
.L_x_163:
[----:B------:R-:W1:Y:S01]  /*0790*/  LDCU UR38, c[0x0][0x3e0] ;  /* 0x00007c00ff2677ac */ /* 0x000e620008000800 */
[----:B------:R-:W3:Y:S01]  /*07a0*/  LDCU UR31, c[0x0][0x444] ;  /* 0x00008880ff1f77ac */ /* 0x000ee20008000800 */
[----:B-1----:R-:W-:-:S04]  /*07b0*/  UIMAD UR38, UR36, UR38, UR29 ;  /* 0x00000026242672a4 */ /* 0x002fc8000f8e021d */
[----:B---3--:R-:W-:-:S12]  /*07c0*/  UIMAD UR38, UR38, UR31, URZ ;  /* 0x0000001f262672a4 */ /* 0x008fd8000f8e02ff */
.L_x_164:
[----:B------:R-:W1:Y:S01]  /*07d0*/  S2R R229, SR_TID.X ;  /* 0x0000000000e57919 */ /* 0x000e620000002100 */
[----:B------:R-:W3:Y:S01]  /*07e0*/  LDCU.64 UR16, c[0x0][0x3b0] ;  /* 0x00007600ff1077ac */ /* 0x000ee20008000a00 */
[----:B------:R-:W-:Y:S01]  /*07f0*/  IMAD.MOV.U32 R3, RZ, RZ, RZ ;  /* 0x000000ffff037224 */ /* 0x000fe200078e00ff */
[----:B------:R-:W4:Y:S01]  /*0800*/  LDC.64 R22, c[0x0][0x590] ;  /* 0x00016400ff167b82 */ /* 0x000f220000000a00 */
[----:B------:R-:W2:Y:S01]  /*0810*/  LDCU.64 UR10, c[0x0][0x3c0] ;  /* 0x00007800ff0a77ac */ /* 0x000ea20008000a00 */
[----:B------:R-:W3:Y:S06]  /*0820*/  LDCU.64 UR6, c[0x0][0x3b8] ;  /* 0x00007700ff0677ac */ /* 0x000eec0008000a00 */
[----:B------:R-:W4:Y:S01]  /*0830*/  LDC.64 R24, c[0x0][0x598] ;  /* 0x00016600ff187b82 */ /* 0x000f220000000a00 */
[----:B------:R-:W-:Y:S01]  /*0840*/  ULEA UR37, UR37, 0xffffffc0, 0x6 ;  /* 0xffffffc025257891 */ /* 0x000fe2000f8e30ff */
[----:B------:R-:W1:Y:S03]  /*0850*/  LDCU.64 UR12, c[0x0][0x588] ;  /* 0x0000b100ff0c77ac */ /* 0x000e660008000a00 */
[----:B------:R-:W-:Y:S01]  /*0860*/  USHF.R.S32.HI UR35, URZ, 0x1f, UR37 ;  /* 0x0000001fff237899 */ /* 0x000fe20008011425 */
[----:B------:R-:W1:Y:S01]  /*0870*/  LDCU.64 UR14, c[0x0][0x398] ;  /* 0x00007300ff0e77ac */ /* 0x000e620008000a00 */
[----:B--2---:R-:W-:Y:S01]  /*0880*/  IMAD.U32 R6, RZ, RZ, UR10 ;  /* 0x0000000aff067e24 */ /* 0x004fe2000f8e00ff */
[----:B------:R-:W-:-:S02]  /*0890*/  USHF.R.S32.HI UR19, URZ, 0x1f, UR42 ;  /* 0x0000001fff137899 */ /* 0x000fc4000801142a */
[----:B------:R-:W-:Y:S01]  /*08a0*/  UIADD3 UR21, UP0, UPT, UR18, UR42, URZ ;  /* 0x0000002a12157290 */ /* 0x000fe2000ff1e0ff */
[----:B---3--:R-:W-:Y:S01]  /*08b0*/  IMAD.U32 R4, RZ, RZ, UR6 ;  /* 0x00000006ff047e24 */ /* 0x008fe2000f8e00ff */
[----:B------:R-:W2:Y:S01]  /*08c0*/  LDCU.64 UR8, c[0x0][0x3a8] ;  /* 0x00007500ff0877ac */ /* 0x000ea20008000a00 */
[----:B-1----:R-:W-:Y:S01]  /*08d0*/  IMAD.SHL.U32 R163, R229, 0x8, RZ ;  /* 0x00000008e5a37824 */ /* 0x002fe200078e00ff */
[----:B------:R-:W1:Y:S01]  /*08e0*/  LDCU.64 UR4, c[0x0][0x3a0] ;  /* 0x00007400ff0477ac */ /* 0x000e620008000a00 */
[----:B------:R-:W-:Y:S01]  /*08f0*/  IMAD.U32 R10, RZ, RZ, UR12 ;  /* 0x0000000cff0a7e24 */ /* 0x000fe2000f8e00ff */
[----:B------:R-:W-:Y:S01]  /*0900*/  SHF.R.U32.HI R251, RZ, 0x2, R229 ;  /* 0x00000002fffb7819 */ /* 0x000fe200000116e5 */
[----:B------:R-:W-:Y:S01]  /*0910*/  IMAD.U32 R16, RZ, RZ, UR13 ;  /* 0x0000000dff107e24 */ /* 0x000fe2000f8e00ff */
[----:B------:R-:W-:Y:S01]  /*0920*/  UIMAD UR20, UR35, UR16, URZ ;  /* 0x00000010231472a4 */ /* 0x000fe2000f8e02ff */
[----:B------:R-:W-:Y:S01]  /*0930*/  LOP3.LUT R2, R163, 0x18, RZ, 0xc0, !PT ;  /* 0x00000018a3027812 */ /* 0x000fe200078ec0ff */
[----:B------:R-:W-:Y:S01]  /*0940*/  ULEA.HI.X.SX32 UR18, UR18, UR19, 0x1, UP0 ;  /* 0x0000001312127291 */ /* 0x000fe200080f0eff */
[----:B------:R-:W-:Y:S01]  /*0950*/  IMAD.U32 R8, RZ, RZ, UR14 ;  /* 0x0000000eff087e24 */ /* 0x000fe2000f8e00ff */
[----:B------:R-:W-:Y:S01]  /*0960*/  UIMAD.WIDE.U32 UR44, UR37, UR16, URZ ;  /* 0x00000010252c72a5 */ /* 0x000fe2000f8e00ff */
[----:B------:R-:W-:Y:S01]  /*0970*/  IMAD R18, R251, UR11, RZ ;  /* 0x0000000bfb127c24 */ /* 0x000fe2000f8e02ff */
[----:B------:R-:W-:Y:S01]  /*0980*/  UIMAD UR20, UR37, UR17, UR20 ;  /* 0x00000011251472a4 */ /* 0x000fe2000f8e0214 */
[----:B------:R-:W-:Y:S01]  /*0990*/  IMAD.WIDE.U32 R6, R6, UR21, R2 ;  /* 0x0000001506067c25 */ /* 0x000fe2000f8e0002 */
[----:B------:R-:W-:-:S02]  /*09a0*/  UIMAD UR19, UR18, UR10, URZ ;  /* 0x0000000a121372a4 */ /* 0x000fc4000f8e02ff */
[----:B------:R-:W-:Y:S01]  /*09b0*/  UIMAD UR18, UR18, UR6, URZ ;  /* 0x00000006121272a4 */ /* 0x000fe2000f8e02ff */
[--C-:B------:R-:W-:Y:S01]  /*09c0*/  IMAD.WIDE.U32 R4, R4, UR21, R2.reuse ;  /* 0x0000001504047c25 */ /* 0x100fe2000f8e0002 */
[----:B------:R-:W-:Y:S02]  /*09d0*/  UIADD3 UR20, UPT, UPT, UR45, UR20, URZ ;  /* 0x000000142d147290 */ /* 0x000fe4000fffe0ff */
[----:B------:R-:W-:Y:S01]  /*09e0*/  UIMAD UR19, UR21, UR11, UR19 ;  /* 0x0000000b151372a4 */ /* 0x000fe2000f8e0213 */
[----:B------:R-:W-:Y:S01]  /*09f0*/  IMAD.WIDE.U32 R10, R10, UR36, R2 ;  /* 0x000000240a0a7c25 */ /* 0x000fe2000f8e0002 */
[----:B------:R-:W-:Y:S01]  /*0a00*/  UIMAD UR18, UR21, UR7, UR18 ;  /* 0x00000007151272a4 */ /* 0x000fe2000f8e0212 */
[----:B------:R-:W-:Y:S01]  /*0a10*/  LOP3.LUT R2, R2, UR44, RZ, 0xfc, !PT ;  /* 0x0000002c02027c12 */ /* 0x000fe2000f8efcff */
[----:B------:R-:W-:Y:S01]  /*0a20*/  USHF.L.U64.HI UR14, UR10, 0x6, UR11 ;  /* 0x000000060a0e7899 */ /* 0x000fe2000801020b */
[----:B------:R-:W-:Y:S01]  /*0a30*/  IMAD.U32 R3, RZ, RZ, UR20 ;  /* 0x00000014ff037e24 */ /* 0x000fe2000f8e00ff */
[----:B------:R-:W3:Y:S01]  /*0a40*/  LDCU.64 UR12, c[0x0][0x390] ;  /* 0x00007200ff0c77ac */ /* 0x000ee20008000a00 */
[----:B------:R-:W-:-:S02]  /*0a50*/  VIADD R7, R7, UR19 ;  /* 0x0000001307077c36 */ /* 0x000fc40008000000 */
[----:B--2---:R-:W-:Y:S01]  /*0a60*/  IMAD.U32 R12, RZ, RZ, UR8 ;  /* 0x00000008ff0c7e24 */ /* 0x004fe2000f8e00ff */
[----:B------:R-:W2:Y:S01]  /*0a70*/  LDCU.64 UR20, c[0x0][0x3d8] ;  /* 0x00007b00ff1477ac */ /* 0x000ea20008000a00 */
[----:B------:R-:W-:Y:S02]  /*0a80*/  VIADD R5, R5, UR18 ;  /* 0x0000001205057c36 */ /* 0x000fe40008000000 */
[----:B-1----:R-:W-:Y:S01]  /*0a90*/  IMAD.U32 R13, RZ, RZ, UR4 ;  /* 0x00000004ff0d7e24 */ /* 0x002fe2000f8e00ff */
[----:B------:R-:W1:Y:S01]  /*0aa0*/  LDCU.64 UR18, c[0x0][0x3c8] ;  /* 0x00007900ff1277ac */ /* 0x000e620008000a00 */
[----:B------:R-:W-:Y:S01]  /*0ab0*/  IMAD.WIDE.U32 R8, R8, UR36, R2 ;  /* 0x0000002408087c25 */ /* 0x000fe2000f8e0002 */
[----:B------:R-:W-:-:S03]  /*0ac0*/  ULEA UR41, UR39, UR41, 0x6 ;  /* 0x0000002927297291 */ /* 0x000fc6000f8e30ff */
[----:B------:R-:W-:-:S04]  /*0ad0*/  IMAD.WIDE.U32 R2, R12, UR36, R6 ;  /* 0x000000240c027c25 */ /* 0x000fc8000f8e0006 */
[----:B------:R-:W-:-:S04]  /*0ae0*/  IMAD.WIDE.U32 R6, R13, UR36, R4 ;  /* 0x000000240d067c25 */ /* 0x000fc8000f8e0004 */
[----:B------:R-:W-:Y:S01]  /*0af0*/  IMAD.U32 R13, RZ, RZ, UR5 ;  /* 0x00000005ff0d7e24 */ /* 0x000fe2000f8e00ff */
[----:B------:R-:W4:Y:S01]  /*0b00*/  LDCU.64 UR4, c[0x0][0x3d0] ;  /* 0x00007a00ff0477ac */ /* 0x000f220008000a00 */
[----:B------:R-:W-:Y:S02]  /*0b10*/  IMAD.U32 R4, RZ, RZ, UR15 ;  /* 0x0000000fff047e24 */ /* 0x000fe4000f8e00ff */
[----:B------:R-:W-:Y:S01]  /*0b20*/  IMAD R7, R13, UR36, R7 ;  /* 0x000000240d077c24 */ /* 0x000fe2000f8e0207 */
[----:B------:R-:W-:Y:S01]  /*0b30*/  USHF.L.U32 UR15, UR10, 0x6, URZ ;  /* 0x000000060a0f7899 */ /* 0x000fe200080006ff */
[----:B------:R-:W-:Y:S02]  /*0b40*/  IMAD R5, R4, UR36, R9 ;  /* 0x0000002404057c24 */ /* 0x000fe4000f8e0209 */
[----:B------:R-:W-:Y:S02]  /*0b50*/  IMAD.MOV.U32 R4, RZ, RZ, R8 ;  /* 0x000000ffff047224 */ /* 0x000fe400078e0008 */
[----:B--2---:R-:W-:-:S02]  /*0b60*/  IMAD R8, R14, UR20, RZ ;  /* 0x000000140e087c24 */ /* 0x004fc4000f8e02ff */
[----:B-1----:R-:W-:Y:S02]  /*0b70*/  IMAD.U32 R9, RZ, RZ, UR18 ;  /* 0x00000012ff097e24 */ /* 0x002fe4000f8e00ff */
[----:B------:R-:W-:Y:S02]  /*0b80*/  IMAD R15, R0, UR21, R8 ;  /* 0x00000015000f7c24 */ /* 0x000fe4000f8e0208 */
[----:B------:R-:W-:Y:S02]  /*0b90*/  IMAD R17, R16, UR36, R11 ;  /* 0x0000002410117c24 */ /* 0x000fe4000f8e020b */
[----:B------:R-:W-:Y:S01]  /*0ba0*/  IMAD.U32 R12, RZ, RZ, UR9 ;  /* 0x00000009ff0c7e24 */ /* 0x000fe2000f8e00ff */
[----:B------:R-:W1:Y:S01]  /*0bb0*/  LDCU.64 UR8, c[0x0][0x380] ;  /* 0x00007000ff0877ac */ /* 0x000e620008000a00 */
[----:B----4-:R-:W-:Y:S02]  /*0bc0*/  IMAD R8, R14, UR4, RZ ;  /* 0x000000040e087c24 */ /* 0x010fe4000f8e02ff */
[----:B------:R-:W-:-:S02]  /*0bd0*/  IMAD.MOV.U32 R16, RZ, RZ, R10 ;  /* 0x000000ffff107224 */ /* 0x000fc400078e000a */
[C---:B------:R-:W-:Y:S01]  /*0be0*/  IMAD R14, R0.reuse, UR5, R8 ;  /* 0x00000005000e7c24 */ /* 0x040fe2000f8e0208 */
[----:B------:R-:W-:Y:S01]  /*0bf0*/  USHF.L.U32 UR5, UR6, 0x6, URZ ;  /* 0x0000000606057899 */ /* 0x000fe200080006ff */
[----:B------:R-:W-:Y:S01]  /*0c00*/  IMAD.WIDE.U32 R6, R0, UR4, R6 ;  /* 0x0000000400067c25 */ /* 0x000fe2000f8e0006 */
[----:B------:R-:W-:-:S03]  /*0c10*/  USHF.L.U64.HI UR4, UR6, 0x6, UR7 ;  /* 0x0000000606047899 */ /* 0x000fc60008010207 */
[----:B------:R-:W-:-:S04]  /*0c20*/  IMAD.WIDE.U32 R4, R9, UR29, R4 ;  /* 0x0000001d09047c25 */ /* 0x000fc8000f8e0004 */
[----:B------:R-:W-:Y:S02]  /*0c30*/  IMAD.U32 R10, RZ, RZ, UR19 ;  /* 0x00000013ff0a7e24 */ /* 0x000fe4000f8e00ff */
[----:B------:R-:W-:Y:S02]  /*0c40*/  IMAD R3, R12, UR36, R3 ;  /* 0x000000240c037c24 */ /* 0x000fe4000f8e0203 */
[----:B------:R-:W-:Y:S02]  /*0c50*/  IMAD.U32 R9, RZ, RZ, UR14 ;  /* 0x0000000eff097e24 */ /* 0x000fe4000f8e00ff */
[----:B------:R-:W-:Y:S01]  /*0c60*/  IMAD.U32 R8, RZ, RZ, UR15 ;  /* 0x0000000fff087e24 */ /* 0x000fe2000f8e00ff */
[----:B------:R-:W2:Y:S01]  /*0c70*/  LDCU.64 UR14, c[0x0][0x388] ;  /* 0x00007100ff0e77ac */ /* 0x000ea20008000a00 */
[----:B------:R-:W-:Y:S02]  /*0c80*/  IMAD R11, R10, UR29, R5 ;  /* 0x0000001d0a0b7c24 */ /* 0x000fe4000f8e0205 */
[----:B------:R-:W-:-:S02]  /*0c90*/  IMAD.MOV.U32 R10, RZ, RZ, R4 ;  /* 0x000000ffff0a7224 */ /* 0x000fc400078e0004 */
[----:B------:R-:W-:Y:S01]  /*0ca0*/  IMAD.U32 R5, RZ, RZ, UR4 ;  /* 0x00000004ff057e24 */ /* 0x000fe2000f8e00ff */
[----:B------:R-:W-:Y:S01]  /*0cb0*/  UMOV UR4, UR23 ;  /* 0x0000001700047c82 */ /* 0x000fe20008000000 */
[----:B------:R-:W-:Y:S01]  /*0cc0*/  IMAD.U32 R4, RZ, RZ, UR5 ;  /* 0x00000005ff047e24 */ /* 0x000fe2000f8e00ff */
[----:B------:R-:W-:Y:S01]  /*0cd0*/  ULOP3.LUT UR5, UR39, 0x80000001, URZ, 0xc0, !UPT ;  /* 0x8000000127057892 */ /* 0x000fe2000f8ec0ff */
[----:B------:R-:W-:-:S03]  /*0ce0*/  IMAD.WIDE.U32 R2, R0, UR20, R2 ;  /* 0x0000001400027c25 */ /* 0x000fc6000f8e0002 */
[----:B------:R-:W-:Y:S01]  /*0cf0*/  UISETP.NE.AND UP0, UPT, UR5, 0x1, UPT ;  /* 0x000000010500788c */ /* 0x000fe2000bf05270 */
[----:B------:R-:W-:-:S03]  /*0d00*/  IMAD.WIDE.U32 R12, R251, UR10, R8 ;  /* 0x0000000afb0c7c25 */ /* 0x000fc6000f8e0008 */
[----:B------:R-:W-:Y:S01]  /*0d10*/  USEL UR5, URZ, 0x3000, UP0 ;  /* 0x00003000ff057887 */ /* 0x000fe20008000000 */
[----:B------:R-:W-:Y:S01]  /*0d20*/  IMAD.WIDE.U32 R8, R251, UR6, R4 ;  /* 0x00000006fb087c25 */ /* 0x000fe2000f8e0004 */
[----:B------:R-:W-:-:S03]  /*0d30*/  IADD3 R0, P1, PT, R2, R12, RZ ;  /* 0x0000000c02007210 */ /* 0x000fc60007f3e0ff */
[----:B------:R-:W-:Y:S01]  /*0d40*/  IMAD.IADD R5, R3, 0x1, R15 ;  /* 0x0000000103057824 */ /* 0x000fe200078e020f */
[----:B------:R-:W-:Y:S01]  /*0d50*/  IADD3 R19, P0, PT, R6, R8, RZ ;  /* 0x0000000806137210 */ /* 0x000fe20007f1e0ff */
[----:B------:R-:W-:Y:S02]  /*0d60*/  IMAD.IADD R3, R7, 0x1, R14 ;  /* 0x0000000107037824 */ /* 0x000fe400078e020e */
[----:B------:R-:W-:Y:S01]  /*0d70*/  IMAD.MOV.U32 R4, RZ, RZ, R2 ;  /* 0x000000ffff047224 */ /* 0x000fe200078e0002 */
[----:B------:R-:W-:Y:S01]  /*0d80*/  IADD3.X R12, PT, PT, R5, R18, R13, P1, !PT ;  /* 0x00000012050c7210 */ /* 0x000fe20000ffe40d */
[----:B------:R-:W-:Y:S01]  /*0d90*/  IMAD.MOV.U32 R2, RZ, RZ, R6 ;  /* 0x000000ffff027224 */ /* 0x000fe200078e0006 */
[----:B---3--:R-:W-:Y:S01]  /*0da0*/  LEA R14, P1, R0, UR12, 0x1 ;  /* 0x0000000c000e7c11 */ /* 0x008fe2000f8208ff */
[----:B------:R-:W-:-:S03]  /*0db0*/  IMAD.WIDE.U32 R6, R251, UR16, R10 ;  /* 0x00000010fb067c25 */ /* 0x000fc6000f8e000a */
[----:B------:R-:W-:Y:S01]  /*0dc0*/  LEA.HI.X R15, R0, UR13, R12, 0x1, P1 ;  /* 0x0000000d000f7c11 */ /* 0x000fe200088f0c0c */
[C---:B------:R-:W-:Y:S01]  /*0dd0*/  IMAD R0, R251.reuse, UR17, RZ ;  /* 0x00000011fb007c24 */ /* 0x040fe2000f8e02ff */
[C---:B-1----:R-:W-:Y:S01]  /*0de0*/  LEA R246, P2, R6.reuse, UR8, 0x1 ;  /* 0x0000000806f67c11 */ /* 0x042fe2000f8408ff */
[----:B------:R-:W-:Y:S01]  /*0df0*/  IMAD R20, R251, UR7, RZ ;  /* 0x00000007fb147c24 */ /* 0x000fe2000f8e02ff */
[----:B------:R-:W1:Y:S01]  /*0e00*/  LDCU UR8, c[0x0][0x3e0] ;  /* 0x00007c00ff0877ac */ /* 0x000e620008000800 */
[----:B------:R-:W-:Y:S02]  /*0e10*/  IMAD.IADD R0, R7, 0x1, R0 ;  /* 0x0000000107007824 */ /* 0x000fe400078e0200 */
[----:B------:R-:W-:Y:S01]  /*0e20*/  IMAD.WIDE.U32 R4, R251, UR10, R4 ;  /* 0x0000000afb047c25 */ /* 0x000fe2000f8e0004 */
[----:B------:R-:W-:Y:S01]  /*0e30*/  IADD3.X R13, PT, PT, R3, R20, R9, P0, !PT ;  /* 0x00000014030d7210 */ /* 0x000fe200007fe409 */
[----:B------:R-:W3:Y:S01]  /*0e40*/  LDCU.64 UR10, c[0x0][0x420] ;  /* 0x00008400ff0a77ac */ /* 0x000ee20008000a00 */
[----:B------:R-:W-:Y:S01]  /*0e50*/  LEA.HI.X R247, R6, UR9, R0, 0x1, P2 ;  /* 0x0000000906f77c11 */ /* 0x000fe200090f0c00 */
[C---:B------:R-:W-:Y:S01]  /*0e60*/  IMAD R9, R22.reuse, UR35, RZ ;  /* 0x0000002316097c24 */ /* 0x040fe2000f8e02ff */
[----:B------:R-:W-:Y:S01]  /*0e70*/  ISETP.NE.AND P2, PT, RZ, UR43, PT ;  /* 0x0000002bff007c0c */ /* 0x000fe2000bf45270 */
[----:B------:R-:W-:Y:S01]  /*0e80*/  IMAD.WIDE.U32 R10, R22, UR37, R16 ;  /* 0x00000025160a7c25 */ /* 0x000fe2000f8e0010 */
[----:B------:R-:W-:Y:S01]  /*0e90*/  LEA R8, P1, R4, UR12, 0x1 ;  /* 0x0000000c04087c11 */ /* 0x000fe2000f8208ff */
[----:B------:R-:W4:Y:S01]  /*0ea0*/  LDCU UR9, c[0x0][0x44c] ;  /* 0x00008980ff0977ac */ /* 0x000f220008000800 */
[----:B--2---:R-:W-:Y:S01]  /*0eb0*/  LEA R12, P0, R19, UR14, 0x1 ;  /* 0x0000000e130c7c11 */ /* 0x004fe2000f8008ff */
[----:B------:R-:W-:Y:S01]  /*0ec0*/  IMAD R9, R23, UR37, R9 ;  /* 0x0000002517097c24 */ /* 0x000fe2000f8e0209 */
[----:B------:R-:W-:Y:S01]  /*0ed0*/  LOP3.LUT R0, R163, 0xd8, RZ, 0xc0, !PT ;  /* 0x000000d8a3007812 */ /* 0x000fe200078ec0ff */
[----:B------:R-:W-:Y:S01]  /*0ee0*/  IMAD.IADD R7, R5, 0x1, R18 ;  /* 0x0000000105077824 */ /* 0x000fe200078e0212 */
[----:B------:R-:W-:Y:S01]  /*0ef0*/  LEA.HI.X R13, R19, UR15, R13, 0x1, P0 ;  /* 0x0000000f130d7c11 */ /* 0x000fe200080f0c0d */
[----:B------:R-:W-:Y:S01]  /*0f00*/  IMAD.IADD R5, R11, 0x1, R9 ;  /* 0x000000010b057824 */ /* 0x000fe200078e0209 */
[----:B------:R-:W-:Y:S01]  /*0f10*/  LOP3.LUT R0, R0, 0x18, R229, 0x78, !PT ;  /* 0x0000001800007812 */ /* 0x000fe200078e78e5 */
[----:B------:R-:W-:Y:S01]  /*0f20*/  IMAD.WIDE.U32 R2, R251, UR6, R2 ;  /* 0x00000006fb027c25 */ /* 0x000fe2000f8e0002 */
[----:B------:R-:W-:Y:S01]  /*0f30*/  LEA.HI.X R9, R4, UR13, R7, 0x1, P1 ;  /* 0x0000000d04097c11 */ /* 0x000fe200088f0c07 */
[----:B------:R-:W2:Y:S01]  /*0f40*/  LDCU.64 UR6, c[0x0][0x550] ;  /* 0x0000aa00ff0677ac */ /* 0x000ea20008000a00 */
[----:B------:R-:W-:Y:S01]  /*0f50*/  LOP3.LUT R0, R0, 0x1f20, R163, 0xf8, !PT ;  /* 0x00001f2000007812 */ /* 0x000fe200078ef8a3 */
[----:B------:R-:W-:Y:S01]  /*0f60*/  IMAD.MOV.U32 R4, RZ, RZ, R10 ;  /* 0x000000ffff047224 */ /* 0x000fe200078e000a */
[----:B------:R-:W-:Y:S01]  /*0f70*/  LEA R6, P0, R2, UR14, 0x1 ;  /* 0x0000000e02067c11 */ /* 0x000fe2000f8008ff */
[----:B------:R-:W-:Y:S01]  /*0f80*/  IMAD.IADD R3, R3, 0x1, R20 ;  /* 0x0000000103037824 */ /* 0x000fe200078e0214 */
[----:B------:R-:W-:Y:S01]  /*0f90*/  LEA R0, R0, UR4, 0x1 ;  /* 0x0000000400007c11 */ /* 0x000fe2000f8e08ff */
[----:B------:R-:W-:Y:S01]  /*0fa0*/  IMAD.WIDE.U32 R4, R24, UR29, R4 ;  /* 0x0000001d18047c25 */ /* 0x000fe2000f8e0004 */
[----:B------:R-:W-:Y:S01]  /*0fb0*/  @P2 BAR.SYNC.DEFER_BLOCKING 0x0 ;  /* 0x0000000000002b1d */ /* 0x000fe20000010000 */
[----:B------:R-:W-:Y:S01]  /*0fc0*/  UIMAD.WIDE.U32 UR20, UR36, UR31, URZ ;  /* 0x0000001f241472a5 */ /* 0x000fe2000f8e00ff */
[----:B------:R-:W-:Y:S01]  /*0fd0*/  LEA.HI.X R7, R2, UR15, R3, 0x1, P0 ;  /* 0x0000000f02077c11 */ /* 0x000fe200080f0c03 */
[----:B------:R-:W-:Y:S01]  /*0fe0*/  IMAD R3, R25, UR29, R5 ;  /* 0x0000001d19037c24 */ /* 0x000fe2000f8e0205 */
[----:B---3--:R-:W-:Y:S01]  /*0ff0*/  UIMAD.WIDE UR10, UR41, 0x4, UR10 ;  /* 0x00000004290a78a5 */ /* 0x008fe2000f8e020a */
[----:B------:R-:W-:-:S02]  /*1000*/  IMAD.MOV.U32 R2, RZ, RZ, R4 ;  /* 0x000000ffff027224 */ /* 0x000fc400078e0004 */
[C---:B------:R-:W-:Y:S02]  /*1010*/  IMAD R4, R251.reuse, R23, RZ ;  /* 0x00000017fb047224 */ /* 0x040fe400078e02ff */
[----:B------:R-:W-:-:S04]  /*1020*/  IMAD.WIDE.U32 R2, R251, R22, R2 ;  /* 0x00000016fb027225 */ /* 0x000fc800078e0002 */
[----:B------:R-:W-:Y:S01]  /*1030*/  IMAD.IADD R4, R3, 0x1, R4 ;  /* 0x0000000103047824 */ /* 0x000fe200078e0204 */
[----:B--2---:R-:W-:Y:S01]  /*1040*/  LEA R244, P0, R2, UR6, 0x1 ;  /* 0x0000000602f47c11 */ /* 0x004fe2000f8008ff */
[----:B------:R-:W-:-:S03]  /*1050*/  VIADD R248, R0, UR5 ;  /* 0x0000000500f87c36 */ /* 0x000fc60008000000 */
[----:B------:R-:W-:Y:S01]  /*1060*/  LEA.HI.X R245, R2, UR7, R4, 0x1, P0 ;  /* 0x0000000702f57c11 */ /* 0x000fe200080f0c04 */
[----:B------:R-:W2:Y:S01]  /*1070*/  LDCU.64 UR6, c[0x0][0x460] ;  /* 0x00008c00ff0677ac */ /* 0x000ea20008000a00 */
[----:B------:R-:W-:Y:S01]  /*1080*/  @!PT LDS RZ, [RZ] ;  /* 0x00000000fffff984 */ /* 0x000fe20000000800 */
[----:B------:R-:W-:Y:S01]  /*1090*/  @!PT LDS RZ, [RZ] ;  /* 0x00000000fffff984 */ /* 0x000fe20000000800 */
[----:B------:R-:W-:Y:S01]  /*10a0*/  @!PT LDS RZ, [RZ] ;  /* 0x00000000fffff984 */ /* 0x000fe20000000800 */
[----:B------:R-:W-:Y:S04]  /*10b0*/  LDGSTS.E.BYPASS.LTC128B.128 [R0+0xf000], desc[UR32][R8.64] ;  /* 0x0f00000008007fae */ /* 0x000fe8000b981a20 */
[----:B------:R-:W-:Y:S04]  /*10c0*/  LDGSTS.E.BYPASS.LTC128B.128 [R0+0x11000], desc[UR32][R8.64+0x40] ;  /* 0x1100004008007fae */ /* 0x000fe8000b981a20 */
[----:B------:R3:W-:Y:S04]  /*10d0*/  LDGSTS.E.BYPASS.LTC128B.128 [R0+0x13000], desc[UR32][R8.64+0x80] ;  /* 0x1300008008007fae */ /* 0x0007e8000b981a20 */
[----:B------:R-:W-:Y:S04]  /*10e0*/  LDGSTS.E.BYPASS.LTC128B.128 [R0+0x10000], desc[UR32][R14.64] ;  /* 0x100000000e007fae */ /* 0x000fe8000b981a20 */
[----:B------:R-:W-:Y:S04]  /*10f0*/  LDGSTS.E.BYPASS.LTC128B.128 [R0+0x12000], desc[UR32][R14.64+0x40] ;  /* 0x120000400e007fae */ /* 0x000fe8000b981a20 */
[----:B------:R-:W-:Y:S04]  /*1100*/  LDGSTS.E.BYPASS.LTC128B.128 [R0+0x14000], desc[UR32][R14.64+0x80] ;  /* 0x140000800e007fae */ /* 0x000fe8000b981a20 */
[----:B------:R-:W0:Y:S01]  /*1110*/  LDGDEPBAR ;  /* 0x00000000000079af */ /* 0x000e220000000000 */
[----:B--2---:R-:W-:-:S03]  /*1120*/  UISETP.NE.U32.AND UP0, UPT, UR6, URZ, UPT ;  /* 0x000000ff0600728c */ /* 0x004fc6000bf05070 */
[----:B------:R-:W-:Y:S01]  /*1130*/  LDGSTS.E.BYPASS.LTC128B.128 [R0+0x6000], desc[UR32][R244.64] ;  /* 0x06000000f4007fae */ /* 0x000fe2000b981a20 */
[----:B---3--:R-:W-:-:S03]  /*1140*/  SHF.R.U32.HI R8, RZ, 0x5, R229 ;  /* 0x00000005ff087819 */ /* 0x008fc600000116e5 */
[----:B------:R-:W-:Y:S01]  /*1150*/  LDGSTS.E.BYPASS.LTC128B.128 [R0+0x7000], desc[UR32][R244.64+0x40] ;  /* 0x07000040f4007fae */ /* 0x000fe2000b981a20 */
[----:B------:R-:W-:Y:S01]  /*1160*/  USHF.R.S32.HI UR6, URZ, 0x1f, UR31 ;  /* 0x0000001fff067899 */ /* 0x000fe2000801141f */
[----:B------:R-:W-:Y:S02]  /*1170*/  IMAD.MOV.U32 R9, RZ, RZ, 0x4 ;  /* 0x00000004ff097424 */ /* 0x000fe400078e00ff */
[----:B------:R-:W-:Y:S01]  /*1180*/  IMAD.SHL.U32 R5, R8, 0x10, RZ ;  /* 0x0000001008057824 */ /* 0x000fe200078e00ff */
[----:B------:R-:W-:Y:S04]  /*1190*/  LDGSTS.E.BYPASS.LTC128B.128 [R0+0x8000], desc[UR32][R244.64+0x80] ;  /* 0x08000080f4007fae */ /* 0x000fe8000b981a20 */
[----:B------:R-:W-:Y:S01]  /*11a0*/  LDGSTS.E.BYPASS.LTC128B.128 [R248], desc[UR32][R246.64] ;  /* 0x00000000f6f87fae */ /* 0x000fe2000b981a20 */
[----:B------:R-:W-:-:S03]  /*11b0*/  LOP3.LUT R5, R5, 0x10, RZ, 0xc0, !PT ;  /* 0x0000001005057812 */ /* 0x000fc600078ec0ff */
[----:B------:R-:W-:Y:S01]  /*11c0*/  LDGSTS.E.BYPASS.LTC128B.128 [R248+0x1000], desc[UR32][R246.64+0x40] ;  /* 0x01000040f6f87fae */ /* 0x000fe2000b981a20 */
[----:B------:R-:W-:Y:S01]  /*11d0*/  UIMAD UR12, UR6, UR36, URZ ;  /* 0x00000024060c72a4 */ /* 0x000fe2000f8e02ff */
[----:B------:R-:W-:Y:S02]  /*11e0*/  LOP3.LUT R5, R5, 0x7, R251, 0xf8, !PT ;  /* 0x0000000705057812 */ /* 0x000fe400078ef8fb */
[----:B------:R-:W-:Y:S01]  /*11f0*/  LDGSTS.E.BYPASS.LTC128B.128 [R248+0x2000], desc[UR32][R246.64+0x80] ;  /* 0x02000080f6f87fae */ /* 0x000fe2000b981a20 */
[----:B------:R-:W-:Y:S02]  /*1200*/  UIADD3 UR12, UPT, UPT, UR21, UR12, URZ ;  /* 0x0000000c150c7290 */ /* 0x000fe4000fffe0ff */
[----:B------:R-:W-:Y:S01]  /*1210*/  IMAD.WIDE.U32 R2, R5, R9, UR10 ;  /* 0x0000000a05027e25 */ /* 0x000fe2000f8e0009 */
[----:B------:R-:W-:Y:S01]  /*1220*/  LDGSTS.E.BYPASS.LTC128B.128 [R0+0x9000], desc[UR32][R6.64] ;  /* 0x0900000006007fae */ /* 0x000fe2000b981a20 */
[----:B-1----:R-:W-:Y:S01]  /*1230*/  USHF.R.S32.HI UR14, URZ, 0x1f, UR8 ;  /* 0x0000001fff0e7899 */ /* 0x002fe20008011408 */
[----:B------:R-:W1:Y:S02]  /*1240*/  LDC.64 R4, c[0x0][0x5f8] ;  /* 0x00017e00ff047b82 */ /* 0x000e640000000a00 */
[----:B------:R-:W-:Y:S04]  /*1250*/  LDGSTS.E.BYPASS.LTC128B.128 [R0+0xb000], desc[UR32][R6.64+0x40] ;  /* 0x0b00004006007fae */ /* 0x000fe8000b981a20 */
[----:B------:R2:W-:Y:S04]  /*1260*/  LDGSTS.E.BYPASS.LTC128B.128 [R0+0xd000], desc[UR32][R6.64+0x80] ;  /* 0x0d00008006007fae */ /* 0x0005e8000b981a20 */
[----:B------:R-:W-:Y:S04]  /*1270*/  LDGSTS.E.BYPASS.LTC128B.128 [R0+0xa000], desc[UR32][R12.64] ;  /* 0x0a0000000c007fae */ /* 0x000fe8000b981a20 */
[----:B------:R-:W-:Y:S04]  /*1280*/  LDGSTS.E.BYPASS.LTC128B.128 [R0+0xc000], desc[UR32][R12.64+0x40] ;  /* 0x0c0000400c007fae */ /* 0x000fe8000b981a20 */
[----:B------:R3:W-:Y:S04]  /*1290*/  LDGSTS.E.BYPASS.LTC128B.128 [R0+0xe000], desc[UR32][R12.64+0x80] ;  /* 0x0e0000800c007fae */ /* 0x0007e8000b981a20 */
[----:B------:R-:W0:Y:S01]  /*12a0*/  LDGDEPBAR ;  /* 0x00000000000079af */ /* 0x000e220000000000 */
[----:B------:R-:W-:-:S02]  /*12b0*/  UIMAD UR12, UR12, UR8, URZ ;  /* 0x000000080c0c72a4 */ /* 0x000fc4000f8e02ff */
[----:B------:R-:W-:Y:S01]  /*12c0*/  UIMAD.WIDE.U32 UR18, UR20, UR8, URZ ;  /* 0x00000008141272a5 */ /* 0x000fe2000f8e00ff */
[C---:B------:R-:W-:Y:S01]  /*12d0*/  IMAD.SHL.U32 R225, R229.reuse, 0x4, RZ ;  /* 0x00000004e5e17824 */ /* 0x040fe200078e00ff */
[----:B----4-:R-:W-:Y:S01]  /*12e0*/  UIMAD UR16, UR29, UR9, URZ ;  /* 0x000000091d1072a4 */ /* 0x010fe2000f8e02ff */
[----:B------:R-:W5:Y:S01]  /*12f0*/  LDG.E R9, desc[UR32][R2.64] ;  /* 0x0000002002097981 */ /* 0x000f62000c1e1900 */
[----:B------:R-:W-:Y:S02]  /*1300*/  USHF.R.S32.HI UR13, URZ, 0x1f, UR9 ;  /* 0x0000001fff0d7899 */ /* 0x000fe40008011409 */
[----:B------:R-:W-:Y:S01]  /*1310*/  UISETP.NE.AND.EX UP0, UPT, UR7, URZ, UPT, UP0 ;  /* 0x000000ff0700728c */ /* 0x000fe2000bf05300 */
[----:B------:R-:W5:Y:S01]  /*1320*/  LDG.E R10, desc[UR32][R2.64+0x20] ;  /* 0x00002020020a7981 */ /* 0x000f62000c1e1900 */
[----:B--2---:R-:W1:Y:S01]  /*1330*/  S2R R6, SR_CTAID.X ;  /* 0x0000000000067919 */ /* 0x004e620000002500 */
[----:B------:R-:W-:Y:S02]  /*1340*/  UIMAD UR12, UR14, UR20, UR12 ;  /* 0x000000140e0c72a4 */ /* 0x000fe4000f8e020c */
[----:B------:R-:W-:Y:S01]  /*1350*/  USHF.R.S32.HI UR17, URZ, 0x1f, UR16 ;  /* 0x0000001fff117899 */ /* 0x000fe20008011410 */
[----:B------:R-:W5:Y:S01]  /*1360*/  LDG.E R11, desc[UR32][R2.64+0x80] ;  /* 0x00008020020b7981 */ /* 0x000f62000c1e1900 */
[----:B------:R-:W-:Y:S01]  /*1370*/  UIADD3 UR12, UPT, UPT, UR19, UR12, URZ ;  /* 0x0000000c130c7290 */ /* 0x000fe2000fffe0ff */
[C---:B------:R-:W-:Y:S01]  /*1380*/  IMAD.SHL.U32 R224, R229.reuse, 0x10, RZ ;  /* 0x00000010e5e07824 */ /* 0x040fe200078e00ff */
[----:B------:R-:W2:Y:S01]  /*1390*/  LDCU.64 UR6, c[0x0][0x570] ;  /* 0x0000ae00ff0677ac */ /* 0x000ea20008000a00 */
[----:B------:R1:W5:Y:S01]  /*13a0*/  LDG.E R252, desc[UR32][R2.64+0xa0] ;  /* 0x0000a02002fc7981 */ /* 0x000362000c1e1900 */
[C---:B---3--:R-:W-:Y:S01]  /*13b0*/  LOP3.LUT R0, R229.reuse, 0x1f, RZ, 0xc0, !PT ;  /* 0x0000001fe5007812 */ /* 0x048fe200078ec0ff */
[----:B------:R-:W-:Y:S01]  /*13c0*/  IMAD.SHL.U32 R12, R229, 0x20, RZ ;  /* 0x00000020e50c7824 */ /* 0x000fe200078e00ff */
[----:B------:R-:W-:Y:S01]  /*13d0*/  UIMAD UR12, UR12, UR9, URZ ;  /* 0x000000090c0c72a4 */ /* 0x000fe2000f8e02ff */
[----:B------:R-:W-:-:S04]  /*13e0*/  DEPBAR.LE SB0, 0x1 ;  /* 0x000080400000791a */ /* 0x000fc80000000000 */
[----:B------:R-:W-:Y:S01]  /*13f0*/  UIMAD.WIDE.U32 UR16, UR18, UR9, UR16 ;  /* 0x00000009121072a5 */ /* 0x000fe2000f8e0010 */
[----:B------:R-:W-:Y:S01]  /*1400*/  LOP3.LUT R208, R224, 0x100, RZ, 0xc0, !PT ;  /* 0x00000100e0d07812 */ /* 0x000fe200078ec0ff */
[----:B------:R-:W-:Y:S01]  /*1410*/  UIMAD UR12, UR13, UR18, UR12 ;  /* 0x000000120d0c72a4 */ /* 0x000fe2000f8e020c */
[----:B------:R-:W-:Y:S01]  /*1420*/  CS2R R126, SRZ ;  /* 0x00000000007e7805 */ /* 0x000fe2000001ff00 */
[----:B------:R-:W-:Y:S01]  /*1430*/  USEL UR40, UR40, URZ, UP0 ;  /* 0x000000ff28287287 */ /* 0x000fe20008000000 */
[----:B------:R-:W-:Y:S01]  /*1440*/  CS2R R124, SRZ ;  /* 0x00000000007c7805 */ /* 0x000fe2000001ff00 */
[----:B------:R-:W-:Y:S01]  /*1450*/  UIMAD UR14, UR8, UR9, URZ ;  /* 0x00000009080e72a4 */ /* 0x000fe2000f8e02ff */
[----:B------:R-:W-:Y:S01]  /*1460*/  CS2R R130, SRZ ;  /* 0x0000000000827805 */ /* 0x000fe2000001ff00 */
[----:B------:R-:W-:Y:S01]  /*1470*/  UIMAD.WIDE UR20, UR8, UR9, URZ ;  /* 0x00000009081472a5 */ /* 0x000fe2000f8e02ff */
[----:B------:R-:W-:Y:S01]  /*1480*/  CS2R R128, SRZ ;  /* 0x0000000000807805 */ /* 0x000fe2000001ff00 */
[----:B------:R-:W-:Y:S01]  /*1490*/  UIADD3 UR13, UPT, UPT, UR17, UR12, URZ ;  /* 0x0000000c110d7290 */ /* 0x000fe2000fffe0ff */
[----:B------:R-:W-:Y:S01]  /*14a0*/  CS2R R122, SRZ ;  /* 0x00000000007a7805 */ /* 0x000fe2000001ff00 */
[----:B------:R-:W-:Y:S01]  /*14b0*/  UIADD3 UR40, UP0, UPT, UR37, UR40, URZ ;  /* 0x0000002825287290 */ /* 0x000fe2000ff1e0ff */
[----:B------:R-:W-:Y:S01]  /*14c0*/  IMAD R0, R8, UR14, R0 ;  /* 0x0000000e08007c24 */ /* 0x000fe2000f8e0200 */
[----:B------:R-:W-:Y:S01]  /*14d0*/  UMOV UR12, UR16 ;  /* 0x00000010000c7c82 */ /* 0x000fe20008000000 */
[----:B------:R-:W-:Y:S01]  /*14e0*/  LOP3.LUT R8, R225, 0x18, RZ, 0xc0, !PT ;  /* 0x00000018e1087812 */ /* 0x000fe200078ec0ff */
[----:B------:R-:W-:Y:S01]  /*14f0*/  UIMAD.WIDE.U32 UR12, UR20, UR40, UR12 ;  /* 0x00000028140c72a5 */ /* 0x000fe2000f8e000c */
[----:B-1----:R-:W-:Y:S01]  /*1500*/  IMAD.WIDE.U32 R2, R6, R4, RZ ;  /* 0x0000000406027225 */ /* 0x002fe200078e00ff */
[----:B------:R-:W-:Y:S01]  /*1510*/  UIADD3.X UR35, UPT, UPT, URZ, UR35, URZ, UP0, !UPT ;  /* 0x00000023ff237290 */ /* 0x000fe200087fe4ff */
[----:B------:R-:W-:Y:S01]  /*1520*/  LOP3.LUT R7, R8, 0xc0, R12, 0xf8, !PT ;  /* 0x000000c008077812 */ /* 0x000fe200078ef80c */
[----:B------:R-:W-:Y:S01]  /*1530*/  UIMAD UR40, UR21, UR40, URZ ;  /* 0x00000028152872a4 */ /* 0x000fe2000f8e02ff */
[----:B------:R-:W-:Y:S01]  /*1540*/  IMAD R5, R6, R5, R3 ;  /* 0x0000000506057224 */ /* 0x000fe200078e0203 */
[----:B------:R-:W-:Y:S01]  /*1550*/  SEL R2, R2, RZ, P2 ;  /* 0x000000ff02027207 */ /* 0x000fe20001000000 */
[----:B------:R-:W-:Y:S01]  /*1560*/  USHF.L.U32 UR8, UR14, 0x6, URZ ;  /* 0x000000060e087899 */ /* 0x000fe200080006ff */
[----:B------:R-:W-:Y:S01]  /*1570*/  LOP3.LUT R3, R224, 0x3c00, RZ, 0xc0, !PT ;  /* 0x00003c00e0037812 */ /* 0x000fe200078ec0ff */
[----:B------:R-:W-:Y:S01]  /*1580*/  UIMAD UR35, UR20, UR35, UR40 ;  /* 0x00000023142372a4 */ /* 0x000fe2000f8e0228 */
[----:B------:R-:W-:Y:S01]  /*1590*/  IADD3 R6, P1, P0, R0, UR12, R2 ;  /* 0x0000000c00067c10 */ /* 0x000fe2000f83e002 */
[----:B------:R-:W-:Y:S01]  /*15a0*/  UISETP.GE.AND UP0, UPT, UR34, 0x1, UPT ;  /* 0x000000012200788c */ /* 0x000fe2000bf06270 */
[----:B------:R-:W-:Y:S01]  /*15b0*/  SHF.R.S32.HI R4, RZ, 0x1f, R0 ;  /* 0x0000001fff047819 */ /* 0x000fe20000011400 */
[----:B------:R-:W-:Y:S01]  /*15c0*/  UIADD3 UR35, UPT, UPT, UR13, UR35, URZ ;  /* 0x000000230d237290 */ /* 0x000fe2000fffe0ff */
[----:B------:R-:W-:Y:S01]  /*15d0*/  LOP3.LUT R3, R3, 0x20, R12, 0xf8, !PT ;  /* 0x0000002003037812 */ /* 0x000fe200078ef80c */
[----:B------:R-:W-:Y:S01]  /*15e0*/  ULEA UR12, UR39, UR38, 0x6 ;  /* 0x00000026270c7291 */ /* 0x000fe2000f8e30ff */
[----:B------:R-:W-:-:S02]  /*15f0*/  LOP3.LUT R2, R7, 0x8, R229, 0x78, !PT ;  /* 0x0000000807027812 */ /* 0x000fc400078e78e5 */
[----:B------:R-:W-:Y:S02]  /*1600*/  CS2R R120, SRZ ;  /* 0x0000000000787805 */ /* 0x000fe4000001ff00 */
[----:B------:R-:W-:Y:S02]  /*1610*/  SEL R0, R5, RZ, P2 ;  /* 0x000000ff05007207 */ /* 0x000fe40001000000 */
[----:B------:R-:W-:Y:S02]  /*1620*/  CS2R R118, SRZ ;  /* 0x0000000000767805 */ /* 0x000fe4000001ff00 */
[----:B------:R-:W-:Y:S01]  /*1630*/  LOP3.LUT R208, R2, R3, R208, 0xfe, !PT ;  /* 0x0000000302d07212 */ /* 0x000fe200078efed0 */
[----:B------:R-:W-:Y:S01]  /*1640*/  IMAD.U32 R2, RZ, RZ, UR8 ;  /* 0x00000008ff027e24 */ /* 0x000fe2000f8e00ff */
[----:B------:R-:W-:Y:S02]  /*1650*/  IADD3.X R3, PT, PT, R4, UR35, R0, P1, P0 ;  /* 0x0000002304037c10 */ /* 0x000fe40008fe0400 */
[----:B------:R-:W-:-:S02]  /*1660*/  CS2R R116, SRZ ;  /* 0x0000000000747805 */ /* 0x000fc4000001ff00 */
[----:B------:R-:W-:Y:S02]  /*1670*/  LOP3.LUT P1, RZ, R229, 0x4, RZ, 0xc0, !PT ;  /* 0x00000004e5ff7812 */ /* 0x000fe4000782c0ff */
[----:B------:R-:W-:Y:S02]  /*1680*/  CS2R R110, SRZ ;  /* 0x00000000006e7805 */ /* 0x000fe4000001ff00 */
[----:B------:R-:W-:Y:S02]  /*1690*/  IADD3 R0, P0, PT, R6, UR8, RZ ;  /* 0x0000000806007c10 */ /* 0x000fe4000ff1e0ff */
[----:B------:R-:W-:Y:S02]  /*16a0*/  CS2R R108, SRZ ;  /* 0x00000000006c7805 */ /* 0x000fe4000001ff00 */
[----:B------:R-:W-:Y:S01]  /*16b0*/  LEA R208, R208, UR4, 0x1 ;  /* 0x00000004d0d07c11 */ /* 0x000fe2000f8e08ff */
[----:B------:R-:W-:Y:S01]  /*16c0*/  BAR.SYNC.DEFER_BLOCKING 0x0 ;  /* 0x0000000000007b1d */ /* 0x000fe20000010000 */
[----:B------:R-:W-:-:S02]  /*16d0*/  LEA.HI.X.SX32 R2, R2, R3, 0x1, P0 ;  /* 0x0000000302027211 */ /* 0x000fc400000f0eff */
[----:B------:R-:W-:Y:S02]  /*16e0*/  CS2R R114, SRZ ;  /* 0x0000000000727805 */ /* 0x000fe4000001ff00 */
[----:B--2---:R-:W-:Y:S01]  /*16f0*/  LEA R242, P0, R0, UR6, 0x2 ;  /* 0x0000000600f27c11 */ /* 0x004fe2000f8010ff */
[C---:B------:R-:W-:Y:S01]  /*1700*/  VIADD R3, R208.reuse, 0xf000 ;  /* 0x0000f000d0037836 */ /* 0x040fe20000000000 */
[----:B------:R-:W-:Y:S01]  /*1710*/  CS2R R112, SRZ ;  /* 0x0000000000707805 */ /* 0x000fe2000001ff00 */
[----:B------:R-:W-:Y:S01]  /*1720*/  VIADD R216, R208, 0xf020 ;  /* 0x0000f020d0d87836 */ /* 0x000fe20000000000 */
[----:B------:R-:W-:Y:S01]  /*1730*/  LEA.HI.X R243, R0, UR7, R2, 0x2, P0 ;  /* 0x0000000700f37c11 */ /* 0x000fe200080f1402 */
[----:B------:R-:W-:Y:S01]  /*1740*/  @P1 VIADD R216, R3, 0xffffffe0 ;  /* 0xffffffe003d81836 */ /* 0x000fe20000000000 */
[----:B------:R-:W1:Y:S01]  /*1750*/  LDCU.64 UR6, c[0x0][0x5e8] ;  /* 0x0000bd00ff0677ac */ /* 0x000e620008000a00 */
[----:B------:R-:W-:Y:S02]  /*1760*/  CS2R R106, SRZ ;  /* 0x00000000006a7805 */ /* 0x000fe4000001ff00 */
[----:B------:R-:W-:-:S02]  /*1770*/  CS2R R104, SRZ ;  /* 0x0000000000687805 */ /* 0x000fc4000001ff00 */
[----:B------:R-:W-:Y:S02]  /*1780*/  CS2R R102, SRZ ;  /* 0x0000000000667805 */ /* 0x000fe4000001ff00 */
[----:B------:R-:W-:Y:S02]  /*1790*/  CS2R R100, SRZ ;  /* 0x0000000000647805 */ /* 0x000fe4000001ff00 */
[----:B------:R-:W-:Y:S02]  /*17a0*/  CS2R R94, SRZ ;  /* 0x00000000005e7805 */ /* 0x000fe4000001ff00 */
[----:B------:R-:W-:Y:S02]  /*17b0*/  CS2R R92, SRZ ;  /* 0x00000000005c7805 */ /* 0x000fe4000001ff00 */
[----:B------:R-:W-:Y:S02]  /*17c0*/  CS2R R98, SRZ ;  /* 0x0000000000627805 */ /* 0x000fe4000001ff00 */
[----:B------:R-:W-:-:S02]  /*17d0*/  CS2R R96, SRZ ;  /* 0x0000000000607805 */ /* 0x000fc4000001ff00 */
[----:B------:R-:W-:Y:S02]  /*17e0*/  CS2R R90, SRZ ;  /* 0x00000000005a7805 */ /* 0x000fe4000001ff00 */
[----:B------:R-:W-:Y:S02]  /*17f0*/  CS2R R88, SRZ ;  /* 0x0000000000587805 */ /* 0x000fe4000001ff00 */
[----:B------:R-:W-:Y:S02]  /*1800*/  CS2R R86, SRZ ;  /* 0x0000000000567805 */ /* 0x000fe4000001ff00 */
[----:B------:R-:W-:Y:S02]  /*1810*/  CS2R R84, SRZ ;  /* 0x0000000000547805 */ /* 0x000fe4000001ff00 */
[----:B------:R-:W-:Y:S02]  /*1820*/  CS2R R78, SRZ ;  /* 0x00000000004e7805 */ /* 0x000fe4000001ff00 */
[----:B------:R-:W-:Y:S01]  /*1830*/  CS2R R76, SRZ ;  /* 0x00000000004c7805 */ /* 0x000fe2000001ff00 */
[----:B------:R2:W3:Y:S01]  /*1840*/  LDSM.16.M88.4 R172, [R208+0xf000] ;  /* 0x00f00000d0ac783b */ /* 0x0004e20000000200 */
[----:B------:R-:W-:-:S02]  /*1850*/  CS2R R82, SRZ ;  /* 0x0000000000527805 */ /* 0x000fc4000001ff00 */
[----:B------:R-:W-:Y:S02]  /*1860*/  CS2R R80, SRZ ;  /* 0x0000000000507805 */ /* 0x000fe4000001ff00 */
[----:B------:R-:W-:Y:S01]  /*1870*/  CS2R R74, SRZ ;  /* 0x00000000004a7805 */ /* 0x000fe2000001ff00 */
[----:B------:R2:W4:Y:S01]  /*1880*/  LDSM.16.M88.4 R176, [R208+0xf400] ;  /* 0x00f40000d0b0783b */ /* 0x0005220000000200 */
[----:B------:R-:W-:Y:S02]  /*1890*/  CS2R R72, SRZ ;  /* 0x0000000000487805 */ /* 0x000fe4000001ff00 */
[----:B------:R-:W-:Y:S02]  /*18a0*/  CS2R R70, SRZ ;  /* 0x0000000000467805 */ /* 0x000fe4000001ff00 */
[----:B------:R-:W-:Y:S01]  /*18b0*/  CS2R R68, SRZ ;  /* 0x0000000000447805 */ /* 0x000fe2000001ff00 */
[----:B------:R2:W2:Y:S01]  /*18c0*/  LDSM.16.M88.4 R188, [R208+0x11000] ;  /* 0x01100000d0bc783b */ /* 0x0004a20000000200 */
[----:B------:R-:W-:-:S02]  /*18d0*/  CS2R R62, SRZ ;  /* 0x00000000003e7805 */ /* 0x000fc4000001ff00 */
[----:B------:R-:W-:Y:S02]  /*18e0*/  CS2R R60, SRZ ;  /* 0x00000000003c7805 */ /* 0x000fe4000001ff00 */
[----:B------:R-:W-:Y:S01]  /*18f0*/  CS2R R66, SRZ ;  /* 0x0000000000427805 */ /* 0x000fe2000001ff00 */
[----:B------:R1:W2:Y:S01]  /*1900*/  LDSM.16.M88.4 R192, [R208+0x11400] ;  /* 0x01140000d0c0783b */ /* 0x0002a20000000200 */
[----:B------:R-:W-:Y:S02]  /*1910*/  CS2R R64, SRZ ;  /* 0x0000000000407805 */ /* 0x000fe4000001ff00 */
[----:B------:R-:W-:Y:S02]  /*1920*/  CS2R R58, SRZ ;  /* 0x00000000003a7805 */ /* 0x000fe4000001ff00 */
[----:B------:R-:W-:Y:S01]  /*1930*/  CS2R R56, SRZ ;  /* 0x0000000000387805 */ /* 0x000fe2000001ff00 */
[----:B------:R2:W2:Y:S01]  /*1940*/  LDSM.16.M88.4 R204, [R208+0x13000] ;  /* 0x01300000d0cc783b */ /* 0x0004a20000000200 */
[----:B------:R-:W-:-:S02]  /*1950*/  CS2R R54, SRZ ;  /* 0x0000000000367805 */ /* 0x000fc4000001ff00 */
[----:B------:R-:W-:Y:S02]  /*1960*/  CS2R R52, SRZ ;  /* 0x0000000000347805 */ /* 0x000fe4000001ff00 */
[----:B------:R-:W-:Y:S01]  /*1970*/  CS2R R46, SRZ ;  /* 0x00000000002e7805 */ /* 0x000fe2000001ff00 */
[----:B------:R2:W2:Y:S01]  /*1980*/  LDSM.16.M88.4 R180, [R216] ;  /* 0x00000000d8b4783b */ /* 0x0004a20000000200 */
        /* <DEDUP_REMOVED lines=8> */
[----:B------:R-:W-:Y:S01]  /*1a10*/  CS2R R36, SRZ ;  /* 0x0000000000247805 */ /* 0x000fe2000001ff00 */
[----:B-1----:R-:W-:Y:S02]  /*1a20*/  UIMAD.WIDE UR12, UR12, 0x4, UR6 ;  /* 0x000000040c0c78a5 */ /* 0x002fe4000f8e0206 */
[----:B------:R1:W1:Y:S04]  /*1a30*/  LDSM.16.M88.4 R200, [R216+0x2400] ;  /* 0x00240000d8c8783b */ /* 0x0002680000000200 */
[----:B------:R1:W1:Y:S04]  /*1a40*/  LDSM.16.M88.4 R212, [R216+0x4000] ;  /* 0x00400000d8d4783b */ /* 0x0002680000000200 */
[----:B------:R-:W1:Y:S04]  /*1a50*/  LDSM.16.M88.4 R208, [R208+0x13400] ;  /* 0x01340000d0d0783b */ /* 0x000e680000000200 */
[----:B------:R-:W1:Y:S01]  /*1a60*/  LDSM.16.M88.4 R216, [R216+0x4400] ;  /* 0x00440000d8d8783b */ /* 0x000e620000000200 */
[----:B---34-:R-:W-:Y:S05]  /*1a70*/  BRA.U !UP0, `(.L_x_165) ;  /* 0x0000003108b07547 */ /* 0x018fea000b800000 */
[--C-:B------:R-:W-:Y:S01]  /*1a80*/  SHF.R.U32.HI R0, RZ, 0x4, R229.reuse ;  /* 0x00000004ff007819 */ /* 0x100fe200000116e5 */
[----:B-----5:R3:W-:Y:S01]  /*1a90*/  STL [R1+0x8], R9 ;  /* 0x0000080901007387 */ /* 0x0207e20000100800 */
[--C-:B------:R-:W-:Y:S01]  /*1aa0*/  SHF.R.U32.HI R3, RZ, 0x1, R229.reuse ;  /* 0x00000001ff037819 */ /* 0x100fe200000116e5 */
[----:B------:R-:W4:Y:S01]  /*1ab0*/  LDC R250, c[0x0][0x44c] ;  /* 0x00011300fffa7b82 */ /* 0x000f220000000800 */
[----:B------:R-:W-:Y:S01]  /*1ac0*/  LOP3.LUT R0, R0, 0x8, RZ, 0xc0, !PT ;  /* 0x0000000800007812 */ /* 0x000fe200078ec0ff */
[----:B------:R3:W-:Y:S01]  /*1ad0*/  STL [R1+0x4], R10 ;  /* 0x0000040a01007387 */ /* 0x0007e20000100800 */
[----:B------:R-:W2:Y:S01]  /*1ae0*/  LDCU UR8, c[0x0][0x3b0] ;  /* 0x00007600ff0877ac */ /* 0x000ea20008000800 */
[----:B------:R-:W-:Y:S01]  /*1af0*/  LOP3.LUT R2, R12, 0x120, RZ, 0xc0, !PT ;  /* 0x000001200c027812 */ /* 0x000fe200078ec0ff */
[----:B------:R-:W-:Y:S01]  /*1b00*/  IMAD.MOV.U32 R232, RZ, RZ, 0x20 ;  /* 0x00000020ffe87424 */ /* 0x000fe200078e00ff */
[----:B------:R-:W-:Y:S01]  /*1b10*/  LOP3.LUT R0, R0, 0x10, R229, 0xf8, !PT ;  /* 0x0000001000007812 */ /* 0x000fe200078ef8e5 */
[----:B------:R3:W-:Y:S01]  /*1b20*/  STL [R1], R11 ;  /* 0x0000000b01007387 */ /* 0x0007e20000100800 */
[----:B------:R-:W2:Y:S01]  /*1b30*/  LDCU UR9, c[0x0][0x590] ;  /* 0x0000b200ff0977ac */ /* 0x000ea20008000800 */
[----:B------:R-:W-:Y:S01]  /*1b40*/  LOP3.LUT R224, R2, 0x200, R224, 0xf8, !PT ;  /* 0x0000020002e07812 */ /* 0x000fe200078ef8e0 */
[----:B------:R-:W-:Y:S01]  /*1b50*/  IMAD.MOV.U32 R226, RZ, RZ, 0x20 ;  /* 0x00000020ffe27424 */ /* 0x000fe200078e00ff */
[----:B------:R-:W1:Y:S01]  /*1b60*/  S2R R229, SR_TID.X ;  /* 0x0000000000e57919 */ /* 0x000e620000002100 */
[--C-:B------:R-:W-:Y:S01]  /*1b70*/  LOP3.LUT R0, R0, 0xc0, R12.reuse, 0xf8, !PT ;  /* 0x000000c000007812 */ /* 0x100fe200078ef80c */
[----:B------:R-:W-:Y:S01]  /*1b80*/  VIADD R2, R233, 0x13000 ;  /* 0x00013000e9027836 */ /* 0x000fe20000000000 */
[----:B------:R-:W-:Y:S01]  /*1b90*/  LOP3.LUT R7, R7, 0x8, R3, 0x78, !PT ;  /* 0x0000000807077812 */ /* 0x000fe200078e7803 */
[----:B------:R-:W-:Y:S01]  /*1ba0*/  IMAD.MOV.U32 R127, RZ, RZ, RZ ;  /* 0x000000ffff7f7224 */ /* 0x000fe200078e00ff */
[----:B------:R-:W-:Y:S01]  /*1bb0*/  LOP3.LUT R8, R0, R8, RZ, 0x3c, !PT ;  /* 0x0000000800087212 */ /* 0x000fe200078e3cff */
[----:B------:R-:W-:Y:S01]  /*1bc0*/  IMAD.MOV.U32 R0, RZ, RZ, 0x10 ;  /* 0x00000010ff007424 */ /* 0x000fe200078e00ff */
[----:B------:R-:W-:Y:S01]  /*1bd0*/  LOP3.LUT R7, R224, R7, RZ, 0xfc, !PT ;  /* 0x00000007e0077212 */ /* 0x000fe200078efcff */
[----:B------:R-:W-:Y:S01]  /*1be0*/  USHF.L.U32 UR14, UR14, 0x3, URZ ;  /* 0x000000030e0e7899 */ /* 0x000fe200080006ff */
[----:B------:R-:W-:Y:S01]  /*1bf0*/  LOP3.LUT R8, R8, 0x120, R12, 0xf8, !PT ;  /* 0x0000012008087812 */ /* 0x000fe200078ef80c */
[----:B------:R-:W1:Y:S01]  /*1c00*/  LDCU UR6, c[0x0][0x3e0] ;  /* 0x00007c00ff0677ac */ /* 0x000e620008000800 */
[----:B------:R-:W-:Y:S01]  /*1c10*/  LEA R222, R7, UR4, 0x1 ;  /* 0x0000000407de7c11 */ /* 0x000fe2000f8e08ff */
[----:B------:R-:W1:Y:S01]  /*1c20*/  LDCU UR7, c[0x0][0x45c] ;  /* 0x00008b80ff0777ac */ /* 0x000e620008000800 */
[----:B--2---:R-:W-:-:S02]  /*1c30*/  USHF.L.U32 UR8, UR8, 0x6, URZ ;  /* 0x0000000608087899 */ /* 0x004fc400080006ff */
[----:B------:R-:W-:Y:S01]  /*1c40*/  USHF.L.U32 UR9, UR9, 0x6, URZ ;  /* 0x0000000609097899 */ /* 0x000fe200080006ff */
[C---:B-1----:R-:W-:Y:S01]  /*1c50*/  LOP3.LUT P0, RZ, R229.reuse, 0x4, RZ, 0xc0, !PT ;  /* 0x00000004e5ff7812 */ /* 0x042fe2000780c0ff */
[C---:B------:R-:W-:Y:S01]  /*1c60*/  IMAD.SHL.U32 R228, R229.reuse, 0x20, RZ ;  /* 0x00000020e5e47824 */ /* 0x040fe200078e00ff */
[----:B------:R-:W-:Y:S01]  /*1c70*/  LOP3.LUT P1, RZ, R229, 0x2, RZ, 0xc0, !PT ;  /* 0x00000002e5ff7812 */ /* 0x000fe2000782c0ff */
[----:B------:R-:W-:Y:S01]  /*1c80*/  VIADD R222, R222, UR5 ;  /* 0x00000005dede7c36 */ /* 0x000fe20008000000 */
[----:B------:R-:W-:Y:S02]  /*1c90*/  SEL R0, R0, 0xfffffff0, !P0 ;  /* 0xfffffff000007807 */ /* 0x000fe40004000000 */
[----:B------:R-:W-:Y:S02]  /*1ca0*/  LEA R220, R8, UR4, 0x1 ;  /* 0x0000000408dc7c11 */ /* 0x000fe4000f8e08ff */
[----:B------:R-:W-:Y:S01]  /*1cb0*/  SEL R231, R232, 0xffffffe0, !P0 ;  /* 0xffffffe0e8e77807 */ /* 0x000fe20004000000 */
[----:B------:R-:W-:Y:S01]  /*1cc0*/  IMAD.IADD R249, R233, 0x1, R0 ;  /* 0x00000001e9f97824 */ /* 0x000fe200078e0200 */
[C---:B------:R-:W-:Y:S01]  /*1cd0*/  LOP3.LUT P2, RZ, R229.reuse, 0x8, RZ, 0xc0, !PT ;  /* 0x00000008e5ff7812 */ /* 0x040fe2000784c0ff */
[----:B------:R-:W-:Y:S01]  /*1ce0*/  VIADD R220, R220, UR5 ;  /* 0x00000005dcdc7c36 */ /* 0x000fe20008000000 */
[----:B------:R-:W-:Y:S01]  /*1cf0*/  SHF.R.U32.HI R227, RZ, 0x1, R229 ;  /* 0x00000001ffe37819 */ /* 0x000fe200000116e5 */
[----:B------:R-:W-:Y:S01]  /*1d00*/  UMOV UR5, UR13 ;  /* 0x0000000d00057c82 */ /* 0x000fe20008000000 */
[----:B------:R-:W-:-:S02]  /*1d10*/  LOP3.LUT R230, R229, 0x8, RZ, 0xc0, !PT ;  /* 0x00000008e5e67812 */ /* 0x000fc400078ec0ff */
[----:B------:R-:W-:Y:S02]  /*1d20*/  SEL R232, R232, 0xffffffe0, !P0 ;  /* 0xffffffe0e8e87807 */ /* 0x000fe40004000000 */
[----:B---34-:R-:W-:-:S07]  /*1d30*/  SEL R226, R226, 0xffffffe0, !P1 ;  /* 0xffffffe0e2e27807 */ /* 0x018fce0004800000 */
.L_x_168:
[----:B------:R-:W0:Y:S01]  /*1d40*/  LDGDEPBAR ;  /* 0x00000000000079af */ /* 0x000e220000000000 */
[C---:B------:R-:W-:Y:S01]  /*1d50*/  SHF.L.U32 R224, R229.reuse, 0x4, RZ ;  /* 0x00000004e5e07819 */ /* 0x040fe200000006ff */
[----:B------:R-:W-:Y:S01]  /*1d60*/  UMOV UR4, UR22 ;  /* 0x0000001600047c82 */ /* 0x000fe20008000000 */
[----:B------:R-:W-:Y:S01]  /*1d70*/  SHF.L.U32 R225, R229, 0x2, RZ ;  /* 0x00000002e5e17819 */ /* 0x000fe200000006ff */
[----:B------:R-:W-:Y:S01]  /*1d80*/  IMAD.IADD R3, R222, 0x1, R231 ;  /* 0x00000001de037824 */ /* 0x000fe200078e02e7 */
[C---:B------:R-:W-:Y:S03]  /*1d90*/  LOP3.LUT R0, R224.reuse, 0x3c00, RZ, 0xc0, !PT ;  /* 0x00003c00e0007812 */ /* 0x040fe600078ec0ff */
[----:B------:R-:W2:Y:S01]  /*1da0*/  LDL R236, [R1+0x8] ;  /* 0x0000080001ec7983 */ /* 0x000ea20000100800 */
[----:B------:R-:W-:Y:S01]  /*1db0*/  LOP3.LUT R2, R224, 0x100, RZ, 0xc0, !PT ;  /* 0x00000100e0027812 */ /* 0x000fe200078ec0ff */
[----:B------:R-:W-:Y:S01]  /*1dc0*/  UISETP.NE.AND UP0, UPT, UR39, URZ, UPT ;  /* 0x000000ff2700728c */ /* 0x000fe2000bf05270 */
[--C-:B------:R-:W-:Y:S01]  /*1dd0*/  LOP3.LUT R0, R0, 0x20, R228.reuse, 0xf8, !PT ;  /* 0x0000002000007812 */ /* 0x100fe200078ef8e4 */
[----:B------:R-:W3:Y:S01]  /*1de0*/  LDL R235, [R1+0x4] ;  /* 0x0000040001eb7983 */ /* 0x000ee20000100800 */
[----:B------:R-:W-:Y:S02]  /*1df0*/  LOP3.LUT R223, R225, 0x18, RZ, 0xc0, !PT ;  /* 0x00000018e1df7812 */ /* 0x000fe400078ec0ff */
[----:B------:R-:W-:Y:S01]  /*1e00*/  LOP3.LUT R0, R0, R2, RZ, 0xfc, !PT ;  /* 0x0000000200007212 */ /* 0x000fe200078efcff */
[----:B------:R-:W4:Y:S01]  /*1e10*/  LDL R234, [R1] ;  /* 0x0000000001ea7983 */ /* 0x000f220000100800 */
[----:B------:R-:W-:Y:S02]  /*1e20*/  LOP3.LUT R221, R223, 0xc0, R228, 0xf8, !PT ;  /* 0x000000c0dfdd7812 */ /* 0x000fe400078ef8e4 */
[----:B------:R-:W-:Y:S02]  /*1e30*/  SHF.R.U32.HI R251, RZ, 0x2, R229 ;  /* 0x00000002fffb7819 */ /* 0x000fe400000116e5 */
[----:B------:R-:W-:Y:S04]  /*1e40*/  LOP3.LUT R0, R0, R221, R230, 0xf6, !PT ;  /* 0x000000dd00007212 */ /* 0x000fe800078ef6e6 */
[----:B------:R-:W-:Y:S04]  /*1e50*/  LEA R0, R0, UR4, 0x1 ;  /* 0x0000000400007c11 */ /* 0x000fe8000f8e08ff */
[----:B------:R-:W-:Y:S01]  /*1e60*/  IADD3 R2, PT, PT, R0, R231, RZ ;  /* 0x000000e700027210 */ /* 0x000fe20007ffe0ff */
[----:B------:R-:W-:Y:S04]  /*1e70*/  DEPBAR.LE SB0, 0x0 ;  /* 0x000080000000791a */ /* 0x000fe80000000000 */
[----:B------:R-:W-:Y:S06]  /*1e80*/  BAR.SYNC.DEFER_BLOCKING 0x0 ;  /* 0x0000000000007b1d */ /* 0x000fec0000010000 */
[----:B------:R-:W-:Y:S08]  /*1e90*/  LDSM.16.M88.4 R32, [R222] ;  /* 0x00000000de20783b */ /* 0x000ff00000000200 */
[----:B------:R-:W1:Y:S08]  /*1ea0*/  LDSM.16.M88.4 R16, [R0+0x9000] ;  /* 0x009000000010783b */ /* 0x000e700000000200 */
[----:B------:R-:W1:Y:S08]  /*1eb0*/  LDSM.16.M88.4 R28, [R222+0x800] ;  /* 0x00080000de1c783b */ /* 0x000e700000000200 */
[----:B------:R-:W1:Y:S08]  /*1ec0*/  LDSM.16.M88.4 R132, [R0+0x9400] ;  /* 0x009400000084783b */ /* 0x000e700000000200 */
[----:B------:R-:W-:Y:S08]  /*1ed0*/  LDSM.16.M88.4 R136, [R3] ;  /* 0x000000000388783b */ /* 0x000ff00000000200 */
[----:B------:R-:W1:Y:S02]  /*1ee0*/  LDSM.16.M88.4 R140, [R2+0x9000] ;  /* 0x00900000028c783b */ /* 0x000e640000000200 */
[-C--:B-1----:R-:W-:Y:S06]  /*1ef0*/  HMMA.16816.F32.BF16 R4, R32, R16.reuse, RZ ;  /* 0x000000102004723c */ /* 0x082fec00000418ff */
[----:B------:R-:W1:Y:S02]  /*1f00*/  LDSM.16.M88.4 R144, [R3+0x800] ;  /* 0x000800000390783b */ /* 0x000e640000000200 */
[C---:B------:R-:W-:Y:S06]  /*1f10*/  HMMA.16816.F32.BF16 R8, R28.reuse, R16, RZ ;  /* 0x000000101c08723c */ /* 0x040fec00000418ff */
[----:B------:R-:W1:Y:S02]  /*1f20*/  LDSM.16.M88.4 R148, [R2+0x9400] ;  /* 0x009400000294783b */ /* 0x000e640000000200 */
[-C--:B------:R-:W-:Y:S06]  /*1f30*/  HMMA.16816.F32.BF16 R12, R28, R18.reuse, RZ ;  /* 0x000000121c0c723c */ /* 0x080fec00000418ff */
[----:B------:R-:W-:Y:S02]  /*1f40*/  LDSM.16.M88.4 R152, [R222+0x1000] ;  /* 0x00100000de98783b */ /* 0x000fe40000000200 */
[C---:B------:R-:W-:Y:S06]  /*1f50*/  HMMA.16816.F32.BF16 R16, R32.reuse, R18, RZ ;  /* 0x000000122010723c */ /* 0x040fec00000418ff */
[----:B------:R-:W1:Y:S02]  /*1f60*/  LDSM.16.M88.4 R156, [R0+0xb000] ;  /* 0x00b00000009c783b */ /* 0x000e640000000200 */
[-C--:B------:R-:W-:Y:S06]  /*1f70*/  HMMA.16816.F32.BF16 R20, R32, R132.reuse, RZ ;  /* 0x000000842014723c */ /* 0x080fec00000418ff */
[----:B------:R-:W1:Y:S02]  /*1f80*/  LDSM.16.M88.4 R160, [R222+0x1800] ;  /* 0x00180000dea0783b */ /* 0x000e640000000200 */
[C---:B------:R-:W-:Y:S06]  /*1f90*/  HMMA.16816.F32.BF16 R24, R28.reuse, R132, RZ ;  /* 0x000000841c18723c */ /* 0x040fec00000418ff */
[----:B------:R-:W-:Y:S02]  /*1fa0*/  LDSM.16.M88.4 R164, [R2+0xb000] ;  /* 0x00b0000002a4783b */ /* 0x000fe40000000200 */
[-C--:B------:R-:W-:Y:S06]  /*1fb0*/  HMMA.16816.F32.BF16 R28, R28, R134.reuse, RZ ;  /* 0x000000861c1c723c */ /* 0x080fec00000418ff */
[----:B------:R-:W-:Y:S02]  /*1fc0*/  LDSM.16.M88.4 R168, [R0+0xd000] ;  /* 0x00d0000000a8783b */ /* 0x000fe40000000200 */
[----:B------:R-:W-:Y:S06]  /*1fd0*/  HMMA.16816.F32.BF16 R32, R32, R134, RZ ;  /* 0x000000862020723c */ /* 0x000fec00000418ff */
[----:B------:R-:W1:Y:S02]  /*1fe0*/  LDSM.16.M88.4 R132, [R0+0xb400] ;  /* 0x00b400000084783b */ /* 0x000e640000000200 */
[-C--:B------:R-:W-:Y:S08]  /*1ff0*/  HMMA.16816.F32.BF16 R4, R136, R140.reuse, R4 ;  /* 0x0000008c8804723c */ /* 0x080ff00000041804 */
[C---:B-1----:R-:W-:Y:S08]  /*2000*/  HMMA.16816.F32.BF16 R8, R144.reuse, R140, R8 ;  /* 0x0000008c9008723c */ /* 0x042ff00000041808 */
[-C--:B------:R-:W-:Y:S08]  /*2010*/  HMMA.16816.F32.BF16 R12, R144, R142.reuse, R12 ;  /* 0x0000008e900c723c */ /* 0x080ff0000004180c */
[C---:B------:R-:W-:Y:S01]  /*2020*/  HMMA.16816.F32.BF16 R16, R136.reuse, R142, R16 ;  /* 0x0000008e8810723c */ /* 0x040fe20000041810 */
[----:B------:R-:W1:Y:S07]  /*2030*/  LDSM.16.M88.4 R140, [R3+0x1000] ;  /* 0x00100000038c783b */ /* 0x000e6e0000000200 */
[-C--:B------:R-:W-:Y:S08]  /*2040*/  HMMA.16816.F32.BF16 R20, R136, R148.reuse, R20 ;  /* 0x000000948814723c */ /* 0x080ff00000041814 */
[C---:B------:R-:W-:Y:S08]  /*2050*/  HMMA.16816.F32.BF16 R24, R144.reuse, R148, R24 ;  /* 0x000000949018723c */ /* 0x040ff00000041818 */
[-C--:B------:R-:W-:Y:S01]  /*2060*/  HMMA.16816.F32.BF16 R28, R144, R150.reuse, R28 ;  /* 0x00000096901c723c */ /* 0x080fe2000004181c */
[----:B------:R-:W1:Y:S07]  /*2070*/  LDSM.16.M88.4 R144, [R3+0x1800] ;  /* 0x001800000390783b */ /* 0x000e6e0000000200 */
[----:B------:R-:W-:Y:S01]  /*2080*/  HMMA.16816.F32.BF16 R32, R136, R150, R32 ;  /* 0x000000968820723c */ /* 0x000fe20000041820 */
[----:B------:R-:W4:Y:S07]  /*2090*/  LDSM.16.M88.4 R136, [R2+0xb400] ;  /* 0x00b400000288783b */ /* 0x000f2e0000000200 */
[-C--:B------:R-:W-:Y:S01]  /*20a0*/  HMMA.16816.F32.BF16 R4, R152, R156.reuse, R4 ;  /* 0x0000009c9804723c */ /* 0x080fe20000041804 */
[----:B------:R-:W4:Y:S07]  /*20b0*/  LDSM.16.M88.4 R148, [R222+0x2000] ;  /* 0x00200000de94783b */ /* 0x000f2e0000000200 */
[C---:B------:R-:W-:Y:S08]  /*20c0*/  HMMA.16816.F32.BF16 R8, R160.reuse, R156, R8 ;  /* 0x0000009ca008723c */ /* 0x040ff00000041808 */
[-C--:B------:R-:W-:Y:S08]  /*20d0*/  HMMA.16816.F32.BF16 R12, R160, R158.reuse, R12 ;  /* 0x0000009ea00c723c */ /* 0x080ff0000004180c */
[C---:B------:R-:W-:Y:S01]  /*20e0*/  HMMA.16816.F32.BF16 R16, R152.reuse, R158, R16 ;  /* 0x0000009e9810723c */ /* 0x040fe20000041810 */
[----:B------:R-:W3:Y:S07]  /*20f0*/  LDSM.16.M88.4 R156, [R222+0x2800] ;  /* 0x00280000de9c783b */ /* 0x000eee0000000200 */
[-C--:B------:R-:W-:Y:S08]  /*2100*/  HMMA.16816.F32.BF16 R20, R152, R132.reuse, R20 ;  /* 0x000000849814723c */ /* 0x080ff00000041814 */
[C---:B------:R-:W-:Y:S08]  /*2110*/  HMMA.16816.F32.BF16 R24, R160.reuse, R132, R24 ;  /* 0x00000084a018723c */ /* 0x040ff00000041818 */
[-C--:B------:R-:W-:Y:S01]  /*2120*/  HMMA.16816.F32.BF16 R28, R160, R134.reuse, R28 ;  /* 0x00000086a01c723c */ /* 0x080fe2000004181c */
[----:B------:R-:W-:Y:S07]  /*2130*/  LDSM.16.M88.4 R160, [R2+0xd000] ;  /* 0x00d0000002a0783b */ /* 0x000fee0000000200 */
[----:B------:R-:W-:Y:S01]  /*2140*/  HMMA.16816.F32.BF16 R32, R152, R134, R32 ;  /* 0x000000869820723c */ /* 0x000fe20000041820 */
[----:B------:R4:W3:Y:S07]  /*2150*/  LDSM.16.M88.4 R132, [R0+0xd400] ;  /* 0x00d400000084783b */ /* 0x0008ee0000000200 */
[-C--:B-1----:R-:W-:Y:S01]  /*2160*/  HMMA.16816.F32.BF16 R4, R140, R164.reuse, R4 ;  /* 0x000000a48c04723c */ /* 0x082fe20000041804 */
[----:B------:R-:W1:Y:S07]  /*2170*/  LDSM.16.M88.4 R152, [R3+0x2000] ;  /* 0x002000000398783b */ /* 0x000e6e0000000200 */
[C---:B------:R-:W-:Y:S04]  /*2180*/  HMMA.16816.F32.BF16 R8, R144.reuse, R164, R8 ;  /* 0x000000a49008723c */ /* 0x040fe80000041808 */
[----:B--2---:R-:W-:Y:S04]  /*2190*/  FSETP.NEU.FTZ.AND P1, PT, R236, -INF , PT ;  /* 0xff800000ec00780b */ /* 0x004fe80003f3d000 */
[-C--:B------:R-:W-:Y:S03]  /*21a0*/  HMMA.16816.F32.BF16 R12, R144, R166.reuse, R12 ;  /* 0x000000a6900c723c */ /* 0x080fe6000004180c */
[----:B----4-:R-:W-:Y:S05]  /*21b0*/  FMUL.FTZ R0, R234, 1.4426950216293334961 ;  /* 0x3fb8aa3bea007820 */ /* 0x010fea0000410000 */
[C---:B------:R-:W-:Y:S08]  /*21c0*/  HMMA.16816.F32.BF16 R16, R140.reuse, R166, R16 ;  /* 0x000000a68c10723c */ /* 0x040ff00000041810 */
[-C--:B------:R-:W-:Y:S08]  /*21d0*/  HMMA.16816.F32.BF16 R20, R140, R136.reuse, R20 ;  /* 0x000000888c14723c */ /* 0x080ff00000041814 */
[C---:B------:R-:W-:Y:S08]  /*21e0*/  HMMA.16816.F32.BF16 R24, R144.reuse, R136, R24 ;  /* 0x000000889018723c */ /* 0x040ff00000041818 */
[-C--:B------:R-:W-:Y:S08]  /*21f0*/  HMMA.16816.F32.BF16 R28, R144, R138.reuse, R28 ;  /* 0x0000008a901c723c */ /* 0x080ff0000004181c */
[----:B------:R-:W-:Y:S01]  /*2200*/  HMMA.16816.F32.BF16 R32, R140, R138, R32 ;  /* 0x0000008a8c20723c */ /* 0x000fe20000041820 */
[----:B------:R2:W4:Y:S03]  /*2210*/  LDSM.16.M88.4 R136, [R3+0x2800] ;  /* 0x002800000388783b */ /* 0x0005260000000200 */
[----:B------:R-:W-:Y:S04]  /*2220*/  VIADD R142, R233, 0x13020 ;  /* 0x00013020e98e7836 */ /* 0x000fe80000000000 */
[-C--:B------:R-:W-:Y:S08]  /*2230*/  HMMA.16816.F32.BF16 R4, R148, R168.reuse, R4 ;  /* 0x000000a89404723c */ /* 0x080ff00000041804 */
[C---:B---3--:R-:W-:Y:S08]  /*2240*/  HMMA.16816.F32.BF16 R8, R156.reuse, R168, R8 ;  /* 0x000000a89c08723c */ /* 0x048ff00000041808 */
[-C--:B------:R-:W-:Y:S03]  /*2250*/  HMMA.16816.F32.BF16 R12, R156, R170.reuse, R12 ;  /* 0x000000aa9c0c723c */ /* 0x080fe6000004180c */
[----:B--2--5:R-:W-:Y:S05]  /*2260*/  FMUL.FTZ R3, R252, 1.4426950216293334961 ;  /* 0x3fb8aa3bfc037820 */ /* 0x024fea0000410000 */
[C---:B------:R-:W-:Y:S08]  /*2270*/  HMMA.16816.F32.BF16 R16, R148.reuse, R170, R16 ;  /* 0x000000aa9410723c */ /* 0x040ff00000041810 */
[-C--:B------:R-:W-:Y:S08]  /*2280*/  HMMA.16816.F32.BF16 R20, R148, R132.reuse, R20 ;  /* 0x000000849414723c */ /* 0x080ff00000041814 */
[C---:B------:R-:W-:Y:S04]  /*2290*/  HMMA.16816.F32.BF16 R24, R156.reuse, R132, R24 ;  /* 0x000000849c18723c */ /* 0x040fe80000041818 */
[----:B------:R-:W-:Y:S01]  /*22a0*/  FMUL.FTZ R133, R236, 1.4426950216293334961 ;  /* 0x3fb8aa3bec857820 */ /* 0x000fe20000410000 */
[----:B------:R-:W-:Y:S03]  /*22b0*/  FMUL.FTZ R132, R235, 1.4426950216293334961 ;  /* 0x3fb8aa3beb847820 */ /* 0x000fe60000410000 */
[-C--:B------:R-:W-:Y:S03]  /*22c0*/  HMMA.16816.F32.BF16 R28, R156, R134.reuse, R28 ;  /* 0x000000869c1c723c */ /* 0x080fe6000004181c */
[----:B------:R-:W-:Y:S02]  /*22d0*/  FSEL R133, R133, RZ, P1 ;  /* 0x000000ff85857208 */ /* 0x000fe40000800000 */
[----:B------:R-:W-:Y:S03]  /*22e0*/  FSETP.NEU.FTZ.AND P1, PT, R235, -INF , PT ;  /* 0xff800000eb00780b */ /* 0x000fe60003f3d000 */
[----:B------:R-:W-:Y:S04]  /*22f0*/  HMMA.16816.F32.BF16 R32, R148, R134, R32 ;  /* 0x000000869420723c */ /* 0x000fe80000041820 */
[----:B------:R-:W-:Y:S01]  /*2300*/  IADD3 R134, PT, PT, R233, 0x13000, RZ ;  /* 0x00013000e9867810 */ /* 0x000fe20007ffe0ff */
[----:B------:R-:W-:Y:S01]  /*2310*/  IMAD.SHL.U32 R149, R229, 0x40, RZ ;  /* 0x00000040e5957824 */ /* 0x000fe200078e00ff */
[----:B------:R-:W-:Y:S02]  /*2320*/  FSEL R132, R132, RZ, P1 ;  /* 0x000000ff84847208 */ /* 0x000fe40000800000 */
[-C--:B-1----:R-:W-:Y:S05]  /*2330*/  HMMA.16816.F32.BF16 R4, R152, R160.reuse, R4 ;  /* 0x000000a09804723c */ /* 0x082fea0000041804 */
[----:B------:R-:W-:Y:S01]  /*2340*/  FSETP.NEU.FTZ.AND P1, PT, R234, -INF , PT ;  /* 0xff800000ea00780b */ /* 0x000fe20003f3d000 */
[----:B------:R-:W-:Y:S02]  /*2350*/  @P2 VIADD R142, R134, 0xffffffe0 ;  /* 0xffffffe0868e2836 */ /* 0x000fe40000000000 */
[C---:B----4-:R-:W-:Y:S04]  /*2360*/  HMMA.16816.F32.BF16 R8, R136.reuse, R160, R8 ;  /* 0x000000a08808723c */ /* 0x050fe80000041808 */
[----:B------:R-:W-:Y:S02]  /*2370*/  FSEL R0, R0, RZ, P1 ;  /* 0x000000ff00007208 */ /* 0x000fe40000800000 */
[----:B------:R-:W-:Y:S02]  /*2380*/  FSETP.NEU.FTZ.AND P1, PT, R252, -INF , PT ;  /* 0xff800000fc00780b */ /* 0x000fe40003f3d000 */
[-C--:B------:R-:W-:Y:S03]  /*2390*/  HMMA.16816.F32.BF16 R12, R136, R162.reuse, R12 ;  /* 0x000000a2880c723c */ /* 0x080fe6000004180c */
[--C-:B------:R-:W-:Y:S01]  /*23a0*/  FFMA.FTZ R4, R4, UR7, -R133.reuse ;  /* 0x0000000704047c23 */ /* 0x100fe20008010885 */
[----:B------:R-:W-:Y:S01]  /*23b0*/  FFMA.FTZ R5, R5, UR7, -R133 ;  /* 0x0000000705057c23 */ /* 0x000fe20008010885 */
[--C-:B------:R-:W-:Y:S01]  /*23c0*/  FFMA.FTZ R6, R6, UR7, -R132.reuse ;  /* 0x0000000706067c23 */ /* 0x100fe20008010884 */
[----:B------:R-:W-:Y:S01]  /*23d0*/  FFMA.FTZ R7, R7, UR7, -R132 ;  /* 0x0000000707077c23 */ /* 0x000fe20008010884 */
[----:B------:R-:W-:Y:S01]  /*23e0*/  MUFU.EX2 R146, R4 ;  /* 0x0000000400927308 */ /* 0x000fe20000000800 */
[C---:B------:R-:W-:Y:S04]  /*23f0*/  HMMA.16816.F32.BF16 R16, R152.reuse, R162, R16 ;  /* 0x000000a29810723c */ /* 0x040fe80000041810 */
[--C-:B------:R-:W-:Y:S01]  /*2400*/  FFMA.FTZ R8, R8, UR7, -R0.reuse ;  /* 0x0000000708087c23 */ /* 0x100fe20008010800 */
[--C-:B------:R-:W-:Y:S01]  /*2410*/  FFMA.FTZ R9, R9, UR7, -R0.reuse ;  /* 0x0000000709097c23 */ /* 0x100fe20008010800 */
[----:B------:R-:W-:Y:S03]  /*2420*/  FSEL R3, R3, RZ, P1 ;  /* 0x000000ff03037208 */ /* 0x000fe60000800000 */
[----:B------:R-:W1:Y:S01]  /*2430*/  MUFU.EX2 R143, R5 ;  /* 0x00000005008f7308 */ /* 0x000e620000000800 */
[----:B------:R-:W-:Y:S01]  /*2440*/  SHF.L.U32 R163, R229, 0x3, RZ ;  /* 0x00000003e5a37819 */ /* 0x000fe200000006ff */
[--C-:B------:R-:W-:Y:S01]  /*2450*/  FFMA.FTZ R12, R12, UR7, -R0.reuse ;  /* 0x000000070c0c7c23 */ /* 0x100fe20008010800 */
[----:B------:R-:W-:Y:S01]  /*2460*/  FFMA.FTZ R13, R13, UR7, -R0 ;  /* 0x000000070d0d7c23 */ /* 0x000fe20008010800 */
[--C-:B------:R-:W-:Y:S01]  /*2470*/  FFMA.FTZ R10, R10, UR7, -R3.reuse ;  /* 0x000000070a0a7c23 */ /* 0x100fe20008010803 */
[--C-:B------:R-:W-:Y:S05]  /*2480*/  FFMA.FTZ R11, R11, UR7, -R3.reuse ;  /* 0x000000070b0b7c23 */ /* 0x100fea0008010803 */
[----:B------:R-:W-:Y:S01]  /*2490*/  MUFU.EX2 R148, R6 ;  /* 0x0000000600947308 */ /* 0x000fe20000000800 */
[--C-:B------:R-:W-:Y:S01]  /*24a0*/  FFMA.FTZ R14, R14, UR7, -R3.reuse ;  /* 0x000000070e0e7c23 */ /* 0x100fe20008010803 */
[----:B------:R-:W-:Y:S01]  /*24b0*/  FFMA.FTZ R15, R15, UR7, -R3 ;  /* 0x000000070f0f7c23 */ /* 0x000fe20008010803 */
[--C-:B------:R-:W-:Y:S01]  /*24c0*/  FFMA.FTZ R16, R16, UR7, -R133.reuse ;  /* 0x0000000710107c23 */ /* 0x100fe20008010885 */
[--C-:B------:R-:W-:Y:S01]  /*24d0*/  FFMA.FTZ R17, R17, UR7, -R133.reuse ;  /* 0x0000000711117c23 */ /* 0x100fe20008010885 */
[--C-:B------:R-:W-:Y:S01]  /*24e0*/  FFMA.FTZ R18, R18, UR7, -R132.reuse ;  /* 0x0000000712127c23 */ /* 0x100fe20008010884 */
[----:B------:R-:W-:Y:S04]  /*24f0*/  FFMA.FTZ R19, R19, UR7, -R132 ;  /* 0x0000000713137c23 */ /* 0x000fe80008010884 */
[----:B------:R2:W3:Y:S10]  /*2500*/  MUFU.EX2 R234, R7 ;  /* 0x0000000700ea7308 */ /* 0x0004f40000000800 */
[----:B------:R-:W-:Y:S10]  /*2510*/  MUFU.EX2 R159, R16 ;  /* 0x00000010009f7308 */ /* 0x000ff40000000800 */
[----:B------:R-:W4:Y:S01]  /*2520*/  MUFU.EX2 R158, R17 ;  /* 0x00000011009e7308 */ /* 0x000f220000000800 */
[----:B--2---:R2:W1:Y:S09]  /*2530*/  LDSM.16.M88.4 R4, [R2+0xd400] ;  /* 0x00d400000204783b */ /* 0x0044720000000200 */
[----:B------:R-:W-:Y:S10]  /*2540*/  MUFU.EX2 R166, R18 ;  /* 0x0000001200a67308 */ /* 0x000ff40000000800 */
[----:B------:R-:W-:Y:S10]  /*2550*/  MUFU.EX2 R164, R19 ;  /* 0x0000001300a47308 */ /* 0x000ff40000000800 */
[----:B------:R-:W-:Y:S01]  /*2560*/  MUFU.EX2 R236, R8 ;  /* 0x0000000800ec7308 */ /* 0x000fe20000000800 */
[----:B--2---:R-:W-:Y:S04]  /*2570*/  LOP3.LUT R2, R224, 0x200, RZ, 0xc0, !PT ;  /* 0x00000200e0027812 */ /* 0x004fe800078ec0ff */
[----:B------:R-:W-:Y:S05]  /*2580*/  LOP3.LUT R2, R2, 0x120, R228, 0xf8, !PT ;  /* 0x0000012002027812 */ /* 0x000fea00078ef8e4 */
[----:B------:R-:W2:Y:S10]  /*2590*/  MUFU.EX2 R235, R9 ;  /* 0x0000000900eb7308 */ /* 0x000eb40000000800 */
[----:B------:R-:W-:Y:S01]  /*25a0*/  MUFU.EX2 R240, R10 ;  /* 0x0000000a00f07308 */ /* 0x000fe20000000800 */
[-C--:B-1----:R-:W-:Y:S09]  /*25b0*/  HMMA.16816.F32.BF16 R20, R152, R4.reuse, R20 ;  /* 0x000000049814723c */ /* 0x082ff20000041814 */
[----:B------:R-:W-:Y:S01]  /*25c0*/  MUFU.EX2 R239, R11 ;  /* 0x0000000b00ef7308 */ /* 0x000fe20000000800 */
[C---:B------:R-:W-:Y:S04]  /*25d0*/  HMMA.16816.F32.BF16 R24, R136.reuse, R4, R24 ;  /* 0x000000048818723c */ /* 0x040fe80000041818 */
[----:B------:R-:W-:Y:S02]  /*25e0*/  F2FP.BF16.F32.PACK_AB R4, R143, R146 ;  /* 0x000000928f04723e */ /* 0x000fe400000010ff */
[----:B---3--:R-:W-:Y:S03]  /*25f0*/  F2FP.BF16.F32.PACK_AB R5, R234, R148 ;  /* 0x00000094ea05723e */ /* 0x008fe600000010ff */
[----:B------:R-:W-:Y:S01]  /*2600*/  MUFU.EX2 R171, R12 ;  /* 0x0000000c00ab7308 */ /* 0x000fe20000000800 */
[-C--:B------:R-:W-:Y:S01]  /*2610*/  HMMA.16816.F32.BF16 R28, R136, R6.reuse, R28 ;  /* 0x00000006881c723c */ /* 0x080fe2000004181c */
[----:B------:R4:W-:Y:S02]  /*2620*/  STS [R233+0x13000], R4 ;  /* 0x01300004e9007388 */ /* 0x0009e40000000800 */
[--C-:B------:R-:W-:Y:S01]  /*2630*/  FFMA.FTZ R20, R20, UR7, -R133.reuse ;  /* 0x0000000714147c23 */ /* 0x100fe20008010885 */
[----:B------:R-:W-:Y:S01]  /*2640*/  FFMA.FTZ R21, R21, UR7, -R133 ;  /* 0x0000000715157c23 */ /* 0x000fe20008010885 */
[----:B------:R2:W-:Y:S01]  /*2650*/  STS [R233+0x13400], R5 ;  /* 0x01340005e9007388 */ /* 0x0005e20000000800 */
[----:B------:R-:W-:Y:S03]  /*2660*/  FFMA.FTZ R22, R22, UR7, -R132 ;  /* 0x0000000716167c23 */ /* 0x000fe60008010884 */
[----:B------:R-:W-:Y:S01]  /*2670*/  MUFU.EX2 R170, R13 ;  /* 0x0000000d00aa7308 */ /* 0x000fe20000000800 */
[----:B------:R-:W-:Y:S04]  /*2680*/  HMMA.16816.F32.BF16 R32, R152, R6, R32 ;  /* 0x000000069820723c */ /* 0x000fe80000041820 */
[--C-:B------:R-:W-:Y:S01]  /*2690*/  FFMA.FTZ R24, R24, UR7, -R0.reuse ;  /* 0x0000000718187c23 */ /* 0x100fe20008010800 */
[----:B------:R-:W-:Y:S01]  /*26a0*/  FFMA.FTZ R25, R25, UR7, -R0 ;  /* 0x0000000719197c23 */ /* 0x000fe20008010800 */
[----:B------:R-:W-:Y:S03]  /*26b0*/  FFMA.FTZ R23, R23, UR7, -R132 ;  /* 0x0000000717177c23 */ /* 0x000fe60008010884 */
[----:B------:R-:W-:Y:S01]  /*26c0*/  MUFU.EX2 R238, R14 ;  /* 0x0000000e00ee7308 */ /* 0x000fe20000000800 */
[--C-:B------:R-:W-:Y:S01]  /*26d0*/  FFMA.FTZ R26, R26, UR7, -R3.reuse ;  /* 0x000000071a1a7c23 */ /* 0x100fe20008010803 */
[--C-:B------:R-:W-:Y:S01]  /*26e0*/  FFMA.FTZ R27, R27, UR7, -R3.reuse ;  /* 0x000000071b1b7c23 */ /* 0x100fe20008010803 */
[--C-:B------:R-:W-:Y:S01]  /*26f0*/  FFMA.FTZ R28, R28, UR7, -R0.reuse ;  /* 0x000000071c1c7c23 */ /* 0x100fe20008010800 */
[----:B------:R-:W-:Y:S01]  /*2700*/  FFMA.FTZ R0, R29, UR7, -R0 ;  /* 0x000000071d007c23 */ /* 0x000fe20008010800 */
[--C-:B------:R-:W-:Y:S01]  /*2710*/  FFMA.FTZ R30, R30, UR7, -R3.reuse ;  /* 0x000000071e1e7c23 */ /* 0x100fe20008010803 */
[----:B------:R-:W-:Y:S04]  /*2720*/  FFMA.FTZ R3, R31, UR7, -R3 ;  /* 0x000000071f037c23 */ /* 0x000fe80008010803 */
[----:B------:R-:W1:Y:S01]  /*2730*/  MUFU.EX2 R237, R15 ;  /* 0x0000000f00ed7308 */ /* 0x000e620000000800 */
[----:B----4-:R-:W-:Y:S01]  /*2740*/  F2FP.BF16.F32.PACK_AB R4, R158, R159 ;  /* 0x0000009f9e04723e */ /* 0x010fe200000010ff */
[--C-:B------:R-:W-:Y:S01]  /*2750*/  FFMA.FTZ R32, R32, UR7, -R133.reuse ;  /* 0x0000000720207c23 */ /* 0x100fe20008010885 */
[--C-:B------:R-:W-:Y:S01]  /*2760*/  FFMA.FTZ R34, R34, UR7, -R132.reuse ;  /* 0x0000000722227c23 */ /* 0x100fe20008010884 */
[----:B------:R-:W-:Y:S01]  /*2770*/  FFMA.FTZ R133, R33, UR7, -R133 ;  /* 0x0000000721857c23 */ /* 0x000fe20008010885 */
[----:B--2---:R-:W-:Y:S05]  /*2780*/  F2FP.BF16.F32.PACK_AB R5, R235, R236 ;  /* 0x000000eceb05723e */ /* 0x004fea00000010ff */
[----:B------:R2:W-:Y:S01]  /*2790*/  MUFU.EX2 R155, R0 ;  /* 0x00000000009b7308 */ /* 0x0005e20000000800 */
[----:B------:R3:W-:Y:S01]  /*27a0*/  STS [R249+0x13000], R4 ;  /* 0x01300004f9007388 */ /* 0x0007e20000000800 */
[----:B------:R-:W-:Y:S08]  /*27b0*/  FFMA.FTZ R132, R35, UR7, -R132 ;  /* 0x0000000723847c23 */ /* 0x000ff00008010884 */
[----:B------:R-:W-:Y:S01]  /*27c0*/  MUFU.EX2 R156, R20 ;  /* 0x00000014009c7308 */ /* 0x000fe20000000800 */
[----:B-1----:R-:W-:Y:S09]  /*27d0*/  F2FP.BF16.F32.PACK_AB R7, R237, R238 ;  /* 0x000000eeed07723e */ /* 0x002ff200000010ff */
[----:B------:R-:W1:Y:S01]  /*27e0*/  MUFU.EX2 R157, R21 ;  /* 0x00000015009d7308 */ /* 0x000e620000000800 */
[--C-:B--2---:R-:W-:Y:S02]  /*27f0*/  LOP3.LUT R0, R221, 0x8, R227.reuse, 0x78, !PT ;  /* 0x00000008dd007812 */ /* 0x104fe400078e78e3 */
[----:B------:R-:W-:Y:S02]  /*2800*/  MOV R221, 0x10 ;  /* 0x0000001000dd7802 */ /* 0x000fe40000000f00 */
[----:B------:R-:W-:Y:S02]  /*2810*/  LOP3.LUT R0, R2, R0, RZ, 0xfc, !PT ;  /* 0x0000000002007212 */ /* 0x000fe400078efcff */
[----:B------:R-:W-:Y:S03]  /*2820*/  F2FP.BF16.F32.PACK_AB R2, R164, R166 ;  /* 0x000000a6a402723e */ /* 0x000fe600000010ff */
[----:B------:R-:W-:Y:S01]  /*2830*/  MUFU.EX2 R162, R22 ;  /* 0x0000001600a27308 */ /* 0x000fe20000000800 */
[----:B------:R-:W-:Y:S02]  /*2840*/  SEL R221, R221, 0xfffffff0, !P0 ;  /* 0xfffffff0dddd7807 */ /* 0x000fe40004000000 */
[----:B---3--:R-:W-:Y:S01]  /*2850*/  F2FP.BF16.F32.PACK_AB R4, R239, R240 ;  /* 0x000000f0ef04723e */ /* 0x008fe200000010ff */
[----:B------:R2:W-:Y:S01]  /*2860*/  STS [R249+0x13400], R2 ;  /* 0x01340002f9007388 */ /* 0x0005e20000000800 */
[----:B------:R-:W-:Y:S03]  /*2870*/  LEA R0, R0, UR4, 0x1 ;  /* 0x0000000400007c11 */ /* 0x000fe6000f8e08ff */
[----:B------:R3:W-:Y:S02]  /*2880*/  STS [R233+0x14000], R5 ;  /* 0x01400005e9007388 */ /* 0x0007e40000000800 */
[----:B------:R-:W3:Y:S01]  /*2890*/  MUFU.EX2 R161, R23 ;  /* 0x0000001700a17308 */ /* 0x000ee20000000800 */
[----:B-1----:R-:W-:Y:S01]  /*28a0*/  F2FP.BF16.F32.PACK_AB R6, R157, R156 ;  /* 0x0000009c9d06723e */ /* 0x002fe200000010ff */
[----:B------:R1:W-:Y:S04]  /*28b0*/  STS [R233+0x14400], R4 ;  /* 0x01440004e9007388 */ /* 0x0003e80000000800 */
[----:B------:R-:W-:Y:S04]  /*28c0*/  STS [R249+0x14400], R7 ;  /* 0x01440007f9007388 */ /* 0x000fe80000000800 */
[----:B------:R-:W-:Y:S10]  /*28d0*/  MUFU.EX2 R150, R32 ;  /* 0x0000002000967308 */ /* 0x000ff40000000800 */
[----:B------:R-:W1:Y:S01]  /*28e0*/  MUFU.EX2 R147, R133 ;  /* 0x0000008500937308 */ /* 0x000e620000000800 */
[----:B--2---:R-:W-:Y:S09]  /*28f0*/  F2FP.BF16.F32.PACK_AB R2, R170, R171 ;  /* 0x000000abaa02723e */ /* 0x004ff200000010ff */
[----:B------:R-:W-:Y:S01]  /*2900*/  MUFU.EX2 R152, R34 ;  /* 0x0000002200987308 */ /* 0x000fe20000000800 */
[----:B------:R2:W-:Y:S01]  /*2910*/  STS [R249+0x14000], R2 ;  /* 0x01400002f9007388 */ /* 0x0005e20000000800 */
[----:B---3--:R-:W-:Y:S03]  /*2920*/  F2FP.BF16.F32.PACK_AB R5, R161, R162 ;  /* 0x000000a2a105723e */ /* 0x008fe600000010ff */
[----:B------:R3:W-:Y:S05]  /*2930*/  STS [R142], R6 ;  /* 0x000000068e007388 */ /* 0x0007ea0000000800 */
[----:B------:R-:W4:Y:S01]  /*2940*/  MUFU.EX2 R151, R132 ;  /* 0x0000008400977308 */ /* 0x000f220000000800 */
[----:B-1----:R-:W-:Y:S01]  /*2950*/  F2FP.BF16.F32.PACK_AB R4, R147, R150 ;  /* 0x000000969304723e */ /* 0x002fe200000010ff */
[----:B------:R1:W-:Y:S08]  /*2960*/  STS [R142+0x400], R5 ;  /* 0x000400058e007388 */ /* 0x0003f00000000800 */
[----:B------:R4:W-:Y:S10]  /*2970*/  MUFU.EX2 R153, R3 ;  /* 0x0000000300997308 */ /* 0x0009f40000000800 */
[----:B------:R-:W-:Y:S01]  /*2980*/  MUFU.EX2 R167, R24 ;  /* 0x0000001800a77308 */ /* 0x000fe20000000800 */
[----:B--2---:R-:W-:Y:S05]  /*2990*/  IMAD.IADD R2, R221, 0x1, R142 ;  /* 0x00000001dd027824 */ /* 0x004fea00078e028e */
[----:B------:R2:W-:Y:S04]  /*29a0*/  STS [R2], R4 ;  /* 0x0000000402007388 */ /* 0x0005e80000000800 */
[----:B------:R-:W3:Y:S01]  /*29b0*/  MUFU.EX2 R165, R25 ;  /* 0x0000001900a57308 */ /* 0x000ee20000000800 */
[----:B----4-:R-:W-:Y:S05]  /*29c0*/  F2FP.BF16.F32.PACK_AB R3, R151, R152 ;  /* 0x000000989703723e */ /* 0x010fea00000010ff */
[----:B------:R4:W-:Y:S04]  /*29d0*/  STS [R2+0x400], R3 ;  /* 0x0004000302007388 */ /* 0x0009e80000000800 */
[----:B------:R-:W-:Y:S10]  /*29e0*/  MUFU.EX2 R169, R26 ;  /* 0x0000001a00a97308 */ /* 0x000ff40000000800 */
[----:B------:R-:W1:Y:S01]  /*29f0*/  MUFU.EX2 R168, R27 ;  /* 0x0000001b00a87308 */ /* 0x000e620000000800 */
[----:B---3--:R-:W-:Y:S05]  /*2a00*/  F2FP.BF16.F32.PACK_AB R6, R165, R167 ;  /* 0x000000a7a506723e */ /* 0x008fea00000010ff */
[----:B------:R-:W-:Y:S04]  /*2a10*/  STS [R142+0x1000], R6 ;  /* 0x001000068e007388 */ /* 0x000fe80000000800 */
[----:B------:R-:W2:Y:S10]  /*2a20*/  MUFU.EX2 R160, R28 ;  /* 0x0000001c00a07308 */ /* 0x000eb40000000800 */
[----:B------:R-:W4:Y:S01]  /*2a30*/  MUFU.EX2 R154, R30 ;  /* 0x0000001e009a7308 */ /* 0x000f220000000800 */
[----:B-1----:R-:W-:Y:S05]  /*2a40*/  F2FP.BF16.F32.PACK_AB R5, R168, R169 ;  /* 0x000000a9a805723e */ /* 0x002fea00000010ff */
[----:B------:R-:W-:Y:S01]  /*2a50*/  STS [R142+0x1400], R5 ;  /* 0x001400058e007388 */ /* 0x000fe20000000800 */
[----:B--2---:R-:W-:Y:S05]  /*2a60*/  F2FP.BF16.F32.PACK_AB R4, R155, R160 ;  /* 0x000000a09b04723e */ /* 0x004fea00000010ff */
[----:B------:R-:W-:Y:S01]  /*2a70*/  STS [R2+0x1000], R4 ;  /* 0x0010000402007388 */ /* 0x000fe20000000800 */
[----:B----4-:R-:W-:Y:S05]  /*2a80*/  F2FP.BF16.F32.PACK_AB R3, R153, R154 ;  /* 0x0000009a9903723e */ /* 0x010fea00000010ff */
[----:B------:R1:W-:Y:S04]  /*2a90*/  STS [R2+0x1400], R3 ;  /* 0x0014000302007388 */ /* 0x0003e80000000800 */
[----:B------:R-:W2:Y:S08]  /*2aa0*/  LDSM.16.M88.4 R32, [R0+0x6000] ;  /* 0x006000000020783b */ /* 0x000eb00000000200 */
[----:B------:R-:W3:Y:S01]  /*2ab0*/  LDSM.16.M88.4 R28, [R0+0x6800] ;  /* 0x00680000001c783b */ /* 0x000ee20000000200 */
[----:B-1----:R-:W-:Y:S07]  /*2ac0*/  IADD3 R2, PT, PT, R0, R232, RZ ;  /* 0x000000e800027210 */ /* 0x002fee0007ffe0ff */
[----:B------:R-:W1:Y:S08]  /*2ad0*/  LDSM.16.M88.4 R132, [R2+0x6000] ;  /* 0x006000000284783b */ /* 0x000e700000000200 */
        /* <DEDUP_REMOVED lines=40> */
[--C-:B------:R-:W-:Y:S02]  /*2d60*/  LOP3.LUT R241, R0, 0x10, R227.reuse, 0xf8, !PT ;  /* 0x0000001000f17812 */ /* 0x100fe400078ef8e3 */
[----:B------:R-:W-:Y:S01]  /*2d70*/  LOP3.LUT R0, R149, 0x400, RZ, 0xc0, !PT ;  /* 0x0000040095007812 */ /* 0x000fe200078ec0ff */
[-C--:B-1----:R-:W-:Y:S08]  /*2d80*/  HMMA.16816.F32.BF16 R4, R136, R204.reuse, R4 ;  /* 0x000000cc8804723c */ /* 0x082ff00000041804 */
[C---:B---3--:R-:W-:Y:S08]  /*2d90*/  HMMA.16816.F32.BF16 R8, R132.reuse, R204, R8 ;  /* 0x000000cc8408723c */ /* 0x048ff00000041808 */
[-C--:B------:R-:W-:Y:S08]  /*2da0*/  HMMA.16816.F32.BF16 R12, R132, R206.reuse, R12 ;  /* 0x000000ce840c723c */ /* 0x080ff0000004180c */
[C---:B------:R-:W-:Y:S08]  /*2db0*/  HMMA.16816.F32.BF16 R16, R136.reuse, R206, R16 ;  /* 0x000000ce8810723c */ /* 0x040ff00000041810 */
[-C--:B------:R-:W-:Y:S08]  /*2dc0*/  HMMA.16816.F32.BF16 R20, R136, R208.reuse, R20 ;  /* 0x000000d08814723c */ /* 0x080ff00000041814 */
[C---:B------:R-:W-:Y:S08]  /*2dd0*/  HMMA.16816.F32.BF16 R24, R132.reuse, R208, R24 ;  /* 0x000000d08418723c */ /* 0x040ff00000041818 */
[-C--:B------:R-:W-:Y:S01]  /*2de0*/  HMMA.16816.F32.BF16 R28, R132, R210.reuse, R28 ;  /* 0x000000d2841c723c */ /* 0x080fe2000004181c */
[----:B------:R-:W-:Y:S01]  /*2df0*/  IMAD.U32 R132, RZ, RZ, UR12 ;  /* 0x0000000cff847e24 */ /* 0x000fe2000f8e00ff */
[----:B------:R-:W-:Y:S04]  /*2e00*/  MOV R133, UR5 ;  /* 0x0000000500857c02 */ /* 0x000fe80008000f00 */
[C---:B------:R-:W-:Y:S02]  /*2e10*/  LEA R144, P1, R241.reuse, R132, 0x2 ;  /* 0x00000084f1907211 */ /* 0x040fe400078210ff */
[----:B------:R-:W-:Y:S01]  /*2e20*/  HMMA.16816.F32.BF16 R32, R136, R210, R32 ;  /* 0x000000d28820723c */ /* 0x000fe20000041820 */
[----:B------:R-:W-:Y:S03]  /*2e30*/  LDSM.16.M88.4 R136, [R2+0x8800] ;  /* 0x008800000288783b */ /* 0x000fe60000000200 */
[----:B------:R-:W-:Y:S05]  /*2e40*/  LEA.HI.X R145, R241, R133, RZ, 0x2, P1 ;  /* 0x00000085f1917211 */ /* 0x000fea00008f14ff */
[----:B------:R-:W2:Y:S04]  /*2e50*/  LDG.E R140, desc[UR32][R144.64] ;  /* 0x00000020908c7981 */ /* 0x000ea8000c1e1900 */
[----:B------:R1:W3:Y:S08]  /*2e60*/  LDSM.16.M88.4 R132, [R2+0x8000] ;  /* 0x008000000284783b */ /* 0x0002f00000000200 */
[----:B------:R-:W4:Y:S04]  /*2e70*/  LDG.E R141, desc[UR32][R144.64+0x20] ;  /* 0x00002020908d7981 */ /* 0x000f28000c1e1900 */
[----:B------:R-:W5:Y:S01]  /*2e80*/  LDG.E R3, desc[UR32][R144.64+0xa0] ;  /* 0x0000a02090037981 */ /* 0x000f62000c1e1900 */
[----:B-1----:R-:W-:Y:S04]  /*2e90*/  LOP3.LUT R2, R230, 0x30, R227, 0xf8, !PT ;  /* 0x00000030e6027812 */ /* 0x002fe800078ef8e3 */
[----:B------:R-:W-:Y:S01]  /*2ea0*/  LOP3.LUT R2, R2, 0x1c0, R149, 0xf8, !PT ;  /* 0x000001c002027812 */ /* 0x000fe200078ef895 */
        /* <DEDUP_REMOVED lines=9> */
[C---:B------:R-:W-:Y:S01]  /*2f40*/  FADD.FTZ R5, -R140.reuse, R5 ;  /* 0x000000058c057221 */ /* 0x040fe20000010100 */
[----:B------:R-:W-:Y:S02]  /*2f50*/  FADD.FTZ R16, -R140, R16 ;  /* 0x000000108c107221 */ /* 0x000fe40000010100 */
[----:B------:R-:W-:Y:S01]  /*2f60*/  FMUL.FTZ R146, R146, R4 ;  /* 0x0000000492927220 */ /* 0x000fe20000410000 */
[----:B------:R-:W-:Y:S01]  /*2f70*/  FMUL.FTZ R143, R143, R5 ;  /* 0x000000058f8f7220 */ /* 0x000fe20000410000 */
[----:B------:R1:W5:Y:S01]  /*2f80*/  LDG.E R4, desc[UR32][R144.64+0x80] ;  /* 0x0000802090047981 */ /* 0x000362000c1e1900 */
[C---:B------:R-:W-:Y:S01]  /*2f90*/  FADD.FTZ R5, -R140.reuse, R17 ;  /* 0x000000118c057221 */ /* 0x040fe20000010100 */
[----:B------:R-:W-:Y:S01]  /*2fa0*/  FADD.FTZ R17, -R140, R20 ;  /* 0x000000148c117221 */ /* 0x000fe20000010100 */
[----:B------:R-:W-:Y:S02]  /*2fb0*/  FMUL.FTZ R16, R159, R16 ;  /* 0x000000109f107220 */ /* 0x000fe40000410000 */
[----:B------:R-:W-:Y:S01]  /*2fc0*/  FMUL.FTZ R20, R158, R5 ;  /* 0x000000059e147220 */ /* 0x000fe20000410000 */
[C---:B----4-:R-:W-:Y:S03]  /*2fd0*/  FADD.FTZ R6, -R141.reuse, R6 ;  /* 0x000000068d067221 */ /* 0x050fe60000010100 */
[----:B------:R-:W-:Y:S01]  /*2fe0*/  FADD.FTZ R5, -R140, R32 ;  /* 0x000000208c057221 */ /* 0x000fe20000010100 */
[----:B------:R-:W-:Y:S01]  /*2ff0*/  FMUL.FTZ R17, R156, R17 ;  /* 0x000000119c117220 */ /* 0x000fe20000410000 */
[C---:B------:R-:W-:Y:S01]  /*3000*/  FADD.FTZ R18, -R141.reuse, R18 ;  /* 0x000000128d127221 */ /* 0x040fe20000010100 */
[----:B------:R-:W-:Y:S01]  /*3010*/  F2FP.BF16.F32.PACK_AB R20, R20, R16 ;  /* 0x000000101414723e */ /* 0x000fe200000010ff */
[----:B------:R-:W-:Y:S01]  /*3020*/  FMUL.FTZ R5, R150, R5 ;  /* 0x0000000596057220 */ /* 0x000fe20000410000 */
[C---:B------:R-:W-:Y:S01]  /*3030*/  FADD.FTZ R16, -R141.reuse, R7 ;  /* 0x000000078d107221 */ /* 0x040fe20000010100 */
[----:B------:R-:W-:Y:S01]  /*3040*/  FADD.FTZ R19, -R141, R19 ;  /* 0x000000138d137221 */ /* 0x000fe20000010100 */
[----:B-1----:R-:W-:Y:S01]  /*3050*/  FMUL.FTZ R144, R148, R6 ;  /* 0x0000000694907220 */ /* 0x002fe20000410000 */
[----:B------:R-:W-:Y:S01]  /*3060*/  LOP3.LUT R148, R163, 0x38, RZ, 0xc0, !PT ;  /* 0x00000038a3947812 */ /* 0x000fe200078ec0ff */
[C---:B------:R-:W-:Y:S01]  /*3070*/  FADD.FTZ R6, -R140.reuse, R21 ;  /* 0x000000158c067221 */ /* 0x040fe20000010100 */
[----:B------:R-:W-:Y:S02]  /*3080*/  FADD.FTZ R21, -R140, R33 ;  /* 0x000000218c157221 */ /* 0x000fe40000010100 */
[----:B------:R-:W-:Y:S01]  /*3090*/  LOP3.LUT R2, R2, R148, RZ, 0x3c, !PT ;  /* 0x0000009402027212 */ /* 0x000fe200078e3cff */
[----:B------:R-:W-:Y:S01]  /*30a0*/  FMUL.FTZ R32, R157, R6 ;  /* 0x000000069d207220 */ /* 0x000fe20000410000 */
[----:B------:R-:W-:Y:S01]  /*30b0*/  F2FP.BF16.F32.PACK_AB R6, R143, R146 ;  /* 0x000000928f06723e */ /* 0x000fe200000010ff */
[----:B------:R-:W-:Y:S02]  /*30c0*/  FMUL.FTZ R21, R147, R21 ;  /* 0x0000001593157220 */ /* 0x000fe40000410000 */
[----:B------:R-:W-:Y:S01]  /*30d0*/  IMAD R2, R2, 0x2, R0 ;  /* 0x0000000202027824 */ /* 0x000fe200078e0200 */
[--C-:B------:R-:W-:Y:S02]  /*30e0*/  SHF.R.U32.HI R0, RZ, 0x4, R229.reuse ;  /* 0x00000004ff007819 */ /* 0x100fe400000116e5 */
[----:B------:R-:W-:Y:S02]  /*30f0*/  F2FP.BF16.F32.PACK_AB R32, R32, R17 ;  /* 0x000000112020723e */ /* 0x000fe400000010ff */
[----:B------:R-:W-:Y:S02]  /*3100*/  LOP3.LUT R0, R0, 0x8, RZ, 0xc0, !PT ;  /* 0x0000000800007812 */ /* 0x000fe400078ec0ff */
[----:B------:R-:W-:Y:S02]  /*3110*/  F2FP.BF16.F32.PACK_AB R21, R21, R5 ;  /* 0x000000051515723e */ /* 0x000fe400000010ff */
[----:B------:R-:W-:Y:S04]  /*3120*/  LOP3.LUT R0, R0, 0x10, R229, 0xf8, !PT ;  /* 0x0000001000007812 */ /* 0x000fe800078ef8e5 */
[----:B------:R-:W-:Y:S04]  /*3130*/  LOP3.LUT R0, R0, 0xc0, R228, 0xf8, !PT ;  /* 0x000000c000007812 */ /* 0x000fe800078ef8e4 */
[----:B------:R-:W-:Y:S01]  /*3140*/  LOP3.LUT R0, R0, R223, RZ, 0x3c, !PT ;  /* 0x000000df00007212 */ /* 0x000fe200078e3cff */
        /* <DEDUP_REMOVED lines=20> */
.L_x_166:
[----:B------:R2:W-:Y:S01]  /*3290*/  STS [R233+0xf000], R6 ;  /* 0x00f00006e9007388 */ /* 0x0005e20000000800 */
[----:B------:R-:W-:Y:S01]  /*32a0*/  FMUL.FTZ R7, R234, R16 ;  /* 0x00000010ea077220 */ /* 0x000fe20000410000 */
[----:B------:R-:W-:Y:S01]  /*32b0*/  FMUL.FTZ R18, R166, R18 ;  /* 0x00000012a6127220 */ /* 0x000fe20000410000 */
[C---:B-----5:R-:W-:Y:S01]  /*32c0*/  FADD.FTZ R8, -R4.reuse, R8 ;  /* 0x0000000804087221 */ /* 0x060fe20000010100 */
[C---:B------:R-:W-:Y:S01]  /*32d0*/  FADD.FTZ R9, -R4.reuse, R9 ;  /* 0x0000000904097221 */ /* 0x040fe20000010100 */
[----:B------:R-:W-:Y:S01]  /*32e0*/  IADD3 R5, PT, PT, R233, R221, RZ ;  /* 0x000000dde9057210 */ /* 0x000fe20007ffe0ff */
[C---:B------:R-:W-:Y:S01]  /*32f0*/  FADD.FTZ R13, -R4.reuse, R13 ;  /* 0x0000000d040d7221 */ /* 0x040fe20000010100 */
[----:B------:R-:W-:Y:S01]  /*3300*/  F2FP.BF16.F32.PACK_AB R7, R7, R144 ;  /* 0x000000900707723e */ /* 0x000fe200000010ff */
[C---:B------:R-:W-:Y:S01]  /*3310*/  FADD.FTZ R25, -R4.reuse, R25 ;  /* 0x0000001904197221 */ /* 0x040fe20000010100 */
[C---:B------:R-:W-:Y:S01]  /*3320*/  FADD.FTZ R29, -R4.reuse, R29 ;  /* 0x0000001d041d7221 */ /* 0x040fe20000010100 */
[C---:B------:R-:W-:Y:S01]  /*3330*/  FADD.FTZ R12, -R4.reuse, R12 ;  /* 0x0000000c040c7221 */ /* 0x040fe20000010100 */
[C---:B------:R-:W-:Y:S01]  /*3340*/  FADD.FTZ R24, -R4.reuse, R24 ;  /* 0x0000001804187221 */ /* 0x040fe20000010100 */
[----:B------:R3:W-:Y:S01]  /*3350*/  STS [R233+0xf400], R7 ;  /* 0x00f40007e9007388 */ /* 0x0007e20000000800 */
[----:B------:R-:W-:Y:S01]  /*3360*/  FADD.FTZ R28, -R4, R28 ;  /* 0x0000001c041c7221 */ /* 0x000fe20000010100 */
[C---:B------:R-:W-:Y:S01]  /*3370*/  FADD.FTZ R10, -R3.reuse, R10 ;  /* 0x0000000a030a7221 */ /* 0x040fe20000010100 */
[C---:B------:R-:W-:Y:S02]  /*3380*/  FADD.FTZ R11, -R3.reuse, R11 ;  /* 0x0000000b030b7221 */ /* 0x040fe40000010100 */
[----:B------:R-:W-:Y:S01]  /*3390*/  STS [R5+0xf000], R20 ;  /* 0x00f0001405007388 */ /* 0x000fe20000000800 */
[----:B------:R-:W-:Y:S01]  /*33a0*/  FADD.FTZ R27, -R3, R27 ;  /* 0x0000001b031b7221 */ /* 0x000fe20000010100 */
[----:B------:R-:W-:Y:S01]  /*33b0*/  FMUL.FTZ R10, R240, R10 ;  /* 0x0000000af00a7220 */ /* 0x000fe20000410000 */
[----:B------:R-:W-:Y:S01]  /*33c0*/  FMUL.FTZ R11, R239, R11 ;  /* 0x0000000bef0b7220 */ /* 0x000fe20000410000 */
[C---:B------:R-:W-:Y:S01]  /*33d0*/  FADD.FTZ R31, -R3.reuse, R31 ;  /* 0x0000001f031f7221 */ /* 0x040fe20000010100 */
[C---:B------:R-:W-:Y:S01]  /*33e0*/  FADD.FTZ R14, -R3.reuse, R14 ;  /* 0x0000000e030e7221 */ /* 0x040fe20000010100 */
[C---:B------:R-:W-:Y:S01]  /*33f0*/  FADD.FTZ R15, -R3.reuse, R15 ;  /* 0x0000000f030f7221 */ /* 0x040fe20000010100 */
[C---:B------:R-:W-:Y:S01]  /*3400*/  FADD.FTZ R26, -R3.reuse, R26 ;  /* 0x0000001a031a7221 */ /* 0x040fe20000010100 */
[----:B------:R-:W-:Y:S01]  /*3410*/  FADD.FTZ R30, -R3, R30 ;  /* 0x0000001e031e7221 */ /* 0x000fe20000010100 */
[----:B--2---:R-:W-:Y:S01]  /*3420*/  FMUL.FTZ R6, R164, R19 ;  /* 0x00000013a4067220 */ /* 0x004fe20000410000 */
[----:B------:R-:W-:Y:S01]  /*3430*/  FMUL.FTZ R19, R236, R8 ;  /* 0x00000008ec137220 */ /* 0x000fe20000410000 */
[----:B------:R-:W-:Y:S01]  /*3440*/  F2FP.BF16.F32.PACK_AB R3, R11, R10 ;  /* 0x0000000a0b03723e */ /* 0x000fe200000010ff */
[C---:B------:R-:W-:Y:S01]  /*3450*/  FADD.FTZ R22, -R141.reuse, R22 ;  /* 0x000000168d167221 */ /* 0x040fe20000010100 */
[----:B------:R-:W-:Y:S01]  /*3460*/  FADD.FTZ R23, -R141, R23 ;  /* 0x000000178d177221 */ /* 0x000fe20000010100 */
[----:B------:R-:W-:Y:S01]  /*3470*/  F2FP.BF16.F32.PACK_AB R6, R6, R18 ;  /* 0x000000120606723e */ /* 0x000fe200000010ff */
[----:B------:R-:W-:Y:S01]  /*3480*/  FMUL.FTZ R18, R235, R9 ;  /* 0x00000009eb127220 */ /* 0x000fe20000410000 */
[----:B------:R-:W-:Y:S01]  /*3490*/  FMUL.FTZ R8, R170, R13 ;  /* 0x0000000daa087220 */ /* 0x000fe20000410000 */
[----:B------:R-:W-:Y:S01]  /*34a0*/  FMUL.FTZ R14, R238, R14 ;  /* 0x0000000eee0e7220 */ /* 0x000fe20000410000 */
[----:B------:R-:W-:Y:S01]  /*34b0*/  FMUL.FTZ R15, R237, R15 ;  /* 0x0000000fed0f7220 */ /* 0x000fe20000410000 */
[----:B------:R2:W-:Y:S01]  /*34c0*/  STS [R5+0xf400], R6 ;  /* 0x00f4000605007388 */ /* 0x0005e20000000800 */
[----:B------:R-:W-:Y:S01]  /*34d0*/  F2FP.BF16.F32.PACK_AB R4, R18, R19 ;  /* 0x000000131204723e */ /* 0x000fe200000010ff */
[----:B---3--:R-:W-:Y:S01]  /*34e0*/  FMUL.FTZ R7, R171, R12 ;  /* 0x0000000cab077220 */ /* 0x008fe20000410000 */
[C---:B------:R-:W-:Y:S02]  /*34f0*/  FADD.FTZ R34, -R141.reuse, R34 ;  /* 0x000000228d227221 */ /* 0x040fe40000010100 */
[----:B------:R3:W-:Y:S01]  /*3500*/  STS [R233+0x10400], R3 ;  /* 0x01040003e9007388 */ /* 0x0007e20000000800 */
[----:B------:R-:W-:Y:S01]  /*3510*/  FADD.FTZ R35, -R141, R35 ;  /* 0x000000238d237221 */ /* 0x000fe20000010100 */
[----:B------:R-:W-:Y:S01]  /*3520*/  FMUL.FTZ R22, R162, R22 ;  /* 0x00000016a2167220 */ /* 0x000fe20000410000 */
[----:B------:R-:W-:Y:S02]  /*3530*/  FMUL.FTZ R16, R161, R23 ;  /* 0x00000017a1107220 */ /* 0x000fe40000410000 */
[----:B------:R4:W-:Y:S01]  /*3540*/  STS [R233+0x10000], R4 ;  /* 0x01000004e9007388 */ /* 0x0009e20000000800 */
[----:B------:R-:W-:Y:S01]  /*3550*/  F2FP.BF16.F32.PACK_AB R8, R8, R7 ;  /* 0x000000070808723e */ /* 0x000fe200000010ff */
[----:B------:R-:W-:Y:S01]  /*3560*/  FMUL.FTZ R34, R152, R34 ;  /* 0x0000002298227220 */ /* 0x000fe20000410000 */
[----:B------:R-:W-:Y:S01]  /*3570*/  FMUL.FTZ R17, R151, R35 ;  /* 0x0000002397117220 */ /* 0x000fe20000410000 */
[----:B------:R-:W-:Y:S01]  /*3580*/  F2FP.BF16.F32.PACK_AB R16, R16, R22 ;  /* 0x000000161010723e */ /* 0x000fe200000010ff */
[----:B------:R-:W-:Y:S01]  /*3590*/  FMUL.FTZ R24, R167, R24 ;  /* 0x00000018a7187220 */ /* 0x000fe20000410000 */
[----:B------:R-:W-:Y:S01]  /*35a0*/  STS [R5+0x10000], R8 ;  /* 0x0100000805007388 */ /* 0x000fe20000000800 */
[----:B------:R-:W-:Y:S01]  /*35b0*/  FMUL.FTZ R9, R165, R25 ;  /* 0x00000019a5097220 */ /* 0x000fe20000410000 */
[----:B------:R-:W-:Y:S01]  /*35c0*/  FMUL.FTZ R26, R169, R26 ;  /* 0x0000001aa91a7220 */ /* 0x000fe20000410000 */
[----:B------:R-:W-:Y:S01]  /*35d0*/  F2FP.BF16.F32.PACK_AB R17, R17, R34 ;  /* 0x000000221111723e */ /* 0x000fe200000010ff */
[----:B------:R-:W-:Y:S01]  /*35e0*/  FMUL.FTZ R28, R160, R28 ;  /* 0x0000001ca01c7220 */ /* 0x000fe20000410000 */
[----:B------:R-:W-:Y:S01]  /*35f0*/  FMUL.FTZ R12, R155, R29 ;  /* 0x0000001d9b0c7220 */ /* 0x000fe20000410000 */
[----:B------:R-:W-:Y:S01]  /*3600*/  FMUL.FTZ R30, R154, R30 ;  /* 0x0000001e9a1e7220 */ /* 0x000fe20000410000 */
[----:B------:R-:W-:Y:S01]  /*3610*/  FMUL.FTZ R7, R153, R31 ;  /* 0x0000001f99077220 */ /* 0x000fe20000410000 */
[----:B------:R-:W-:Y:S02]  /*3620*/  F2FP.BF16.F32.PACK_AB R9, R9, R24 ;  /* 0x000000180909723e */ /* 0x000fe400000010ff */
[----:B------:R-:W-:Y:S01]  /*3630*/  F2FP.BF16.F32.PACK_AB R12, R12, R28 ;  /* 0x0000001c0c0c723e */ /* 0x000fe200000010ff */
[----:B--2---:R-:W-:Y:S01]  /*3640*/  FMUL.FTZ R6, R168, R27 ;  /* 0x0000001ba8067220 */ /* 0x004fe20000410000 */
[----:B------:R-:W-:Y:S02]  /*3650*/  F2FP.BF16.F32.PACK_AB R7, R7, R30 ;  /* 0x0000001e0707723e */ /* 0x000fe400000010ff */
[----:B------:R-:W-:Y:S02]  /*3660*/  LOP3.LUT R0, R0, 0x120, R228, 0xf8, !PT ;  /* 0x0000012000007812 */ /* 0x000fe400078ef8e4 */
[----:B---3--:R-:W-:Y:S01]  /*3670*/  IADD3 R3, PT, PT, R221, R142, RZ ;  /* 0x0000008edd037210 */ /* 0x008fe20007ffe0ff */
[----:B------:R-:W-:Y:S01]  /*3680*/  IMAD R221, R250, UR6, RZ ;  /* 0x00000006fadd7c24 */ /* 0x000fe2000f8e02ff */
[----:B------:R-:W-:Y:S02]  /*3690*/  F2FP.BF16.F32.PACK_AB R6, R6, R26 ;  /* 0x0000001a0606723e */ /* 0x000fe400000010ff */
[----:B----4-:R-:W-:Y:S02]  /*36a0*/  F2FP.BF16.F32.PACK_AB R4, R15, R14 ;  /* 0x0000000e0f04723e */ /* 0x010fe400000010ff */
[----:B------:R-:W-:Y:S03]  /*36b0*/  LEA R0, R0, UR4, 0x1 ;  /* 0x0000000400007c11 */ /* 0x000fe6000f8e08ff */
[----:B------:R-:W-:Y:S05]  /*36c0*/  STS [R5+0x10400], R4 ;  /* 0x0104000405007388 */ /* 0x000fea0000000800 */
[----:B------:R-:W-:Y:S05]  /*36d0*/  STS [R142+-0x4000], R32 ;  /* 0xffc000208e007388 */ /* 0x000fea0000000800 */
[----:B------:R-:W-:Y:S05]  /*36e0*/  STS [R142+-0x3c00], R16 ;  /* 0xffc400108e007388 */ /* 0x000fea0000000800 */
        /* <DEDUP_REMOVED lines=68> */
[----:B------:R-:W-:Y:S01]  /*3b30*/  IADD3 R3, PT, PT, R2, UR4, RZ ;  /* 0x0000000402037c10 */ /* 0x000fe2000fffe0ff */
        /* <DEDUP_REMOVED lines=17> */
[----:B------:R-:W-:Y:S01]  /*3c50*/  IMAD.X R2, RZ, RZ, ~UR9, P1 ;  /* 0x80000009ff027e24 */ /* 0x000fe200088e06ff */
[----:B------:R-:W-:Y:S04]  /*3c60*/  LOP3.LUT R4, R4, 0x18, R229, 0x78, !PT ;  /* 0x0000001804047812 */ /* 0x000fe800078e78e5 */
[----:B------:R-:W-:Y:S02]  /*3c70*/  SHF.R.S64 R5, R5, 0x1f, R2 ;  /* 0x0000001f05057819 */ /* 0x000fe40000001002 */
[----:B------:R-:W-:Y:S02]  /*3c80*/  LOP3.LUT R4, R4, 0x1f20, R163, 0xf8, !PT ;  /* 0x00001f2004047812 */ /* 0x000fe400078ef8a3 */
[----:B------:R-:W-:Y:S04]  /*3c90*/  IADD3 R6, P1, PT, R244, R5, RZ ;  /* 0x00000005f4067210 */ /* 0x000fe80007f3e0ff */
        /* <DEDUP_REMOVED lines=11> */
.L_x_167:
[----:B------:R-:W-:Y:S01]  /*3d50*/  LOP3.LUT R4, R149, 0x200, RZ, 0xc0, !PT ;  /* 0x0000020095047812 */ /* 0x000fe200078ec0ff */
[----:B------:R-:W-:Y:S01]  /*3d60*/  LDSM.16.MT88.4 R8, [R0+0x9000] ;  /* 0x009000000008783b */ /* 0x000fe20000004200 */
[----:B-1----:R-:W-:Y:S01]  /*3d70*/  LOP3.LUT R2, R148, 0x1c0, R149, 0xf8, !PT ;  /* 0x000001c094027812 */ /* 0x002fe200078ef895 */
[----:B------:R-:W-:Y:S01]  /*3d80*/  IMAD.U32 R170, RZ, RZ, UR14 ;  /* 0x0000000effaa7e24 */ /* 0x000fe2000f8e00ff */
[----:B------:R-:W-:Y:S01]  /*3d90*/  LOP3.LUT R4, R4, 0xc00, R228, 0xf8, !PT ;  /* 0x00000c0004047812 */ /* 0x000fe200078ef8e4 */
[----:B------:R-:W-:Y:S01]  /*3da0*/  LDSM.16.MT88.4 R16, [R0+0xb000] ;  /* 0x00b000000010783b */ /* 0x000fe20000004200 */
[----:B------:R-:W-:Y:S01]  /*3db0*/  LOP3.LUT R2, R2, 0x8, R227, 0x78, !PT ;  /* 0x0000000802027812 */ /* 0x000fe200078e78e3 */
[----:B------:R-:W-:Y:S01]  /*3dc0*/  ULOP3.LUT UR13, UR39, 0x1, URZ, 0xc0, !UPT ;  /* 0x00000001270d7892 */ /* 0x000fe2000f8ec0ff */
[----:B------:R-:W-:Y:S01]  /*3dd0*/  LEA R170, P1, R170, R242, 0x2 ;  /* 0x000000f2aaaa7211 */ /* 0x000fe200078210ff */
[----:B------:R-:W-:Y:S01]  /*3de0*/  LDSM.16.MT88.4 R28, [R0+0xd000] ;  /* 0x00d00000001c783b */ /* 0x000fe20000004200 */
[----:B------:R-:W-:Y:S01]  /*3df0*/  LOP3.LUT R2, R4, R2, RZ, 0xfc, !PT ;  /* 0x0000000204027212 */ /* 0x000fe200078efcff */
[----:B------:R-:W-:Y:S01]  /*3e00*/  UISETP.NE.U32.AND UP1, UPT, UR13, 0x1, UPT ;  /* 0x000000010d00788c */ /* 0x000fe2000bf25070 */
[----:B------:R-:W-:Y:S01]  /*3e10*/  PLOP3.LUT P3, PT, PT, PT, UP0, 0x80, 0x8 ;  /* 0x000000000008781c */ /* 0x000fe20003f6f008 */
[----:B------:R-:W-:Y:S01]  /*3e20*/  LDSM.16.MT88.4 R132, [R0+0x9400] ;  /* 0x009400000084783b */ /* 0x000fe20000004200 */
[----:B------:R-:W-:Y:S01]  /*3e30*/  LEA R2, R2, UR4, 0x1 ;  /* 0x0000000402027c11 */ /* 0x000fe2000f8e08ff */
[----:B------:R-:W-:Y:S02]  /*3e40*/  @UP0 UIADD3 UR15, UP2, UPT, UR10, -0x100, URZ ;  /* 0xffffff000a0f0890 */ /* 0x000fe4000ff5e0ff */
[----:B------:R-:W-:Y:S01]  /*3e50*/  LDSM.16.MT88.4 R136, [R0+0xb400] ;  /* 0x00b400000088783b */ /* 0x000fe20000004200 */
[----:B------:R-:W-:Y:S01]  /*3e60*/  UIADD3 UR16, UPT, UPT, UR39, -0x1, URZ ;  /* 0xffffffff27107890 */ /* 0x000fe2000fffe0ff */
[C---:B------:R-:W-:Y:S01]  /*3e70*/  IMAD.IADD R161, R2.reuse, 0x1, R226 ;  /* 0x0000000102a17824 */ /* 0x040fe200078e02e2 */
[----:B------:R-:W-:Y:S01]  /*3e80*/  @UP0 UIADD3.X UR13, UPT, UPT, UR11, -0x1, URZ, UP2, !UPT ;  /* 0xffffffff0b0d0890 */ /* 0x000fe200097fe4ff */
[----:B------:R-:W1:Y:S01]  /*3e90*/  LDSM.16.M88.4 R24, [R2+0xf000] ;  /* 0x00f000000218783b */ /* 0x000e620000000200 */
[C---:B------:R-:W-:Y:S02]  /*3ea0*/  VIADD R12, R2.reuse, 0xf000 ;  /* 0x0000f000020c7836 */ /* 0x040fe40000000000 */
[----:B------:R-:W-:Y:S01]  /*3eb0*/  VIADD R160, R2, 0xf040 ;  /* 0x0000f04002a07836 */ /* 0x000fe20000000000 */
[----:B------:R-:W2:Y:S01]  /*3ec0*/  LDL R240, [R1+0x4] ;  /* 0x0000040001f07983 */ /* 0x000ea20000100800 */
[----:B------:R-:W-:Y:S03]  /*3ed0*/  @P0 VIADD R160, R12, 0xffffffc0 ;  /* 0xffffffc00ca00836 */ /* 0x000fe60000000000 */
[----:B------:R-:W3:Y:S01]  /*3ee0*/  LDSM.16.M88.4 R32, [R161+0xf000] ;  /* 0x00f00000a120783b */ /* 0x000ee20000000200 */
[----:B------:R-:W-:Y:S03]  /*3ef0*/  IMAD.IADD R162, R226, 0x1, R160 ;  /* 0x00000001e2a27824 */ /* 0x000fe600078e02a0 */
[----:B------:R-:W4:Y:S04]  /*3f00*/  LDL R223, [R1] ;  /* 0x0000000001df7983 */ /* 0x000f280000100800 */
[----:B------:R-:W3:Y:S04]  /*3f10*/  LDSM.16.MT88.4 R140, [R0+0xd400] ;  /* 0x00d40000008c783b */ /* 0x000ee80000004200 */
[----:B------:R-:W-:Y:S04]  /*3f20*/  LDSM.16.MT88.4 R148, [R0+0x9800] ;  /* 0x009800000094783b */ /* 0x000fe80000004200 */
[----:B------:R-:W3:Y:S04]  /*3f30*/  LDSM.16.M88.4 R144, [R160] ;  /* 0x00000000a090783b */ /* 0x000ee80000000200 */
[----:B------:R-:W-:Y:S04]  /*3f40*/  LDSM.16.MT88.4 R152, [R0+0x9c00] ;  /* 0x009c00000098783b */ /* 0x000fe80000004200 */
[----:B------:R-:W-:Y:S01]  /*3f50*/  LDSM.16.MT88.4 R156, [R0+0xa000] ;  /* 0x00a00000009c783b */ /* 0x000fe20000004200 */
[C---:B-1----:R-:W-:Y:S08]  /*3f60*/  HMMA.16816.F32.BF16 R4, R24.reuse, R8, RZ ;  /* 0x000000081804723c */ /* 0x042ff000000418ff */
[C---:B------:R-:W-:Y:S08]  /*3f70*/  HMMA.16816.F32.BF16 R8, R24.reuse, R10, RZ ;  /* 0x0000000a1808723c */ /* 0x040ff000000418ff */
[C---:B------:R-:W-:Y:S08]  /*3f80*/  HMMA.16816.F32.BF16 R12, R24.reuse, R16, RZ ;  /* 0x00000010180c723c */ /* 0x040ff000000418ff */
[C---:B------:R-:W-:Y:S08]  /*3f90*/  HMMA.16816.F32.BF16 R16, R24.reuse, R18, RZ ;  /* 0x000000121810723c */ /* 0x040ff000000418ff */
[C---:B------:R-:W-:Y:S08]  /*3fa0*/  HMMA.16816.F32.BF16 R20, R24.reuse, R28, RZ ;  /* 0x0000001c1814723c */ /* 0x040ff000000418ff */
[----:B------:R-:W-:Y:S01]  /*3fb0*/  HMMA.16816.F32.BF16 R24, R24, R30, RZ ;  /* 0x0000001e1818723c */ /* 0x000fe200000418ff */
[----:B------:R-:W1:Y:S07]  /*3fc0*/  LDSM.16.MT88.4 R28, [R0+0xb800] ;  /* 0x00b80000001c783b */ /* 0x000e6e0000004200 */
[C---:B---3--:R-:W-:Y:S08]  /*3fd0*/  HMMA.16816.F32.BF16 R4, R32.reuse, R132, R4 ;  /* 0x000000842004723c */ /* 0x048ff00000041804 */
[C---:B------:R-:W-:Y:S01]  /*3fe0*/  HMMA.16816.F32.BF16 R8, R32.reuse, R134, R8 ;  /* 0x000000862008723c */ /* 0x040fe20000041808 */
[----:B------:R-:W3:Y:S07]  /*3ff0*/  LDSM.16.MT88.4 R132, [R0+0xd800] ;  /* 0x00d800000084783b */ /* 0x000eee0000004200 */
[C---:B------:R-:W-:Y:S08]  /*4000*/  HMMA.16816.F32.BF16 R12, R32.reuse, R136, R12 ;  /* 0x00000088200c723c */ /* 0x040ff0000004180c */
[C---:B------:R-:W-:Y:S01]  /*4010*/  HMMA.16816.F32.BF16 R16, R32.reuse, R138, R16 ;  /* 0x0000008a2010723c */ /* 0x040fe20000041810 */
[----:B------:R-:W3:Y:S07]  /*4020*/  LDSM.16.M88.4 R136, [R162] ;  /* 0x00000000a288783b */ /* 0x000eee0000000200 */
[C---:B------:R-:W-:Y:S08]  /*4030*/  HMMA.16816.F32.BF16 R20, R32.reuse, R140, R20 ;  /* 0x0000008c2014723c */ /* 0x040ff00000041814 */
[----:B------:R-:W-:Y:S01]  /*4040*/  HMMA.16816.F32.BF16 R24, R32, R142, R24 ;  /* 0x0000008e2018723c */ /* 0x000fe20000041818 */
[----:B------:R-:W3:Y:S04]  /*4050*/  LDSM.16.MT88.4 R32, [R0+0xbc00] ;  /* 0x00bc00000020783b */ /* 0x000ee80000004200 */
[----:B------:R-:W3:Y:S03]  /*4060*/  LDSM.16.MT88.4 R140, [R0+0xdc00] ;  /* 0x00dc0000008c783b */ /* 0x000ee60000004200 */
[C---:B------:R-:W-:Y:S08]  /*4070*/  HMMA.16816.F32.BF16 R4, R144.reuse, R148, R4 ;  /* 0x000000949004723c */ /* 0x040ff00000041804 */
[C---:B------:R-:W-:Y:S01]  /*4080*/  HMMA.16816.F32.BF16 R8, R144.reuse, R150, R8 ;  /* 0x000000969008723c */ /* 0x040fe20000041808 */
[----:B------:R3:W3:Y:S07]  /*4090*/  LDSM.16.M88.4 R148, [R2+0x11000] ;  /* 0x011000000294783b */ /* 0x0006ee0000000200 */
[C---:B-1----:R-:W-:Y:S08]  /*40a0*/  HMMA.16816.F32.BF16 R12, R144.reuse, R28, R12 ;  /* 0x0000001c900c723c */ /* 0x042ff0000004180c */
[C---:B------:R-:W-:Y:S01]  /*40b0*/  HMMA.16816.F32.BF16 R16, R144.reuse, R30, R16 ;  /* 0x0000001e9010723c */ /* 0x040fe20000041810 */
[----:B------:R-:W1:Y:S07]  /*40c0*/  LDSM.16.MT88.4 R28, [R0+0xc000] ;  /* 0x00c00000001c783b */ /* 0x000e6e0000004200 */
[C---:B---3--:R-:W-:Y:S01]  /*40d0*/  HMMA.16816.F32.BF16 R20, R144.reuse, R132, R20 ;  /* 0x000000849014723c */ /* 0x048fe20000041814 */
[----:B------:R-:W-:Y:S05]  /*40e0*/  IMAD.U32 R2, RZ, RZ, UR14 ;  /* 0x0000000eff027e24 */ /* 0x000fea000f8e00ff */
[----:B------:R-:W-:Y:S02]  /*40f0*/  LEA.HI.X.SX32 R171, R2, R243, 0x2, P1 ;  /* 0x000000f302ab7211 */ /* 0x000fe400008f16ff */
[----:B------:R-:W-:Y:S01]  /*4100*/  HMMA.16816.F32.BF16 R24, R144, R134, R24 ;  /* 0x000000869018723c */ /* 0x000fe20000041818 */
[----:B------:R-:W3:Y:S02]  /*4110*/  LDL R2, [R1+0x8] ;  /* 0x0000080001027983 */ /* 0x000ee40000100800 */
[C---:B------:R-:W-:Y:S02]  /*4120*/  LEA R168, P1, R221.reuse, R170, 0x5 ;  /* 0x000000aadda87211 */ /* 0x040fe400078228ff */
[----:B------:R-:W1:Y:S02]  /*4130*/  LDSM.16.MT88.4 R132, [R0+0xe000] ;  /* 0x00e000000084783b */ /* 0x000e640000004200 */
[C---:B------:R-:W-:Y:S01]  /*4140*/  LEA.HI.X.SX32 R169, R221.reuse, R171, 0x5, P1 ;  /* 0x000000abdda97211 */ /* 0x040fe200008f2eff */
[C---:B------:R-:W-:Y:S05]  /*4150*/  HMMA.16816.F32.BF16 R4, R136.reuse, R152, R4 ;  /* 0x000000988804723c */ /* 0x040fea0000041804 */
[C---:B------:R-:W-:Y:S03]  /*4160*/  LEA R166, P1, R221.reuse, R168, 0x5 ;  /* 0x000000a8dda67211 */ /* 0x040fe600078228ff */
[C---:B------:R-:W-:Y:S03]  /*4170*/  HMMA.16816.F32.BF16 R8, R136.reuse, R154, R8 ;  /* 0x0000009a8808723c */ /* 0x040fe60000041808 */
[C---:B------:R-:W-:Y:S02]  /*4180*/  LEA.HI.X.SX32 R167, R221.reuse, R169, 0x5, P1 ;  /* 0x000000a9dda77211 */ /* 0x040fe400008f2eff */
[C---:B------:R-:W-:Y:S03]  /*4190*/  LEA R164, P1, R221.reuse, R166, 0x5 ;  /* 0x000000a6dda47211 */ /* 0x040fe600078228ff */
[C---:B------:R-:W-:Y:S03]  /*41a0*/  HMMA.16816.F32.BF16 R12, R136.reuse, R32, R12 ;  /* 0x00000020880c723c */ /* 0x040fe6000004180c */
[C---:B------:R-:W-:Y:S05]  /*41b0*/  LEA.HI.X.SX32 R165, R221.reuse, R167, 0x5, P1 ;  /* 0x000000a7dda57211 */ /* 0x040fea00008f2eff */
[C---:B------:R-:W-:Y:S01]  /*41c0*/  HMMA.16816.F32.BF16 R16, R136.reuse, R34, R16 ;  /* 0x000000228810723c */ /* 0x040fe20000041810 */
[----:B------:R-:W-:Y:S07]  /*41d0*/  LDSM.16.M88.4 R32, [R161+0x11000] ;  /* 0x01100000a120783b */ /* 0x000fee0000000200 */
[C---:B------:R-:W-:Y:S08]  /*41e0*/  HMMA.16816.F32.BF16 R20, R136.reuse, R140, R20 ;  /* 0x0000008c8814723c */ /* 0x040ff00000041814 */
[----:B------:R-:W-:Y:S01]  /*41f0*/  HMMA.16816.F32.BF16 R24, R136, R142, R24 ;  /* 0x0000008e8818723c */ /* 0x000fe20000041818 */
[----:B------:R-:W1:Y:S04]  /*4200*/  LDSM.16.MT88.4 R136, [R0+0xa400] ;  /* 0x00a400000088783b */ /* 0x000e680000004200 */
[----:B------:R-:W-:Y:S03]  /*4210*/  LDSM.16.MT88.4 R140, [R0+0xa800] ;  /* 0x00a80000008c783b */ /* 0x000fe60000004200 */
[C---:B------:R-:W-:Y:S08]  /*4220*/  HMMA.16816.F32.BF16 R4, R148.reuse, R156, R4 ;  /* 0x0000009c9404723c */ /* 0x040ff00000041804 */
[C---:B------:R-:W-:Y:S03]  /*4230*/  HMMA.16816.F32.BF16 R8, R148.reuse, R158, R8 ;  /* 0x0000009e9408723c */ /* 0x040fe60000041808 */
[C---:B------:R-:W-:Y:S04]  /*4240*/  LEA R158, P1, R221.reuse, R164, 0x5 ;  /* 0x000000a4dd9e7211 */ /* 0x040fe800078228ff */
[C---:B------:R-:W-:Y:S01]  /*4250*/  LEA.HI.X.SX32 R159, R221.reuse, R165, 0x5, P1 ;  /* 0x000000a5dd9f7211 */ /* 0x040fe200008f2eff */
[C---:B-1----:R-:W-:Y:S03]  /*4260*/  HMMA.16816.F32.BF16 R12, R148.reuse, R28, R12 ;  /* 0x0000001c940c723c */ /* 0x042fe6000004180c */
[C---:B------:R-:W-:Y:S04]  /*4270*/  LEA R156, P1, R221.reuse, R158, 0x5 ;  /* 0x0000009edd9c7211 */ /* 0x040fe800078228ff */
[C---:B------:R-:W-:Y:S01]  /*4280*/  LEA.HI.X.SX32 R157, R221.reuse, R159, 0x5, P1 ;  /* 0x0000009fdd9d7211 */ /* 0x040fe200008f2eff */
[C---:B------:R-:W-:Y:S01]  /*4290*/  HMMA.16816.F32.BF16 R16, R148.reuse, R30, R16 ;  /* 0x0000001e9410723c */ /* 0x040fe20000041810 */
[----:B------:R-:W1:Y:S02]  /*42a0*/  LDSM.16.MT88.4 R28, [R0+0xc400] ;  /* 0x00c40000001c783b */ /* 0x000e640000004200 */
[C---:B------:R-:W-:Y:S04]  /*42b0*/  LEA R234, P1, R221.reuse, R156, 0x5 ;  /* 0x0000009cddea7211 */ /* 0x040fe800078228ff */
[C---:B------:R-:W-:Y:S01]  /*42c0*/  LEA.HI.X.SX32 R235, R221.reuse, R157, 0x5, P1 ;  /* 0x0000009dddeb7211 */ /* 0x040fe200008f2eff */
[C---:B------:R-:W-:Y:S03]  /*42d0*/  HMMA.16816.F32.BF16 R20, R148.reuse, R132, R20 ;  /* 0x000000849414723c */ /* 0x040fe60000041814 */
[C---:B------:R-:W-:Y:S05]  /*42e0*/  IMAD.WIDE R238, R221.reuse, -0xc0, R234 ;  /* 0xffffff40ddee7825 */ /* 0x040fea00078e02ea */
[----:B------:R-:W-:Y:S01]  /*42f0*/  HMMA.16816.F32.BF16 R24, R148, R134, R24 ;  /* 0x000000869418723c */ /* 0x000fe20000041818 */
[----:B------:R-:W2:Y:S02]  /*4300*/  LDSM.16.MT88.4 R132, [R0+0xe400] ;  /* 0x00e400000084783b */ /* 0x000ea40000004200 */
[C---:B------:R-:W-:Y:S04]  /*4310*/  LEA R154, P1, R221.reuse, R238, 0x5 ;  /* 0x000000eedd9a7211 */ /* 0x040fe800078228ff */
[C---:B------:R-:W-:Y:S01]  /*4320*/  LEA.HI.X.SX32 R155, R221.reuse, R239, 0x5, P1 ;  /* 0x000000efdd9b7211 */ /* 0x040fe200008f2eff */
[C---:B------:R-:W-:Y:S05]  /*4330*/  HMMA.16816.F32.BF16 R4, R32.reuse, R136, R4 ;  /* 0x000000882004723c */ /* 0x040fea0000041804 */
[C---:B------:R-:W-:Y:S03]  /*4340*/  LEA R152, P1, R221.reuse, R154, 0x5 ;  /* 0x0000009add987211 */ /* 0x040fe600078228ff */
[C---:B------:R-:W-:Y:S01]  /*4350*/  HMMA.16816.F32.BF16 R8, R32.reuse, R138, R8 ;  /* 0x0000008a2008723c */ /* 0x040fe20000041808 */
[----:B------:R4:W4:Y:S02]  /*4360*/  LDSM.16.M88.4 R136, [R160+0x2000] ;  /* 0x00200000a088783b */ /* 0x0009240000000200 */
[C---:B------:R-:W-:Y:S02]  /*4370*/  LEA.HI.X.SX32 R153, R221.reuse, R155, 0x5, P1 ;  /* 0x0000009bdd997211 */ /* 0x040fe400008f2eff */
[C---:B------:R-:W-:Y:S03]  /*4380*/  LEA R150, P1, R221.reuse, R152, 0x5 ;  /* 0x00000098dd967211 */ /* 0x040fe600078228ff */
[C---:B-1----:R-:W-:Y:S03]  /*4390*/  HMMA.16816.F32.BF16 R12, R32.reuse, R28, R12 ;  /* 0x0000001c200c723c */ /* 0x042fe6000004180c */
[C---:B------:R-:W-:Y:S02]  /*43a0*/  LEA.HI.X.SX32 R151, R221.reuse, R153, 0x5, P1 ;  /* 0x00000099dd977211 */ /* 0x040fe400008f2eff */
[C---:B------:R-:W-:Y:S03]  /*43b0*/  LEA R148, P1, R221.reuse, R150, 0x5 ;  /* 0x00000096dd947211 */ /* 0x040fe600078228ff */
[C---:B------:R-:W-:Y:S01]  /*43c0*/  HMMA.16816.F32.BF16 R16, R32.reuse, R30, R16 ;  /* 0x0000001e2010723c */ /* 0x040fe20000041810 */
[----:B------:R-:W1:Y:S02]  /*43d0*/  LDSM.16.MT88.4 R28, [R0+0xc800] ;  /* 0x00c80000001c783b */ /* 0x000e640000004200 */
[C---:B------:R-:W-:Y:S02]  /*43e0*/  LEA.HI.X.SX32 R149, R221.reuse, R151, 0x5, P1 ;  /* 0x00000097dd957211 */ /* 0x040fe400008f2eff */
[C---:B------:R-:W-:Y:S03]  /*43f0*/  LEA R146, P1, R221.reuse, R148, 0x5 ;  /* 0x00000094dd927211 */ /* 0x040fe600078228ff */
[C---:B--2---:R-:W-:Y:S03]  /*4400*/  HMMA.16816.F32.BF16 R20, R32.reuse, R132, R20 ;  /* 0x000000842014723c */ /* 0x044fe60000041814 */
[C---:B------:R-:W-:Y:S02]  /*4410*/  LEA.HI.X.SX32 R147, R221.reuse, R149, 0x5, P1 ;  /* 0x00000095dd937211 */ /* 0x040fe400008f2eff */
[C---:B----4-:R-:W-:Y:S03]  /*4420*/  LEA R160, P1, R221.reuse, R146, 0x5 ;  /* 0x00000092dda07211 */ /* 0x050fe600078228ff */
[----:B------:R-:W-:Y:S01]  /*4430*/  HMMA.16816.F32.BF16 R24, R32, R134, R24 ;  /* 0x000000862018723c */ /* 0x000fe20000041818 */
[----:B------:R-:W2:Y:S02]  /*4440*/  LDSM.16.MT88.4 R32, [R0+0xe800] ;  /* 0x00e800000020783b */ /* 0x000ea40000004200 */
[C---:B------:R-:W-:Y:S02]  /*4450*/  LEA.HI.X.SX32 R161, R221.reuse, R147, 0x5, P1 ;  /* 0x00000093dda17211 */ /* 0x040fe400008f2eff */
[----:B------:R4:W-:Y:S03]  /*4460*/  LDSM.16.M88.4 R132, [R162+0x2000] ;  /* 0x00200000a284783b */ /* 0x0009e60000000200 */
[C---:B------:R-:W-:Y:S05]  /*4470*/  HMMA.16816.F32.BF16 R4, R136.reuse, R140, R4 ;  /* 0x0000008c8804723c */ /* 0x040fea0000041804 */
[C---:B------:R-:W-:Y:S03]  /*4480*/  IMAD.WIDE R236, R221.reuse, -0xc0, R160 ;  /* 0xffffff40ddec7825 */ /* 0x040fe600078e02a0 */
[C---:B------:R-:W-:Y:S01]  /*4490*/  HMMA.16816.F32.BF16 R8, R136.reuse, R142, R8 ;  /* 0x0000008e8808723c */ /* 0x040fe20000041808 */
[----:B------:R-:W2:Y:S02]  /*44a0*/  LDSM.16.MT88.4 R140, [R0+0xac00] ;  /* 0x00ac0000008c783b */ /* 0x000ea40000004200 */
[C---:B------:R-:W-:Y:S04]  /*44b0*/  LEA R144, P1, R221.reuse, R236, 0x5 ;  /* 0x000000ecdd907211 */ /* 0x040fe800078228ff */
[C---:B------:R-:W-:Y:S01]  /*44c0*/  LEA.HI.X.SX32 R145, R221.reuse, R237, 0x5, P1 ;  /* 0x000000eddd917211 */ /* 0x040fe200008f2eff */
[C---:B-1----:R-:W-:Y:S01]  /*44d0*/  HMMA.16816.F32.BF16 R12, R136.reuse, R28, R12 ;  /* 0x0000001c880c723c */ /* 0x042fe2000004180c */
[----:B----4-:R-:W-:Y:S07]  /*44e0*/  IMAD.MOV.U32 R162, RZ, RZ, 0x4 ;  /* 0x00000004ffa27424 */ /* 0x010fee00078e00ff */
[C---:B------:R-:W-:Y:S01]  /*44f0*/  HMMA.16816.F32.BF16 R16, R136.reuse, R30, R16 ;  /* 0x0000001e8810723c */ /* 0x040fe20000041810 */
[----:B------:R-:W1:Y:S07]  /*4500*/  LDSM.16.MT88.4 R28, [R0+0xcc00] ;  /* 0x00cc0000001c783b */ /* 0x000e6e0000004200 */
[C---:B--2---:R-:W-:Y:S08]  /*4510*/  HMMA.16816.F32.BF16 R20, R136.reuse, R32, R20 ;  /* 0x000000208814723c */ /* 0x044ff00000041814 */
[----:B------:R-:W-:Y:S01]  /*4520*/  HMMA.16816.F32.BF16 R24, R136, R34, R24 ;  /* 0x000000228818723c */ /* 0x000fe20000041818 */
[----:B------:R2:W4:Y:S07]  /*4530*/  LDSM.16.MT88.4 R32, [R0+0xec00] ;  /* 0x00ec00000020783b */ /* 0x00052e0000004200 */
[C---:B------:R-:W-:Y:S05]  /*4540*/  HMMA.16816.F32.BF16 R4, R132.reuse, R140, R4 ;  /* 0x0000008c8404723c */ /* 0x040fea0000041804 */
[C---:B------:R-:W-:Y:S03]  /*4550*/  LEA R140, P1, R221.reuse, R144, 0x5 ;  /* 0x00000090dd8c7211 */ /* 0x040fe600078228ff */
[C---:B------:R-:W-:Y:S03]  /*4560*/  HMMA.16816.F32.BF16 R8, R132.reuse, R142, R8 ;  /* 0x0000008e8408723c */ /* 0x040fe60000041808 */
[C---:B------:R-:W-:Y:S02]  /*4570*/  LEA.HI.X.SX32 R141, R221.reuse, R145, 0x5, P1 ;  /* 0x00000091dd8d7211 */ /* 0x040fe400008f2eff */
[C---:B------:R-:W-:Y:S01]  /*4580*/  LEA R138, P1, R221.reuse, R140, 0x5 ;  /* 0x0000008cdd8a7211 */ /* 0x040fe200078228ff */
[C---:B--2---:R-:W-:Y:S02]  /*4590*/  VIADD R0, R220.reuse, 0xffffd000 ;  /* 0xffffd000dc007836 */ /* 0x044fe40000000000 */
[C---:B-1----:R-:W-:Y:S03]  /*45a0*/  HMMA.16816.F32.BF16 R12, R132.reuse, R28, R12 ;  /* 0x0000001c840c723c */ /* 0x042fe6000004180c */
[C---:B------:R-:W-:Y:S02]  /*45b0*/  LEA.HI.X.SX32 R139, R221.reuse, R141, 0x5, P1 ;  /* 0x0000008ddd8b7211 */ /* 0x040fe400008f2eff */
[----:B------:R-:W-:Y:S03]  /*45c0*/  LEA R136, P1, R221, R138, 0x5 ;  /* 0x0000008add887211 */ /* 0x000fe600078228ff */
[C---:B------:R-:W-:Y:S03]  /*45d0*/  HMMA.16816.F32.BF16 R16, R132.reuse, R30, R16 ;  /* 0x0000001e8410723c */ /* 0x040fe60000041810 */
[----:B------:R-:W-:Y:S01]  /*45e0*/  @P3 IMAD.WIDE.U32 R30, R241, R162, UR10 ;  /* 0x0000000af11e3e25 */ /* 0x000fe2000f8e00a2 */
[C---:B------:R-:W-:Y:S01]  /*45f0*/  LEA.HI.X.SX32 R137, R221.reuse, R139, 0x5, P1 ;  /* 0x0000008bdd897211 */ /* 0x040fe200008f2eff */
[----:B------:R-:W-:Y:S01]  /*4600*/  @UP0 UMOV UR10, UR15 ;  /* 0x0000000f000a0c82 */ /* 0x000fe20008000000 */
[C---:B------:R-:W-:Y:S01]  /*4610*/  LEA R28, P1, R221.reuse, R136, 0x5 ;  /* 0x00000088dd1c7211 */ /* 0x040fe200078228ff */
[----:B------:R-:W-:Y:S01]  /*4620*/  @UP0 UMOV UR11, UR13 ;  /* 0x0000000d000b0c82 */ /* 0x000fe20008000000 */
[C---:B----4-:R-:W-:Y:S01]  /*4630*/  HMMA.16816.F32.BF16 R20, R132.reuse, R32, R20 ;  /* 0x000000208414723c */ /* 0x050fe20000041814 */
[----:B------:R-:W2:Y:S02]  /*4640*/  @P3 LDG.E R240, desc[UR32][R30.64+-0xe0] ;  /* 0xffff20201ef03981 */ /* 0x000ea4000c1e1900 */
[C---:B------:R-:W-:Y:S02]  /*4650*/  LEA.HI.X.SX32 R29, R221.reuse, R137, 0x5, P1 ;  /* 0x00000089dd1d7211 */ /* 0x040fe400008f2eff */
[----:B------:R-:W4:Y:S03]  /*4660*/  @P3 LDG.E R223, desc[UR32][R30.64+-0x80] ;  /* 0xffff80201edf3981 */ /* 0x000f26000c1e1900 */
[----:B------:R-:W-:Y:S01]  /*4670*/  HMMA.16816.F32.BF16 R24, R132, R34, R24 ;  /* 0x000000228418723c */ /* 0x000fe20000041818 */
[----:B------:R-:W5:Y:S04]  /*4680*/  @P3 LDG.E R252, desc[UR32][R30.64+-0x60] ;  /* 0xffffa0201efc3981 */ /* 0x000f68000c1e1900 */
[----:B------:R-:W-:Y:S04]  /*4690*/  LDSM.16.MT88.4 R32, [R3+0xf800] ;  /* 0x00f800000320783b */ /* 0x000fe80000004200 */
[----:B------:R-:W-:Y:S04]  /*46a0*/  LDSM.16.MT88.4 R132, [R3+0x11800] ;  /* 0x011800000384783b */ /* 0x000fe80000004200 */
[----:B---3--:R1:W3:Y:S04]  /*46b0*/  @P3 LDG.E R2, desc[UR32][R30.64+-0x100] ;  /* 0xffff00201e023981 */ /* 0x0082e8000c1e1900 */
[----:B------:R1:W-:Y:S04]  /*46c0*/  REDG.E.ADD.F32.FTZ.RN.STRONG.GPU desc[UR32][R242.64], R4 ;  /* 0x00000004f20079a6 */ /* 0x0003e8000c12f320 */
[----:B------:R1:W-:Y:S04]  /*46d0*/  REDG.E.ADD.F32.FTZ.RN.STRONG.GPU desc[UR32][R170.64], R5 ;  /* 0x00000005aa0079a6 */ /* 0x0003e8000c12f320 */
[----:B------:R-:W-:Y:S04]  /*46e0*/  REDG.E.ADD.F32.FTZ.RN.STRONG.GPU desc[UR32][R168.64], R6 ;  /* 0x00000006a80079a6 */ /* 0x000fe8000c12f320 */
[----:B------:R-:W-:Y:S04]  /*46f0*/  REDG.E.ADD.F32.FTZ.RN.STRONG.GPU desc[UR32][R166.64], R7 ;  /* 0x00000007a60079a6 */ /* 0x000fe8000c12f320 */
[----:B------:R-:W-:Y:S04]  /*4700*/  REDG.E.ADD.F32.FTZ.RN.STRONG.GPU desc[UR32][R164.64], R8 ;  /* 0x00000008a40079a6 */ /* 0x000fe8000c12f320 */
[----:B------:R-:W-:Y:S04]  /*4710*/  REDG.E.ADD.F32.FTZ.RN.STRONG.GPU desc[UR32][R158.64], R9 ;  /* 0x000000099e0079a6 */ /* 0x000fe8000c12f320 */
[----:B------:R-:W-:Y:S01]  /*4720*/  REDG.E.ADD.F32.FTZ.RN.STRONG.GPU desc[UR32][R156.64], R10 ;  /* 0x0000000a9c0079a6 */ /* 0x000fe2000c12f320 */
[C---:B-1----:R-:W-:Y:S03]  /*4730*/  LEA R4, P1, R221.reuse, R28, 0x5 ;  /* 0x0000001cdd047211 */ /* 0x042fe600078228ff */
[----:B------:R-:W-:Y:S01]  /*4740*/  REDG.E.ADD.F32.FTZ.RN.STRONG.GPU desc[UR32][R234.64], R11 ;  /* 0x0000000bea0079a6 */ /* 0x000fe2000c12f320 */
[----:B------:R-:W-:Y:S03]  /*4750*/  LEA.HI.X.SX32 R5, R221, R29, 0x5, P1 ;  /* 0x0000001ddd057211 */ /* 0x000fe600008f2eff */
[----:B------:R-:W-:Y:S01]  /*4760*/  REDG.E.ADD.F32.FTZ.RN.STRONG.GPU desc[UR32][R242.64+0x80], R12 ;  /* 0x0000800cf20079a6 */ /* 0x000fe2000c12f320 */
[----:B------:R-:W-:Y:S01]  /*4770*/  PLOP3.LUT P1, PT, PT, PT, UP1, 0x80, 0x8 ;  /* 0x000000000008781c */ /* 0x000fe20003f2f018 */
[----:B------:R-:W-:Y:S02]  /*4780*/  @UP0 UIADD3 UR12, UP1, UPT, UR12, -0x100, URZ ;  /* 0xffffff000c0c0890 */ /* 0x000fe4000ff3e0ff */
[----:B------:R-:W-:Y:S02]  /*4790*/  REDG.E.ADD.F32.FTZ.RN.STRONG.GPU desc[UR32][R238.64+0x80], R13 ;  /* 0x0000800dee0079a6 */ /* 0x000fe4000c12f320 */
[----:B------:R-:W-:Y:S02]  /*47a0*/  @UP0 UIADD3.X UR5, UPT, UPT, UR5, -0x1, URZ, UP1, !UPT ;  /* 0xffffffff05050890 */ /* 0x000fe40008ffe4ff */
[----:B------:R-:W-:Y:S01]  /*47b0*/  REDG.E.ADD.F32.FTZ.RN.STRONG.GPU desc[UR32][R154.64+0x80], R14 ;  /* 0x0000800e9a0079a6 */ /* 0x000fe2000c12f320 */
[----:B------:R-:W-:Y:S03]  /*47c0*/  UISETP.GT.AND UP1, UPT, UR39, URZ, UPT ;  /* 0x000000ff2700728c */ /* 0x000fe6000bf24270 */
[----:B------:R-:W-:Y:S01]  /*47d0*/  REDG.E.ADD.F32.FTZ.RN.STRONG.GPU desc[UR32][R152.64+0x80], R15 ;  /* 0x0000800f980079a6 */ /* 0x000fe2000c12f320 */
[----:B------:R-:W-:Y:S01]  /*47e0*/  UMOV UR39, UR16 ;  /* 0x0000001000277c82 */ /* 0x000fe20008000000 */
[----:B------:R-:W-:Y:S02]  /*47f0*/  @P1 VIADD R0, R220, 0x3000 ;  /* 0x00003000dc001836 */ /* 0x000fe40000000000 */
        /* <DEDUP_REMOVED lines=12> */
[----:B------:R-:W-:Y:S04]  /*48c0*/  LDSM.16.MT88.4 R4, [R3+0xf000] ;  /* 0x00f000000304783b */ /* 0x000fe80000004200 */
[----:B------:R-:W1:Y:S04]  /*48d0*/  LDSM.16.MT88.4 R8, [R220] ;  /* 0x00000000dc08783b */ /* 0x000e680000004200 */
[----:B------:R-:W1:Y:S04]  /*48e0*/  LDSM.16.MT88.4 R12, [R3+0x11000] ;  /* 0x01100000030c783b */ /* 0x000e680000004200 */
[----:B------:R-:W1:Y:S04]  /*48f0*/  LDSM.16.MT88.4 R16, [R220+0x1000] ;  /* 0x00100000dc10783b */ /* 0x000e680000004200 */
[----:B------:R-:W1:Y:S04]  /*4900*/  LDSM.16.MT88.4 R28, [R220+0x2000] ;  /* 0x00200000dc1c783b */ /* 0x000e680000004200 */
[----:B------:R-:W2:Y:S04]  /*4910*/  LDSM.16.MT88.4 R20, [R220+0x400] ;  /* 0x00040000dc14783b */ /* 0x000ea80000004200 */
[----:B------:R-:W-:Y:S04]  /*4920*/  LDSM.16.MT88.4 R24, [R3+0x12000] ;  /* 0x012000000318783b */ /* 0x000fe80000004200 */
[----:B------:R-:W-:Y:S04]  /*4930*/  LDSM.16.MT88.4 R136, [R220+0xc00] ;  /* 0x000c0000dc88783b */ /* 0x000fe80000004200 */
[----:B------:R-:W-:Y:S04]  /*4940*/  LDSM.16.MT88.4 R140, [R3+0x12800] ;  /* 0x01280000038c783b */ /* 0x000fe80000004200 */
[----:B------:R-:W-:Y:S04]  /*4950*/  LDSM.16.MT88.4 R144, [R220+0x1c00] ;  /* 0x001c0000dc90783b */ /* 0x000fe80000004200 */
[----:B------:R-:W-:Y:S01]  /*4960*/  LDSM.16.MT88.4 R148, [R220+0x2c00] ;  /* 0x002c0000dc94783b */ /* 0x000fe20000004200 */
        /* <DEDUP_REMOVED lines=9> */
[----:B------:R-:W-:Y:S07]  /*4a00*/  LDSM.16.MT88.4 R16, [R220+0x800] ;  /* 0x00080000dc10783b */ /* 0x000fee0000004200 */
[-C--:B------:R-:W-:Y:S08]  /*4a10*/  HMMA.16816.F32.BF16 R116, R4, R28.reuse, R116 ;  /* 0x0000001c0474723c */ /* 0x080ff00000041874 */
[C---:B------:R-:W-:Y:S08]  /*4a20*/  HMMA.16816.F32.BF16 R120, R12.reuse, R28, R120 ;  /* 0x0000001c0c78723c */ /* 0x040ff00000041878 */
[-C--:B------:R-:W-:Y:S01]  /*4a30*/  HMMA.16816.F32.BF16 R124, R12, R30.reuse, R124 ;  /* 0x0000001e0c7c723c */ /* 0x080fe2000004187c */
[----:B------:R-:W4:Y:S07]  /*4a40*/  LDSM.16.MT88.4 R12, [R220+0x2400] ;  /* 0x00240000dc0c783b */ /* 0x000f2e0000004200 */
[----:B------:R-:W-:Y:S01]  /*4a50*/  HMMA.16816.F32.BF16 R128, R4, R30, R128 ;  /* 0x0000001e0480723c */ /* 0x000fe20000041880 */
[----:B------:R-:W4:Y:S04]  /*4a60*/  LDSM.16.MT88.4 R4, [R3+0x10000] ;  /* 0x010000000304783b */ /* 0x000f280000004200 */
[----:B------:R-:W4:Y:S03]  /*4a70*/  LDSM.16.MT88.4 R28, [R220+0x1800] ;  /* 0x00180000dc1c783b */ /* 0x000f260000004200 */
[-C--:B--2---:R-:W-:Y:S08]  /*4a80*/  HMMA.16816.F32.BF16 R84, R32, R20.reuse, R84 ;  /* 0x000000142054723c */ /* 0x084ff00000041854 */
[C---:B------:R-:W-:Y:S08]  /*4a90*/  HMMA.16816.F32.BF16 R88, R132.reuse, R20, R88 ;  /* 0x000000148458723c */ /* 0x040ff00000041858 */
[-C--:B------:R-:W-:Y:S08]  /*4aa0*/  HMMA.16816.F32.BF16 R92, R132, R22.reuse, R92 ;  /* 0x00000016845c723c */ /* 0x080ff0000004185c */
[C---:B------:R-:W-:Y:S01]  /*4ab0*/  HMMA.16816.F32.BF16 R96, R32.reuse, R22, R96 ;  /* 0x000000162060723c */ /* 0x040fe20000041860 */
[----:B------:R2:W4:Y:S07]  /*4ac0*/  LDSM.16.MT88.4 R20, [R220+0x2800] ;  /* 0x00280000dc14783b */ /* 0x00052e0000004200 */
[-C--:B-1----:R-:W-:Y:S08]  /*4ad0*/  HMMA.16816.F32.BF16 R100, R32, R8.reuse, R100 ;  /* 0x000000082064723c */ /* 0x082ff00000041864 */
[C---:B------:R-:W-:Y:S08]  /*4ae0*/  HMMA.16816.F32.BF16 R104, R132.reuse, R8, R104 ;  /* 0x000000088468723c */ /* 0x040ff00000041868 */
[-C--:B------:R-:W-:Y:S03]  /*4af0*/  HMMA.16816.F32.BF16 R108, R132, R10.reuse, R108 ;  /* 0x0000000a846c723c */ /* 0x080fe6000004186c */
[----:B--2---:R-:W-:Y:S05]  /*4b00*/  IMAD.MOV.U32 R220, RZ, RZ, R0 ;  /* 0x000000ffffdc7224 */ /* 0x004fea00078e0000 */
[C---:B------:R-:W-:Y:S01]  /*4b10*/  HMMA.16816.F32.BF16 R112, R32.reuse, R10, R112 ;  /* 0x0000000a2070723c */ /* 0x040fe20000041870 */
[----:B------:R-:W1:Y:S04]  /*4b20*/  LDSM.16.MT88.4 R8, [R3+0x10800] ;  /* 0x010800000308783b */ /* 0x000e680000004200 */
[----:B---3--:R3:W-:Y:S03]  /*4b30*/  @P3 STL [R1+0x8], R2 ;  /* 0x0000080201003387 */ /* 0x0087e60000100800 */
[-C--:B----4-:R-:W-:Y:S01]  /*4b40*/  HMMA.16816.F32.BF16 R116, R32, R12.reuse, R116 ;  /* 0x0000000c2074723c */ /* 0x090fe20000041874 */
[----:B------:R3:W-:Y:S04]  /*4b50*/  @P3 STL [R1+0x4], R240 ;  /* 0x000004f001003387 */ /* 0x0007e80000100800 */
[----:B------:R3:W-:Y:S03]  /*4b60*/  @P3 STL [R1], R223 ;  /* 0x000000df01003387 */ /* 0x0007e60000100800 */
[C---:B------:R-:W-:Y:S08]  /*4b70*/  HMMA.16816.F32.BF16 R120, R132.reuse, R12, R120 ;  /* 0x0000000c8478723c */ /* 0x040ff00000041878 */
[-C--:B------:R-:W-:Y:S08]  /*4b80*/  HMMA.16816.F32.BF16 R124, R132, R14.reuse, R124 ;  /* 0x0000000e847c723c */ /* 0x080ff0000004187c */
[----:B------:R-:W-:Y:S08]  /*4b90*/  HMMA.16816.F32.BF16 R128, R32, R14, R128 ;  /* 0x0000000e2080723c */ /* 0x000ff00000041880 */
        /* <DEDUP_REMOVED lines=11> */
[----:B------:R-:W-:Y:S08]  /*4c50*/  HMMA.16816.F32.BF16 R128, R4, R22, R128 ;  /* 0x000000160480723c */ /* 0x000ff00000041880 */
[-C--:B-1----:R-:W-:Y:S08]  /*4c60*/  HMMA.16816.F32.BF16 R84, R8, R136.reuse, R84 ;  /* 0x000000880854723c */ /* 0x082ff00000041854 */
        /* <DEDUP_REMOVED lines=12> */
[----:B---3--:R-:W-:Y:S11]  /*4d30*/  BRA.U UP1, `(.L_x_168) ;  /* 0xffffffd101007547 */ /* 0x008ff6000b83ffff */
.L_x_165:
[----:B------:R-:W-:Y:S01]  /*4d40*/  IMAD.SHL.U32 R0, R229, 0x2, RZ ;  /* 0x00000002e5007824 */ /* 0x000fe200078e00ff */
[----:B------:R-:W-:Y:S01]  /*4d50*/  LOP3.LUT R224, R224, 0x600, RZ, 0xc0, !PT ;  /* 0x00000600e0e07812 */ /* 0x000fe200078ec0ff */
[----:B------:R-:W3:Y:S01]  /*4d60*/  LDCU UR5, c[0x0][0x500] ;  /* 0x0000a000ff0577ac */ /* 0x000ee20008000800 */
[C---:B------:R-:W-:Y:S02]  /*4d70*/  LOP3.LUT R2, R163.reuse, 0xd8, RZ, 0xc0, !PT ;  /* 0x000000d8a3027812 */ /* 0x040fe400078ec0ff */
[----:B------:R-:W-:Y:S02]  /*4d80*/  LOP3.LUT R224, R224, 0x6, R0, 0xf8, !PT ;  /* 0x00000006e0e07812 */ /* 0x000fe400078ef800 */
[----:B------:R-:W-:Y:S02]  /*4d90*/  LOP3.LUT R0, R163, 0xc0, RZ, 0xc0, !PT ;  /* 0x000000c0a3007812 */ /* 0x000fe400078ec0ff */
[--C-:B------:R-:W-:Y:S02]  /*4da0*/  LOP3.LUT R27, R2, 0x18, R229.reuse, 0x78, !PT ;  /* 0x00000018021b7812 */ /* 0x100fe400078e78e5 */
[----:B------:R-:W-:-:S02]  /*4db0*/  LOP3.LUT R0, R0, 0x18, R229, 0xf8, !PT ;  /* 0x0000001800007812 */ /* 0x000fc400078ef8e5 */
[----:B------:R-:W-:Y:S02]  /*4dc0*/  SHF.R.U32.HI R229, RZ, 0x4, R229 ;  /* 0x00000004ffe57819 */ /* 0x000fe400000116e5 */
[----:B------:R-:W-:Y:S02]  /*4dd0*/  LOP3.LUT R2, R224, 0x20, R163, 0xf8, !PT ;  /* 0x00000020e0027812 */ /* 0x000fe400078ef8a3 */
[----:B------:R-:W-:Y:S02]  /*4de0*/  LOP3.LUT R0, R0, 0x8, R229, 0x78, !PT ;  /* 0x0000000800007812 */ /* 0x000fe400078e78e5 */
[----:B------:R-:W-:Y:S01]  /*4df0*/  F2FP.BF16.F32.PACK_AB R28, R37, R36 ;  /* 0x00000024251c723e */ /* 0x000fe200000010ff */
[----:B---3--:R-:W-:Y:S01]  /*4e00*/  FMUL.FTZ R84, R84, UR5 ;  /* 0x0000000554547c20 */ /* 0x008fe20008410000 */
[----:B------:R-:W-:Y:S01]  /*4e10*/  LOP3.LUT R0, R2, R0, RZ, 0xfc, !PT ;  /* 0x0000000002007212 */ /* 0x000fe200078efcff */
        /* <DEDUP_REMOVED lines=38> */
[----:B-----5:R-:W-:Y:S01]  /*5080*/  FMUL.FTZ R11, R111, UR5 ;  /* 0x000000056f0b7c20 */ /* 0x020fe20008410000 */
        /* <DEDUP_REMOVED lines=19> */
[----:B------:R-:W-:Y:S01]  /*51c0*/  STS [R0+0x9000], R26 ;  /* 0x0090001a00007388 */ /* 0x000fe20000000800 */
[----:B------:R-:W-:Y:S01]  /*51d0*/  F2FP.BF16.F32.PACK_AB R13, R13, R114 ;  /* 0x000000720d0d723e */ /* 0x000fe200000010ff */
[----:B------:R-:W-:Y:S01]  /*51e0*/  FMUL.FTZ R124, R124, UR5 ;  /* 0x000000057c7c7c20 */ /* 0x000fe20008410000 */
[----:B------:R-:W-:Y:S01]  /*51f0*/  FMUL.FTZ R4, R125, UR5 ;  /* 0x000000057d047c20 */ /* 0x000fe20008410000 */
[----:B------:R-:W-:Y:S01]  /*5200*/  STS [R0+0x9200], R25 ;  /* 0x0092001900007388 */ /* 0x000fe20000000800 */
[----:B------:R-:W-:Y:S01]  /*5210*/  FMUL.FTZ R126, R126, UR5 ;  /* 0x000000057e7e7c20 */ /* 0x000fe20008410000 */
[----:B------:R-:W-:Y:S01]  /*5220*/  FMUL.FTZ R3, R127, UR5 ;  /* 0x000000057f037c20 */ /* 0x000fe20008410000 */
[----:B------:R-:W-:Y:S01]  /*5230*/  F2FP.BF16.F32.PACK_AB R16, R16, R104 ;  /* 0x000000681010723e */ /* 0x000fe200000010ff */
[----:B------:R-:W-:Y:S01]  /*5240*/  STS [R2+0x20], R22 ;  /* 0x0000201602007388 */ /* 0x000fe20000000800 */
[----:B------:R-:W-:Y:S01]  /*5250*/  F2FP.BF16.F32.PACK_AB R15, R15, R106 ;  /* 0x0000006a0f0f723e */ /* 0x000fe200000010ff */
[----:B------:R-:W3:Y:S01]  /*5260*/  LDC.64 R36, c[0x0][0x5c0] ;  /* 0x00017000ff247b82 */ /* 0x000ee20000000a00 */
[----:B------:R-:W-:Y:S01]  /*5270*/  F2FP.BF16.F32.PACK_AB R12, R12, R108 ;  /* 0x0000006c0c0c723e */ /* 0x000fe200000010ff */
[----:B------:R-:W-:Y:S01]  /*5280*/  STS [R2+0x220], R21 ;  /* 0x0002201502007388 */ /* 0x000fe20000000800 */
[----:B------:R-:W-:Y:S01]  /*5290*/  F2FP.BF16.F32.PACK_AB R11, R11, R110 ;  /* 0x0000006e0b0b723e */ /* 0x000fe200000010ff */
[----:B------:R-:W-:Y:S01]  /*52a0*/  USHF.L.U32 UR5, UR30, 0x7, URZ ;  /* 0x000000071e057899 */ /* 0x000fe200080006ff */
[----:B------:R-:W-:Y:S01]  /*52b0*/  F2FP.BF16.F32.PACK_AB R10, R10, R116 ;  /* 0x000000740a0a723e */ /* 0x000fe200000010ff */
[----:B------:R-:W-:Y:S01]  /*52c0*/  STS [R0+0xa000], R24 ;  /* 0x00a0001800007388 */ /* 0x000fe20000000800 */
[----:B------:R-:W-:Y:S01]  /*52d0*/  F2FP.BF16.F32.PACK_AB R9, R9, R118 ;  /* 0x000000760909723e */ /* 0x000fe200000010ff */
[----:B------:R-:W-:Y:S01]  /*52e0*/  USHF.R.S32.HI UR6, URZ, 0x1f, UR5 ;  /* 0x0000001fff067899 */ /* 0x000fe20008011405 */
[----:B------:R-:W-:Y:S01]  /*52f0*/  F2FP.BF16.F32.PACK_AB R6, R6, R128 ;  /* 0x000000800606723e */ /* 0x000fe200000010ff */
[----:B------:R-:W-:Y:S01]  /*5300*/  STS [R0+0xa200], R23 ;  /* 0x00a2001700007388 */ /* 0x000fe20000000800 */
[----:B------:R-:W-:Y:S01]  /*5310*/  F2FP.BF16.F32.PACK_AB R5, R5, R130 ;  /* 0x000000820505723e */ /* 0x000fe200000010ff */
[----:B------:R-:W-:Y:S01]  /*5320*/  UIADD3 UR5, UP0, UPT, UR42, UR5, URZ ;  /* 0x000000052a057290 */ /* 0x000fe2000ff1e0ff */
[----:B------:R-:W-:Y:S01]  /*5330*/  F2FP.BF16.F32.PACK_AB R8, R8, R120 ;  /* 0x000000780808723e */ /* 0x000fe200000010ff */
[----:B------:R-:W-:Y:S01]  /*5340*/  STS [R2+0x1020], R20 ;  /* 0x0010201402007388 */ /* 0x000fe20000000800 */
[----:B------:R-:W-:Y:S01]  /*5350*/  F2FP.BF16.F32.PACK_AB R7, R7, R122 ;  /* 0x0000007a0707723e */ /* 0x000fe200000010ff */
[----:B------:R-:W-:Y:S01]  /*5360*/  ULEA.HI.X.SX32 UR6, UR42, UR6, 0x1, UP0 ;  /* 0x000000062a067291 */ /* 0x000fe200080f0eff */
[----:B------:R-:W-:Y:S01]  /*5370*/  F2FP.BF16.F32.PACK_AB R4, R4, R124 ;  /* 0x0000007c0404723e */ /* 0x000fe200000010ff */
[----:B------:R-:W-:Y:S01]  /*5380*/  STS [R2+0x1220], R19 ;  /* 0x0012201302007388 */ /* 0x000fe20000000800 */
[----:B------:R-:W-:-:S02]  /*5390*/  F2FP.BF16.F32.PACK_AB R3, R3, R126 ;  /* 0x0000007e0303723e */ /* 0x000fc400000010ff */
[----:B------:R-:W-:Y:S01]  /*53a0*/  F2FP.BF16.F32.PACK_AB R38, R39, R38 ;  /* 0x000000262726723e */ /* 0x000fe200000010ff */
[----:B------:R-:W-:Y:S01]  /*53b0*/  STS [R0+0xb000], R18 ;  /* 0x00b0001200007388 */ /* 0x000fe20000000800 */
[----:B------:R-:W-:Y:S02]  /*53c0*/  F2FP.BF16.F32.PACK_AB R48, R49, R48 ;  /* 0x000000303130723e */ /* 0x000fe400000010ff */
[----:B------:R-:W-:Y:S01]  /*53d0*/  F2FP.BF16.F32.PACK_AB R50, R51, R50 ;  /* 0x000000323332723e */ /* 0x000fe200000010ff */
[----:B------:R-:W-:Y:S01]  /*53e0*/  STS [R0+0xb200], R17 ;  /* 0x00b2001100007388 */ /* 0x000fe20000000800 */
[----:B------:R-:W-:Y:S02]  /*53f0*/  F2FP.BF16.F32.PACK_AB R40, R41, R40 ;  /* 0x000000282928723e */ /* 0x000fe400000010ff */
        /* <DEDUP_REMOVED lines=29> */
[----:B----4-:R-:W4:Y:S03]  /*55d0*/  LDC.64 R14, c[0x0][0x5b0] ;  /* 0x00016c00ff0e7b82 */ /* 0x010f260000000a00 */
[----:B------:R3:W-:Y:S04]  /*55e0*/  STS [R0+0xe000], R8 ;  /* 0x00e0000800007388 */ /* 0x0007e80000000800 */
[----:B------:R-:W-:Y:S01]  /*55f0*/  STS [R0+0xe200], R7 ;  /* 0x00e2000700007388 */ /* 0x000fe20000000800 */
[----:B--2---:R-:W2:Y:S03]  /*5600*/  LDC.64 R12, c[0x0][0x5d8] ;  /* 0x00017600ff0c7b82 */ /* 0x004ea60000000a00 */
[----:B------:R3:W-:Y:S01]  /*5610*/  STS [R2+0x5020], R4 ;  /* 0x0050200402007388 */ /* 0x0007e20000000800 */
[----:B-1----:R-:W-:-:S03]  /*5620*/  LOP3.LUT R10, R27, 0x1f20, R163, 0xf8, !PT ;  /* 0x00001f201b0a7812 */ /* 0x002fc600078ef8a3 */
[----:B------:R1:W-:Y:S04]  /*5630*/  STS [R2+0x5220], R3 ;  /* 0x0052200302007388 */ /* 0x0003e80000000800 */
[----:B------:R-:W-:Y:S04]  /*5640*/  STS [R0+0xf000], R28 ;  /* 0x00f0001c00007388 */ /* 0x000fe80000000800 */
[----:B------:R4:W-:Y:S01]  /*5650*/  STS [R0+0xf200], R38 ;  /* 0x00f2002600007388 */ /* 0x0009e20000000800 */
[----:B---3--:R-:W-:-:S03]  /*5660*/  IMAD.MOV.U32 R5, RZ, RZ, RZ ;  /* 0x000000ffff057224 */ /* 0x008fc600078e00ff */
[----:B------:R-:W-:Y:S01]  /*5670*/  STS [R2+0x6020], R48 ;  /* 0x0060203002007388 */ /* 0x000fe20000000800 */
[----:B------:R-:W3:Y:S03]  /*5680*/  LDC.64 R8, c[0x0][0x5a8] ;  /* 0x00016a00ff087b82 */ /* 0x000ee60000000a00 */
[----:B------:R-:W-:Y:S04]  /*5690*/  STS [R2+0x6220], R50 ;  /* 0x0062203202007388 */ /* 0x000fe80000000800 */
[----:B------:R-:W-:Y:S01]  /*56a0*/  STS [R0+0x10000], R40 ;  /* 0x0100002800007388 */ /* 0x000fe20000000800 */
[----:B------:R-:W-:-:S03]  /*56b0*/  LOP3.LUT R4, R163, 0x18, RZ, 0xc0, !PT ;  /* 0x00000018a3047812 */ /* 0x000fc600078ec0ff */
[----:B------:R-:W-:Y:S01]  /*56c0*/  STS [R0+0x10200], R42 ;  /* 0x0102002a00007388 */ /* 0x000fe20000000800 */
[C---:B-1----:R-:W-:Y:S02]  /*56d0*/  IMAD R3, R36.reuse, UR6, RZ ;  /* 0x0000000624037c24 */ /* 0x042fe4000f8e02ff */
[----:B------:R-:W-:Y:S01]  /*56e0*/  IMAD.WIDE.U32 R6, R36, UR5, R4 ;  /* 0x0000000524067c25 */ /* 0x000fe2000f8e0004 */
[----:B------:R-:W-:Y:S03]  /*56f0*/  STS [R2+0x7020], R44 ;  /* 0x0070202c02007388 */ /* 0x000fe60000000800 */
[----:B------:R-:W-:Y:S01]  /*5700*/  IMAD R3, R37, UR5, R3 ;  /* 0x0000000525037c24 */ /* 0x000fe2000f8e0203 */
[----:B------:R-:W-:Y:S01]  /*5710*/  STS [R2+0x7220], R46 ;  /* 0x0072202e02007388 */ /* 0x000fe20000000800 */
[----:B----4-:R-:W1:Y:S02]  /*5720*/  LDC.64 R38, c[0x0][0x5c8] ;  /* 0x00017200ff267b82 */ /* 0x010e640000000a00 */
[----:B------:R-:W-:Y:S01]  /*5730*/  IMAD.IADD R7, R7, 0x1, R3 ;  /* 0x0000000107077824 */ /* 0x000fe200078e0203 */
[----:B------:R-:W-:Y:S01]  /*5740*/  STS [R0+0x11000], R52 ;  /* 0x0110003400007388 */ /* 0x000fe20000000800 */
[----:B---3--:R-:W-:-:S03]  /*5750*/  IMAD.WIDE.U32 R6, R8, UR25, R6 ;  /* 0x0000001908067c25 */ /* 0x008fc6000f8e0006 */
[----:B------:R-:W-:Y:S01]  /*5760*/  STS [R0+0x11200], R54 ;  /* 0x0112003600007388 */ /* 0x000fe20000000800 */
[----:B------:R-:W-:-:S03]  /*5770*/  IMAD R7, R9, UR25, R7 ;  /* 0x0000001909077c24 */ /* 0x000fc6000f8e0207 */
[----:B------:R-:W-:Y:S01]  /*5780*/  STS [R2+0x8020], R64 ;  /* 0x0080204002007388 */ /* 0x000fe20000000800 */
[----:B------:R-:W3:Y:S01]  /*5790*/  LDC.64 R8, c[0x0][0x5e0] ;  /* 0x00017800ff087b82 */ /* 0x000ee20000000a00 */
[----:B--2---:R-:W-:Y:S02]  /*57a0*/  IMAD.WIDE.U32 R6, R12, UR24, R6 ;  /* 0x000000180c067c25 */ /* 0x004fe4000f8e0006 */
[----:B------:R-:W-:Y:S02]  /*57b0*/  STS [R2+0x8220], R66 ;  /* 0x0082204202007388 */ /* 0x000fe40000000800 */
[----:B------:R-:W-:Y:S02]  /*57c0*/  IMAD R7, R13, UR24, R7 ;  /* 0x000000180d077c24 */ /* 0x000fe4000f8e0207 */
[----:B------:R-:W-:Y:S01]  /*57d0*/  STS [R0+0x12000], R56 ;  /* 0x0120003800007388 */ /* 0x000fe20000000800 */
[----:B------:R-:W-:-:S03]  /*57e0*/  IMAD.WIDE.U32 R6, R251, R36, R6 ;  /* 0x00000024fb067225 */ /* 0x000fc600078e0006 */
[----:B------:R-:W-:Y:S04]  /*57f0*/  STS [R0+0x12200], R58 ;  /* 0x0122003a00007388 */ /* 0x000fe80000000800 */
[----:B------:R-:W-:Y:S04]  /*5800*/  STS [R2+0x9020], R60 ;  /* 0x0090203c02007388 */ /* 0x000fe80000000800 */
[----:B------:R-:W-:Y:S04]  /*5810*/  STS [R2+0x9220], R62 ;  /* 0x0092203e02007388 */ /* 0x000fe80000000800 */
[----:B------:R-:W-:Y:S04]  /*5820*/  STS [R0+0x13000], R68 ;  /* 0x0130004400007388 */ /* 0x000fe80000000800 */
[----:B------:R-:W-:Y:S04]  /*5830*/  STS [R0+0x13200], R70 ;  /* 0x0132004600007388 */ /* 0x000fe80000000800 */
[----:B------:R-:W-:Y:S04]  /*5840*/  STS [R2+0xa020], R80 ;  /* 0x00a0205002007388 */ /* 0x000fe80000000800 */
[----:B------:R-:W-:Y:S04]  /*5850*/  STS [R2+0xa220], R82 ;  /* 0x00a2205202007388 */ /* 0x000fe80000000800 */
[----:B------:R-:W-:Y:S04]  /*5860*/  STS [R0+0x14000], R72 ;  /* 0x0140004800007388 */ /* 0x000fe80000000800 */
[----:B------:R1:W-:Y:S04]  /*5870*/  STS [R0+0x14200], R74 ;  /* 0x0142004a00007388 */ /* 0x0003e80000000800 */
[----:B------:R-:W-:Y:S04]  /*5880*/  STS [R2+0xb020], R76 ;  /* 0x00b0204c02007388 */ /* 0x000fe80000000800 */
[----:B------:R2:W-:Y:S01]  /*5890*/  STS [R2+0xb220], R78 ;  /* 0x00b2204e02007388 */ /* 0x0005e20000000800 */
[----:B-1----:R-:W-:-:S02]  /*58a0*/  IMAD R0, R38, UR6, RZ ;  /* 0x0000000626007c24 */ /* 0x002fc4000f8e02ff */
[----:B--2---:R-:W-:-:S04]  /*58b0*/  IMAD.WIDE.U32 R2, R38, UR5, R4 ;  /* 0x0000000526027c25 */ /* 0x004fc8000f8e0004 */
[----:B------:R-:W-:Y:S01]  /*58c0*/  IMAD R4, R39, UR5, R0 ;  /* 0x0000000527047c24 */ /* 0x000fe2000f8e0200 */
[----:B------:R-:W-:Y:S01]  /*58d0*/  LEA R0, R10, UR4, 0x1 ;  /* 0x000000040a007c11 */ /* 0x000fe2000f8e08ff */
[----:B------:R-:W-:Y:S02]  /*58e0*/  BAR.SYNC.DEFER_BLOCKING 0x0 ;  /* 0x0000000000007b1d */ /* 0x000fe40000010000 */
[----:B------:R-:W-:Y:S02]  /*58f0*/  IMAD.IADD R3, R3, 0x1, R4 ;  /* 0x0000000103037824 */ /* 0x000fe400078e0204 */
[----:B------:R-:W-:Y:S02]  /*5900*/  IMAD.WIDE.U32 R2, R14, UR25, R2 ;  /* 0x000000190e027c25 */ /* 0x000fe4000f8e0002 */
[----:B------:R-:W1:Y:S02]  /*5910*/  LDCU.128 UR4, c[0x0][0x560] ;  /* 0x0000ac00ff0477ac */ /* 0x000e640008000c00 */
[----:B------:R-:W-:-:S02]  /*5920*/  IMAD R3, R15, UR25, R3 ;  /* 0x000000190f037c24 */ /* 0x000fc4000f8e0203 */
[----:B---3--:R-:W-:-:S04]  /*5930*/  IMAD.WIDE.U32 R4, R8, UR24, R2 ;  /* 0x0000001808047c25 */ /* 0x008fc8000f8e0002 */
[----:B------:R-:W-:Y:S01]  /*5940*/  IMAD R5, R9, UR24, R5 ;  /* 0x0000001809057c24 */ /* 0x000fe2000f8e0205 */
[----:B------:R-:W2:Y:S01]  /*5950*/  LDS.128 R60, [R0+0x9000] ;  /* 0x00900000003c7984 */ /* 0x000ea20000000c00 */
[----:B-1----:R-:W-:-:S03]  /*5960*/  LEA R2, P0, R6, UR4, 0x1 ;  /* 0x0000000406027c11 */ /* 0x002fc6000f8008ff */
[----:B------:R-:W1:Y:S04]  /*5970*/  LDS.128 R56, [R0+0xb000] ;  /* 0x00b0000000387984 */ /* 0x000e680000000c00 */
[----:B------:R-:W3:Y:S04]  /*5980*/  LDS.128 R52, [R0+0xd000] ;  /* 0x00d0000000347984 */ /* 0x000ee80000000c00 */
[----:B------:R-:W4:Y:S04]  /*5990*/  LDS.128 R48, [R0+0xa000] ;  /* 0x00a0000000307984 */ /* 0x000f280000000c00 */
[----:B------:R-:W4:Y:S04]  /*59a0*/  LDS.128 R44, [R0+0xc000] ;  /* 0x00c00000002c7984 */ /* 0x000f280000000c00 */
[----:B------:R-:W4:Y:S04]  /*59b0*/  LDS.128 R40, [R0+0xe000] ;  /* 0x00e0000000287984 */ /* 0x000f280000000c00 */
[----:B------:R-:W4:Y:S04]  /*59c0*/  LDS.128 R32, [R0+0xf000] ;  /* 0x00f0000000207984 */ /* 0x000f280000000c00 */
[----:B------:R-:W4:Y:S04]  /*59d0*/  LDS.128 R28, [R0+0x11000] ;  /* 0x01100000001c7984 */ /* 0x000f280000000c00 */
[----:B------:R-:W4:Y:S04]  /*59e0*/  LDS.128 R24, [R0+0x13000] ;  /* 0x0130000000187984 */ /* 0x000f280000000c00 */
[----:B------:R-:W4:Y:S04]  /*59f0*/  LDS.128 R20, [R0+0x10000] ;  /* 0x0100000000147984 */ /* 0x000f280000000c00 */
[----:B------:R-:W4:Y:S04]  /*5a00*/  LDS.128 R16, [R0+0x12000] ;  /* 0x0120000000107984 */ /* 0x000f280000000c00 */
[----:B------:R2:W4:Y:S02]  /*5a10*/  LDS.128 R12, [R0+0x14000] ;  /* 0x01400000000c7984 */ /* 0x0005240000000c00 */
[----:B--2---:R-:W-:-:S05]  /*5a20*/  IMAD R0, R251, R37, R7 ;  /* 0x00000025fb007224 */ /* 0x004fca00078e0207 */
[----:B------:R-:W-:Y:S01]  /*5a30*/  LEA.HI.X R3, R6, UR5, R0, 0x1, P0 ;  /* 0x0000000506037c11 */ /* 0x000fe200080f0c00 */
[----:B------:R-:W-:Y:S01]  /*5a40*/  IMAD.WIDE.U32 R6, R251, R38, R4 ;  /* 0x00000026fb067225 */ /* 0x000fe200078e0004 */
[----:B------:R-:W-:-:S03]  /*5a50*/  LEA R8, P0, R36, R2, 0x7 ;  /* 0x0000000224087211 */ /* 0x000fc600078038ff */
[----:B------:R-:W-:Y:S01]  /*5a60*/  IMAD R0, R251, R39, R7 ;  /* 0x00000027fb007224 */ /* 0x000fe200078e0207 */
[----:B------:R-:W-:Y:S01]  /*5a70*/  LEA.HI.X R9, R36, R3, R37, 0x7, P0 ;  /* 0x0000000324097211 */ /* 0x000fe200000f3c25 */
[----:B------:R-:W-:Y:S01]  /*5a80*/  STG.E.128 desc[UR32][R2.64], R60 ;  /* 0x0000003c02007986 */ /* 0x000fe2000c101d20 */
[----:B------:R-:W-:-:S03]  /*5a90*/  LEA R4, P0, R6, UR6, 0x1 ;  /* 0x0000000606047c11 */ /* 0x000fc6000f8008ff */
[----:B-1----:R-:W-:Y:S01]  /*5aa0*/  STG.E.128 desc[UR32][R2.64+0x40], R56 ;  /* 0x0000403802007986 */ /* 0x002fe2000c101d20 */
[----:B------:R-:W-:-:S03]  /*5ab0*/  LEA.HI.X R5, R6, UR7, R0, 0x1, P0 ;  /* 0x0000000706057c11 */ /* 0x000fc600080f0c00 */
[----:B---3--:R1:W-:Y:S04]  /*5ac0*/  STG.E.128 desc[UR32][R2.64+0x80], R52 ;  /* 0x0000803402007986 */ /* 0x0083e8000c101d20 */
[----:B----4-:R3:W-:Y:S04]  /*5ad0*/  STG.E.128 desc[UR32][R8.64], R48 ;  /* 0x0000003008007986 */ /* 0x0107e8000c101d20 */
[----:B------:R3:W-:Y:S04]  /*5ae0*/  STG.E.128 desc[UR32][R8.64+0x40], R44 ;  /* 0x0000402c08007986 */ /* 0x0007e8000c101d20 */
[----:B------:R3:W-:Y:S04]  /*5af0*/  STG.E.128 desc[UR32][R8.64+0x80], R40 ;  /* 0x0000802808007986 */ /* 0x0007e8000c101d20 */
[----:B------:R3:W-:Y:S04]  /*5b00*/  STG.E.128 desc[UR32][R4.64], R32 ;  /* 0x0000002004007986 */ /* 0x0007e8000c101d20 */
[----:B------:R3:W-:Y:S04]  /*5b10*/  STG.E.128 desc[UR32][R4.64+0x40], R28 ;  /* 0x0000401c04007986 */ /* 0x0007e8000c101d20 */
[----:B------:R3:W-:Y:S01]  /*5b20*/  STG.E.128 desc[UR32][R4.64+0x80], R24 ;  /* 0x0000801804007986 */ /* 0x0007e2000c101d20 */
[----:B-1----:R-:W-:-:S04]  /*5b30*/  LEA R2, P0, R38, R4, 0x7 ;  /* 0x0000000426027211 */ /* 0x002fc800078038ff */
[----:B------:R-:W-:-:S05]  /*5b40*/  LEA.HI.X R3, R38, R5, R39, 0x7, P0 ;  /* 0x0000000526037211 */ /* 0x000fca00000f3c27 */
[----:B------:R3:W-:Y:S04]  /*5b50*/  STG.E.128 desc[UR32][R2.64], R20 ;  /* 0x0000001402007986 */ /* 0x0007e8000c101d20 */
[----:B------:R3:W-:Y:S04]  /*5b60*/  STG.E.128 desc[UR32][R2.64+0x40], R16 ;  /* 0x0000401002007986 */ /* 0x0007e8000c101d20 */
[----:B------:R3:W-:Y:S02]  /*5b70*/  STG.E.128 desc[UR32][R2.64+0x80], R12 ;  /* 0x0000800c02007986 */ /* 0x0007e4000c101d20 */
.L_x_162:
[----:B------:R-:W1:Y:S01]  /*5b80*/  LDCU UR5, c[0x0][0x438] ;  /* 0x00008700ff0577ac */ /* 0x000e620008000800 */
[----:B------:R-:W4:Y:S01]  /*5b90*/  LDCU UR6, c[0x0][0x370] ;  /* 0x00006e00ff0677ac */ /* 0x000f220008000800 */
[----:B-1----:R-:W-:-:S04]  /*5ba0*/  UIADD3 UR5, UPT, UPT, UR5, 0x7f, URZ ;  /* 0x0000007f05057890 */ /* 0x002fc8000fffe0ff */
[----:B------:R-:W-:Y:S02]  /*5bb0*/  USHF.R.S32.HI UR4, URZ, 0x1f, UR5 ;  /* 0x0000001fff047899 */ /* 0x000fe40008011405 */
[----:B----4-:R-:W-:Y:S02]  /*5bc0*/  UIADD3 UR30, UPT, UPT, UR6, UR30, URZ ;  /* 0x0000001e061e7290 */ /* 0x010fe4000fffe0ff */
[----:B------:R-:W-:-:S04]  /*5bd0*/  ULEA.HI UR4, UR4, UR5, URZ, 0x7 ;  /* 0x0000000504047291 */ /* 0x000fc8000f8f38ff */
[----:B------:R-:W-:-:S04]  /*5be0*/  USHF.R.S32.HI UR4, URZ, 0x7, UR4 ;  /* 0x00000007ff047899 */ /* 0x000fc80008011404 */
[----:B------:R-:W-:-:S09]  /*5bf0*/  UISETP.GE.AND UP0, UPT, UR30, UR4, UPT ;  /* 0x000000041e00728c */ /* 0x000fd2000bf06270 */
[----:B------:R-:W-:Y:S05]  /*5c00*/  BRA.U !UP0, `(.L_x_169) ;  /* 0xffffffa508947547 */ /* 0x000fea000b83ffff */
[----:B--2---:R-:W-:Y:S05]  /*5c10*/  EXIT ;  /* 0x000000000000794d */ /* 0x004fea0003800000 */
.L_x_170:
        /* <DEDUP_REMOVED lines=14> */
.L_x_1711:


//--------------------- .text._ZN5flash44flash_bwd_dq_dk_dv_loop_seqk_parallel_kernelI23Flash_bwd_kernel_traitsILi96ELi64ELi128ELi8ELi2ELi4ELi4ELb1ELb0EN7cutlass10bfloat16_tE19Flash_kernel_traitsILi96ELi64ELi128ELi8ES3_EELb0ELb0ELb0ELb1ELb0ELb0ELb0EEEvNS_16Flash_bwd_paramsE --------------------------
	.section	.text._ZN5flash44flash_bwd_dq_dk_dv_loop_seqk_parallel_kernelI23Flash_bwd_kernel_traitsILi96ELi64ELi128ELi8ELi2ELi4ELi4ELb1ELb0EN7cutlass10bfloat16_tE19Flash_kernel_traitsILi96ELi64ELi128ELi8ES3_EELb0ELb0ELb0ELb1ELb0ELb0ELb0EEEvNS_16Flash_bwd_paramsE,"ax",@progbits
	.align	128
        .global         _ZN5flash44flash_bwd_dq_dk_dv_loop_seqk_parallel_kernelI23Flash_bwd_kernel_traitsILi96ELi64ELi128ELi8ELi2ELi4ELi4ELb1ELb0EN7cutlass10bfloat16_tE19Flash_kernel_traitsILi96ELi64ELi128ELi8ES3_EELb0ELb0ELb0ELb1ELb0ELb0ELb0EEEvNS_16Flash_bwd_paramsE
        .type           _ZN5flash44flash_bwd_dq_dk_dv_loop_seqk_parallel_kernelI23Flash_bwd_kernel_traitsILi96ELi64ELi128ELi8ELi2ELi4ELi4ELb1ELb0EN7cutlass10bfloat16_tE19Flash_kernel_traitsILi96ELi64ELi128ELi8ES3_EELb0ELb0ELb0ELb1ELb0ELb0ELb0EEEvNS_16Flash_bwd_paramsE,@function
        .size           _ZN5flash44flash_bwd_dq_dk_dv_loop_seqk_parallel_kernelI23Flash_bwd_kernel_traitsILi96ELi64ELi128ELi8ELi2ELi4ELi4ELb1ELb0EN7cutlass10bfloat16_tE19Flash_kernel_traitsILi96ELi64ELi128ELi8ES3_EELb0ELb0ELb0ELb1ELb0ELb0ELb0EEEvNS_16Flash_bwd_paramsE,(.L_x_1712 - _ZN5flash44flash_bwd_dq_dk_dv_loop_seqk_parallel_kernelI23Flash_bwd_kernel_traitsILi96ELi64ELi128ELi8ELi2ELi4ELi4ELb1ELb0EN7cutlass10bfloat16_tE19Flash_kernel_traitsILi96ELi64ELi128ELi8ES3_EELb0ELb0ELb0ELb1ELb0ELb0ELb0EEEvNS_16Flash_bwd_paramsE)
        .other          _ZN5flash44flash_bwd_dq_dk_dv_loop_seqk_parallel_kernelI23Flash_bwd_kernel_traitsILi96ELi64ELi128ELi8ELi2ELi4ELi4ELb1ELb0EN7cutlass10bfloat16_tE19Flash_kernel_traitsILi96ELi64ELi128ELi8ES3_EELb0ELb0ELb0ELb1ELb0ELb0ELb0EEEvNS_16Flash_bwd_paramsE,@"STO_CUDA_ENTRY STV_DEFAULT"
_ZN5flash44flash_bwd_dq_dk_dv_loop_seqk_parallel_kernelI23Flash_bwd_kernel_traitsILi96ELi64ELi128ELi8ELi2ELi4ELi4ELb1ELb0EN7cutlass10bfloat16_tE19Flash_kernel_traitsILi96ELi64ELi128ELi8ES3_EELb0ELb0ELb0ELb1ELb0ELb0ELb0EEEvNS_16Flash_bwd_paramsE:
.text._ZN5flash44flash_bwd_dq_dk_dv_loop_seqk_parallel_kernelI23Flash_bwd_kernel_traitsILi96ELi64ELi128ELi8ELi2ELi4ELi4ELb1ELb0EN7cutlass10bfloat16_tE19Flash_kernel_traitsILi96ELi64ELi128ELi8ES3_EELb0ELb0ELb0ELb1ELb0ELb0ELb0EEEvNS_16Flash_bwd_paramsE:
        /* <DEDUP_REMOVED lines=16> */
[----:B------:R-:W-:Y:S01]  /*0100*/  S2UR UR24, SR_CTAID.Y ;  /* 0x00000000001879c3 */ /* 0x000fe20000002600 */
[----:B------:R-:W4:Y:S01]  /*0110*/  LDCU.64 UR40, c[0x0][0x358] ;  /* 0x00006b00ff2877ac */ /* 0x000f220008000a00 */
[----:B------:R-:W4:Y:S06]  /*0120*/  LDCU.64 UR34, c[0x0][0x460] ;  /* 0x00008c00ff2277ac */ /* 0x000f2c0008000a00 */
[----:B------:R-:W-:Y:S01]  /*0130*/  S2UR UR27, SR_CTAID.X ;  /* 0x00000000001b79c3 */ /* 0x000fe20000002500 */
        /* <DEDUP_REMOVED lines=21> */
[----:B------:R-:W-:Y:S02]  /*0290*/  UP2UR UR31, UPR, URZ, 0x8 ;  /* 0x00000008ff1f7883 */ /* 0x000fe40008000000 */
[----:B------:R-:W2:Y:S01]  /*02a0*/  S2UR UR26, SR_CTAID.Z ;  /* 0x00000000001a79c3 */ /* 0x000ea20000002700 */
        /* <DEDUP_REMOVED lines=10> */
.L_x_230:
[----:B---3--:R-:W3:Y:S01]  /*0350*/  LDL.64 R8, [R1] ;  /* 0x0000000001087983 */ /* 0x008ee20000100a00 */
[----:B------:R-:W1:Y:S01]  /*0360*/  LDCU.64 UR8, c[0x0][0x478] ;  /* 0x00008f00ff0877ac */ /* 0x000e620008000a00 */
        /* <DEDUP_REMOVED lines=47> */
.L_x_171:
        /* <DEDUP_REMOVED lines=33> */
.L_x_173:
[----:B------:R-:W1:Y:S01]  /*0870*/  LDCU.64 UR18, c[0x0][0x3b8] ;  /* 0x00007700ff1277ac */ /* 0x000e620008000a00 */
[----:B------:R-:W-:-:S04]  /*0880*/  UIADD3 UR8, UPT, UPT, UR42, UR44, URZ ;  /* 0x0000002c2a087290 */ /* 0x000fc8000fffe0ff */
[----:B-1----:R-:W-:Y:S02]  /*0890*/  UIMAD.WIDE.U32 UR50, UR8, UR18, URZ ;  /* 0x00000012083272a5 */ /* 0x002fe4000f8e00ff */
[----:B------:R-:W-:-:S04]  /*08a0*/  UIMAD UR8, UR8, UR19, URZ ;  /* 0x00000013080872a4 */ /* 0x000fc8000f8e02ff */
[----:B------:R-:W-:-:S06]  /*08b0*/  UIADD3 UR8, UPT, UPT, UR51, UR8, URZ ;  /* 0x0000000833087290 */ /* 0x000fcc000fffe0ff */
[----:B------:R-:W-:Y:S02]  /*08c0*/  MOV R18, UR8 ;  /* 0x0000000800127c02 */ /* 0x000fe40008000f00 */
.L_x_174:
        /* <DEDUP_REMOVED lines=43> */
.L_x_175:
[----:B------:R-:W1:Y:S01]  /*0b80*/  LDCU.64 UR16, c[0x0][0x3c0] ;  /* 0x00007800ff1077ac */ /* 0x000e620008000a00 */
[----:B------:R-:W-:-:S04]  /*0b90*/  UIADD3 UR8, UPT, UPT, UR42, UR44, URZ ;  /* 0x0000002c2a087290 */ /* 0x000fc8000fffe0ff */
[----:B-1----:R-:W-:Y:S02]  /*0ba0*/  UIMAD.WIDE.U32 UR52, UR8, UR16, URZ ;  /* 0x00000010083472a5 */ /* 0x002fe4000f8e00ff */
[----:B------:R-:W-:-:S04]  /*0bb0*/  UIMAD UR8, UR8, UR17, URZ ;  /* 0x00000011080872a4 */ /* 0x000fc8000f8e02ff */
[----:B------:R-:W-:-:S06]  /*0bc0*/  UIADD3 UR8, UPT, UPT, UR53, UR8, URZ ;  /* 0x0000000835087290 */ /* 0x000fcc000fffe0ff */
[----:B------:R-:W-:-:S07]  /*0bd0*/  MOV R16, UR8 ;  /* 0x0000000800107c02 */ /* 0x000fce0008000f00 */
.L_x_176:
        /* <DEDUP_REMOVED lines=28> */
.L_x_177:
[----:B------:R-:W-:Y:S02]  /*0da0*/  UIMAD.WIDE.U32 UR10, UR54, UR14, URZ ;  /* 0x0000000e360a72a5 */ /* 0x000fe4000f8e00ff */
[----:B------:R-:W-:-:S04]  /*0db0*/  UIMAD UR8, UR55, UR14, URZ ;  /* 0x0000000e370872a4 */ /* 0x000fc8000f8e02ff */
[----:B------:R-:W-:-:S12]  /*0dc0*/  UIADD3 UR8, UPT, UPT, UR11, UR8, URZ ;  /* 0x000000080b087290 */ /* 0x000fd8000fffe0ff */
.L_x_178:
[----:B------:R-:W1:Y:S01]  /*0dd0*/  LDCU.U8 UR9, c[0x0][0x548] ;  /* 0x0000a900ff0977ac */ /* 0x000e620008000000 */
[----:B------:R-:W-:Y:S01]  /*0de0*/  UMOV UR29, UR24 ;  /* 0x00000018001d7c82 */ /* 0x000fe20008000000 */
[----:B------:R-:W2:Y:S01]  /*0df0*/  LDCU.U8 UR56, c[0x0][0x5f0] ;  /* 0x0000be00ff3877ac */ /* 0x000ea20008000000 */
[----:B------:R-:W-:Y:S02]  /*0e00*/  USHF.L.U32 UR15, UR29, 0x7, URZ ;  /* 0x000000071d0f7899 */ /* 0x000fe400080006ff */
[----:B------:R-:W-:Y:S02]  /*0e10*/  UIMAD UR53, UR30, UR57, URZ ;  /* 0x000000391e3572a4 */ /* 0x000fe4000f8e02ff */
[----:B------:R-:W-:-:S04]  /*0e20*/  USEL UR11, UR15, URZ, UP5 ;  /* 0x000000ff0f0b7287 */ /* 0x000fc8000a800000 */
[----:B------:R-:W-:Y:S02]  /*0e30*/  UIADD3 UR11, UP0, UPT, UR22, UR11, URZ ;  /* 0x0000000b160b7290 */ /* 0x000fe4000ff1e0ff */
[----:B-1----:R-:W-:Y:S02]  /*0e40*/  UISETP.NE.AND UP1, UPT, UR9, URZ, UPT ;  /* 0x000000ff0900728c */ /* 0x002fe4000bf25270 */
        /* <DEDUP_REMOVED lines=13> */
.L_x_179:
[----:B------:R-:W1:Y:S01]  /*0f20*/  LDCU UR55, c[0x0][0x434] ;  /* 0x00008680ff3777ac */ /* 0x000e620008000800 */
[----:B------:R-:W-:-:S04]  /*0f30*/  UIMAD UR9, UR29, UR58, UR30 ;  /* 0x0000003a1d0972a4 */ /* 0x000fc8000f8e021e */
[----:B-1----:R-:W-:Y:S02]  /*0f40*/  UIMAD UR55, UR9, UR55, URZ ;  /* 0x00000037093772a4 */ /* 0x002fe4000f8e02ff */
.L_x_180:
        /* <DEDUP_REMOVED lines=11> */
.L_x_181:
[----:B------:R-:W1:Y:S01]  /*1000*/  LDCU UR54, c[0x0][0x444] ;  /* 0x00008880ff3677ac */ /* 0x000e620008000800 */
[----:B------:R-:W-:-:S04]  /*1010*/  UIMAD UR9, UR29, UR58, UR30 ;  /* 0x0000003a1d0972a4 */ /* 0x000fc8000f8e021e */
[----:B-1----:R-:W-:-:S12]  /*1020*/  UIMAD UR54, UR9, UR54, URZ ;  /* 0x00000036093672a4 */ /* 0x002fd8000f8e02ff */
.L_x_182:
        /* <DEDUP_REMOVED lines=40> */
[----:B------:R-:W-:Y:S01]  /*12b0*/  USHF.L.U32 UR49, UR46, 0x6, URZ ;  /* 0x000000062e317899 */ /* 0x000fe200080006ff */
[----:B------:R-:W-:Y:S02]  /*12c0*/  IMAD R11, R5, UR46, R11 ;  /* 0x0000002e050b7c24 */ /* 0x000fe4000f8e020b */
[----:B------:R-:W2:Y:S01]  /*12d0*/  LDCU.64 UR22, c[0x0][0x380] ;  /* 0x00007000ff1677ac */ /* 0x000ea20008000a00 */
[----:B------:R-:W-:Y:S01]  /*12e0*/  IMAD.WIDE.U32 R4, R4, UR30, R2 ;  /* 0x0000001e04047c25 */ /* 0x000fe2000f8e0002 */
[----:B------:R-:W4:Y:S03]  /*12f0*/  LDCU.64 UR58, c[0x0][0x5e8] ;  /* 0x0000bd00ff3a77ac */ /* 0x000f260008000a00 */
[----:B---3--:R-:W-:Y:S01]  /*1300*/  IMAD.WIDE.U32 R2, R14, UR27, RZ ;  /* 0x0000001b0e027c25 */ /* 0x008fe2000f8e00ff */
[----:B------:R-:W3:Y:S03]  /*1310*/  LDCU.64 UR56, c[0x0][0x420] ;  /* 0x00008400ff3877ac */ /* 0x000ee60008000a00 */
        /* <DEDUP_REMOVED lines=10> */
[----:B------:R-:W-:-:S03]  /*13c0*/  IMAD.MOV.U32 R2, RZ, RZ, R4 ;  /* 0x000000ffff027224 */ /* 0x000fc600078e0004 */
[----:B------:R-:W-:Y:S01]  /*13d0*/  IADD3.X R11, PT, PT, R5, UR51, R0, P1, P0 ;  /* 0x00000033050b7c10 */ /* 0x000fe20008fe0400 */
[C---:B------:R-:W-:Y:S01]  /*13e0*/  IMAD.WIDE.U32 R4, R19.reuse, UR14, R6 ;  /* 0x0000000e13047c25 */ /* 0x040fe2000f8e0006 */
[----:B------:R-:W-:Y:S02]  /*13f0*/  IADD3 R0, P0, PT, R12, UR49, RZ ;  /* 0x000000310c007c10 */ /* 0x000fe4000ff1e0ff */
[----:B------:R-:W-:Y:S01]  /*1400*/  LOP3.LUT R12, R8, 0x40, RZ, 0xfc, !PT ;  /* 0x00000040080c7812 */ /* 0x000fe200078efcff */
[C---:B------:R-:W-:Y:S01]  /*1410*/  IMAD.WIDE.U32 R2, R19.reuse, UR8, R2 ;  /* 0x0000000813027c25 */ /* 0x040fe2000f8e0002 */
[----:B------:R-:W-:Y:S02]  /*1420*/  LEA.HI.X.SX32 R7, R10, R11, 0x1, P0 ;  /* 0x0000000b0a077211 */ /* 0x000fe400000f0eff */
[----:B-----5:R-:W-:Y:S01]  /*1430*/  LEA R234, P0, R0, UR10, 0x2 ;  /* 0x0000000a00ea7c11 */ /* 0x020fe2000f8010ff */
[C---:B------:R-:W-:Y:S01]  /*1440*/  IMAD R6, R19.reuse, UR9, R3 ;  /* 0x0000000913067c24 */ /* 0x040fe2000f8e0203 */
[----:B-1----:R-:W-:Y:S01]  /*1450*/  LEA R238, P1, R2, UR20, 0x1 ;  /* 0x0000001402ee7c11 */ /* 0x002fe2000f8208ff */
[C---:B------:R-:W-:Y:S01]  /*1460*/  IMAD R3, R19.reuse, UR15, R5 ;  /* 0x0000000f13037c24 */ /* 0x040fe2000f8e0205 */
[----:B------:R-:W-:Y:S01]  /*1470*/  LEA.HI.X R235, R0, UR11, R7, 0x2, P0 ;  /* 0x0000000b00eb7c11 */ /* 0x000fe200080f1407 */
[----:B----4-:R-:W-:Y:S01]  /*1480*/  UIMAD.WIDE UR14, UR54, 0x4, UR58 ;  /* 0x00000004360e78a5 */ /* 0x010fe2000f8e023a */
[----:B------:R-:W-:-:S02]  /*1490*/  IADD3 R14, P0, PT, R19, 0x40, RZ ;  /* 0x00000040130e7810 */ /* 0x000fc40007f1e0ff */
[----:B--2---:R-:W-:Y:S02]  /*14a0*/  LEA R240, P2, R4, UR22, 0x1 ;  /* 0x0000001604f07c11 */ /* 0x004fe4000f8408ff */
[----:B------:R-:W-:Y:S01]  /*14b0*/  LEA.HI.X R239, R2, UR21, R6, 0x1, P1 ;  /* 0x0000001502ef7c11 */ /* 0x000fe200088f0c06 */
[----:B------:R-:W-:Y:S01]  /*14c0*/  IMAD.X R15, RZ, RZ, RZ, P0 ;  /* 0x000000ffff0f7224 */ /* 0x000fe200000e06ff */
[----:B------:R-:W-:Y:S02]  /*14d0*/  LOP3.LUT R11, R8, 0x20, RZ, 0xfc, !PT ;  /* 0x00000020080b7812 */ /* 0x000fe400078efcff */
[----:B------:R-:W-:Y:S01]  /*14e0*/  LEA.HI.X R241, R4, UR23, R3, 0x1, P2 ;  /* 0x0000001704f17c11 */ /* 0x000fe200090f0c03 */
[----:B---3--:R-:W-:Y:S01]  /*14f0*/  UIMAD.WIDE UR22, UR55, 0x4, UR56 ;  /* 0x00000004371678a5 */ /* 0x008fe2000f8e0238 */
[----:B------:R-:W-:Y:S11]  /*1500*/  BRA.U UP0, `(.L_x_183) ;  /* 0x00000009000c7547 */ /* 0x000ff6000b800000 */
        /* <DEDUP_REMOVED lines=11> */
[----:B------:R-:W-:Y:S05]  /*15c0*/  BRA `(.L_x_185) ;  /* 0x0000000000187947 */ /* 0x000fea0003800000 */
.L_x_184:
[----:B------:R-:W1:Y:S01]  /*15d0*/  LDCU.64 UR10, c[0x0][0x5c0] ;  /* 0x0000b800ff0a77ac */ /* 0x000e620008000a00 */
[----:B------:R-:W-:-:S04]  /*15e0*/  UIADD3 UR5, UPT, UPT, UR42, UR44, URZ ;  /* 0x0000002c2a057290 */ /* 0x000fc8000fffe0ff */
[----:B-1----:R-:W-:Y:S02]  /*15f0*/  UIMAD.WIDE.U32 UR18, UR5, UR10, URZ ;  /* 0x0000000a051272a5 */ /* 0x002fe4000f8e00ff */
[----:B------:R-:W-:-:S04]  /*1600*/  UIMAD UR5, UR5, UR11, URZ ;  /* 0x0000000b050572a4 */ /* 0x000fc8000f8e02ff */
[----:B------:R-:W-:-:S06]  /*1610*/  UIADD3 UR5, UPT, UPT, UR19, UR5, URZ ;  /* 0x0000000513057290 */ /* 0x000fcc000fffe0ff */
[----:B------:R-:W-:Y:S02]  /*1620*/  MOV R0, UR5 ;  /* 0x0000000500007c02 */ /* 0x000fe40008000f00 */
.L_x_185:
        /* <DEDUP_REMOVED lines=12> */
.L_x_186:
[----:B------:R-:W1:Y:S01]  /*16f0*/  LDCU.64 UR8, c[0x0][0x5c8] ;  /* 0x0000b900ff0877ac */ /* 0x000e620008000a00 */
[----:B------:R-:W-:-:S04]  /*1700*/  UIADD3 UR42, UPT, UPT, UR42, UR44, URZ ;  /* 0x0000002c2a2a7290 */ /* 0x000fc8000fffe0ff */
[----:B-1----:R-:W-:Y:S02]  /*1710*/  UIMAD.WIDE.U32 UR16, UR42, UR8, URZ ;  /* 0x000000082a1072a5 */ /* 0x002fe4000f8e00ff */
[----:B------:R-:W-:-:S04]  /*1720*/  UIMAD UR42, UR42, UR9, URZ ;  /* 0x000000092a2a72a4 */ /* 0x000fc8000f8e02ff */
[----:B------:R-:W-:-:S06]  /*1730*/  UIADD3 UR42, UPT, UPT, UR17, UR42, URZ ;  /* 0x0000002a112a7290 */ /* 0x000fcc000fffe0ff */
[----:B------:R-:W-:Y:S02]  /*1740*/  MOV R10, UR42 ;  /* 0x0000002a000a7c02 */ /* 0x000fe40008000f00 */
.L_x_187:
        /* <DEDUP_REMOVED lines=30> */
.L_x_189:
[----:B------:R-:W-:Y:S05]  /*1930*/  BSYNC.RECONVERGENT B0 ;  /* 0x0000000000007941 */ /* 0x000fea0003800200 */
.L_x_188:
        /* <DEDUP_REMOVED lines=17> */
.L_x_191:
[----:B------:R-:W-:Y:S05]  /*1a50*/  BSYNC.RECONVERGENT B0 ;  /* 0x0000000000007941 */ /* 0x000fea0003800200 */
.L_x_190:
        /* <DEDUP_REMOVED lines=27> */
.L_x_193:
[----:B------:R-:W-:Y:S05]  /*1c10*/  BSYNC.RECONVERGENT B0 ;  /* 0x0000000000007941 */ /* 0x000fea0003800200 */
.L_x_192:
        /* <DEDUP_REMOVED lines=18> */
.L_x_183:
[----:B------:R-:W-:Y:S01]  /*1d40*/  IMAD.U32 R2, RZ, RZ, UR16 ;  /* 0x00000010ff027e24 */ /* 0x000fe2000f8e00ff */
[----:B------:R-:W-:Y:S01]  /*1d50*/  UIMAD UR10, UR48, UR16, URZ ;  /* 0x00000010300a72a4 */ /* 0x000fe2000f8e02ff */
[----:B------:R-:W-:Y:S01]  /*1d60*/  LOP3.LUT R4, R22, 0xd8, RZ, 0xc0, !PT ;  /* 0x000000d816047812 */ /* 0x000fe200078ec0ff */
[----:B------:R-:W1:Y:S01]  /*1d70*/  LDCU.64 UR8, c[0x0][0x3d8] ;  /* 0x00007b00ff0877ac */ /* 0x000e620008000a00 */
[----:B------:R-:W-:Y:S01]  /*1d80*/  IMAD.WIDE.U32 R2, R2, UR33, R8 ;  /* 0x0000002102027c25 */ /* 0x000fe2000f8e0008 */
[----:B------:R-:W-:Y:S01]  /*1d90*/  BSSY.RECONVERGENT B0, `(.L_x_195) ;  /* 0x0000032000007945 */ /* 0x000fe20003800200 */
[----:B------:R-:W-:Y:S01]  /*1da0*/  LOP3.LUT R4, R4, 0x18, R21, 0x78, !PT ;  /* 0x0000001804047812 */ /* 0x000fe200078e7815 */
[----:B------:R-:W-:Y:S01]  /*1db0*/  UIMAD UR10, UR33, UR17, UR10 ;  /* 0x00000011210a72a4 */ /* 0x000fe2000f8e020a */
[----:B------:R-:W-:Y:S01]  /*1dc0*/  @P3 BAR.SYNC.DEFER_BLOCKING 0x0 ;  /* 0x0000000000003b1d */ /* 0x000fe20000010000 */
[----:B------:R-:W-:Y:S01]  /*1dd0*/  IADD3 R2, P0, PT, R2, UR52, RZ ;  /* 0x0000003402027c10 */ /* 0x000fe2000ff1e0ff */
[----:B------:R-:W-:Y:S01]  /*1de0*/  ULOP3.LUT UR11, UR47, 0x80000001, URZ, 0xc0, !UPT ;  /* 0x800000012f0b7892 */ /* 0x000fe2000f8ec0ff */
[----:B------:R-:W-:-:S02]  /*1df0*/  LOP3.LUT R6, R4, 0x1f20, R22, 0xf8, !PT ;  /* 0x00001f2004067812 */ /* 0x000fc400078ef816 */
[----:B------:R-:W-:Y:S01]  /*1e00*/  IADD3.X R3, PT, PT, R16, UR10, R3, P0, !PT ;  /* 0x0000000a10037c10 */ /* 0x000fe200087fe403 */
[----:B------:R-:W-:Y:S02]  /*1e10*/  UIADD3 UR10, UPT, UPT, -UR33, UR39, URZ ;  /* 0x00000027210a7290 */ /* 0x000fe4000fffe1ff */
[----:B------:R-:W-:-:S04]  /*1e20*/  UISETP.NE.AND UP0, UPT, UR11, 0x1, UPT ;  /* 0x000000010b00788c */ /* 0x000fc8000bf05270 */
[----:B------:R-:W-:Y:S01]  /*1e30*/  ISETP.GE.AND P5, PT, R19, UR10, PT ;  /* 0x0000000a13007c0c */ /* 0x000fe2000bfa6270 */
[----:B-1----:R-:W-:Y:S01]  /*1e40*/  IMAD R0, R17, UR8, RZ ;  /* 0x0000000811007c24 */ /* 0x002fe2000f8e02ff */
[----:B------:R-:W-:Y:S01]  /*1e50*/  USEL UR20, URZ, 0x3000, UP0 ;  /* 0x00003000ff147887 */ /* 0x000fe20008000000 */
[----:B------:R-:W-:-:S04]  /*1e60*/  IMAD.WIDE.U32 R4, R13, UR8, R2 ;  /* 0x000000080d047c25 */ /* 0x000fc8000f8e0002 */
[----:B------:R-:W-:Y:S01]  /*1e70*/  IMAD R10, R13, UR9, R0 ;  /* 0x000000090d0a7c24 */ /* 0x000fe2000f8e0200 */
[----:B------:R-:W-:-:S03]  /*1e80*/  LEA R0, R6, UR6, 0x1 ;  /* 0x0000000606007c11 */ /* 0x000fc6000f8e08ff */
[----:B------:R-:W-:Y:S02]  /*1e90*/  IMAD.IADD R10, R5, 0x1, R10 ;  /* 0x00000001050a7824 */ /* 0x000fe400078e020a */
[----:B------:R-:W-:Y:S05]  /*1ea0*/  @P5 BRA `(.L_x_196) ;  /* 0x0000000000745947 */ /* 0x000fea0003800000 */
        /* <DEDUP_REMOVED lines=27> */
.L_x_197:
[----:B------:R2:W-:Y:S01]  /*2060*/  STS.128 [R0+0x13000], RZ ;  /* 0x013000ff00007388 */ /* 0x0005e20000000c00 */
[----:B------:R-:W-:Y:S05]  /*2070*/  BRA `(.L_x_198) ;  /* 0x00000000000c7947 */ /* 0x000fea0003800000 */
.L_x_196:
[----:B------:R1:W-:Y:S04]  /*2080*/  STS.128 [R0+0xf000], RZ ;  /* 0x00f000ff00007388 */ /* 0x0003e80000000c00 */
[----:B------:R1:W-:Y:S04]  /*2090*/  STS.128 [R0+0x11000], RZ ;  /* 0x011000ff00007388 */ /* 0x0003e80000000c00 */
[----:B------:R1:W-:Y:S02]  /*20a0*/  STS.128 [R0+0x13000], RZ ;  /* 0x013000ff00007388 */ /* 0x0003e40000000c00 */
.L_x_198:
[----:B------:R-:W-:Y:S05]  /*20b0*/  BSYNC.RECONVERGENT B0 ;  /* 0x0000000000007941 */ /* 0x000fea0003800200 */
.L_x_195:
        /* <DEDUP_REMOVED lines=34> */
.L_x_201:
[----:B------:R3:W-:Y:S02]  /*22e0*/  STS.128 [R0+0x14000], RZ ;  /* 0x014000ff00007388 */ /* 0x0007e40000000c00 */
.L_x_200:
[----:B------:R-:W-:Y:S05]  /*22f0*/  BSYNC.RECONVERGENT B0 ;  /* 0x0000000000007941 */ /* 0x000fea0003800200 */
.L_x_199:
        /* <DEDUP_REMOVED lines=25> */
.L_x_204:
[----:B------:R1:W-:Y:S01]  /*2490*/  STS.128 [R0+0x8000], RZ ;  /* 0x008000ff00007388 */ /* 0x0003e20000000c00 */
[----:B------:R-:W-:Y:S05]  /*24a0*/  BRA `(.L_x_205) ;  /* 0x00000000000c7947 */ /* 0x000fea0003800000 */
.L_x_203:
[----:B------:R1:W-:Y:S04]  /*24b0*/  STS.128 [R0+0x6000], RZ ;  /* 0x006000ff00007388 */ /* 0x0003e80000000c00 */
[----:B------:R1:W-:Y:S04]  /*24c0*/  STS.128 [R0+0x7000], RZ ;  /* 0x007000ff00007388 */ /* 0x0003e80000000c00 */
[----:B------:R1:W-:Y:S02]  /*24d0*/  STS.128 [R0+0x8000], RZ ;  /* 0x008000ff00007388 */ /* 0x0003e40000000c00 */
.L_x_205:
[----:B------:R-:W-:Y:S05]  /*24e0*/  BSYNC.RECONVERGENT B0 ;  /* 0x0000000000007941 */ /* 0x000fea0003800200 */
.L_x_202:
        /* <DEDUP_REMOVED lines=23> */
.L_x_208:
[----:B------:R1:W-:Y:S01]  /*2660*/  STS.128 [R233+0x2000], RZ ;  /* 0x002000ffe9007388 */ /* 0x0003e20000000c00 */
[----:B------:R-:W-:Y:S05]  /*2670*/  BRA `(.L_x_209) ;  /* 0x00000000000c7947 */ /* 0x000fea0003800000 */
.L_x_207:
[----:B------:R1:W-:Y:S04]  /*2680*/  STS.128 [R233], RZ ;  /* 0x000000ffe9007388 */ /* 0x0003e80000000c00 */
[----:B------:R1:W-:Y:S04]  /*2690*/  STS.128 [R233+0x1000], RZ ;  /* 0x001000ffe9007388 */ /* 0x0003e80000000c00 */
[----:B------:R1:W-:Y:S02]  /*26a0*/  STS.128 [R233+0x2000], RZ ;  /* 0x002000ffe9007388 */ /* 0x0003e40000000c00 */
.L_x_209:
[----:B------:R-:W-:Y:S05]  /*26b0*/  BSYNC.RECONVERGENT B0 ;  /* 0x0000000000007941 */ /* 0x000fea0003800200 */
.L_x_206:
        /* <DEDUP_REMOVED lines=60> */
.L_x_212:
[----:B------:R3:W-:Y:S01]  /*2a80*/  STS.128 [R0+0xd000], RZ ;  /* 0x00d000ff00007388 */ /* 0x0007e20000000c00 */
[----:B------:R-:W-:Y:S05]  /*2a90*/  BRA `(.L_x_213) ;  /* 0x00000000000c7947 */ /* 0x000fea0003800000 */
.L_x_211:
[----:B------:R1:W-:Y:S04]  /*2aa0*/  STS.128 [R0+0x9000], RZ ;  /* 0x009000ff00007388 */ /* 0x0003e80000000c00 */
[----:B------:R1:W-:Y:S04]  /*2ab0*/  STS.128 [R0+0xb000], RZ ;  /* 0x00b000ff00007388 */ /* 0x0003e80000000c00 */
[----:B------:R1:W-:Y:S02]  /*2ac0*/  STS.128 [R0+0xd000], RZ ;  /* 0x00d000ff00007388 */ /* 0x0003e40000000c00 */
.L_x_213:
[----:B------:R-:W-:Y:S05]  /*2ad0*/  BSYNC.RECONVERGENT B0 ;  /* 0x0000000000007941 */ /* 0x000fea0003800200 */
.L_x_210:
        /* <DEDUP_REMOVED lines=33> */
.L_x_216:
[----:B------:R2:W-:Y:S02]  /*2cf0*/  STS.128 [R0+0xe000], RZ ;  /* 0x00e000ff00007388 */ /* 0x0005e40000000c00 */
.L_x_215:
[----:B------:R-:W-:Y:S05]  /*2d00*/  BSYNC.RECONVERGENT B0 ;  /* 0x0000000000007941 */ /* 0x000fea0003800200 */
.L_x_214:
[----:B------:R-:W1:Y:S01]  /*2d10*/  LDCU.64 UR10, c[0x0][0x538] ;  /* 0x0000a700ff0a77ac */ /* 0x000e620008000a00 */
[----:B------:R-:W0:Y:S01]  /*2d20*/  LDGDEPBAR ;  /* 0x00000000000079af */ /* 0x000e220000000000 */
[C---:B------:R-:W-:Y:S02]  /*2d30*/  IMAD.SHL.U32 R12, R21.reuse, 0x20, RZ ;  /* 0x00000020150c7824 */ /* 0x040fe400078e00ff */
[----:B-1234-:R-:W-:Y:S02]  /*2d40*/  IMAD.U32 R0, RZ, RZ, UR5 ;  /* 0x00000005ff007e24 */ /* 0x01efe4000f8e00ff */
[C---:B------:R-:W-:Y:S02]  /*2d50*/  IMAD.SHL.U32 R5, R21.reuse, 0x10, RZ ;  /* 0x0000001015057824 */ /* 0x040fe400078e00ff */
[C---:B------:R-:W-:Y:S02]  /*2d60*/  IMAD.SHL.U32 R4, R21.reuse, 0x2, RZ ;  /* 0x0000000215047824 */ /* 0x040fe400078e00ff */
[C---:B------:R-:W-:Y:S01]  /*2d70*/  IMAD.SHL.U32 R11, R21.reuse, 0x4, RZ ;  /* 0x00000004150b7824 */ /* 0x040fe200078e00ff */
[----:B------:R-:W-:Y:S01]  /*2d80*/  LOP3.LUT P0, RZ, R21, 0x4, RZ, 0xc0, !PT ;  /* 0x0000000415ff7812 */ /* 0x000fe2000780c0ff */
[----:B------:R-:W1:Y:S01]  /*2d90*/  S2R R231, SR_TID.X ;  /* 0x0000000000e77919 */ /* 0x000e620000002100 */
[----:B------:R-:W2:Y:S01]  /*2da0*/  LDC R246, c[0x0][0x44c] ;  /* 0x00011300fff67b82 */ /* 0x000ea20000000800 */
[----:B------:R-:W-:-:S04]  /*2db0*/  UISETP.NE.U32.AND UP0, UPT, UR10, URZ, UPT ;  /* 0x000000ff0a00728c */ /* 0x000fc8000bf05070 */
[----:B------:R-:W-:Y:S01]  /*2dc0*/  UISETP.NE.AND.EX UP0, UPT, UR11, URZ, UPT, UP0 ;  /* 0x000000ff0b00728c */ /* 0x000fe2000bf05300 */
[----:B------:R-:W-:-:S05]  /*2dd0*/  DEPBAR.LE SB0, 0x1 ;  /* 0x000080400000791a */ /* 0x000fca0000000000 */
[----:B------:R-:W-:-:S05]  /*2de0*/  PLOP3.LUT P1, PT, PT, PT, UP0, 0x80, 0x8 ;  /* 0x000000000008781c */ /* 0x000fca0003f2f008 */
[----:B------:R-:W3:Y:S01]  /*2df0*/  @UP0 LDCU.64 UR8, c[0x0][0x540] ;  /* 0x0000a800ff0807ac */ /* 0x000ee20008000a00 */
[----:B------:R-:W-:Y:S01]  /*2e00*/  @UP0 UMOV UR16, UR30 ;  /* 0x0000001e00100c82 */ /* 0x000fe20008000000 */
[----:B------:R-:W-:Y:S01]  /*2e10*/  @UP0 UMOV UR17, URZ ;  /* 0x000000ff00110c82 */ /* 0x000fe20008000000 */
[C---:B------:R-:W-:Y:S01]  /*2e20*/  LOP3.LUT R6, R12.reuse, 0x20, RZ, 0xc0, !PT ;  /* 0x000000200c067812 */ /* 0x040fe200078ec0ff */
[----:B------:R-:W4:Y:S01]  /*2e30*/  @UP0 LDCU UR5, c[0x0][0x458] ;  /* 0x00008b00ff0507ac */ /* 0x000f220008000800 */
[----:B---3--:R-:W-:Y:S01]  /*2e40*/  @UP0 UIMAD.WIDE.U32 UR16, UR29, UR8, UR16 ;  /* 0x000000081d1002a5 */ /* 0x008fe2000f8e0010 */
[----:B------:R-:W-:Y:S02]  /*2e50*/  LOP3.LUT R8, R12, 0x120, RZ, 0xc0, !PT ;  /* 0x000001200c087812 */ /* 0x000fe400078ec0ff */
[----:B------:R-:W-:Y:S01]  /*2e60*/  LOP3.LUT R4, R4, 0x6, RZ, 0xc0, !PT ;  /* 0x0000000604047812 */ /* 0x000fe200078ec0ff */
[----:B------:R-:W-:Y:S02]  /*2e70*/  @UP0 UIMAD UR9, UR29, UR9, UR17 ;  /* 0x000000091d0902a4 */ /* 0x000fe4000f8e0211 */
[----:B------:R-:W-:Y:S01]  /*2e80*/  @UP0 ULEA UR10, UP1, UR16, UR10, 0x2 ;  /* 0x0000000a100a0291 */ /* 0x000fe2000f8210ff */
[----:B------:R-:W-:Y:S01]  /*2e90*/  LOP3.LUT R11, R11, 0x18, RZ, 0xc0, !PT ;  /* 0x000000180b0b7812 */ /* 0x000fe200078ec0ff */
[----:B-1----:R-:W-:-:S02]  /*2ea0*/  IMAD.SHL.U32 R13, R231, 0x20, RZ ;  /* 0x00000020e70d7824 */ /* 0x002fc400078e00ff */
[----:B------:R-:W-:Y:S01]  /*2eb0*/  IMAD.MOV.U32 R229, RZ, RZ, 0x20 ;  /* 0x00000020ffe57424 */ /* 0x000fe200078e00ff */
[----:B------:R-:W-:Y:S01]  /*2ec0*/  @UP0 ULEA.HI.X UR11, UR16, UR11, UR9, 0x2, UP1 ;  /* 0x0000000b100b0291 */ /* 0x000fe200088f1409 */
[----:B------:R-:W-:Y:S01]  /*2ed0*/  IMAD.U32 R2, RZ, RZ, UR10 ;  /* 0x0000000aff027e24 */ /* 0x000fe2000f8e00ff */
[----:B------:R-:W-:Y:S04]  /*2ee0*/  BAR.SYNC.DEFER_BLOCKING 0x0 ;  /* 0x0000000000007b1d */ /* 0x000fe80000010000 */
[----:B------:R-:W-:Y:S01]  /*2ef0*/  IMAD.U32 R3, RZ, RZ, UR11 ;  /* 0x0000000bff037e24 */ /* 0x000fe2000f8e00ff */
[----:B------:R-:W-:Y:S01]  /*2f00*/  LOP3.LUT R8, R8, 0x200, R5, 0xf8, !PT ;  /* 0x0000020008087812 */ /* 0x000fe200078ef805 */
[----:B------:R-:W1:Y:S01]  /*2f10*/  LDCU UR16, c[0x0][0x590] ;  /* 0x0000b200ff1077ac */ /* 0x000e620008000800 */
[----:B------:R-:W-:-:S02]  /*2f20*/  LOP3.LUT R4, R4, 0x1e0, R16, 0xf8, !PT ;  /* 0x000001e004047812 */ /* 0x000fc400078ef810 */
[----:B------:R-:W-:Y:S01]  /*2f30*/  LOP3.LUT R7, R11, 0xc0, R12, 0xf8, !PT ;  /* 0x000000c00b077812 */ /* 0x000fe200078ef80c */
[----:B------:R-:W3:Y:S01]  /*2f40*/  LDCU UR11, c[0x0][0x3b0] ;  /* 0x00007600ff0b77ac */ /* 0x000ee20008000800 */
[----:B------:R-:W-:Y:S01]  /*2f50*/  IMAD.SHL.U32 R14, R231, 0x4, RZ ;  /* 0x00000004e70e7824 */ /* 0x000fe200078e00ff */
[----:B------:R-:W-:Y:S01]  /*2f60*/  LOP3.LUT R9, R13, 0xc0, RZ, 0xc0, !PT ;  /* 0x000000c00d097812 */ /* 0x000fe200078ec0ff */
[----:B------:R-:W-:Y:S01]  /*2f70*/  IMAD.SHL.U32 R17, R231, 0x2, RZ ;  /* 0x00000002e7117824 */ /* 0x000fe200078e00ff */
[----:B------:R-:W-:Y:S01]  /*2f80*/  SHF.R.U32.HI R15, RZ, 0x1, R231 ;  /* 0x00000001ff0f7819 */ /* 0x000fe200000116e7 */
[----:B------:R-:W-:Y:S01]  /*2f90*/  IMAD.MOV.U32 R252, RZ, RZ, 0x10 ;  /* 0x00000010fffc7424 */ /* 0x000fe200078e00ff */
[----:B------:R-:W-:Y:S01]  /*2fa0*/  SEL R229, R229, 0xffffffe0, !P0 ;  /* 0xffffffe0e5e57807 */ /* 0x000fe20004000000 */
[----:B------:R-:W-:Y:S01]  /*2fb0*/  IMAD.MOV.U32 R228, RZ, RZ, 0x20 ;  /* 0x00000020ffe47424 */ /* 0x000fe200078e00ff */
[----:B------:R-:W-:Y:S01]  /*2fc0*/  CS2R R126, SRZ ;  /* 0x00000000007e7805 */ /* 0x000fe2000001ff00 */
[----:B------:R-:W-:Y:S01]  /*2fd0*/  IMAD.MOV.U32 R237, RZ, RZ, R233 ;  /* 0x000000ffffed7224 */ /* 0x000fe200078e00e9 */
[----:B------:R-:W-:-:S02]  /*2fe0*/  CS2R R124, SRZ ;  /* 0x00000000007c7805 */ /* 0x000fc4000001ff00 */
[----:B------:R-:W-:Y:S02]  /*2ff0*/  CS2R R130, SRZ ;  /* 0x0000000000827805 */ /* 0x000fe4000001ff00 */
[----:B------:R-:W-:Y:S02]  /*3000*/  CS2R R128, SRZ ;  /* 0x0000000000807805 */ /* 0x000fe4000001ff00 */
[----:B------:R-:W-:Y:S01]  /*3010*/  CS2R R122, SRZ ;  /* 0x00000000007a7805 */ /* 0x000fe2000001ff00 */
[----:B------:R4:W2:Y:S01]  /*3020*/  @P1 LDG.E R10, desc[UR40][R2.64] ;  /* 0x00000028020a1981 */ /* 0x0008a2000c1e1900 */
[----:B------:R-:W-:Y:S02]  /*3030*/  LOP3.LUT R9, R9, 0x18, R14, 0xf8, !PT ;  /* 0x0000001809097812 */ /* 0x000fe400078ef80e */
        /* <DEDUP_REMOVED lines=22> */
[----:B------:R-:W-:Y:S01]  /*31a0*/  CS2R R80, SRZ ;  /* 0x0000000000507805 */ /* 0x000fe2000001ff00 */
[----:B----4-:R-:W-:Y:S01]  /*31b0*/  VIADD R2, R242, UR39 ;  /* 0x00000027f2027c36 */ /* 0x010fe20008000000 */
[----:B------:R-:W-:Y:S01]  /*31c0*/  CS2R R74, SRZ ;  /* 0x00000000004a7805 */ /* 0x000fe2000001ff00 */
[----:B------:R-:W-:Y:S01]  /*31d0*/  IMAD.U32 R3, RZ, RZ, UR33 ;  /* 0x00000021ff037e24 */ /* 0x000fe2000f8e00ff */
[----:B------:R-:W-:Y:S01]  /*31e0*/  UIADD3 UR33, UPT, UPT, UR33, 0x80, URZ ;  /* 0x0000008021217890 */ /* 0x000fe2000fffe0ff */
[----:B------:R-:W-:Y:S01]  /*31f0*/  IMAD R2, R0, 0x40, R2 ;  /* 0x0000004000027824 */ /* 0x000fe200078e0202 */
[----:B------:R-:W-:-:S02]  /*3200*/  LOP3.LUT R0, R6, 0x3c00, R5, 0xf8, !PT ;  /* 0x00003c0006007812 */ /* 0x000fc400078ef805 */
[----:B------:R-:W-:Y:S02]  /*3210*/  CS2R R72, SRZ ;  /* 0x0000000000487805 */ /* 0x000fe4000001ff00 */
[----:B------:R-:W-:Y:S01]  /*3220*/  IADD3 R3, PT, PT, R4, UR43, R3 ;  /* 0x0000002b04037c10 */ /* 0x000fe2000fffe003 */
[----:B------:R-:W2:Y:S01]  /*3230*/  @P1 MUFU.RCP R6, UR5 ;  /* 0x0000000500061d08 */ /* 0x000ea20008001000 */
[----:B------:R-:W-:Y:S02]  /*3240*/  LOP3.LUT R5, R0, 0x100, R5, 0xf8, !PT ;  /* 0x0000010000057812 */ /* 0x000fe400078ef805 */
[----:B------:R-:W-:Y:S02]  /*3250*/  CS2R R70, SRZ ;  /* 0x0000000000467805 */ /* 0x000fe4000001ff00 */
[----:B------:R-:W-:Y:S02]  /*3260*/  SHF.R.U32.HI R0, RZ, 0x4, R21 ;  /* 0x00000004ff007819 */ /* 0x000fe40000011615 */
[----:B------:R-:W-:-:S02]  /*3270*/  CS2R R68, SRZ ;  /* 0x0000000000447805 */ /* 0x000fc4000001ff00 */
[----:B------:R-:W-:Y:S02]  /*3280*/  LOP3.LUT R4, R7, 0x8, R21, 0x78, !PT ;  /* 0x0000000807047812 */ /* 0x000fe400078e7815 */
[----:B------:R-:W-:Y:S02]  /*3290*/  CS2R R62, SRZ ;  /* 0x00000000003e7805 */ /* 0x000fe4000001ff00 */
[----:B------:R-:W-:Y:S02]  /*32a0*/  LOP3.LUT R0, R0, 0x8, RZ, 0xc0, !PT ;  /* 0x0000000800007812 */ /* 0x000fe400078ec0ff */
[----:B------:R-:W-:Y:S02]  /*32b0*/  CS2R R60, SRZ ;  /* 0x00000000003c7805 */ /* 0x000fe4000001ff00 */
[----:B------:R-:W-:Y:S01]  /*32c0*/  IADD3 R232, PT, PT, R2, -0x29, -R3 ;  /* 0xffffffd702e87810 */ /* 0x000fe20007ffe803 */
[----:B------:R-:W-:Y:S01]  /*32d0*/  IMAD.SHL.U32 R3, R231, 0x10, RZ ;  /* 0x00000010e7037824 */ /* 0x000fe200078e00ff */
[----:B------:R-:W-:-:S02]  /*32e0*/  LOP3.LUT R0, R0, 0x10, R21, 0xf8, !PT ;  /* 0x0000001000007812 */ /* 0x000fc400078ef815 */
[----:B------:R-:W-:Y:S02]  /*32f0*/  CS2R R66, SRZ ;  /* 0x0000000000427805 */ /* 0x000fe4000001ff00 */
[----:B------:R-:W-:Y:S02]  /*3300*/  LOP3.LUT R7, R7, 0x8, R16, 0x78, !PT ;  /* 0x0000000807077812 */ /* 0x000fe400078e7810 */
[----:B------:R-:W-:Y:S02]  /*3310*/  CS2R R64, SRZ ;  /* 0x0000000000407805 */ /* 0x000fe4000001ff00 */
[----:B------:R-:W-:Y:S02]  /*3320*/  LOP3.LUT R0, R0, 0xc0, R12, 0xf8, !PT ;  /* 0x000000c000007812 */ /* 0x000fe400078ef80c */
[----:B------:R-:W-:Y:S02]  /*3330*/  CS2R R58, SRZ ;  /* 0x00000000003a7805 */ /* 0x000fe4000001ff00 */
[----:B------:R-:W-:-:S02]  /*3340*/  LOP3.LUT R7, R8, R7, RZ, 0xfc, !PT ;  /* 0x0000000708077212 */ /* 0x000fc400078efcff */
[----:B------:R-:W-:Y:S02]  /*3350*/  CS2R R56, SRZ ;  /* 0x0000000000387805 */ /* 0x000fe4000001ff00 */
[----:B------:R-:W-:Y:S02]  /*3360*/  LOP3.LUT R2, R0, R11, RZ, 0x3c, !PT ;  /* 0x0000000b00027212 */ /* 0x000fe400078e3cff */
[----:B------:R-:W-:Y:S02]  /*3370*/  CS2R R54, SRZ ;  /* 0x0000000000367805 */ /* 0x000fe4000001ff00 */
[----:B------:R-:W-:Y:S02]  /*3380*/  LOP3.LUT R0, R5, R4, RZ, 0xfc, !PT ;  /* 0x0000000405007212 */ /* 0x000fe400078efcff */
[----:B------:R-:W-:Y:S02]  /*3390*/  CS2R R52, SRZ ;  /* 0x0000000000347805 */ /* 0x000fe4000001ff00 */
[----:B------:R-:W-:-:S02]  /*33a0*/  LOP3.LUT R224, R2, 0x120, R12, 0xf8, !PT ;  /* 0x0000012002e07812 */ /* 0x000fc400078ef80c */
[----:B------:R-:W-:Y:S02]  /*33b0*/  CS2R R46, SRZ ;  /* 0x00000000002e7805 */ /* 0x000fe4000001ff00 */
[----:B------:R-:W-:Y:S02]  /*33c0*/  LEA R226, R0, UR6, 0x1 ;  /* 0x0000000600e27c11 */ /* 0x000fe4000f8e08ff */
[----:B------:R-:W-:Y:S02]  /*33d0*/  CS2R R44, SRZ ;  /* 0x00000000002c7805 */ /* 0x000fe4000001ff00 */
[C---:B------:R-:W-:Y:S02]  /*33e0*/  LOP3.LUT R2, R13.reuse, 0x120, RZ, 0xc0, !PT ;  /* 0x000001200d027812 */ /* 0x040fe400078ec0ff */
[----:B------:R-:W-:Y:S02]  /*33f0*/  CS2R R50, SRZ ;  /* 0x0000000000327805 */ /* 0x000fe4000001ff00 */
[----:B------:R-:W-:Y:S01]  /*3400*/  LOP3.LUT R5, R13, 0x7400, RZ, 0xc0, !PT ;  /* 0x000074000d057812 */ /* 0x000fe200078ec0ff */
[C---:B------:R-:W-:Y:S01]  /*3410*/  VIADD R4, R226.reuse, 0xf000 ;  /* 0x0000f000e2047836 */ /* 0x040fe20000000000 */
[----:B------:R4:W1:Y:S01]  /*3420*/  LDSM.16.M88.4 R176, [R226+0xf000] ;  /* 0x00f00000e2b0783b */ /* 0x0008620000000200 */
[----:B------:R-:W-:Y:S01]  /*3430*/  VIADD R220, R226, 0xf020 ;  /* 0x0000f020e2dc7836 */ /* 0x000fe20000000000 */
[----:B------:R-:W-:Y:S01]  /*3440*/  LOP3.LUT R2, R2, 0x200, R3, 0xf8, !PT ;  /* 0x0000020002027812 */ /* 0x000fe200078ef803 */
[----:B------:R-:W-:Y:S01]  /*3450*/  @P0 VIADD R220, R4, 0xffffffe0 ;  /* 0xffffffe004dc0836 */ /* 0x000fe20000000000 */
[----:B------:R4:W1:Y:S01]  /*3460*/  LDSM.16.M88.4 R180, [R226+0xf400] ;  /* 0x00f40000e2b4783b */ /* 0x0008620000000200 */
[----:B------:R-:W-:-:S02]  /*3470*/  LOP3.LUT R3, R3, 0x1c0, RZ, 0xc0, !PT ;  /* 0x000001c003037812 */ /* 0x000fc400078ec0ff */
[----:B------:R-:W-:Y:S02]  /*3480*/  CS2R R48, SRZ ;  /* 0x0000000000307805 */ /* 0x000fe4000001ff00 */
[----:B------:R-:W-:Y:S01]  /*3490*/  LEA R225, R7, UR6, 0x1 ;  /* 0x0000000607e17c11 */ /* 0x000fe2000f8e08ff */
[----:B------:R4:W1:Y:S01]  /*34a0*/  LDSM.16.M88.4 R184, [R220] ;  /* 0x00000000dcb8783b */ /* 0x0008620000000200 */
[--C-:B------:R-:W-:Y:S02]  /*34b0*/  LOP3.LUT R3, R3, 0x38, R17.reuse, 0xf8, !PT ;  /* 0x0000003803037812 */ /* 0x100fe400078ef811 */
[----:B------:R-:W-:Y:S02]  /*34c0*/  CS2R R42, SRZ ;  /* 0x00000000002a7805 */ /* 0x000fe4000001ff00 */
[----:B------:R-:W-:Y:S01]  /*34d0*/  LEA R224, R224, UR6, 0x1 ;  /* 0x00000006e0e07c11 */ /* 0x000fe2000f8e08ff */
[----:B------:R4:W1:Y:S01]  /*34e0*/  LDSM.16.M88.4 R188, [R220+0x400] ;  /* 0x00040000dcbc783b */ /* 0x0008620000000200 */
[----:B------:R-:W-:-:S02]  /*34f0*/  LOP3.LUT R5, R5, 0x6, R17, 0xf8, !PT ;  /* 0x0000000605057812 */ /* 0x000fc400078ef811 */
[----:B------:R-:W-:Y:S02]  /*3500*/  CS2R R40, SRZ ;  /* 0x0000000000287805 */ /* 0x000fe4000001ff00 */
[--C-:B------:R-:W-:Y:S01]  /*3510*/  LOP3.LUT R0, R9, 0x8, R15.reuse, 0x78, !PT ;  /* 0x0000000809007812 */ /* 0x100fe200078e780f */
[----:B------:R4:W2:Y:S01]  /*3520*/  LDSM.16.M88.4 R200, [R220+0x2000] ;  /* 0x00200000dcc8783b */ /* 0x0008a20000000200 */
[----:B------:R-:W-:Y:S02]  /*3530*/  LOP3.LUT R3, R3, 0x20, R15, 0x78, !PT ;  /* 0x0000002003037812 */ /* 0x000fe400078e780f */
[----:B------:R-:W-:Y:S02]  /*3540*/  CS2R R38, SRZ ;  /* 0x0000000000267805 */ /* 0x000fe4000001ff00 */
[----:B------:R-:W-:Y:S01]  /*3550*/  LOP3.LUT P0, RZ, R231, 0x2, RZ, 0xc0, !PT ;  /* 0x00000002e7ff7812 */ /* 0x000fe2000780c0ff */
[----:B------:R4:W2:Y:S01]  /*3560*/  LDSM.16.M88.4 R204, [R220+0x2400] ;  /* 0x00240000dccc783b */ /* 0x0008a20000000200 */
[----:B------:R-:W-:-:S02]  /*3570*/  LOP3.LUT R230, R2, R0, RZ, 0xfc, !PT ;  /* 0x0000000002e67212 */ /* 0x000fc400078efcff */
[----:B------:R-:W-:Y:S02]  /*3580*/  CS2R R36, SRZ ;  /* 0x0000000000247805 */ /* 0x000fe4000001ff00 */
[----:B------:R-:W-:Y:S01]  /*3590*/  LOP3.LUT R251, R5, R3, RZ, 0xfc, !PT ;  /* 0x0000000305fb7212 */ /* 0x000fe200078efcff */
[----:B------:R4:W2:Y:S01]  /*35a0*/  LDSM.16.M88.4 R216, [R220+0x4000] ;  /* 0x00400000dcd8783b */ /* 0x0008a20000000200 */
[----:B------:R-:W-:Y:S01]  /*35b0*/  LOP3.LUT P2, RZ, R231, 0x8, RZ, 0xc0, !PT ;  /* 0x00000008e7ff7812 */ /* 0x000fe2000784c0ff */
[----:B------:R-:W-:Y:S01]  /*35c0*/  VIADD R225, R225, UR20 ;  /* 0x00000014e1e17c36 */ /* 0x000fe20008000000 */
[----:B------:R-:W-:Y:S01]  /*35d0*/  SEL R228, R228, 0xffffffe0, !P0 ;  /* 0xffffffe0e4e47807 */ /* 0x000fe20004000000 */
[----:B------:R4:W2:Y:S01]  /*35e0*/  LDSM.16.M88.4 R192, [R226+0x11000] ;  /* 0x01100000e2c0783b */ /* 0x0008a20000000200 */
[----:B------:R-:W-:Y:S01]  /*35f0*/  VIADD R224, R224, UR20 ;  /* 0x00000014e0e07c36 */ /* 0x000fe20008000000 */
[----:B------:R-:W-:Y:S01]  /*3600*/  UMOV UR5, URZ ;  /* 0x000000ff00057c82 */ /* 0x000fe20008000000 */
[----:B------:R-:W-:Y:S01]  /*3610*/  IMAD.IADD R227, R226, 0x1, R229 ;  /* 0x00000001e2e37824 */ /* 0x000fe200078e02e5 */
[----:B------:R4:W2:Y:S01]  /*3620*/  LDSM.16.M88.4 R196, [R226+0x11400] ;  /* 0x01140000e2c4783b */ /* 0x0008a20000000200 */
[----:B------:R-:W-:Y:S01]  /*3630*/  USHF.L.U32 UR46, UR46, 0x3, URZ ;  /* 0x000000032e2e7899 */ /* 0x000fe200080006ff */
[----:B------:R-:W2:Y:S02]  /*3640*/  LDCU UR8, c[0x0][0x440] ;  /* 0x00008800ff0877ac */ /* 0x000ea40008000800 */
[----:B------:R4:W2:Y:S01]  /*3650*/  LDSM.16.M88.4 R208, [R226+0x13000] ;  /* 0x01300000e2d0783b */ /* 0x0008a20000000200 */
[----:B------:R-:W2:Y:S03]  /*3660*/  LDCU UR9, c[0x0][0x3e0] ;  /* 0x00007c00ff0977ac */ /* 0x000ea60008000800 */
[----:B------:R4:W2:Y:S01]  /*3670*/  LDSM.16.M88.4 R212, [R226+0x13400] ;  /* 0x01340000e2d4783b */ /* 0x0008a20000000200 */
[----:B------:R-:W2:Y:S03]  /*3680*/  LDCU UR10, c[0x0][0x45c] ;  /* 0x00008b80ff0a77ac */ /* 0x000ea60008000800 */
[----:B------:R-:W2:Y:S01]  /*3690*/  LDSM.16.M88.4 R220, [R220+0x4400] ;  /* 0x00440000dcdc783b */ /* 0x000ea20000000200 */
[----:B------:R-:W-:-:S02]  /*36a0*/  UISETP.GE.AND UP1, UPT, UR33, UR39, UPT ;  /* 0x000000272100728c */ /* 0x000fc4000bf26270 */
[----:B---3--:R-:W-:Y:S02]  /*36b0*/  USHF.L.U32 UR11, UR11, 0x6, URZ ;  /* 0x000000060b0b7899 */ /* 0x008fe400080006ff */
[----:B-1----:R-:W-:Y:S01]  /*36c0*/  USHF.L.U32 UR16, UR16, 0x6, URZ ;  /* 0x0000000610107899 */ /* 0x002fe200080006ff */
[----:B--2---:R-:W-:-:S05]  /*36d0*/  @P1 FMUL.FTZ R6, R10, R6 ;  /* 0x000000060a061220 */ /* 0x004fca0000410000 */
[----:B------:R-:W-:Y:S02]  /*36e0*/  @P1 R2UR UR17, R6 ;  /* 0x00000000061112ca */ /* 0x000fe400000e0000 */
[----:B------:R-:W-:-:S04]  /*36f0*/  LOP3.LUT P1, RZ, R231, 0x4, RZ, 0xc0, !PT ;  /* 0x00000004e7ff7812 */ /* 0x000fc8000782c0ff */
[----:B------:R-:W-:-:S07]  /*3700*/  SEL R252, R252, 0xfffffff0, !P1 ;  /* 0xfffffff0fcfc7807 */ /* 0x000fce0004800000 */
[----:B----4-:R-:W-:-:S05]  /*3710*/  @UP0 UMOV UR5, UR17 ;  /* 0x0000001100050c82 */ /* 0x010fca0008000000 */
.L_x_219:
[----:B------:R-:W0:Y:S01]  /*3720*/  LDGDEPBAR ;  /* 0x00000000000079af */ /* 0x000e220000000000 */
[----:B------:R-:W-:Y:S01]  /*3730*/  IMAD.IADD R0, R225, 0x1, R229 ;  /* 0x00000001e1007824 */ /* 0x000fe200078e02e5 */
[----:B------:R-:W-:Y:S01]  /*3740*/  PLOP3.LUT P4, PT, PT, PT, UP1, 0x80, 0x8 ;  /* 0x000000000008781c */ /* 0x000fe20003f8f018 */
[----:B------:R-:W-:Y:S01]  /*3750*/  IMAD.SHL.U32 R3, R231, 0x2, RZ ;  /* 0x00000002e7037824 */ /* 0x000fe200078e00ff */
[----:B------:R-:W-:Y:S01]  /*3760*/  PLOP3.LUT P3, PT, PT, PT, UP1, 0x80, 0x8 ;  /* 0x000000000008781c */ /* 0x000fe20003f6f018 */
[----:B------:R-:W-:Y:S01]  /*3770*/  UISETP.NE.AND UP2, UPT, UR47, URZ, UPT ;  /* 0x000000ff2f00728c */ /* 0x000fe2000bf45270 */
[----:B------:R-:W-:Y:S02]  /*3780*/  PLOP3.LUT P0, PT, PT, PT, UP1, 0x80, 0x8 ;  /* 0x000000000008781c */ /* 0x000fe40003f0f018 */
[----:B------:R-:W-:Y:S02]  /*3790*/  SHF.R.U32.HI R2, RZ, 0x1, R231 ;  /* 0x00000001ff027819 */ /* 0x000fe400000116e7 */
[----:B------:R-:W-:Y:S02]  /*37a0*/  PLOP3.LUT P6, PT, PT, PT, UP1, 0x80, 0x8 ;  /* 0x000000000008781c */ /* 0x000fe40003fcf018 */
[----:B------:R-:W-:Y:S01]  /*37b0*/  PLOP3.LUT P5, PT, PT, PT, UP1, 0x80, 0x8 ;  /* 0x000000000008781c */ /* 0x000fe20003faf018 */
[----:B------:R-:W-:Y:S04]  /*37c0*/  DEPBAR.LE SB0, 0x0 ;  /* 0x000080000000791a */ /* 0x000fe80000000000 */
[----:B------:R-:W-:Y:S06]  /*37d0*/  BAR.SYNC.DEFER_BLOCKING 0x0 ;  /* 0x0000000000007b1d */ /* 0x000fec0000010000 */
[----:B------:R-:W-:Y:S08]  /*37e0*/  LDSM.16.M88.4 R32, [R225] ;  /* 0x00000000e120783b */ /* 0x000ff00000000200 */
[----:B------:R-:W1:Y:S08]  /*37f0*/  LDSM.16.M88.4 R16, [R226+0x9000] ;  /* 0x00900000e210783b */ /* 0x000e700000000200 */
[----:B------:R-:W2:Y:S08]  /*3800*/  LDSM.16.M88.4 R28, [R225+0x800] ;  /* 0x00080000e11c783b */ /* 0x000eb00000000200 */
[----:B------:R-:W3:Y:S08]  /*3810*/  LDSM.16.M88.4 R132, [R226+0x9400] ;  /* 0x00940000e284783b */ /* 0x000ef00000000200 */
[----:B------:R-:W-:Y:S08]  /*3820*/  LDSM.16.M88.4 R136, [R0] ;  /* 0x000000000088783b */ /* 0x000ff00000000200 */
[----:B------:R-:W4:Y:S01]  /*3830*/  LDSM.16.M88.4 R140, [R227+0x9000] ;  /* 0x00900000e38c783b */ /* 0x000f220000000200 */
[-C--:B-1----:R-:W-:Y:S07]  /*3840*/  HMMA.16816.F32.BF16 R4, R32, R16.reuse, RZ ;  /* 0x000000102004723c */ /* 0x082fee00000418ff */
[----:B------:R-:W1:Y:S01]  /*3850*/  LDSM.16.M88.4 R144, [R0+0x800] ;  /* 0x000800000090783b */ /* 0x000e620000000200 */
[C---:B--2---:R-:W-:Y:S07]  /*3860*/  HMMA.16816.F32.BF16 R8, R28.reuse, R16, RZ ;  /* 0x000000101c08723c */ /* 0x044fee00000418ff */
[----:B------:R-:W2:Y:S01]  /*3870*/  LDSM.16.M88.4 R148, [R227+0x9400] ;  /* 0x00940000e394783b */ /* 0x000ea20000000200 */
[-C--:B------:R-:W-:Y:S07]  /*3880*/  HMMA.16816.F32.BF16 R12, R28, R18.reuse, RZ ;  /* 0x000000121c0c723c */ /* 0x080fee00000418ff */
[----:B------:R-:W-:Y:S01]  /*3890*/  LDSM.16.M88.4 R152, [R225+0x1000] ;  /* 0x00100000e198783b */ /* 0x000fe20000000200 */
[C---:B------:R-:W-:Y:S07]  /*38a0*/  HMMA.16816.F32.BF16 R16, R32.reuse, R18, RZ ;  /* 0x000000122010723c */ /* 0x040fee00000418ff */
[----:B------:R-:W2:Y:S01]  /*38b0*/  LDSM.16.M88.4 R156, [R226+0xb000] ;  /* 0x00b00000e29c783b */ /* 0x000ea20000000200 */
[-C--:B---3--:R-:W-:Y:S07]  /*38c0*/  HMMA.16816.F32.BF16 R20, R32, R132.reuse, RZ ;  /* 0x000000842014723c */ /* 0x088fee00000418ff */
[----:B------:R-:W3:Y:S01]  /*38d0*/  LDSM.16.M88.4 R160, [R225+0x1800] ;  /* 0x00180000e1a0783b */ /* 0x000ee20000000200 */
[C---:B------:R-:W-:Y:S07]  /*38e0*/  HMMA.16816.F32.BF16 R24, R28.reuse, R132, RZ ;  /* 0x000000841c18723c */ /* 0x040fee00000418ff */
[----:B------:R-:W3:Y:S01]  /*38f0*/  LDSM.16.M88.4 R164, [R226+0xb400] ;  /* 0x00b40000e2a4783b */ /* 0x000ee20000000200 */
[-C--:B------:R-:W-:Y:S07]  /*3900*/  HMMA.16816.F32.BF16 R28, R28, R134.reuse, RZ ;  /* 0x000000861c1c723c */ /* 0x080fee00000418ff */
[----:B------:R-:W-:Y:S01]  /*3910*/  LDSM.16.M88.4 R168, [R0+0x1800] ;  /* 0x0018000000a8783b */ /* 0x000fe20000000200 */
[----:B------:R-:W-:Y:S07]  /*3920*/  HMMA.16816.F32.BF16 R32, R32, R134, RZ ;  /* 0x000000862020723c */ /* 0x000fee00000418ff */
[----:B------:R-:W-:Y:S01]  /*3930*/  LDSM.16.M88.4 R132, [R0+0x1000] ;  /* 0x001000000084783b */ /* 0x000fe20000000200 */
[-C--:B----4-:R-:W-:Y:S07]  /*3940*/  HMMA.16816.F32.BF16 R4, R136, R140.reuse, R4 ;  /* 0x0000008c8804723c */ /* 0x090fee0000041804 */
[----:B------:R-:W-:Y:S01]  /*3950*/  LDSM.16.M88.4 R172, [R227+0xb400] ;  /* 0x00b40000e3ac783b */ /* 0x000fe20000000200 */
[C---:B-1----:R-:W-:Y:S08]  /*3960*/  HMMA.16816.F32.BF16 R8, R144.reuse, R140, R8 ;  /* 0x0000008c9008723c */ /* 0x042ff00000041808 */
[-C--:B------:R-:W-:Y:S08]  /*3970*/  HMMA.16816.F32.BF16 R12, R144, R142.reuse, R12 ;  /* 0x0000008e900c723c */ /* 0x080ff0000004180c */
[C---:B------:R-:W-:Y:S01]  /*3980*/  HMMA.16816.F32.BF16 R16, R136.reuse, R142, R16 ;  /* 0x0000008e8810723c */ /* 0x040fe20000041810 */
[----:B------:R-:W1:Y:S07]  /*3990*/  LDSM.16.M88.4 R140, [R227+0xb000] ;  /* 0x00b00000e38c783b */ /* 0x000e6e0000000200 */
[-C--:B--2---:R-:W-:Y:S08]  /*39a0*/  HMMA.16816.F32.BF16 R20, R136, R148.reuse, R20 ;  /* 0x000000948814723c */ /* 0x084ff00000041814 */
[C---:B------:R-:W-:Y:S08]  /*39b0*/  HMMA.16816.F32.BF16 R24, R144.reuse, R148, R24 ;  /* 0x000000949018723c */ /* 0x040ff00000041818 */
[-C--:B------:R-:W-:Y:S01]  /*39c0*/  HMMA.16816.F32.BF16 R28, R144, R150.reuse, R28 ;  /* 0x00000096901c723c */ /* 0x080fe2000004181c */
[----:B------:R-:W-:Y:S07]  /*39d0*/  LDSM.16.M88.4 R144, [R226+0xd000] ;  /* 0x00d00000e290783b */ /* 0x000fee0000000200 */
[----:B------:R-:W-:Y:S01]  /*39e0*/  HMMA.16816.F32.BF16 R32, R136, R150, R32 ;  /* 0x000000968820723c */ /* 0x000fe20000041820 */
[----:B------:R-:W2:Y:S07]  /*39f0*/  LDSM.16.M88.4 R136, [R225+0x2000] ;  /* 0x00200000e188783b */ /* 0x000eae0000000200 */
[-C--:B------:R-:W-:Y:S01]  /*3a00*/  HMMA.16816.F32.BF16 R4, R152, R156.reuse, R4 ;  /* 0x0000009c9804723c */ /* 0x080fe20000041804 */
[----:B------:R-:W4:Y:S07]  /*3a10*/  LDSM.16.M88.4 R148, [R225+0x2800] ;  /* 0x00280000e194783b */ /* 0x000f2e0000000200 */
[C---:B---3--:R-:W-:Y:S08]  /*3a20*/  HMMA.16816.F32.BF16 R8, R160.reuse, R156, R8 ;  /* 0x0000009ca008723c */ /* 0x048ff00000041808 */
        /* <DEDUP_REMOVED lines=8> */
[----:B------:R-:W-:Y:S07]  /*3ab0*/  LDSM.16.M88.4 R152, [R227+0xd000] ;  /* 0x00d00000e398783b */ /* 0x000fee0000000200 */
[-C--:B-1----:R-:W-:Y:S08]  /*3ac0*/  HMMA.16816.F32.BF16 R4, R132, R140.reuse, R4 ;  /* 0x0000008c8404723c */ /* 0x082ff00000041804 */
[C---:B------:R-:W-:Y:S08]  /*3ad0*/  HMMA.16816.F32.BF16 R8, R168.reuse, R140, R8 ;  /* 0x0000008ca808723c */ /* 0x040ff00000041808 */
[-C--:B------:R-:W-:Y:S08]  /*3ae0*/  HMMA.16816.F32.BF16 R12, R168, R142.reuse, R12 ;  /* 0x0000008ea80c723c */ /* 0x080ff0000004180c */
[C---:B------:R-:W-:Y:S01]  /*3af0*/  HMMA.16816.F32.BF16 R16, R132.reuse, R142, R16 ;  /* 0x0000008e8410723c */ /* 0x040fe20000041810 */
[----:B------:R1:W3:Y:S07]  /*3b00*/  LDSM.16.M88.4 R140, [R0+0x2000] ;  /* 0x00200000008c783b */ /* 0x0002ee0000000200 */
[-C--:B------:R-:W-:Y:S08]  /*3b10*/  HMMA.16816.F32.BF16 R20, R132, R172.reuse, R20 ;  /* 0x000000ac8414723c */ /* 0x080ff00000041814 */
[C---:B------:R-:W-:Y:S08]  /*3b20*/  HMMA.16816.F32.BF16 R24, R168.reuse, R172, R24 ;  /* 0x000000aca818723c */ /* 0x040ff00000041818 */
[-C--:B------:R-:W-:Y:S01]  /*3b30*/  HMMA.16816.F32.BF16 R28, R168, R174.reuse, R28 ;  /* 0x000000aea81c723c */ /* 0x080fe2000004181c */
[----:B-1----:R-:W-:Y:S07]  /*3b40*/  IMAD.U32 R0, RZ, RZ, UR45 ;  /* 0x0000002dff007e24 */ /* 0x002fee000f8e00ff */
[----:B------:R-:W-:Y:S04]  /*3b50*/  HMMA.16816.F32.BF16 R32, R132, R174, R32 ;  /* 0x000000ae8420723c */ /* 0x000fe80000041820 */
[----:B------:R-:W-:Y:S01]  /*3b60*/  @P4 LOP3.LUT R133, R3, 0x6, RZ, 0xc0, !PT ;  /* 0x0000000603854812 */ /* 0x000fe200078ec0ff */
[C---:B------:R-:W-:Y:S01]  /*3b70*/  VIADD R3, R232.reuse, 0xfffffff1 ;  /* 0xfffffff1e8037836 */ /* 0x040fe20000000000 */
[----:B------:R-:W-:Y:S01]  /*3b80*/  PLOP3.LUT P4, PT, PT, PT, UP1, 0x80, 0x8 ;  /* 0x000000000008781c */ /* 0x000fe20003f8f018 */
[C---:B------:R-:W-:Y:S01]  /*3b90*/  VIADD R132, R232.reuse, 0x9 ;  /* 0x00000009e8847836 */ /* 0x040fe20000000000 */
[-C--:B--2---:R-:W-:Y:S05]  /*3ba0*/  HMMA.16816.F32.BF16 R4, R136, R144.reuse, R4 ;  /* 0x000000908804723c */ /* 0x084fea0000041804 */
[----:B------:R-:W-:Y:S01]  /*3bb0*/  @P3 LOP3.LUT R133, R133, 0x1e0, R2, 0xf8, !PT ;  /* 0x000001e085853812 */ /* 0x000fe200078ef802 */
[----:B------:R-:W-:Y:S01]  /*3bc0*/  VIADD R2, R232, 0x11 ;  /* 0x00000011e8027836 */ /* 0x000fe20000000000 */
[----:B------:R-:W-:Y:S01]  /*3bd0*/  PLOP3.LUT P3, PT, PT, PT, UP1, 0x80, 0x8 ;  /* 0x000000000008781c */ /* 0x000fe20003f6f018 */
[C---:B----4-:R-:W-:Y:S04]  /*3be0*/  HMMA.16816.F32.BF16 R8, R148.reuse, R144, R8 ;  /* 0x000000909408723c */ /* 0x050fe80000041808 */
[----:B------:R-:W-:Y:S01]  /*3bf0*/  @P0 IMAD R133, R0, 0x80, R133 ;  /* 0x0000008000850824 */ /* 0x000fe200078e0285 */
[----:B------:R-:W-:Y:S01]  /*3c00*/  PLOP3.LUT P0, PT, PT, PT, UP1, 0x80, 0x8 ;  /* 0x000000000008781c */ /* 0x000fe20003f0f018 */
[C---:B------:R-:W-:Y:S01]  /*3c10*/  VIADD R0, R232.reuse, 0xffffffe9 ;  /* 0xffffffe9e8007836 */ /* 0x040fe20000000000 */
[----:B------:R-:W-:Y:S01]  /*3c20*/  IABS R3, R3 ;  /* 0x0000000300037213 */ /* 0x000fe20000000000 */
[-C--:B------:R-:W-:Y:S03]  /*3c30*/  HMMA.16816.F32.BF16 R12, R148, R146.reuse, R12 ;  /* 0x00000092940c723c */ /* 0x080fe6000004180c */
[----:B------:R-:W-:Y:S01]  /*3c40*/  IABS R0, R0 ;  /* 0x0000000000007213 */ /* 0x000fe20000000000 */
[C---:B------:R-:W-:Y:S01]  /*3c50*/  @P4 VIADD R134, R133.reuse, 0x1 ;  /* 0x0000000185864836 */ /* 0x040fe20000000000 */
[----:B------:R-:W-:Y:S01]  /*3c60*/  @P6 ISETP.GE.AND P6, PT, R133, UR39, PT ;  /* 0x0000002785006c0c */ /* 0x000fe2000bfc6270 */
[----:B------:R-:W-:Y:S01]  /*3c70*/  VIADD R144, R232, 0xffffffe1 ;  /* 0xffffffe1e8907836 */ /* 0x000fe20000000000 */
[----:B------:R-:W-:Y:S01]  /*3c80*/  I2FP.F32.S32 R135, R0 ;  /* 0x0000000000877245 */ /* 0x000fe20000201400 */
[C---:B------:R-:W-:Y:S01]  /*3c90*/  HMMA.16816.F32.BF16 R16, R136.reuse, R146, R16 ;  /* 0x000000928810723c */ /* 0x040fe20000041810 */
[----:B------:R-:W-:Y:S03]  /*3ca0*/  PLOP3.LUT P4, PT, PT, PT, UP1, 0x80, 0x8 ;  /* 0x000000000008781c */ /* 0x000fe60003f8f018 */
[----:B------:R-:W-:Y:S02]  /*3cb0*/  I2FP.F32.S32 R146, R3 ;  /* 0x0000000300927245 */ /* 0x000fe40000201400 */
[----:B------:R-:W-:Y:S02]  /*3cc0*/  @P5 ISETP.GE.AND P5, PT, R134, UR39, PT ;  /* 0x0000002786005c0c */ /* 0x000fe4000bfa6270 */
[-C--:B---3--:R-:W-:Y:S03]  /*3cd0*/  HMMA.16816.F32.BF16 R20, R136, R156.reuse, R20 ;  /* 0x0000009c8814723c */ /* 0x088fe60000041814 */
[----:B------:R-:W-:Y:S02]  /*3ce0*/  IABS R0, R2 ;  /* 0x0000000200007213 */ /* 0x000fe40000000000 */
[----:B------:R-:W-:Y:S01]  /*3cf0*/  IABS R2, R132 ;  /* 0x0000008400027213 */ /* 0x000fe20000000000 */
[C---:B------:R-:W-:Y:S01]  /*3d00*/  VIADD R132, R232.reuse, 0xfffffff0 ;  /* 0xfffffff0e8847836 */ /* 0x040fe20000000000 */
[----:B------:R-:W-:Y:S01]  /*3d10*/  I2FP.F32.S32 R3, R0 ;  /* 0x0000000000037245 */ /* 0x000fe20000201400 */
[C---:B------:R-:W-:Y:S04]  /*3d20*/  HMMA.16816.F32.BF16 R24, R148.reuse, R156, R24 ;  /* 0x0000009c9418723c */ /* 0x040fe80000041818 */
[----:B------:R-:W-:Y:S01]  /*3d30*/  I2FP.F32.S32 R0, R2 ;  /* 0x0000000200007245 */ /* 0x000fe20000201400 */
[C---:B------:R-:W-:Y:S03]  /*3d40*/  VIADD R2, R232.reuse, 0xffffffe8 ;  /* 0xffffffe8e8027836 */ /* 0x040fe60000000000 */
[-C--:B------:R-:W-:Y:S08]  /*3d50*/  HMMA.16816.F32.BF16 R28, R148, R158.reuse, R28 ;  /* 0x0000009e941c723c */ /* 0x080ff0000004181c */
[----:B------:R-:W-:Y:S04]  /*3d60*/  HMMA.16816.F32.BF16 R32, R136, R158, R32 ;  /* 0x0000009e8820723c */ /* 0x000fe80000041820 */
[----:B------:R-:W-:Y:S04]  /*3d70*/  VIADD R136, R232, 0x10 ;  /* 0x00000010e8887836 */ /* 0x000fe80000000000 */
[-C--:B------:R-:W-:Y:S08]  /*3d80*/  HMMA.16816.F32.BF16 R4, R140, R152.reuse, R4 ;  /* 0x000000988c04723c */ /* 0x080ff00000041804 */
[C---:B------:R-:W-:Y:S08]  /*3d90*/  HMMA.16816.F32.BF16 R8, R160.reuse, R152, R8 ;  /* 0x00000098a008723c */ /* 0x040ff00000041808 */
[-C--:B------:R-:W-:Y:S03]  /*3da0*/  HMMA.16816.F32.BF16 R12, R160, R154.reuse, R12 ;  /* 0x0000009aa00c723c */ /* 0x080fe6000004180c */
[----:B------:R-:W-:Y:S01]  /*3db0*/  FFMA.FTZ R6, R146, -UR5, R6 ;  /* 0x8000000592067c23 */ /* 0x000fe20008010006 */
[----:B------:R-:W-:Y:S04]  /*3dc0*/  FFMA.FTZ R4, R135, -UR5, R4 ;  /* 0x8000000587047c23 */ /* 0x000fe80008010004 */
[C---:B------:R-:W-:Y:S04]  /*3dd0*/  HMMA.16816.F32.BF16 R16, R140.reuse, R154, R16 ;  /* 0x0000009a8c10723c */ /* 0x040fe80000041810 */
[----:B------:R-:W-:Y:S01]  /*3de0*/  FFMA.FTZ R10, R3, -UR5, R10 ;  /* 0x80000005030a7c23 */ /* 0x000fe2000801000a */
[----:B------:R-:W-:Y:S01]  /*3df0*/  IABS R3, R2 ;  /* 0x0000000200037213 */ /* 0x000fe20000000000 */
[----:B------:R-:W-:Y:S01]  /*3e00*/  FFMA.FTZ R8, R0, -UR5, R8 ;  /* 0x8000000500087c23 */ /* 0x000fe20008010008 */
[----:B------:R-:W-:Y:S01]  /*3e10*/  IABS R2, R132 ;  /* 0x0000008400027213 */ /* 0x000fe20000000000 */
[----:B-----5:R-:W-:Y:S01]  /*3e20*/  FMUL.FTZ R132, R250, 1.4426950216293334961 ;  /* 0x3fb8aa3bfa847820 */ /* 0x020fe20000410000 */
[----:B------:R-:W-:Y:S02]  /*3e30*/  @P0 FSEL R6, R6, -INF , !P6 ;  /* 0xff80000006060808 */ /* 0x000fe40007000000 */
[----:B------:R-:W-:Y:S01]  /*3e40*/  FSETP.NEU.FTZ.AND P0, PT, R250, -INF , PT ;  /* 0xff800000fa00780b */ /* 0x000fe20003f1d000 */
[----:B------:R-:W-:Y:S01]  /*3e50*/  FFMA.FTZ R14, R0, -UR5, R14 ;  /* 0x80000005000e7c23 */ /* 0x000fe2000801000e */
[----:B------:R-:W-:Y:S01]  /*3e60*/  I2FP.F32.S32 R138, R3 ;  /* 0x00000003008a7245 */ /* 0x000fe20000201400 */
[----:B------:R-:W-:Y:S01]  /*3e70*/  FMUL.FTZ R3, R249, 1.4426950216293334961 ;  /* 0x3fb8aa3bf9037820 */ /* 0x000fe20000410000 */
[----:B------:R-:W-:Y:S01]  /*3e80*/  FSEL R132, R132, RZ, P0 ;  /* 0x000000ff84847208 */ /* 0x000fe20000000000 */
[----:B------:R-:W-:Y:S01]  /*3e90*/  VIADD R0, R232, 0x1 ;  /* 0x00000001e8007836 */ /* 0x000fe20000000000 */
[----:B------:R-:W-:Y:S01]  /*3ea0*/  @P4 FSEL R8, R8, -INF , !P6 ;  /* 0xff80000008084808 */ /* 0x000fe20007000000 */
[C---:B------:R-:W-:Y:S01]  /*3eb0*/  FFMA.FTZ R5, R138.reuse, -UR5, R5 ;  /* 0x800000058a057c23 */ /* 0x040fe20008010005 */
[----:B------:R-:W-:Y:S01]  /*3ec0*/  PLOP3.LUT P0, PT, PT, PT, UP1, 0x80, 0x8 ;  /* 0x000000000008781c */ /* 0x000fe20003f0f018 */
[----:B------:R-:W-:Y:S01]  /*3ed0*/  FFMA.FTZ R18, R135, -UR5, R18 ;  /* 0x8000000587127c23 */ /* 0x000fe20008010012 */
[----:B------:R-:W-:Y:S01]  /*3ee0*/  FSETP.NEU.FTZ.AND P4, PT, R249, -INF , PT ;  /* 0xff800000f900780b */ /* 0x000fe20003f9d000 */
[----:B------:R-:W-:Y:S01]  /*3ef0*/  FFMA.FTZ R19, R138, -UR5, R19 ;  /* 0x800000058a137c23 */ /* 0x000fe20008010013 */
[----:B------:R-:W-:Y:S02]  /*3f00*/  @P3 FSEL R4, R4, -INF , !P6 ;  /* 0xff80000004043808 */ /* 0x000fe40007000000 */
[----:B------:R-:W-:Y:S02]  /*3f10*/  FSEL R3, R3, RZ, P4 ;  /* 0x000000ff03037208 */ /* 0x000fe40002000000 */
[----:B------:R-:W-:Y:S01]  /*3f20*/  PLOP3.LUT P3, PT, PT, PT, UP1, 0x80, 0x8 ;  /* 0x000000000008781c */ /* 0x000fe20003f6f018 */
[--C-:B------:R-:W-:Y:S01]  /*3f30*/  FFMA.FTZ R4, R4, UR10, -R132.reuse ;  /* 0x0000000a04047c23 */ /* 0x100fe20008010884 */
[----:B------:R-:W-:Y:S01]  /*3f40*/  PLOP3.LUT P4, PT, PT, PT, UP1, 0x80, 0x8 ;  /* 0x000000000008781c */ /* 0x000fe20003f8f018 */
[----:B------:R-:W-:Y:S01]  /*3f50*/  FFMA.FTZ R6, R6, UR10, -R3 ;  /* 0x0000000a06067c23 */ /* 0x000fe20008010803 */
[----:B------:R-:W-:Y:S01]  /*3f60*/  I2FP.F32.S32 R145, R2 ;  /* 0x0000000200917245 */ /* 0x000fe20000201400 */
[----:B------:R-:W-:Y:S01]  /*3f70*/  VIADD R2, R232, 0x8 ;  /* 0x00000008e8027836 */ /* 0x000fe20000000000 */
[----:B------:R-:W-:Y:S01]  /*3f80*/  @P0 FSEL R5, R5, -INF , !P5 ;  /* 0xff80000005050808 */ /* 0x000fe20006800000 */
[----:B------:R-:W-:Y:S01]  /*3f90*/  MUFU.EX2 R157, R4 ;  /* 0x00000004009d7308 */ /* 0x000fe20000000800 */
[----:B------:R-:W-:Y:S01]  /*3fa0*/  PLOP3.LUT P0, PT, PT, PT, UP1, 0x80, 0x8 ;  /* 0x000000000008781c */ /* 0x000fe20003f0f018 */
[----:B------:R-:W-:Y:S01]  /*3fb0*/  FFMA.FTZ R7, R145, -UR5, R7 ;  /* 0x8000000591077c23 */ /* 0x000fe20008010007 */
[----:B------:R-:W-:Y:S01]  /*3fc0*/  IABS R134, R2 ;  /* 0x0000000200867213 */ /* 0x000fe20000000000 */
[----:B------:R-:W-:Y:S01]  /*3fd0*/  FFMA.FTZ R5, R5, UR10, -R132 ;  /* 0x0000000a05057c23 */ /* 0x000fe20008010884 */
[----:B------:R-:W-:Y:S02]  /*3fe0*/  IABS R2, R136 ;  /* 0x0000008800027213 */ /* 0x000fe40000000000 */
[----:B------:R-:W-:Y:S03]  /*3ff0*/  I2FP.F32.S32 R134, R134 ;  /* 0x0000008600867245 */ /* 0x000fe60000201400 */
[----:B------:R-:W-:Y:S01]  /*4000*/  MUFU.EX2 R150, R5 ;  /* 0x0000000500967308 */ /* 0x000fe20000000800 */
[----:B------:R-:W-:Y:S02]  /*4010*/  @P3 FSEL R10, R10, -INF , !P6 ;  /* 0xff8000000a0a3808 */ /* 0x000fe40007000000 */
[----:B------:R-:W-:Y:S01]  /*4020*/  @P4 FSEL R7, R7, -INF , !P5 ;  /* 0xff80000007074808 */ /* 0x000fe20006800000 */
[C---:B------:R-:W-:Y:S01]  /*4030*/  FFMA.FTZ R9, R134.reuse, -UR5, R9 ;  /* 0x8000000586097c23 */ /* 0x040fe20008010009 */
[----:B------:R-:W-:Y:S01]  /*4040*/  PLOP3.LUT P6, PT, PT, PT, UP1, 0x80, 0x8 ;  /* 0x000000000008781c */ /* 0x000fe20003fcf018 */
[----:B------:R-:W-:Y:S01]  /*4050*/  FFMA.FTZ R15, R134, -UR5, R15 ;  /* 0x80000005860f7c23 */ /* 0x000fe2000801000f */
[----:B------:R-:W-:Y:S01]  /*4060*/  PLOP3.LUT P3, PT, PT, PT, UP1, 0x80, 0x8 ;  /* 0x000000000008781c */ /* 0x000fe20003f6f018 */
[----:B------:R-:W-:Y:S01]  /*4070*/  FFMA.FTZ R7, R7, UR10, -R3 ;  /* 0x0000000a07077c23 */ /* 0x000fe20008010803 */
[----:B------:R-:W-:Y:S01]  /*4080*/  I2FP.F32.S32 R2, R2 ;  /* 0x0000000200027245 */ /* 0x000fe20000201400 */
[----:B------:R-:W-:Y:S01]  /*4090*/  MUFU.EX2 R158, R6 ;  /* 0x00000006009e7308 */ /* 0x000fe20000000800 */
[----:B------:R-:W-:Y:S02]  /*40a0*/  @P0 FSEL R9, R9, -INF , !P5 ;  /* 0xff80000009090808 */ /* 0x000fe40006800000 */
[----:B------:R-:W-:Y:S01]  /*40b0*/  FSETP.NEU.FTZ.AND P0, PT, R248, -INF , PT ;  /* 0xff800000f800780b */ /* 0x000fe20003f1d000 */
[----:B------:R-:W-:Y:S01]  /*40c0*/  FFMA.FTZ R11, R2, -UR5, R11 ;  /* 0x80000005020b7c23 */ /* 0x000fe2000801000b */
[----:B------:R-:W-:Y:S01]  /*40d0*/  FMUL.FTZ R2, R248, 1.4426950216293334961 ;  /* 0x3fb8aa3bf8027820 */ /* 0x000fe20000410000 */
[----:B------:R-:W-:Y:S04]  /*40e0*/  PLOP3.LUT P4, PT, PT, PT, UP1, 0x80, 0x8 ;  /* 0x000000000008781c */ /* 0x000fe80003f8f018 */
[----:B------:R1:W2:Y:S01]  /*40f0*/  MUFU.EX2 R148, R7 ;  /* 0x0000000700947308 */ /* 0x0002a20000000800 */
[C---:B------:R-:W-:Y:S01]  /*4100*/  @P6 VIADD R139, R133.reuse, 0x9 ;  /* 0x00000009858b6836 */ /* 0x040fe20000000000 */
[----:B------:R-:W-:Y:S01]  /*4110*/  FSEL R2, R2, RZ, P0 ;  /* 0x000000ff02027208 */ /* 0x000fe20000000000 */
[----:B------:R-:W-:Y:S01]  /*4120*/  @P3 VIADD R137, R133, 0x8 ;  /* 0x0000000885893836 */ /* 0x000fe20000000000 */
[----:B------:R-:W-:Y:S02]  /*4130*/  PLOP3.LUT P6, PT, PT, PT, UP1, 0x80, 0x8 ;  /* 0x000000000008781c */ /* 0x000fe40003fcf018 */
[----:B------:R-:W-:Y:S01]  /*4140*/  PLOP3.LUT P3, PT, PT, PT, UP1, 0x80, 0x8 ;  /* 0x000000000008781c */ /* 0x000fe20003f6f018 */
[--C-:B------:R-:W-:Y:S01]  /*4150*/  FFMA.FTZ R9, R9, UR10, -R2.reuse ;  /* 0x0000000a09097c23 */ /* 0x100fe20008010802 */
[----:B------:R-:W-:Y:S01]  /*4160*/  IABS R0, R0 ;  /* 0x0000000000007213 */ /* 0x000fe20000000000 */
[----:B------:R-:W-:Y:S01]  /*4170*/  FFMA.FTZ R8, R8, UR10, -R2 ;  /* 0x0000000a08087c23 */ /* 0x000fe20008010802 */
[----:B------:R-:W-:Y:S01]  /*4180*/  IABS R136, R232 ;  /* 0x000000e800887213 */ /* 0x000fe20000000000 */
[----:B------:R3:W-:Y:S01]  /*4190*/  MUFU.EX2 R167, R9 ;  /* 0x0000000900a77308 */ /* 0x0007e20000000800 */
[----:B------:R-:W-:Y:S02]  /*41a0*/  @P4 FSEL R11, R11, -INF , !P5 ;  /* 0xff8000000b0b4808 */ /* 0x000fe40006800000 */
[----:B------:R-:W-:Y:S02]  /*41b0*/  PLOP3.LUT P5, PT, PT, PT, UP1, 0x80, 0x8 ;  /* 0x000000000008781c */ /* 0x000fe40003faf018 */
[----:B------:R-:W-:Y:S01]  /*41c0*/  PLOP3.LUT P0, PT, PT, PT, UP1, 0x80, 0x8 ;  /* 0x000000000008781c */ /* 0x000fe20003f0f018 */
[----:B-1----:R-:W1:Y:S01]  /*41d0*/  LDSM.16.M88.4 R4, [R227+0xd400] ;  /* 0x00d40000e304783b */ /* 0x002e620000000200 */
[----:B------:R-:W-:Y:S01]  /*41e0*/  @P6 ISETP.GE.AND P6, PT, R139, UR39, PT ;  /* 0x000000278b006c0c */ /* 0x000fe2000bfc6270 */
[----:B------:R-:W-:Y:S01]  /*41f0*/  FMUL.FTZ R139, R247, 1.4426950216293334961 ;  /* 0x3fb8aa3bf78b7820 */ /* 0x000fe20000410000 */
[----:B------:R-:W-:Y:S01]  /*4200*/  @P3 ISETP.GE.AND P3, PT, R137, UR39, PT ;  /* 0x0000002789003c0c */ /* 0x000fe2000bf66270 */
[----:B------:R4:W-:Y:S01]  /*4210*/  MUFU.EX2 R168, R8 ;  /* 0x0000000800a87308 */ /* 0x0009e20000000800 */
[----:B------:R-:W-:Y:S02]  /*4220*/  I2FP.F32.S32 R137, R0 ;  /* 0x0000000000897245 */ /* 0x000fe40000201400 */
[----:B------:R-:W-:Y:S02]  /*4230*/  I2FP.F32.S32 R136, R136 ;  /* 0x0000008800887245 */ /* 0x000fe40000201400 */
[----:B------:R-:W-:Y:S01]  /*4240*/  FSETP.NEU.FTZ.AND P4, PT, R247, -INF , PT ;  /* 0xff800000f700780b */ /* 0x000fe20003f9d000 */
[----:B------:R-:W-:Y:S01]  /*4250*/  FFMA.FTZ R12, R137, -UR5, R12 ;  /* 0x80000005890c7c23 */ /* 0x000fe2000801000c */
[----:B---3--:R-:W-:Y:S01]  /*4260*/  IABS R9, R144 ;  /* 0x0000009000097213 */ /* 0x008fe20000000000 */
[----:B------:R-:W-:Y:S01]  /*4270*/  FFMA.FTZ R13, R136, -UR5, R13 ;  /* 0x80000005880d7c23 */ /* 0x000fe2000801000d */
[----:B------:R-:W-:Y:S02]  /*4280*/  FSEL R0, R139, RZ, P4 ;  /* 0x000000ff8b007208 */ /* 0x000fe40002000000 */
[----:B------:R-:W-:Y:S02]  /*4290*/  PLOP3.LUT P4, PT, PT, PT, UP1, 0x80, 0x8 ;  /* 0x000000000008781c */ /* 0x000fe40003f8f018 */
[----:B------:R-:W-:Y:S01]  /*42a0*/  @P5 FSEL R12, R12, -INF , !P3 ;  /* 0xff8000000c0c5808 */ /* 0x000fe20005800000 */
[--C-:B------:R-:W-:Y:S01]  /*42b0*/  FFMA.FTZ R11, R11, UR10, -R0.reuse ;  /* 0x0000000a0b0b7c23 */ /* 0x100fe20008010800 */
[----:B------:R-:W-:Y:S01]  /*42c0*/  @P0 FSEL R13, R13, -INF , !P6 ;  /* 0xff8000000d0d0808 */ /* 0x000fe20007000000 */
[----:B------:R-:W-:Y:S01]  /*42d0*/  FFMA.FTZ R10, R10, UR10, -R0 ;  /* 0x0000000a0a0a7c23 */ /* 0x000fe20008010800 */
[----:B------:R-:W-:Y:S01]  /*42e0*/  PLOP3.LUT P5, PT, PT, PT, UP1, 0x80, 0x8 ;  /* 0x000000000008781c */ /* 0x000fe20003faf018 */
[----:B------:R3:W-:Y:S01]  /*42f0*/  MUFU.EX2 R169, R11 ;  /* 0x0000000b00a97308 */ /* 0x0007e20000000800 */
[----:B------:R-:W-:Y:S01]  /*4300*/  PLOP3.LUT P0, PT, PT, PT, UP1, 0x80, 0x8 ;  /* 0x000000000008781c */ /* 0x000fe20003f0f018 */
[----:B----4-:R-:W-:Y:S01]  /*4310*/  VIADD R8, R232, 0xffffffe0 ;  /* 0xffffffe0e8087836 */ /* 0x010fe20000000000 */
[----:B------:R-:W-:Y:S01]  /*4320*/  I2FP.F32.S32 R9, R9 ;  /* 0x0000000900097245 */ /* 0x000fe20000201400 */
[--C-:B------:R-:W-:Y:S01]  /*4330*/  FFMA.FTZ R12, R12, UR10, -R2.reuse ;  /* 0x0000000a0c0c7c23 */ /* 0x100fe20008010802 */
[----:B------:R-:W-:Y:S01]  /*4340*/  FFMA.FTZ R13, R13, UR10, -R2 ;  /* 0x0000000a0d0d7c23 */ /* 0x000fe20008010802 */
[----:B------:R-:W-:Y:S02]  /*4350*/  @P4 FSEL R14, R14, -INF , !P3 ;  /* 0xff8000000e0e4808 */ /* 0x000fe40005800000 */
[----:B------:R-:W-:Y:S01]  /*4360*/  PLOP3.LUT P4, PT, PT, PT, UP1, 0x80, 0x8 ;  /* 0x000000000008781c */ /* 0x000fe20003f8f018 */
[----:B------:R-:W-:Y:S01]  /*4370*/  FFMA.FTZ R16, R9, -UR5, R16 ;  /* 0x8000000509107c23 */ /* 0x000fe20008010010 */
[----:B------:R4:W-:Y:S01]  /*4380*/  MUFU.EX2 R170, R10 ;  /* 0x0000000a00aa7308 */ /* 0x0009e20000000800 */
[----:B------:R-:W-:Y:S01]  /*4390*/  FFMA.FTZ R14, R14, UR10, -R0 ;  /* 0x0000000a0e0e7c23 */ /* 0x000fe20008010800 */
[----:B------:R-:W-:Y:S02]  /*43a0*/  IABS R8, R8 ;  /* 0x0000000800087213 */ /* 0x000fe40000000000 */
[----:B------:R-:W-:Y:S02]  /*43b0*/  @P5 FSEL R16, R16, -INF , !P3 ;  /* 0xff80000010105808 */ /* 0x000fe40005800000 */
[----:B------:R-:W-:Y:S01]  /*43c0*/  @P0 FSEL R18, R18, -INF , !P3 ;  /* 0xff80000012120808 */ /* 0x000fe20005800000 */
[-C--:B-1----:R-:W-:Y:S01]  /*43d0*/  HMMA.16816.F32.BF16 R20, R140, R4.reuse, R20 ;  /* 0x000000048c14723c */ /* 0x082fe20000041814 */
[----:B------:R-:W-:Y:S02]  /*43e0*/  PLOP3.LUT P0, PT, PT, PT, UP1, 0x80, 0x8 ;  /* 0x000000000008781c */ /* 0x000fe40003f0f018 */
[----:B------:R-:W-:Y:S01]  /*43f0*/  MUFU.EX2 R164, R12 ;  /* 0x0000000c00a47308 */ /* 0x000fe20000000800 */
[----:B------:R-:W-:Y:S01]  /*4400*/  PLOP3.LUT P5, PT, PT, PT, UP1, 0x80, 0x8 ;  /* 0x000000000008781c */ /* 0x000fe20003faf018 */
[C---:B---3--:R-:W-:Y:S01]  /*4410*/  @P4 VIADD R11, R133.reuse, 0x10 ;  /* 0x00000010850b4836 */ /* 0x048fe20000000000 */
[----:B------:R-:W-:Y:S01]  /*4420*/  PLOP3.LUT P4, PT, PT, PT, UP1, 0x80, 0x8 ;  /* 0x000000000008781c */ /* 0x000fe20003f8f018 */
[----:B------:R-:W-:Y:S01]  /*4430*/  FFMA.FTZ R16, R16, UR10, -R132 ;  /* 0x0000000a10107c23 */ /* 0x000fe20008010884 */
[----:B------:R-:W-:Y:S01]  /*4440*/  I2FP.F32.S32 R8, R8 ;  /* 0x0000000800087245 */ /* 0x000fe20000201400 */
[C---:B------:R-:W-:Y:S01]  /*4450*/  HMMA.16816.F32.BF16 R24, R160.reuse, R4, R24 ;  /* 0x00000004a018723c */ /* 0x040fe20000041818 */
[----:B------:R-:W-:Y:S03]  /*4460*/  PLOP3.LUT P3, PT, PT, PT, UP1, 0x80, 0x8 ;  /* 0x000000000008781c */ /* 0x000fe60003f6f018 */
[----:B------:R-:W-:Y:S01]  /*4470*/  MUFU.EX2 R243, R16 ;  /* 0x0000001000f37308 */ /* 0x000fe20000000800 */
[----:B------:R-:W-:Y:S01]  /*4480*/  FFMA.FTZ R17, R8, -UR5, R17 ;  /* 0x8000000508117c23 */ /* 0x000fe20008010011 */
[----:B------:R-:W-:Y:S02]  /*4490*/  VIADD R5, R232, 0xfffffff9 ;  /* 0xfffffff9e8057836 */ /* 0x000fe40000000000 */
[----:B------:R-:W-:Y:S01]  /*44a0*/  FFMA.FTZ R18, R18, UR10, -R3 ;  /* 0x0000000a12127c23 */ /* 0x000fe20008010803 */
[----:B----4-:R-:W-:Y:S01]  /*44b0*/  @P0 VIADD R10, R133, 0x11 ;  /* 0x00000011850a0836 */ /* 0x010fe20000000000 */
[-C--:B------:R-:W-:Y:S01]  /*44c0*/  HMMA.16816.F32.BF16 R28, R160, R6.reuse, R28 ;  /* 0x00000006a01c723c */ /* 0x080fe2000004181c */
[----:B------:R-:W-:Y:S03]  /*44d0*/  PLOP3.LUT P0, PT, PT, PT, UP1, 0x80, 0x8 ;  /* 0x000000000008781c */ /* 0x000fe60003f0f018 */
[----:B------:R-:W-:Y:S01]  /*44e0*/  MUFU.EX2 R245, R18 ;  /* 0x0000001200f57308 */ /* 0x000fe20000000800 */
[----:B------:R-:W-:Y:S01]  /*44f0*/  @P5 FSEL R15, R15, -INF , !P6 ;  /* 0xff8000000f0f5808 */ /* 0x000fe20007000000 */
[----:B------:R-:W-:Y:S01]  /*4500*/  FFMA.FTZ R22, R9, -UR5, R22 ;  /* 0x8000000509167c23 */ /* 0x000fe20008010016 */
[----:B------:R-:W-:Y:S01]  /*4510*/  PLOP3.LUT P5, PT, PT, PT, UP1, 0x80, 0x8 ;  /* 0x000000000008781c */ /* 0x000fe20003faf018 */
[----:B------:R-:W-:Y:S01]  /*4520*/  VIADD R9, R232, 0xffffffd9 ;  /* 0xffffffd9e8097836 */ /* 0x000fe20000000000 */
[----:B------:R-:W-:Y:S01]  /*4530*/  @P4 ISETP.GE.AND P4, PT, R10, UR39, PT ;  /* 0x000000270a004c0c */ /* 0x000fe2000bf86270 */
[----:B------:R-:W-:Y:S04]  /*4540*/  HMMA.16816.F32.BF16 R32, R140, R6, R32 ;  /* 0x000000068c20723c */ /* 0x000fe80000041820 */
[----:B------:R-:W-:Y:S01]  /*4550*/  MUFU.EX2 R159, R13 ;  /* 0x0000000d009f7308 */ /* 0x000fe20000000800 */
[----:B------:R-:W-:Y:S01]  /*4560*/  VIADD R10, R232, 0xffffffd8 ;  /* 0xffffffd8e80a7836 */ /* 0x000fe20000000000 */
[----:B------:R-:W-:Y:S01]  /*4570*/  IABS R9, R9 ;  /* 0x0000000900097213 */ /* 0x000fe20000000000 */
[----:B------:R-:W-:Y:S01]  /*4580*/  FFMA.FTZ R23, R8, -UR5, R23 ;  /* 0x8000000508177c23 */ /* 0x000fe20008010017 */
[----:B------:R-:W-:Y:S01]  /*4590*/  @P0 FSEL R19, R19, -INF , !P6 ;  /* 0xff80000013130808 */ /* 0x000fe20007000000 */
[----:B------:R-:W-:Y:S01]  /*45a0*/  VIADD R4, R232, 0xfffffff8 ;  /* 0xfffffff8e8047836 */ /* 0x000fe20000000000 */
[----:B------:R-:W-:Y:S01]  /*45b0*/  IABS R10, R10 ;  /* 0x0000000a000a7213 */ /* 0x000fe20000000000 */
[----:B------:R-:W-:Y:S01]  /*45c0*/  FFMA.FTZ R26, R137, -UR5, R26 ;  /* 0x80000005891a7c23 */ /* 0x000fe2000801001a */
[----:B------:R-:W-:Y:S01]  /*45d0*/  @P5 FSEL R17, R17, -INF , !P6 ;  /* 0xff80000011115808 */ /* 0x000fe20007000000 */
[----:B------:R-:W-:Y:S01]  /*45e0*/  FFMA.FTZ R27, R136, -UR5, R27 ;  /* 0x80000005881b7c23 */ /* 0x000fe2000801001b */
[----:B------:R-:W-:Y:S01]  /*45f0*/  PLOP3.LUT P5, PT, PT, PT, UP1, 0x80, 0x8 ;  /* 0x000000000008781c */ /* 0x000fe20003faf018 */
[----:B------:R-:W-:Y:S01]  /*4600*/  FFMA.FTZ R28, R146, -UR5, R28 ;  /* 0x80000005921c7c23 */ /* 0x000fe2000801001c */
[----:B------:R-:W-:Y:S01]  /*4610*/  PLOP3.LUT P0, PT, PT, PT, UP1, 0x80, 0x8 ;  /* 0x000000000008781c */ /* 0x000fe20003f0f018 */
[----:B------:R-:W-:Y:S01]  /*4620*/  FFMA.FTZ R29, R145, -UR5, R29 ;  /* 0x80000005911d7c23 */ /* 0x000fe2000801001d */
[----:B------:R-:W-:Y:S01]  /*4630*/  I2FP.F32.S32 R10, R10 ;  /* 0x0000000a000a7245 */ /* 0x000fe20000201400 */
[C---:B------:R-:W-:Y:S01]  /*4640*/  VIADD R6, R232.reuse, 0xffffffd1 ;  /* 0xffffffd1e8067836 */ /* 0x040fe20000000000 */
[----:B------:R-:W-:Y:S01]  /*4650*/  PLOP3.LUT P6, PT, PT, PT, UP1, 0x80, 0x8 ;  /* 0x000000000008781c */ /* 0x000fe20003fcf018 */
[----:B------:R-:W-:Y:S01]  /*4660*/  VIADD R7, R232, 0xffffffd0 ;  /* 0xffffffd0e8077836 */ /* 0x000fe20000000000 */
[----:B------:R-:W-:Y:S01]  /*4670*/  I2FP.F32.S32 R9, R9 ;  /* 0x0000000900097245 */ /* 0x000fe20000201400 */
[----:B------:R-:W-:Y:S01]  /*4680*/  FFMA.FTZ R21, R10, -UR5, R21 ;  /* 0x800000050a157c23 */ /* 0x000fe20008010015 */
[----:B------:R-:W-:Y:S01]  /*4690*/  @P3 ISETP.GE.AND P3, PT, R11, UR39, PT ;  /* 0x000000270b003c0c */ /* 0x000fe2000bf66270 */
[----:B------:R-:W-:Y:S01]  /*46a0*/  FFMA.FTZ R17, R17, UR10, -R132 ;  /* 0x0000000a11117c23 */ /* 0x000fe20008010884 */
[----:B------:R-:W-:Y:S01]  /*46b0*/  IABS R5, R5 ;  /* 0x0000000500057213 */ /* 0x000fe20000000000 */
[----:B------:R-:W-:Y:S01]  /*46c0*/  @P5 VIADD R8, R133, 0x18 ;  /* 0x0000001885085836 */ /* 0x000fe20000000000 */
[----:B------:R-:W-:Y:S01]  /*46d0*/  PLOP3.LUT P5, PT, PT, PT, UP1, 0x80, 0x8 ;  /* 0x000000000008781c */ /* 0x000fe20003faf018 */
[----:B------:R-:W-:Y:S01]  /*46e0*/  FFMA.FTZ R20, R9, -UR5, R20 ;  /* 0x8000000509147c23 */ /* 0x000fe20008010014 */
[----:B------:R-:W-:Y:S01]  /*46f0*/  @P0 FSEL R21, R21, -INF , !P4 ;  /* 0xff80000015150808 */ /* 0x000fe20006000000 */
[----:B------:R-:W1:Y:S01]  /*4700*/  MUFU.EX2 R236, R17 ;  /* 0x0000001100ec7308 */ /* 0x000e620000000800 */
[----:B------:R-:W-:Y:S01]  /*4710*/  PLOP3.LUT P0, PT, PT, PT, UP1, 0x80, 0x8 ;  /* 0x000000000008781c */ /* 0x000fe20003f0f018 */
[----:B------:R-:W-:Y:S01]  /*4720*/  FFMA.FTZ R34, R9, -UR5, R34 ;  /* 0x8000000509227c23 */ /* 0x000fe20008010022 */
[----:B------:R-:W-:Y:S01]  /*4730*/  @P6 FSEL R20, R20, -INF , !P3 ;  /* 0xff80000014146808 */ /* 0x000fe20005800000 */
[----:B------:R-:W-:Y:S01]  /*4740*/  FFMA.FTZ R35, R10, -UR5, R35 ;  /* 0x800000050a237c23 */ /* 0x000fe20008010023 */
[----:B------:R-:W-:Y:S01]  /*4750*/  PLOP3.LUT P6, PT, PT, PT, UP1, 0x80, 0x8 ;  /* 0x000000000008781c */ /* 0x000fe20003fcf018 */
[----:B------:R-:W-:Y:S01]  /*4760*/  FFMA.FTZ R19, R19, UR10, -R3 ;  /* 0x0000000a13137c23 */ /* 0x000fe20008010803 */
[----:B------:R-:W-:Y:S01]  /*4770*/  I2FP.F32.S32 R5, R5 ;  /* 0x0000000500057245 */ /* 0x000fe20000201400 */
[----:B------:R-:W-:Y:S01]  /*4780*/  FFMA.FTZ R15, R15, UR10, -R0 ;  /* 0x0000000a0f0f7c23 */ /* 0x000fe20008010800 */
[----:B------:R-:W-:Y:S01]  /*4790*/  IABS R4, R4 ;  /* 0x0000000400047213 */ /* 0x000fe20000000000 */
[----:B------:R-:W-:Y:S01]  /*47a0*/  @P5 VIADD R133, R133, 0x19 ;  /* 0x0000001985855836 */ /* 0x000fe20000000000 */
[----:B------:R-:W-:Y:S01]  /*47b0*/  PLOP3.LUT P5, PT, PT, PT, UP1, 0x80, 0x8 ;  /* 0x000000000008781c */ /* 0x000fe20003faf018 */
[C---:B------:R-:W-:Y:S01]  /*47c0*/  FFMA.FTZ R24, R5.reuse, -UR5, R24 ;  /* 0x8000000505187c23 */ /* 0x040fe20008010018 */
[----:B------:R-:W-:Y:S01]  /*47d0*/  I2FP.F32.S32 R4, R4 ;  /* 0x0000000400047245 */ /* 0x000fe20000201400 */
[----:B------:R-:W-:Y:S01]  /*47e0*/  FFMA.FTZ R30, R5, -UR5, R30 ;  /* 0x80000005051e7c23 */ /* 0x000fe2000801001e */
[----:B------:R-:W-:Y:S01]  /*47f0*/  @P0 FSEL R23, R23, -INF , !P4 ;  /* 0xff80000017170808 */ /* 0x000fe20006000000 */
[----:B------:R-:W-:Y:S01]  /*4800*/  MUFU.EX2 R244, R19 ;  /* 0x0000001300f47308 */ /* 0x000fe20000000800 */
[----:B------:R-:W-:Y:S01]  /*4810*/  PLOP3.LUT P0, PT, PT, PT, UP1, 0x80, 0x8 ;  /* 0x000000000008781c */ /* 0x000fe20003f0f018 */
[----:B------:R-:W-:Y:S01]  /*4820*/  FFMA.FTZ R25, R4, -UR5, R25 ;  /* 0x8000000504197c23 */ /* 0x000fe20008010019 */
[----:B------:R-:W-:Y:S01]  /*4830*/  @P6 FSEL R22, R22, -INF , !P3 ;  /* 0xff80000016166808 */ /* 0x000fe20005800000 */
[----:B------:R-:W-:Y:S01]  /*4840*/  FFMA.FTZ R31, R4, -UR5, R31 ;  /* 0x80000005041f7c23 */ /* 0x000fe2000801001f */
[----:B------:R-:W-:Y:S01]  /*4850*/  PLOP3.LUT P6, PT, PT, PT, UP1, 0x80, 0x8 ;  /* 0x000000000008781c */ /* 0x000fe20003fcf018 */
[--C-:B------:R-:W-:Y:S01]  /*4860*/  FFMA.FTZ R23, R23, UR10, -R3.reuse ;  /* 0x0000000a17177c23 */ /* 0x100fe20008010803 */
[----:B------:R-:W-:Y:S01]  /*4870*/  IABS R6, R6 ;  /* 0x0000000600067213 */ /* 0x000fe20000000000 */
[----:B------:R-:W-:Y:S01]  /*4880*/  FFMA.FTZ R22, R22, UR10, -R3 ;  /* 0x0000000a16167c23 */ /* 0x000fe20008010803 */
[----:B------:R-:W-:Y:S01]  /*4890*/  @P5 FSEL R24, R24, -INF , !P3 ;  /* 0xff80000018185808 */ /* 0x000fe20005800000 */
[----:B------:R-:W-:Y:S01]  /*48a0*/  MUFU.EX2 R166, R14 ;  /* 0x0000000e00a67308 */ /* 0x000fe20000000800 */
[----:B------:R-:W-:Y:S01]  /*48b0*/  PLOP3.LUT P5, PT, PT, PT, UP1, 0x80, 0x8 ;  /* 0x000000000008781c */ /* 0x000fe20003faf018 */
[----:B------:R-:W-:Y:S01]  /*48c0*/  FFMA.FTZ R20, R20, UR10, -R132 ;  /* 0x0000000a14147c23 */ /* 0x000fe20008010884 */
[----:B------:R-:W-:Y:S01]  /*48d0*/  I2FP.F32.S32 R6, R6 ;  /* 0x0000000600067245 */ /* 0x000fe20000201400 */
[----:B------:R-:W-:Y:S01]  /*48e0*/  FFMA.FTZ R24, R24, UR10, -R2 ;  /* 0x0000000a18187c23 */ /* 0x000fe20008010802 */
[----:B------:R-:W-:Y:S01]  /*48f0*/  @P0 FSEL R26, R26, -INF , !P3 ;  /* 0xff8000001a1a0808 */ /* 0x000fe20005800000 */
[----:B------:R-:W-:Y:S01]  /*4900*/  FFMA.FTZ R21, R21, UR10, -R132 ;  /* 0x0000000a15157c23 */ /* 0x000fe20008010884 */
[----:B------:R-:W-:Y:S01]  /*4910*/  PLOP3.LUT P3, PT, PT, PT, UP1, 0x80, 0x8 ;  /* 0x000000000008781c */ /* 0x000fe20003f6f018 */
[----:B------:R-:W-:Y:S01]  /*4920*/  FFMA.FTZ R32, R6, -UR5, R32 ;  /* 0x8000000506207c23 */ /* 0x000fe20008010020 */
[----:B------:R-:W-:Y:S01]  /*4930*/  @P6 FSEL R25, R25, -INF , !P4 ;  /* 0xff80000019196808 */ /* 0x000fe20006000000 */
[----:B------:R-:W3:Y:S01]  /*4940*/  MUFU.EX2 R165, R15 ;  /* 0x0000000f00a57308 */ /* 0x000ee20000000800 */
[----:B------:R-:W-:Y:S01]  /*4950*/  PLOP3.LUT P6, PT, PT, PT, UP1, 0x80, 0x8 ;  /* 0x000000000008781c */ /* 0x000fe20003fcf018 */
[----:B------:R-:W-:Y:S01]  /*4960*/  FFMA.FTZ R26, R26, UR10, -R0 ;  /* 0x0000000a1a1a7c23 */ /* 0x000fe20008010800 */
[----:B------:R-:W-:Y:S01]  /*4970*/  PLOP3.LUT P0, PT, PT, PT, UP1, 0x80, 0x8 ;  /* 0x000000000008781c */ /* 0x000fe20003f0f018 */
[----:B------:R-:W-:Y:S01]  /*4980*/  FFMA.FTZ R25, R25, UR10, -R2 ;  /* 0x0000000a19197c23 */ /* 0x000fe20008010802 */
[----:B------:R-:W-:Y:S01]  /*4990*/  @P5 ISETP.GE.AND P5, PT, R8, UR39, PT ;  /* 0x0000002708005c0c */ /* 0x000fe2000bfa6270 */
[----:B------:R-:W-:Y:S01]  /*49a0*/  IMAD.SHL.U32 R163, R231, 0x8, RZ ;  /* 0x00000008e7a37824 */ /* 0x000fe200078e00ff */
[----:B------:R-:W-:Y:S03]  /*49b0*/  IABS R7, R7 ;  /* 0x0000000700077213 */ /* 0x000fe60000000000 */
[----:B------:R-:W-:Y:S01]  /*49c0*/  MUFU.EX2 R174, R20 ;  /* 0x0000001400ae7308 */ /* 0x000fe20000000800 */
[----:B------:R-:W-:Y:S02]  /*49d0*/  LEA R142, R251, UR4, 0x1 ;  /* 0x00000004fb8e7c11 */ /* 0x000fe4000f8e08ff */
[----:B------:R-:W-:Y:S02]  /*49e0*/  @P3 FSEL R27, R27, -INF , !P4 ;  /* 0xff8000001b1b3808 */ /* 0x000fe40006000000 */
[----:B------:R-:W-:Y:S01]  /*49f0*/  PLOP3.LUT P3, PT, PT, PT, UP1, 0x80, 0x8 ;  /* 0x000000000008781c */ /* 0x000fe20003f6f018 */
[----:B------:R-:W-:Y:S01]  /*4a00*/  IMAD.IADD R143, R252, 0x1, R142 ;  /* 0x00000001fc8f7824 */ /* 0x000fe200078e028e */
[----:B------:R-:W-:Y:S03]  /*4a10*/  @P6 ISETP.GE.AND P6, PT, R133, UR39, PT ;  /* 0x0000002785006c0c */ /* 0x000fe6000bfc6270 */
[----:B------:R-:W4:Y:S01]  /*4a20*/  MUFU.EX2 R172, R21 ;  /* 0x0000001500ac7308 */ /* 0x000f220000000800 */
[----:B------:R-:W-:Y:S01]  /*4a30*/  @P0 FSEL R28, R28, -INF , !P5 ;  /* 0xff8000001c1c0808 */ /* 0x000fe20006800000 */
[----:B------:R-:W-:Y:S01]  /*4a40*/  FFMA.FTZ R27, R27, UR10, -R0 ;  /* 0x0000000a1b1b7c23 */ /* 0x000fe20008010800 */
[----:B------:R-:W-:Y:S01]  /*4a50*/  PLOP3.LUT P0, PT, PT, PT, UP1, 0x80, 0x8 ;  /* 0x000000000008781c */ /* 0x000fe20003f0f018 */
[----:B------:R-:W-:Y:S01]  /*4a60*/  VIADD R144, R142, 0x13020 ;  /* 0x000130208e907836 */ /* 0x000fe20000000000 */
[----:B------:R-:W-:Y:S01]  /*4a70*/  I2FP.F32.S32 R6, R7 ;  /* 0x0000000700067245 */ /* 0x000fe20000201400 */
[--C-:B------:R-:W-:Y:S01]  /*4a80*/  FFMA.FTZ R28, R28, UR10, -R2.reuse ;  /* 0x0000000a1c1c7c23 */ /* 0x100fe20008010802 */
[----:B--2---:R-:W-:Y:S03]  /*4a90*/  F2FP.BF16.F32.PACK_AB R5, R148, R158 ;  /* 0x0000009e9405723e */ /* 0x004fe600000010ff */
[----:B------:R-:W-:Y:S01]  /*4aa0*/  MUFU.EX2 R175, R22 ;  /* 0x0000001600af7308 */ /* 0x000fe20000000800 */
[----:B-1----:R-:W-:Y:S01]  /*4ab0*/  F2FP.BF16.F32.PACK_AB R4, R236, R243 ;  /* 0x000000f3ec04723e */ /* 0x002fe200000010ff */
[----:B------:R-:W-:Y:S01]  /*4ac0*/  FFMA.FTZ R33, R6, -UR5, R33 ;  /* 0x8000000506217c23 */ /* 0x000fe20008010021 */
[----:B------:R-:W-:Y:S01]  /*4ad0*/  @P3 FSEL R29, R29, -INF , !P6 ;  /* 0xff8000001d1d3808 */ /* 0x000fe20007000000 */
[----:B------:R1:W-:Y:S01]  /*4ae0*/  STS [R142+0x13400], R5 ;  /* 0x013400058e007388 */ /* 0x0003e20000000800 */
[----:B------:R-:W-:Y:S01]  /*4af0*/  PLOP3.LUT P3, PT, PT, PT, UP1, 0x80, 0x8 ;  /* 0x000000000008781c */ /* 0x000fe20003f6f018 */
[----:B------:R-:W-:Y:S01]  /*4b00*/  VIADD R145, R142, 0x13000 ;  /* 0x000130008e917836 */ /* 0x000fe20000000000 */
[----:B------:R-:W-:Y:S01]  /*4b10*/  PLOP3.LUT P4, PT, PT, PT, UP1, 0x80, 0x8 ;  /* 0x000000000008781c */ /* 0x000fe20003f8f018 */
[----:B------:R-:W-:Y:S01]  /*4b20*/  FFMA.FTZ R2, R29, UR10, -R2 ;  /* 0x0000000a1d027c23 */ /* 0x000fe20008010802 */
[----:B------:R-:W-:Y:S01]  /*4b30*/  @P0 FSEL R33, R33, -INF , !P6 ;  /* 0xff80000021210808 */ /* 0x000fe20007000000 */
[----:B------:R-:W-:Y:S01]  /*4b40*/  MUFU.EX2 R173, R23 ;  /* 0x0000001700ad7308 */ /* 0x000fe20000000800 */
[----:B------:R-:W-:Y:S02]  /*4b50*/  PLOP3.LUT P0, PT, PT, PT, UP1, 0x80, 0x8 ;  /* 0x000000000008781c */ /* 0x000fe40003f0f018 */
[----:B---3--:R-:W-:Y:S02]  /*4b60*/  F2FP.BF16.F32.PACK_AB R7, R165, R166 ;  /* 0x000000a6a507723e */ /* 0x008fe400000010ff */
[----:B----4-:R-:W-:Y:S05]  /*4b70*/  F2FP.BF16.F32.PACK_AB R6, R172, R174 ;  /* 0x000000aeac06723e */ /* 0x010fea00000010ff */
[----:B------:R2:W-:Y:S01]  /*4b80*/  MUFU.EX2 R149, R2 ;  /* 0x0000000200957308 */ /* 0x0005e20000000800 */
[----:B------:R-:W-:Y:S02]  /*4b90*/  @P3 FSEL R34, R34, -INF , !P5 ;  /* 0xff80000022223808 */ /* 0x000fe40006800000 */
[----:B------:R-:W-:Y:S02]  /*4ba0*/  @P4 FSEL R32, R32, -INF , !P5 ;  /* 0xff80000020204808 */ /* 0x000fe40006800000 */
[----:B------:R-:W-:Y:S01]  /*4bb0*/  PLOP3.LUT P4, PT, PT, PT, UP1, 0x80, 0x8 ;  /* 0x000000000008781c */ /* 0x000fe20003f8f018 */
[--C-:B------:R-:W-:Y:S01]  /*4bc0*/  FFMA.FTZ R34, R34, UR10, -R3.reuse ;  /* 0x0000000a22227c23 */ /* 0x100fe20008010803 */
[----:B------:R-:W-:Y:S01]  /*4bd0*/  @P0 FSEL R35, R35, -INF , !P6 ;  /* 0xff80000023230808 */ /* 0x000fe20007000000 */
[--C-:B------:R-:W-:Y:S01]  /*4be0*/  FFMA.FTZ R32, R32, UR10, -R132.reuse ;  /* 0x0000000a20207c23 */ /* 0x100fe20008010884 */
[----:B------:R-:W-:Y:S01]  /*4bf0*/  PLOP3.LUT P3, PT, PT, PT, UP1, 0x80, 0x8 ;  /* 0x000000000008781c */ /* 0x000fe20003f6f018 */
[----:B------:R-:W-:Y:S01]  /*4c00*/  FFMA.FTZ R132, R33, UR10, -R132 ;  /* 0x0000000a21847c23 */ /* 0x000fe20008010884 */
[----:B-1----:R-:W-:Y:S01]  /*4c10*/  F2FP.BF16.F32.PACK_AB R5, R167, R168 ;  /* 0x000000a8a705723e */ /* 0x002fe200000010ff */
[----:B------:R-:W-:Y:S01]  /*4c20*/  FFMA.FTZ R3, R35, UR10, -R3 ;  /* 0x0000000a23037c23 */ /* 0x000fe20008010803 */
[----:B------:R-:W-:Y:S01]  /*4c30*/  MUFU.EX2 R161, R32 ;  /* 0x0000002000a17308 */ /* 0x000fe20000000800 */
[----:B--2---:R-:W-:Y:S04]  /*4c40*/  F2FP.BF16.F32.PACK_AB R2, R150, R157 ;  /* 0x0000009d9602723e */ /* 0x004fe800000010ff */
[----:B------:R-:W-:Y:S05]  /*4c50*/  @P4 FSEL R30, R30, -INF , !P5 ;  /* 0xff8000001e1e4808 */ /* 0x000fea0006800000 */
[----:B------:R1:W-:Y:S01]  /*4c60*/  MUFU.EX2 R162, R3 ;  /* 0x0000000300a27308 */ /* 0x0003e20000000800 */
[----:B------:R2:W-:Y:S01]  /*4c70*/  STS [R142+0x13000], R2 ;  /* 0x013000028e007388 */ /* 0x0005e20000000800 */
[----:B------:R-:W-:Y:S01]  /*4c80*/  @P3 FSEL R31, R31, -INF , !P6 ;  /* 0xff8000001f1f3808 */ /* 0x000fe20007000000 */
[--C-:B------:R-:W-:Y:S02]  /*4c90*/  FFMA.FTZ R30, R30, UR10, -R0.reuse ;  /* 0x0000000a1e1e7c23 */ /* 0x100fe40008010800 */
[----:B------:R3:W-:Y:S02]  /*4ca0*/  STS [R143+0x13000], R4 ;  /* 0x013000048f007388 */ /* 0x0007e40000000800 */
[----:B------:R-:W-:Y:S03]  /*4cb0*/  FFMA.FTZ R0, R31, UR10, -R0 ;  /* 0x0000000a1f007c23 */ /* 0x000fe60008010800 */
[----:B------:R-:W-:Y:S10]  /*4cc0*/  MUFU.EX2 R160, R132 ;  /* 0x0000008400a07308 */ /* 0x000ff40000000800 */
[----:B------:R-:W4:Y:S01]  /*4cd0*/  MUFU.EX2 R171, R34 ;  /* 0x0000002200ab7308 */ /* 0x000f220000000800 */
[----:B-1----:R-:W-:Y:S09]  /*4ce0*/  F2FP.BF16.F32.PACK_AB R3, R159, R164 ;  /* 0x000000a49f03723e */ /* 0x002ff200000010ff */
[----:B------:R4:W-:Y:S01]  /*4cf0*/  MUFU.EX2 R146, R0 ;  /* 0x0000000000927308 */ /* 0x0009e20000000800 */
[----:B--2---:R-:W-:Y:S02]  /*4d00*/  F2FP.BF16.F32.PACK_AB R2, R244, R245 ;  /* 0x000000f5f402723e */ /* 0x004fe400000010ff */
[----:B---3--:R-:W-:Y:S03]  /*4d10*/  F2FP.BF16.F32.PACK_AB R4, R169, R170 ;  /* 0x000000aaa904723e */ /* 0x008fe600000010ff */
[----:B------:R1:W-:Y:S04]  /*4d20*/  STS [R143+0x13400], R2 ;  /* 0x013400028f007388 */ /* 0x0003e80000000800 */
[----:B------:R-:W-:Y:S01]  /*4d30*/  MUFU.EX2 R156, R24 ;  /* 0x00000018009c7308 */ /* 0x000fe20000000800 */
[----:B------:R2:W-:Y:S04]  /*4d40*/  STS [R142+0x14000], R5 ;  /* 0x014000058e007388 */ /* 0x0005e80000000800 */
[----:B------:R3:W-:Y:S05]  /*4d50*/  STS [R142+0x14400], R4 ;  /* 0x014400048e007388 */ /* 0x0007ea0000000800 */
[----:B------:R-:W3:Y:S01]  /*4d60*/  MUFU.EX2 R152, R25 ;  /* 0x0000001900987308 */ /* 0x000ee20000000800 */
[----:B----4-:R-:W-:Y:S01]  /*4d70*/  F2FP.BF16.F32.PACK_AB R0, R162, R171 ;  /* 0x000000aba200723e */ /* 0x010fe200000010ff */
[----:B------:R4:W-:Y:S04]  /*4d80*/  STS [R143+0x14000], R3 ;  /* 0x014000038f007388 */ /* 0x0009e80000000800 */
[----:B------:R4:W-:Y:S04]  /*4d90*/  STS [R143+0x14400], R7 ;  /* 0x014400078f007388 */ /* 0x0009e80000000800 */
[----:B------:R-:W-:Y:S01]  /*4da0*/  MUFU.EX2 R155, R26 ;  /* 0x0000001a009b7308 */ /* 0x000fe20000000800 */
[----:B-1----:R-:W-:Y:S09]  /*4db0*/  IMAD.MOV.U32 R2, RZ, RZ, R144 ;  /* 0x000000ffff027224 */ /* 0x002ff200078e0090 */
[----:B------:R-:W1:Y:S01]  /*4dc0*/  MUFU.EX2 R153, R27 ;  /* 0x0000001b00997308 */ /* 0x000e620000000800 */
[----:B------:R-:W-:Y:S01]  /*4dd0*/  @P2 VIADD R2, R145, 0xffffffe0 ;  /* 0xffffffe091022836 */ /* 0x000fe20000000000 */
[----:B--2---:R-:W-:Y:S04]  /*4de0*/  F2FP.BF16.F32.PACK_AB R5, R173, R175 ;  /* 0x000000afad05723e */ /* 0x004fe800000010ff */
[----:B------:R1:W-:Y:S01]  /*4df0*/  STS [R2], R6 ;  /* 0x0000000602007388 */ /* 0x0003e20000000800 */
[----:B---3--:R-:W-:Y:S03]  /*4e00*/  F2FP.BF16.F32.PACK_AB R4, R160, R161 ;  /* 0x000000a1a004723e */ /* 0x008fe600000010ff */
[----:B------:R-:W2:Y:S01]  /*4e10*/  MUFU.EX2 R151, R28 ;  /* 0x0000001c00977308 */ /* 0x000ea20000000800 */
[----:B------:R2:W-:Y:S01]  /*4e20*/  STS [R2+0x400], R5 ;  /* 0x0004000502007388 */ /* 0x0005e20000000800 */
[----:B----4-:R-:W-:Y:S01]  /*4e30*/  IMAD.IADD R3, R252, 0x1, R2 ;  /* 0x00000001fc037824 */ /* 0x010fe200078e0202 */
[----:B------:R-:W-:Y:S04]  /*4e40*/  F2FP.BF16.F32.PACK_AB R7, R152, R156 ;  /* 0x0000009c9807723e */ /* 0x000fe800000010ff */
[----:B------:R3:W-:Y:S03]  /*4e50*/  STS [R3], R4 ;  /* 0x0000000403007388 */ /* 0x0007e60000000800 */
[----:B------:R-:W3:Y:S01]  /*4e60*/  MUFU.EX2 R147, R30 ;  /* 0x0000001e00937308 */ /* 0x000ee20000000800 */
        /* <DEDUP_REMOVED lines=9> */
[----:B------:R-:W3:Y:S08]  /*4f00*/  LDSM.16.M88.4 R32, [R0+0x6000] ;  /* 0x006000000020783b */ /* 0x000ef00000000200 */
[----:B------:R-:W4:Y:S01]  /*4f10*/  LDSM.16.M88.4 R28, [R0+0x6800] ;  /* 0x00680000001c783b */ /* 0x000f220000000200 */
[C---:B-1----:R-:W-:Y:S02]  /*4f20*/  VIADD R2, R0.reuse, 0x6020 ;  /* 0x0000602000027836 */ /* 0x042fe40000000000 */
[----:B--2---:R-:W-:Y:S04]  /*4f30*/  VIADD R3, R0, 0x6000 ;  /* 0x0000600000037836 */ /* 0x004fe80000000000 */
[----:B------:R-:W-:Y:S05]  /*4f40*/  @P1 VIADD R2, R3, 0xffffffe0 ;  /* 0xffffffe003021836 */ /* 0x000fea0000000000 */
[----:B------:R-:W1:Y:S08]  /*4f50*/  LDSM.16.M88.4 R132, [R2] ;  /* 0x000000000284783b */ /* 0x000e700000000200 */
[----:B------:R-:W2:Y:S01]  /*4f60*/  LDSM.16.M88.4 R136, [R2+0x800] ;  /* 0x000800000288783b */ /* 0x000ea20000000200 */
[-C--:B---3--:R-:W-:Y:S08]  /*4f70*/  HMMA.16816.F32.BF16 R4, R32, R176.reuse, RZ ;  /* 0x000000b02004723c */ /* 0x088ff000000418ff */
[C---:B----4-:R-:W-:Y:S08]  /*4f80*/  HMMA.16816.F32.BF16 R8, R28.reuse, R176, RZ ;  /* 0x000000b01c08723c */ /* 0x050ff000000418ff */
[-C--:B------:R-:W-:Y:S08]  /*4f90*/  HMMA.16816.F32.BF16 R12, R28, R178.reuse, RZ ;  /* 0x000000b21c0c723c */ /* 0x080ff000000418ff */
[C---:B------:R-:W-:Y:S08]  /*4fa0*/  HMMA.16816.F32.BF16 R16, R32.reuse, R178, RZ ;  /* 0x000000b22010723c */ /* 0x040ff000000418ff */
[-C--:B------:R-:W-:Y:S08]  /*4fb0*/  HMMA.16816.F32.BF16 R20, R32, R180.reuse, RZ ;  /* 0x000000b42014723c */ /* 0x080ff000000418ff */
[C---:B------:R-:W-:Y:S08]  /*4fc0*/  HMMA.16816.F32.BF16 R24, R28.reuse, R180, RZ ;  /* 0x000000b41c18723c */ /* 0x040ff000000418ff */
[-C--:B------:R-:W-:Y:S08]  /*4fd0*/  HMMA.16816.F32.BF16 R28, R28, R182.reuse, RZ ;  /* 0x000000b61c1c723c */ /* 0x080ff000000418ff */
[----:B------:R-:W-:Y:S08]  /*4fe0*/  HMMA.16816.F32.BF16 R32, R32, R182, RZ ;  /* 0x000000b62020723c */ /* 0x000ff000000418ff */
[-C--:B-1----:R-:W-:Y:S08]  /*4ff0*/  HMMA.16816.F32.BF16 R4, R132, R184.reuse, R4 ;  /* 0x000000b88404723c */ /* 0x082ff00000041804 */
[C---:B--2---:R-:W-:Y:S08]  /*5000*/  HMMA.16816.F32.BF16 R8, R136.reuse, R184, R8 ;  /* 0x000000b88808723c */ /* 0x044ff00000041808 */
[-C--:B------:R-:W-:Y:S08]  /*5010*/  HMMA.16816.F32.BF16 R12, R136, R186.reuse, R12 ;  /* 0x000000ba880c723c */ /* 0x080ff0000004180c */
[C---:B------:R-:W-:Y:S08]  /*5020*/  HMMA.16816.F32.BF16 R16, R132.reuse, R186, R16 ;  /* 0x000000ba8410723c */ /* 0x040ff00000041810 */
[-C--:B------:R-:W-:Y:S08]  /*5030*/  HMMA.16816.F32.BF16 R20, R132, R188.reuse, R20 ;  /* 0x000000bc8414723c */ /* 0x080ff00000041814 */
[C---:B------:R-:W-:Y:S08]  /*5040*/  HMMA.16816.F32.BF16 R24, R136.reuse, R188, R24 ;  /* 0x000000bc8818723c */ /* 0x040ff00000041818 */
[-C--:B------:R-:W-:Y:S01]  /*5050*/  HMMA.16816.F32.BF16 R28, R136, R190.reuse, R28 ;  /* 0x000000be881c723c */ /* 0x080fe2000004181c */
[----:B------:R-:W-:Y:S07]  /*5060*/  LDSM.16.M88.4 R136, [R0+0x7800] ;  /* 0x007800000088783b */ /* 0x000fee0000000200 */
[----:B------:R-:W-:Y:S01]  /*5070*/  HMMA.16816.F32.BF16 R32, R132, R190, R32 ;  /* 0x000000be8420723c */ /* 0x000fe20000041820 */
[----:B------:R-:W1:Y:S07]  /*5080*/  LDSM.16.M88.4 R132, [R0+0x7000] ;  /* 0x007000000084783b */ /* 0x000e6e0000000200 */
[-C--:B-1----:R-:W-:Y:S08]  /*5090*/  HMMA.16816.F32.BF16 R4, R132, R192.reuse, R4 ;  /* 0x000000c08404723c */ /* 0x082ff00000041804 */
[C---:B------:R-:W-:Y:S08]  /*50a0*/  HMMA.16816.F32.BF16 R8, R136.reuse, R192, R8 ;  /* 0x000000c08808723c */ /* 0x040ff00000041808 */
        /* <DEDUP_REMOVED lines=25> */
[----:B------:R-:W-:Y:S02]  /*5240*/  IMAD.U32 R136, RZ, RZ, UR14 ;  /* 0x0000000eff887e24 */ /* 0x000fe4000f8e00ff */
[----:B------:R-:W-:Y:S03]  /*5250*/  IMAD.U32 R137, RZ, RZ, UR15 ;  /* 0x0000000fff897e24 */ /* 0x000fe6000f8e00ff */
[C---:B------:R-:W-:Y:S02]  /*5260*/  LEA R140, P0, R242.reuse, R136, 0x2 ;  /* 0x00000088f28c7211 */ /* 0x040fe400078010ff */
[----:B------:R-:W-:Y:S01]  /*5270*/  HMMA.16816.F32.BF16 R32, R132, R214, R32 ;  /* 0x000000d68420723c */ /* 0x000fe20000041820 */
[----:B------:R-:W1:Y:S03]  /*5280*/  LDSM.16.M88.4 R132, [R2+0x2000] ;  /* 0x002000000284783b */ /* 0x000e660000000200 */
[----:B------:R-:W-:Y:S05]  /*5290*/  LEA.HI.X R141, R242, R137, RZ, 0x2, P0 ;  /* 0x00000089f28d7211 */ /* 0x000fea00000f14ff */
[----:B------:R-:W2:Y:S04]  /*52a0*/  LDG.E R139, desc[UR40][R140.64] ;  /* 0x000000288c8b7981 */ /* 0x000ea8000c1e1900 */
[----:B------:R-:W3:Y:S04]  /*52b0*/  LDG.E R138, desc[UR40][R140.64+0x20] ;  /* 0x000020288c8a7981 */ /* 0x000ee8000c1e1900 */
[----:B------:R-:W5:Y:S04]  /*52c0*/  LDG.E R137, desc[UR40][R140.64+0x80] ;  /* 0x000080288c897981 */ /* 0x000f68000c1e1900 */
[----:B------:R4:W5:Y:S01]  /*52d0*/  LDG.E R136, desc[UR40][R140.64+0xa0] ;  /* 0x0000a0288c887981 */ /* 0x000962000c1e1900 */
[-C--:B-1----:R-:W-:Y:S11]  /*52e0*/  HMMA.16816.F32.BF16 R4, R132, R216.reuse, R4 ;  /* 0x000000d88404723c */ /* 0x082ff60000041804 */
[----:B------:R-:W-:Y:S08]  /*52f0*/  @!UPT UIADD3 URZ, UPT, UPT, URZ, URZ, URZ ;  /* 0x000000fffffff290 */ /* 0x000ff0000fffe0ff */
[C---:B--2---:R-:W-:Y:S01]  /*5300*/  FADD.FTZ R4, -R139.reuse, R4 ;  /* 0x000000048b047221 */ /* 0x044fe20000010100 */
[----:B------:R-:W-:Y:S01]  /*5310*/  FADD.FTZ R5, -R139, R5 ;  /* 0x000000058b057221 */ /* 0x000fe20000010100 */
[C---:B---3--:R-:W-:Y:S01]  /*5320*/  FADD.FTZ R6, -R138.reuse, R6 ;  /* 0x000000068a067221 */ /* 0x048fe20000010100 */
[----:B------:R-:W-:Y:S01]  /*5330*/  FADD.FTZ R7, -R138, R7 ;  /* 0x000000078a077221 */ /* 0x000fe20000010100 */
[----:B------:R-:W-:Y:S01]  /*5340*/  FMUL.FTZ R157, R157, R4 ;  /* 0x000000049d9d7220 */ /* 0x000fe20000410000 */
[----:B------:R-:W-:Y:S01]  /*5350*/  FMUL.FTZ R154, R150, R5 ;  /* 0x00000005969a7220 */ /* 0x000fe20000410000 */
[----:B------:R-:W-:Y:S01]  /*5360*/  FMUL.FTZ R158, R158, R6 ;  /* 0x000000069e9e7220 */ /* 0x000fe20000410000 */
[----:B----4-:R-:W-:Y:S01]  /*5370*/  FMUL.FTZ R140, R148, R7 ;  /* 0x00000007948c7220 */ /* 0x010fe20000410000 */
[--C-:B------:R-:W-:Y:S01]  /*5380*/  SHF.R.U32.HI R150, RZ, 0x1, R231.reuse ;  /* 0x00000001ff967819 */ /* 0x100fe200000116e7 */
[----:B------:R1:W2:Y:S01]  /*5390*/  LDSM.16.M88.4 R4, [R2+0x2800] ;  /* 0x002800000204783b */ /* 0x0002a20000000200 */
[----:B------:R-:W-:Y:S02]  /*53a0*/  IMAD.SHL.U32 R148, R231, 0x40, RZ ;  /* 0x00000040e7947824 */ /* 0x000fe400078e00ff */
[----:B------:R-:W-:Y:S03]  /*53b0*/  LOP3.LUT R3, R150, 0x30, RZ, 0xc0, !PT ;  /* 0x0000003096037812 */ /* 0x000fe600078ec0ff */
[----:B------:R-:W-:Y:S02]  /*53c0*/  LOP3.LUT R0, R148, 0x400, RZ, 0xc0, !PT ;  /* 0x0000040094007812 */ /* 0x000fe400078ec0ff */
[----:B------:R-:W-:Y:S04]  /*53d0*/  LOP3.LUT R3, R3, 0x8, R231, 0xf8, !PT ;  /* 0x0000000803037812 */ /* 0x000fe800078ef8e7 */
[----:B------:R-:W-:Y:S04]  /*53e0*/  LOP3.LUT R3, R3, 0x1c0, R148, 0xf8, !PT ;  /* 0x000001c003037812 */ /* 0x000fe800078ef894 */
[----:B------:R-:W-:Y:S05]  /*53f0*/  LOP3.LUT R3, R3, 0x38, R163, 0x78, !PT ;  /* 0x0000003803037812 */ /* 0x000fea00078e78a3 */
[----:B------:R-:W-:Y:S02]  /*5400*/  IMAD R3, R3, 0x2, R0 ;  /* 0x0000000203037824 */ /* 0x000fe400078e0200 */
[----:B-1----:R-:W-:Y:S02]  /*5410*/  IMAD.MOV.U32 R2, RZ, RZ, R144 ;  /* 0x000000ffff027224 */ /* 0x002fe400078e0090 */
[----:B------:R-:W-:Y:S01]  /*5420*/  @P2 VIADD R2, R145, 0xffffffe0 ;  /* 0xffffffe091022836 */ /* 0x000fe20000000000 */
[C---:B--2---:R-:W-:Y:S08]  /*5430*/  HMMA.16816.F32.BF16 R8, R4.reuse, R216, R8 ;  /* 0x000000d80408723c */ /* 0x044ff00000041808 */
[-C--:B------:R-:W-:Y:S08]  /*5440*/  HMMA.16816.F32.BF16 R12, R4, R218.reuse, R12 ;  /* 0x000000da040c723c */ /* 0x080ff0000004180c */
[C---:B------:R-:W-:Y:S08]  /*5450*/  HMMA.16816.F32.BF16 R16, R132.reuse, R218, R16 ;  /* 0x000000da8410723c */ /* 0x040ff00000041810 */
[-C--:B------:R-:W-:Y:S08]  /*5460*/  HMMA.16816.F32.BF16 R20, R132, R220.reuse, R20 ;  /* 0x000000dc8414723c */ /* 0x080ff00000041814 */
[C---:B------:R-:W-:Y:S04]  /*5470*/  HMMA.16816.F32.BF16 R24, R4.reuse, R220, R24 ;  /* 0x000000dc0418723c */ /* 0x040fe80000041818 */
[----:B------:R-:W-:Y:S01]  /*5480*/  FADD.FTZ R19, -R138, R19 ;  /* 0x000000138a137221 */ /* 0x000fe20000010100 */
[C---:B------:R-:W-:Y:S03]  /*5490*/  FADD.FTZ R16, -R139.reuse, R16 ;  /* 0x000000108b107221 */ /* 0x040fe60000010100 */
[-C--:B------:R-:W-:Y:S03]  /*54a0*/  HMMA.16816.F32.BF16 R28, R4, R222.reuse, R28 ;  /* 0x000000de041c723c */ /* 0x080fe6000004181c */
[C---:B------:R-:W-:Y:S01]  /*54b0*/  FADD.FTZ R7, -R139.reuse, R20 ;  /* 0x000000148b077221 */ /* 0x040fe20000010100 */
[C---:B------:R-:W-:Y:S01]  /*54c0*/  FADD.FTZ R6, -R139.reuse, R17 ;  /* 0x000000118b067221 */ /* 0x040fe20000010100 */
[----:B------:R-:W-:Y:S01]  /*54d0*/  FADD.FTZ R20, -R139, R21 ;  /* 0x000000158b147221 */ /* 0x000fe20000010100 */
[----:B------:R-:W-:Y:S01]  /*54e0*/  FMUL.FTZ R16, R243, R16 ;  /* 0x00000010f3107220 */ /* 0x000fe20000410000 */
[----:B------:R-:W-:Y:S01]  /*54f0*/  FMUL.FTZ R7, R174, R7 ;  /* 0x00000007ae077220 */ /* 0x000fe20000410000 */
[----:B------:R-:W-:Y:S04]  /*5500*/  HMMA.16816.F32.BF16 R32, R132, R222, R32 ;  /* 0x000000de8420723c */ /* 0x000fe80000041820 */
[----:B------:R-:W-:Y:S01]  /*5510*/  FMUL.FTZ R6, R236, R6 ;  /* 0x00000006ec067220 */ /* 0x000fe20000410000 */
[----:B------:R-:W-:Y:S01]  /*5520*/  FMUL.FTZ R20, R172, R20 ;  /* 0x00000014ac147220 */ /* 0x000fe20000410000 */
[----:B------:R-:W-:Y:S01]  /*5530*/  FADD.FTZ R17, -R138, R23 ;  /* 0x000000178a117221 */ /* 0x000fe20000010100 */
[----:B------:R-:W-:Y:S02]  /*5540*/  F2FP.BF16.F32.PACK_AB R4, R154, R157 ;  /* 0x0000009d9a04723e */ /* 0x000fe400000010ff */
[----:B------:R-:W-:Y:S01]  /*5550*/  F2FP.BF16.F32.PACK_AB R6, R6, R16 ;  /* 0x000000100606723e */ /* 0x000fe200000010ff */
[----:B------:R-:W-:Y:S01]  /*5560*/  FMUL.FTZ R17, R173, R17 ;  /* 0x00000011ad117220 */ /* 0x000fe20000410000 */
[----:B------:R-:W-:Y:S08]  /*5570*/  F2FP.BF16.F32.PACK_AB R20, R20, R7 ;  /* 0x000000071414723e */ /* 0x000ff000000010ff */
[C---:B------:R-:W-:Y:S01]  /*5580*/  FADD.FTZ R5, -R139.reuse, R32 ;  /* 0x000000208b057221 */ /* 0x040fe20000010100 */
[----:B------:R-:W-:Y:S01]  /*5590*/  FADD.FTZ R0, -R139, R33 ;  /* 0x000000218b007221 */ /* 0x000fe20000010100 */
[----:B------:R-:W-:Y:S01]  /*55a0*/  FMUL.FTZ R32, R244, R19 ;  /* 0x00000013f4207220 */ /* 0x000fe20000410000 */
[----:B------:R-:W-:Y:S01]  /*55b0*/  FADD.FTZ R19, -R138, R22 ;  /* 0x000000168a137221 */ /* 0x000fe20000010100 */
[----:B------:R-:W-:Y:S01]  /*55c0*/  FMUL.FTZ R5, R161, R5 ;  /* 0x00000005a1057220 */ /* 0x000fe20000410000 */
[----:B------:R-:W-:Y:S01]  /*55d0*/  FMUL.FTZ R0, R160, R0 ;  /* 0x00000000a0007220 */ /* 0x000fe20000410000 */
[C---:B------:R-:W-:Y:S01]  /*55e0*/  FADD.FTZ R33, -R138.reuse, R18 ;  /* 0x000000128a217221 */ /* 0x040fe20000010100 */
[C---:B------:R-:W-:Y:S01]  /*55f0*/  FADD.FTZ R22, -R138.reuse, R34 ;  /* 0x000000228a167221 */ /* 0x040fe20000010100 */
[----:B------:R-:W-:Y:S01]  /*5600*/  FADD.FTZ R21, -R138, R35 ;  /* 0x000000238a157221 */ /* 0x000fe20000010100 */
[----:B------:R-:W-:Y:S01]  /*5610*/  FMUL.FTZ R19, R175, R19 ;  /* 0x00000013af137220 */ /* 0x000fe20000410000 */
[----:B------:R-:W-:Y:S01]  /*5620*/  F2FP.BF16.F32.PACK_AB R18, R0, R5 ;  /* 0x000000050012723e */ /* 0x000fe200000010ff */
[----:B------:R-:W-:Y:S01]  /*5630*/  FMUL.FTZ R33, R245, R33 ;  /* 0x00000021f5217220 */ /* 0x000fe20000410000 */
[----:B------:R-:W-:Y:S01]  /*5640*/  F2FP.BF16.F32.PACK_AB R5, R140, R158 ;  /* 0x0000009e8c05723e */ /* 0x000fe200000010ff */
[----:B------:R-:W-:Y:S01]  /*5650*/  FMUL.FTZ R22, R171, R22 ;  /* 0x00000016ab167220 */ /* 0x000fe20000410000 */
[----:B------:R-:W-:Y:S01]  /*5660*/  FMUL.FTZ R21, R162, R21 ;  /* 0x00000015a2157220 */ /* 0x000fe20000410000 */
[----:B------:R-:W-:Y:S06]  /*5670*/  BRA.U !UP2, `(.L_x_217) ;  /* 0x000000010a9c7547 */ /* 0x000fec000b800000 */
[----:B------:R-:W-:Y:S01]  /*5680*/  IADD3 R7, P0, PT, RZ, -UR37, RZ ;  /* 0x80000025ff077c10 */ /* 0x000fe2000ff1e0ff */
[----:B------:R-:W-:Y:S01]  /*5690*/  IMAD.SHL.U32 R34, R231, 0x8, RZ ;  /* 0x00000008e7227824 */ /* 0x000fe200078e00ff */
[----:B------:R-:W-:Y:S03]  /*56a0*/  ULOP3.LUT UR17, UR47, 0x1, URZ, 0xc0, !UPT ;  /* 0x000000012f117892 */ /* 0x000fe6000f8ec0ff */
[----:B------:R-:W-:Y:S01]  /*56b0*/  IMAD.X R0, RZ, RZ, ~UR11, P0 ;  /* 0x8000000bff007e24 */ /* 0x000fe200080e06ff */
[----:B------:R-:W-:Y:S01]  /*56c0*/  LOP3.LUT R34, R34, 0x18, RZ, 0xc0, !PT ;  /* 0x0000001822227812 */ /* 0x000fe200078ec0ff */
[----:B------:R-:W-:Y:S03]  /*56d0*/  UISETP.NE.U32.AND UP0, UPT, UR17, 0x1, UPT ;  /* 0x000000011100788c */ /* 0x000fe6000bf05070 */
[----:B------:R-:W-:Y:S01]  /*56e0*/  SHF.R.S64 R16, R7, 0x1f, R0 ;  /* 0x0000001f07107819 */ /* 0x000fe20000001000 */
[----:B------:R-:W-:Y:S01]  /*56f0*/  USEL UR17, UR36, 0x3000, !UP0 ;  /* 0x0000300024117887 */ /* 0x000fe2000c000000 */
[----:B------:R-:W-:Y:S02]  /*5700*/  ISETP.GE.AND P4, PT, R34, UR8, PT ;  /* 0x0000000822007c0c */ /* 0x000fe4000bf86270 */
[----:B------:R-:W-:Y:S02]  /*5710*/  IADD3 R16, P5, PT, R240, R16, RZ ;  /* 0x00000010f0107210 */ /* 0x000fe40007fbe0ff */
[----:B------:R-:W-:Y:S01]  /*5720*/  LOP3.LUT R23, R34, 0x20, RZ, 0xfc, !PT ;  /* 0x0000002022177812 */ /* 0x000fe200078efcff */
[----:B------:R-:W-:Y:S01]  /*5730*/  VIADD R237, R237, UR17 ;  /* 0x00000011eded7c36 */ /* 0x000fe20008000000 */
[----:B------:R-:W-:Y:S01]  /*5740*/  LEA.HI.X.SX32 R0, R0, R241, 0x1, P5 ;  /* 0x000000f100007211 */ /* 0x000fe200028f0eff */
[----:B------:R-:W-:Y:S01]  /*5750*/  IMAD.MOV.U32 R240, RZ, RZ, R16 ;  /* 0x000000fffff07224 */ /* 0x000fe200078e0010 */
[----:B------:R-:W-:Y:S01]  /*5760*/  ISETP.GE.AND P3, PT, R23, UR8, PT ;  /* 0x0000000817007c0c */ /* 0x000fe2000bf66270 */
[----:B------:R-:W-:Y:S01]  /*5770*/  VIADD R233, R233, UR17 ;  /* 0x00000011e9e97c36 */ /* 0x000fe20008000000 */
[----:B------:R-:W-:Y:S01]  /*5780*/  LOP3.LUT R7, R34, 0x40, RZ, 0xfc, !PT ;  /* 0x0000004022077812 */ /* 0x000fe200078efcff */
[----:B------:R-:W-:Y:S02]  /*5790*/  IMAD.MOV.U32 R241, RZ, RZ, R0 ;  /* 0x000000fffff17224 */ /* 0x000fe400078e0000 */
[----:B------:R-:W-:Y:S01]  /*57a0*/  VIADD R225, R225, UR17 ;  /* 0x00000011e1e17c36 */ /* 0x000fe20008000000 */
[----:B------:R-:W-:Y:S02]  /*57b0*/  ISETP.GE.AND P0, PT, R7, UR8, PT ;  /* 0x0000000807007c0c */ /* 0x000fe4000bf06270 */
        /* <DEDUP_REMOVED lines=19> */
.L_x_217:
        /* <DEDUP_REMOVED lines=13> */
[C---:B------:R-:W-:Y:S01]  /*59c0*/  FADD.FTZ R24, -R137.reuse, R24 ;  /* 0x0000001889187221 */ /* 0x040fe20000010100 */
[----:B------:R-:W-:Y:S01]  /*59d0*/  FADD.FTZ R25, -R137, R25 ;  /* 0x0000001989197221 */ /* 0x000fe20000010100 */
[----:B------:R-:W-:Y:S01]  /*59e0*/  FMUL.FTZ R14, R166, R14 ;  /* 0x0000000ea60e7220 */ /* 0x000fe20000410000 */
[C---:B------:R-:W-:Y:S01]  /*59f0*/  FADD.FTZ R26, -R136.reuse, R26 ;  /* 0x0000001a881a7221 */ /* 0x040fe20000010100 */
[----:B------:R-:W-:Y:S01]  /*5a00*/  FADD.FTZ R27, -R136, R27 ;  /* 0x0000001b881b7221 */ /* 0x000fe20000010100 */
[----:B------:R-:W-:Y:S01]  /*5a10*/  F2FP.BF16.F32.PACK_AB R16, R17, R19 ;  /* 0x000000131110723e */ /* 0x000fe200000010ff */
[C---:B------:R-:W-:Y:S01]  /*5a20*/  FADD.FTZ R28, -R137.reuse, R28 ;  /* 0x0000001c891c7221 */ /* 0x040fe20000010100 */
[----:B------:R-:W-:Y:S01]  /*5a30*/  FADD.FTZ R29, -R137, R29 ;  /* 0x0000001d891d7221 */ /* 0x000fe20000010100 */
[----:B------:R-:W-:Y:S01]  /*5a40*/  FMUL.FTZ R24, R156, R24 ;  /* 0x000000189c187220 */ /* 0x000fe20000410000 */
[----:B------:R-:W-:Y:S01]  /*5a50*/  FMUL.FTZ R9, R152, R25 ;  /* 0x0000001998097220 */ /* 0x000fe20000410000 */
[C---:B------:R-:W-:Y:S01]  /*5a60*/  FADD.FTZ R30, -R136.reuse, R30 ;  /* 0x0000001e881e7221 */ /* 0x040fe20000010100 */
[----:B------:R-:W-:Y:S01]  /*5a70*/  FADD.FTZ R31, -R136, R31 ;  /* 0x0000001f881f7221 */ /* 0x000fe20000010100 */
[----:B--2---:R-:W-:Y:S01]  /*5a80*/  F2FP.BF16.F32.PACK_AB R4, R32, R33 ;  /* 0x000000212004723e */ /* 0x004fe200000010ff */
[----:B------:R-:W-:Y:S01]  /*5a90*/  FMUL.FTZ R26, R155, R26 ;  /* 0x0000001a9b1a7220 */ /* 0x000fe20000410000 */
[----:B------:R-:W-:Y:S01]  /*5aa0*/  FMUL.FTZ R7, R153, R27 ;  /* 0x0000001b99077220 */ /* 0x000fe20000410000 */
[----:B------:R-:W-:Y:S01]  /*5ab0*/  F2FP.BF16.F32.PACK_AB R17, R21, R22 ;  /* 0x000000161511723e */ /* 0x000fe200000010ff */
[----:B---3--:R-:W-:Y:S01]  /*5ac0*/  FMUL.FTZ R5, R164, R12 ;  /* 0x0000000ca4057220 */ /* 0x008fe20000410000 */
[----:B------:R2:W-:Y:S01]  /*5ad0*/  STS [R143+0xf400], R4 ;  /* 0x00f400048f007388 */ /* 0x0005e20000000800 */
[----:B------:R-:W-:Y:S01]  /*5ae0*/  FMUL.FTZ R28, R151, R28 ;  /* 0x0000001c971c7220 */ /* 0x000fe20000410000 */
[----:B------:R-:W-:Y:S01]  /*5af0*/  FMUL.FTZ R12, R149, R29 ;  /* 0x0000001d950c7220 */ /* 0x000fe20000410000 */
[----:B----4-:R-:W-:Y:S01]  /*5b00*/  FMUL.FTZ R6, R168, R8 ;  /* 0x00000008a8067220 */ /* 0x010fe20000410000 */
[----:B------:R-:W-:Y:S01]  /*5b10*/  FMUL.FTZ R8, R159, R13 ;  /* 0x0000000d9f087220 */ /* 0x000fe20000410000 */
[----:B------:R-:W-:Y:S01]  /*5b20*/  FMUL.FTZ R30, R147, R30 ;  /* 0x0000001e931e7220 */ /* 0x000fe20000410000 */
[----:B------:R-:W-:Y:S01]  /*5b30*/  F2FP.BF16.F32.PACK_AB R9, R9, R24 ;  /* 0x000000180909723e */ /* 0x000fe200000010ff */
[----:B------:R-:W-:Y:S01]  /*5b40*/  IMAD R236, R246, UR9, RZ ;  /* 0x00000009f6ec7c24 */ /* 0x000fe2000f8e02ff */
[----:B------:R-:W-:Y:S01]  /*5b50*/  F2FP.BF16.F32.PACK_AB R0, R0, R6 ;  /* 0x000000060000723e */ /* 0x000fe200000010ff */
[----:B------:R-:W-:Y:S01]  /*5b60*/  FMUL.FTZ R6, R146, R31 ;  /* 0x0000001f92067220 */ /* 0x000fe20000410000 */
[----:B------:R-:W-:Y:S01]  /*5b70*/  F2FP.BF16.F32.PACK_AB R8, R8, R5 ;  /* 0x000000050808723e */ /* 0x000fe200000010ff */
[----:B------:R-:W-:Y:S01]  /*5b80*/  FMUL.FTZ R5, R165, R15 ;  /* 0x0000000fa5057220 */ /* 0x000fe20000410000 */
[----:B------:R-:W-:Y:S01]  /*5b90*/  F2FP.BF16.F32.PACK_AB R7, R7, R26 ;  /* 0x0000001a0707723e */ /* 0x000fe200000010ff */
[----:B------:R3:W-:Y:S01]  /*5ba0*/  STS [R142+0x10000], R0 ;  /* 0x010000008e007388 */ /* 0x0007e20000000800 */
        /* <DEDUP_REMOVED lines=110> */
[C---:B------:R-:W-:Y:S02]  /*6290*/  ISETP.GE.AND P4, PT, R7.reuse, UR8, PT ;  /* 0x0000000807007c0c */ /* 0x040fe4000bf86270 */
[C---:B------:R-:W-:Y:S02]  /*62a0*/  LOP3.LUT R8, R7.reuse, 0x20, RZ, 0xfc, !PT ;  /* 0x0000002007087812 */ /* 0x040fe400078efcff */
[----:B------:R-:W-:Y:S02]  /*62b0*/  LOP3.LUT R7, R7, 0x40, RZ, 0xfc, !PT ;  /* 0x0000004007077812 */ /* 0x000fe400078efcff */
[----:B------:R-:W-:Y:S02]  /*62c0*/  SHF.R.S64 R6, R5, 0x1f, R4 ;  /* 0x0000001f05067819 */ /* 0x000fe40000001004 */
[----:B------:R-:W-:Y:S02]  /*62d0*/  ISETP.GE.AND P0, PT, R7, UR8, PT ;  /* 0x0000000807007c0c */ /* 0x000fe4000bf06270 */
[----:B------:R-:W-:Y:S02]  /*62e0*/  IADD3 R7, P5, PT, R238, R6, RZ ;  /* 0x00000006ee077210 */ /* 0x000fe40007fbe0ff */
[----:B------:R-:W-:Y:S02]  /*62f0*/  LOP3.LUT R5, R9, 0x18, R231, 0x78, !PT ;  /* 0x0000001809057812 */ /* 0x000fe400078e78e7 */
[----:B------:R-:W-:Y:S01]  /*6300*/  LEA.HI.X.SX32 R6, R4, R239, 0x1, P5 ;  /* 0x000000ef04067211 */ /* 0x000fe200028f0eff */
[----:B------:R-:W-:Y:S01]  /*6310*/  IMAD.MOV.U32 R238, RZ, RZ, R7 ;  /* 0x000000ffffee7224 */ /* 0x000fe200078e0007 */
[----:B------:R-:W-:Y:S02]  /*6320*/  LOP3.LUT R5, R5, 0x1f20, R163, 0xf8, !PT ;  /* 0x00001f2005057812 */ /* 0x000fe400078ef8a3 */
[----:B------:R-:W-:Y:S01]  /*6330*/  ISETP.GE.AND P3, PT, R8, UR8, PT ;  /* 0x0000000808007c0c */ /* 0x000fe2000bf66270 */
[----:B------:R-:W-:Y:S01]  /*6340*/  IMAD.MOV.U32 R239, RZ, RZ, R6 ;  /* 0x000000ffffef7224 */ /* 0x000fe200078e0006 */
[----:B------:R-:W-:Y:S05]  /*6350*/  LEA R4, R5, UR4, 0x1 ;  /* 0x0000000405047c11 */ /* 0x000fea000f8e08ff */
        /* <DEDUP_REMOVED lines=16> */
.L_x_218:
        /* <DEDUP_REMOVED lines=10> */
[----:B------:R-:W-:Y:S01]  /*6500*/  VIADD R232, R232, 0xffffffc0 ;  /* 0xffffffc0e8e87836 */ /* 0x000fe20000000000 */
[----:B------:R-:W-:Y:S01]  /*6510*/  @UP2 UIADD3 UR14, UP0, UPT, UR14, -0x100, URZ ;  /* 0xffffff000e0e2890 */ /* 0x000fe2000ff1e0ff */
        /* <DEDUP_REMOVED lines=412> */
.L_x_220:
[----:B------:R-:W2:Y:S01]  /*7ee0*/  LDCU.64 UR10, c[0x0][0x5c0] ;  /* 0x0000b800ff0a77ac */ /* 0x000ea20008000a00 */
[----:B------:R-:W-:-:S04]  /*7ef0*/  UIADD3 UR5, UPT, UPT, UR42, UR44, URZ ;  /* 0x0000002c2a057290 */ /* 0x000fc8000fffe0ff */
[----:B--2---:R-:W-:Y:S02]  /*7f00*/  UIMAD.WIDE.U32 UR18, UR5, UR10, URZ ;  /* 0x0000000a051272a5 */ /* 0x004fe4000f8e00ff */
[----:B------:R-:W-:-:S04]  /*7f10*/  UIMAD UR5, UR5, UR11, URZ ;  /* 0x0000000b050572a4 */ /* 0x000fc8000f8e02ff */
[----:B------:R-:W-:-:S06]  /*7f20*/  UIADD3 UR5, UPT, UPT, UR19, UR5, URZ ;  /* 0x0000000513057290 */ /* 0x000fcc000fffe0ff */
[----:B-1----:R-:W-:Y:S02]  /*7f30*/  MOV R4, UR5 ;  /* 0x0000000500047c02 */ /* 0x002fe40008000f00 */
.L_x_221:
        /* <DEDUP_REMOVED lines=12> */
.L_x_222:
[----:B------:R-:W1:Y:S01]  /*8000*/  LDCU.64 UR8, c[0x0][0x5c8] ;  /* 0x0000b900ff0877ac */ /* 0x000e620008000a00 */
[----:B------:R-:W-:-:S04]  /*8010*/  UIADD3 UR5, UPT, UPT, UR42, UR44, URZ ;  /* 0x0000002c2a057290 */ /* 0x000fc8000fffe0ff */
[----:B-1----:R-:W-:Y:S02]  /*8020*/  UIMAD.WIDE.U32 UR20, UR5, UR8, URZ ;  /* 0x00000008051472a5 */ /* 0x002fe4000f8e00ff */
[----:B------:R-:W-:-:S04]  /*8030*/  UIMAD UR5, UR5, UR9, URZ ;  /* 0x00000009050572a4 */ /* 0x000fc8000f8e02ff */
[----:B------:R-:W-:-:S06]  /*8040*/  UIADD3 UR5, UPT, UPT, UR21, UR5, URZ ;  /* 0x0000000515057290 */ /* 0x000fcc000fffe0ff */
[----:B------:R-:W-:-:S07]  /*8050*/  MOV R23, UR5 ;  /* 0x0000000500177c02 */ /* 0x000fce0008000f00 */
.L_x_223:
[----:B------:R-:W-:Y:S01]  /*8060*/  BAR.SYNC.DEFER_BLOCKING 0x0 ;  /* 0x0000000000007b1d */ /* 0x000fe20000010000 */
[----:B------:R-:W-:Y:S01]  /*8070*/  LOP3.LUT R0, R163, 0xd8, RZ, 0xc0, !PT ;  /* 0x000000d8a3007812 */ /* 0x000fe200078ec0ff */
[----:B------:R-:W-:Y:S01]  /*8080*/  USHF.L.U32 UR5, UR45, 0x7, URZ ;  /* 0x000000072d057899 */ /* 0x000fe200080006ff */
[----:B------:R-:W-:Y:S02]  /*8090*/  IMAD.U32 R56, RZ, RZ, UR8 ;  /* 0x00000008ff387e24 */ /* 0x000fe4000f8e00ff */
[----:B------:R-:W-:Y:S01]  /*80a0*/  LOP3.LUT R0, R0, 0x18, R231, 0x78, !PT ;  /* 0x0000001800007812 */ /* 0x000fe200078e78e7 */
[----:B------:R-:W-:Y:S02]  /*80b0*/  USHF.R.S32.HI UR16, URZ, 0x1f, UR5 ;  /* 0x0000001fff107899 */ /* 0x000fe40008011405 */
[----:B------:R-:W1:Y:S01]  /*80c0*/  LDC.64 R8, c[0x0][0x5d8] ;  /* 0x00017600ff087b82 */ /* 0x000e620000000a00 */
[----:B------:R-:W-:Y:S01]  /*80d0*/  UIMAD.WIDE.U32 UR22, UR5, UR10, URZ ;  /* 0x0000000a051672a5 */ /* 0x000fe2000f8e00ff */
[----:B------:R-:W-:Y:S01]  /*80e0*/  LOP3.LUT R0, R0, 0x1f20, R163, 0xf8, !PT ;  /* 0x00001f2000007812 */ /* 0x000fe200078ef8a3 */
[----:B------:R-:W-:Y:S01]  /*80f0*/  UIMAD UR14, UR16, UR10, URZ ;  /* 0x0000000a100e72a4 */ /* 0x000fe2000f8e02ff */
[----:B------:R-:W-:Y:S01]  /*8100*/  SHF.R.U32.HI R231, RZ, 0x2, R231 ;  /* 0x00000002ffe77819 */ /* 0x000fe200000116e7 */
[----:B------:R-:W-:Y:S01]  /*8110*/  BSSY.RECONVERGENT B0, `(.L_x_224) ;  /* 0x0000030000007945 */ /* 0x000fe20003800200 */
[----:B------:R-:W-:Y:S01]  /*8120*/  LEA R0, R0, UR4, 0x1 ;  /* 0x0000000400007c11 */ /* 0x000fe2000f8e08ff */
[----:B------:R-:W-:Y:S01]  /*8130*/  UIMAD UR14, UR5, UR11, UR14 ;  /* 0x0000000b050e72a4 */ /* 0x000fe2000f8e020e */
[----:B------:R-:W-:Y:S01]  /*8140*/  IMAD.U32 R3, RZ, RZ, UR23 ;  /* 0x00000017ff037e24 */ /* 0x000fe2000f8e00ff */
[----:B------:R-:W2:Y:S01]  /*8150*/  LDC.64 R58, c[0x0][0x5e0] ;  /* 0x00017800ff3a7b82 */ /* 0x000ea20000000a00 */
[----:B------:R-:W-:-:S03]  /*8160*/  IMAD.U32 R2, RZ, RZ, UR22 ;  /* 0x00000016ff027e24 */ /* 0x000fc6000f8e00ff */
[----:B------:R-:W-:Y:S01]  /*8170*/  IMAD.U32 R3, RZ, RZ, UR14 ;  /* 0x0000000eff037e24 */ /* 0x000fe2000f8e00ff */
[----:B------:R-:W-:Y:S01]  /*8180*/  USHF.L.U32 UR14, UR45, 0x7, URZ ;  /* 0x000000072d0e7899 */ /* 0x000fe200080006ff */
[----:B------:R-:W-:Y:S01]  /*8190*/  LOP3.LUT R2, R2, 0x18, R163, 0xf8, !PT ;  /* 0x0000001802027812 */ /* 0x000fe200078ef8a3 */
[----:B------:R3:W4:Y:S02]  /*81a0*/  LDS.128 R28, [R0+0xa000] ;  /* 0x00a00000001c7984 */ /* 0x0007240000000c00 */
[----:B------:R-:W-:Y:S01]  /*81b0*/  UIADD3 UR39, UPT, UPT, -UR14, UR39, URZ ;  /* 0x000000270e277290 */ /* 0x000fe2000fffe1ff */
[----:B------:R-:W-:Y:S01]  /*81c0*/  IADD3 R2, P0, PT, R2, UR18, RZ ;  /* 0x0000001202027c10 */ /* 0x000fe2000ff1e0ff */
[----:B------:R3:W2:Y:S01]  /*81d0*/  LDS.128 R24, [R0+0xc000] ;  /* 0x00c0000000187984 */ /* 0x0006a20000000c00 */
[----:B------:R-:W-:-:S03]  /*81e0*/  LOP3.LUT R163, R163, 0x18, RZ, 0xc0, !PT ;  /* 0x00000018a3a37812 */ /* 0x000fc600078ec0ff */
[C---:B------:R-:W-:Y:S01]  /*81f0*/  ISETP.GE.AND P3, PT, R231.reuse, UR39, PT ;  /* 0x00000027e7007c0c */ /* 0x040fe2000bf66270 */
[----:B------:R3:W2:Y:S01]  /*8200*/  LDS.128 R40, [R0+0xf000] ;  /* 0x00f0000000287984 */ /* 0x0006a20000000c00 */
[----:B------:R-:W-:Y:S01]  /*8210*/  IADD3.X R3, PT, PT, R4, UR23, R3, P0, !PT ;  /* 0x0000001704037c10 */ /* 0x000fe200087fe403 */
[C---:B------:R-:W-:Y:S01]  /*8220*/  VIADD R4, R231.reuse, 0x40 ;  /* 0x00000040e7047836 */ /* 0x040fe20000000000 */
[----:B------:R-:W-:Y:S01]  /*8230*/  IADD3 R21, P0, PT, R231, 0x40, RZ ;  /* 0x00000040e7157810 */ /* 0x000fe20007f1e0ff */
[----:B------:R3:W2:Y:S01]  /*8240*/  LDS.128 R52, [R0+0x10000] ;  /* 0x0100000000347984 */ /* 0x0006a20000000c00 */
[C---:B------:R-:W-:Y:S01]  /*8250*/  LOP3.LUT R60, R163.reuse, 0x40, RZ, 0xfc, !PT ;  /* 0x00000040a33c7812 */ /* 0x040fe200078efcff */
[----:B-1----:R-:W-:Y:S01]  /*8260*/  IMAD.WIDE.U32 R6, R8, UR26, R2 ;  /* 0x0000001a08067c25 */ /* 0x002fe2000f8e0002 */
[----:B------:R-:W-:Y:S01]  /*8270*/  ISETP.GE.AND P5, PT, R4, UR39, PT ;  /* 0x0000002704007c0c */ /* 0x000fe2000bfa6270 */
[----:B------:R3:W1:Y:S01]  /*8280*/  LDS.128 R36, [R0+0x11000] ;  /* 0x0110000000247984 */ /* 0x0006620000000c00 */
[----:B------:R-:W-:Y:S01]  /*8290*/  LOP3.LUT R57, R163, 0x20, RZ, 0xfc, !PT ;  /* 0x00000020a3397812 */ /* 0x000fe200078efcff */
[----:B------:R-:W-:-:S02]  /*82a0*/  IMAD R20, R9, UR26, R7 ;  /* 0x0000001a09147c24 */ /* 0x000fc4000f8e0207 */
[----:B------:R3:W1:Y:S01]  /*82b0*/  LDS.128 R48, [R0+0x12000] ;  /* 0x0120000000307984 */ /* 0x0006620000000c00 */
[----:B------:R-:W-:-:S03]  /*82c0*/  IMAD.X R22, RZ, RZ, RZ, P0 ;  /* 0x000000ffff167224 */ /* 0x000fc600000e06ff */
[----:B------:R3:W1:Y:S04]  /*82d0*/  LDS.128 R32, [R0+0x13000] ;  /* 0x0130000000207984 */ /* 0x0006680000000c00 */
[----:B------:R3:W1:Y:S01]  /*82e0*/  LDS.128 R44, [R0+0x14000] ;  /* 0x01400000002c7984 */ /* 0x0006620000000c00 */
[----:B----4-:R-:W-:Y:S05]  /*82f0*/  @P3 BRA `(.L_x_225) ;  /* 0x0000000000443947 */ /* 0x010fea0003800000 */
[----:B------:R-:W4:Y:S01]  /*8300*/  LDCU UR17, c[0x0][0x440] ;  /* 0x00008800ff1177ac */ /* 0x000f220008000800 */
[----:B------:R-:W2:Y:S01]  /*8310*/  LDS.128 R16, [R0+0xb000] ;  /* 0x00b0000000107984 */ /* 0x000ea20000000c00 */
[----:B------:R-:W-:Y:S01]  /*8320*/  IMAD.MOV.U32 R2, RZ, RZ, R6 ;  /* 0x000000ffff027224 */ /* 0x000fe200078e0006 */
[----:B------:R-:W3:Y:S02]  /*8330*/  LDCU.64 UR14, c[0x0][0x560] ;  /* 0x0000ac00ff0e77ac */ /* 0x000ee40008000a00 */
[----:B------:R-:W1:Y:S01]  /*8340*/  LDS.128 R12, [R0+0xd000] ;  /* 0x00d00000000c7984 */ /* 0x000e620000000c00 */
[----:B------:R-:W-:Y:S02]  /*8350*/  IMAD.MOV.U32 R3, RZ, RZ, R20 ;  /* 0x000000ffff037224 */ /* 0x000fe400078e0014 */
[----:B------:R-:W-:-:S04]  /*8360*/  IMAD.WIDE.U32 R4, R231, UR10, R2 ;  /* 0x0000000ae7047c25 */ /* 0x000fc8000f8e0002 */
[----:B------:R-:W-:Y:S01]  /*8370*/  IMAD R3, R231, UR11, R5 ;  /* 0x0000000be7037c24 */ /* 0x000fe2000f8e0205 */
[----:B----4-:R-:W-:Y:S02]  /*8380*/  ISETP.GE.AND P2, PT, R163, UR17, PT ;  /* 0x00000011a3007c0c */ /* 0x010fe4000bf46270 */
[----:B------:R-:W-:Y:S02]  /*8390*/  ISETP.GE.AND P1, PT, R57, UR17, PT ;  /* 0x0000001139007c0c */ /* 0x000fe4000bf26270 */
[----:B------:R-:W-:Y:S02]  /*83a0*/  ISETP.GE.AND P0, PT, R60, UR17, PT ;  /* 0x000000113c007c0c */ /* 0x000fe4000bf06270 */
[----:B---3--:R-:W-:-:S04]  /*83b0*/  LEA R2, P4, R4, UR14, 0x1 ;  /* 0x0000000e04027c11 */ /* 0x008fc8000f8808ff */
[----:B------:R-:W-:-:S03]  /*83c0*/  LEA.HI.X R3, R4, UR15, R3, 0x1, P4 ;  /* 0x0000000f04037c11 */ /* 0x000fc6000a0f0c03 */
[----:B------:R-:W3:Y:S04]  /*83d0*/  @!P2 LDS.128 R8, [R0+0x9000] ;  /* 0x009000000008a984 */ /* 0x000ee80000000c00 */
[----:B--2---:R4:W-:Y:S04]  /*83e0*/  @!P1 STG.E.128 desc[UR40][R2.64+0x40], R16 ;  /* 0x0000401002009986 */ /* 0x0049e8000c101d28 */
[----:B-1----:R4:W-:Y:S04]  /*83f0*/  @!P0 STG.E.128 desc[UR40][R2.64+0x80], R12 ;  /* 0x0000800c02008986 */ /* 0x0029e8000c101d28 */
[----:B---3--:R4:W-:Y:S02]  /*8400*/  @!P2 STG.E.128 desc[UR40][R2.64], R8 ;  /* 0x000000080200a986 */ /* 0x0089e4000c101d28 */
.L_x_225:
[----:B------:R-:W-:Y:S05]  /*8410*/  BSYNC.RECONVERGENT B0 ;  /* 0x0000000000007941 */ /* 0x000fea0003800200 */
.L_x_224:
[----:B----4-:R4:W1:Y:S01]  /*8420*/  LDS.128 R8, [R0+0xe000] ;  /* 0x00e0000000087984 */ /* 0x0108620000000c00 */
[----:B------:R-:W-:Y:S04]  /*8430*/  BSSY.RECONVERGENT B0, `(.L_x_226) ;  /* 0x0000012000007945 */ /* 0x000fe80003800200 */
[----:B------:R-:W-:Y:S05]  /*8440*/  @P5 BRA `(.L_x_227) ;  /* 0x0000000000405947 */ /* 0x000fea0003800000 */
[----:B------:R-:W2:Y:S01]  /*8450*/  LDCU UR17, c[0x0][0x440] ;  /* 0x00008800ff1177ac */ /* 0x000ea20008000800 */
[----:B------:R-:W-:Y:S01]  /*8460*/  MOV R3, R20 ;  /* 0x0000001400037202 */ /* 0x000fe20000000f00 */
[----:B---34-:R-:W-:Y:S01]  /*8470*/  IMAD R0, R22, UR10, RZ ;  /* 0x0000000a16007c24 */ /* 0x018fe2000f8e02ff */
[----:B------:R-:W3:Y:S01]  /*8480*/  LDCU.64 UR14, c[0x0][0x560] ;  /* 0x0000ac00ff0e77ac */ /* 0x000ee20008000a00 */
[----:B------:R-:W-:Y:S02]  /*8490*/  IMAD.MOV.U32 R2, RZ, RZ, R6 ;  /* 0x000000ffff027224 */ /* 0x000fe400078e0006 */
        /* <DEDUP_REMOVED lines=10> */
[----:B-1----:R2:W-:Y:S02]  /*8540*/  @!P0 STG.E.128 desc[UR40][R2.64+0x80], R8 ;  /* 0x0000800802008986 */ /* 0x0025e4000c101d28 */
.L_x_227:
[----:B------:R-:W-:Y:S05]  /*8550*/  BSYNC.RECONVERGENT B0 ;  /* 0x0000000000007941 */ /* 0x000fea0003800200 */
.L_x_226:
[----:B--2---:R-:W-:Y:S01]  /*8560*/  MOV R2, R163 ;  /* 0x000000a300027202 */ /* 0x004fe20000000f00 */
        /* <DEDUP_REMOVED lines=8> */
[----:B---34-:R-:W-:Y:S01]  /*85f0*/  IMAD R0, R59, UR26, R5 ;  /* 0x0000001a3b007c24 */ /* 0x018fe2000f8e0205 */
[----:B------:R-:W-:Y:S06]  /*8600*/  @P3 BRA `(.L_x_229) ;  /* 0x0000000000383947 */ /* 0x000fec0003800000 */
[----:B------:R-:W2:Y:S01]  /*8610*/  LDCU UR5, c[0x0][0x440] ;  /* 0x00008800ff0577ac */ /* 0x000ea20008000800 */
[----:B------:R-:W-:Y:S02]  /*8620*/  IMAD.MOV.U32 R2, RZ, RZ, R4 ;  /* 0x000000ffff027224 */ /* 0x000fe400078e0004 */
[----:B------:R-:W-:Y:S01]  /*8630*/  IMAD.MOV.U32 R3, RZ, RZ, R0 ;  /* 0x000000ffff037224 */ /* 0x000fe200078e0000 */
[----:B------:R-:W3:Y:S01]  /*8640*/  LDCU.64 UR10, c[0x0][0x568] ;  /* 0x0000ad00ff0a77ac */ /* 0x000ee20008000a00 */
[----:B------:R-:W-:-:S04]  /*8650*/  IMAD.WIDE.U32 R6, R231, UR8, R2 ;  /* 0x00000008e7067c25 */ /* 0x000fc8000f8e0002 */
[----:B------:R-:W-:Y:S01]  /*8660*/  IMAD R3, R231, UR9, R7 ;  /* 0x00000009e7037c24 */ /* 0x000fe2000f8e0207 */
[----:B--2---:R-:W-:Y:S02]  /*8670*/  ISETP.GE.AND P2, PT, R163, UR5, PT ;  /* 0x00000005a3007c0c */ /* 0x004fe4000bf46270 */
[----:B------:R-:W-:Y:S02]  /*8680*/  ISETP.GE.AND P1, PT, R57, UR5, PT ;  /* 0x0000000539007c0c */ /* 0x000fe4000bf26270 */
[----:B------:R-:W-:Y:S02]  /*8690*/  ISETP.GE.AND P0, PT, R60, UR5, PT ;  /* 0x000000053c007c0c */ /* 0x000fe4000bf06270 */
[----:B---3--:R-:W-:-:S04]  /*86a0*/  LEA R2, P3, R6, UR10, 0x1 ;  /* 0x0000000a06027c11 */ /* 0x008fc8000f8608ff */
[----:B------:R-:W-:-:S05]  /*86b0*/  LEA.HI.X R3, R6, UR11, R3, 0x1, P3 ;  /* 0x0000000b06037c11 */ /* 0x000fca00098f0c03 */
[----:B------:R2:W-:Y:S04]  /*86c0*/  @!P2 STG.E.128 desc[UR40][R2.64], R40 ;  /* 0x000000280200a986 */ /* 0x0005e8000c101d28 */
[----:B-1----:R2:W-:Y:S04]  /*86d0*/  @!P1 STG.E.128 desc[UR40][R2.64+0x40], R36 ;  /* 0x0000402402009986 */ /* 0x0025e8000c101d28 */
[----:B------:R2:W-:Y:S02]  /*86e0*/  @!P0 STG.E.128 desc[UR40][R2.64+0x80], R32 ;  /* 0x0000802002008986 */ /* 0x0005e4000c101d28 */
.L_x_229:
[----:B------:R-:W-:Y:S05]  /*86f0*/  BSYNC.RECONVERGENT B0 ;  /* 0x0000000000007941 */ /* 0x000fea0003800200 */
.L_x_228:
[----:B------:R-:W-:Y:S05]  /*8700*/  @P5 BRA `(.L_x_194) ;  /* 0x0000000000405947 */ /* 0x000fea0003800000 */
[----:B------:R-:W3:Y:S01]  /*8710*/  LDCU UR5, c[0x0][0x440] ;  /* 0x00008800ff0577ac */ /* 0x000ee20008000800 */
[----:B--2---:R-:W-:Y:S01]  /*8720*/  MOV R3, R0 ;  /* 0x0000000000037202 */ /* 0x004fe20000000f00 */
[----:B------:R-:W-:Y:S01]  /*8730*/  IMAD R6, R22, UR8, RZ ;  /* 0x0000000816067c24 */ /* 0x000fe2000f8e02ff */
[----:B------:R-:W2:Y:S01]  /*8740*/  LDCU.64 UR10, c[0x0][0x568] ;  /* 0x0000ad00ff0a77ac */ /* 0x000ea20008000a00 */
[----:B------:R-:W-:Y:S02]  /*8750*/  IMAD.MOV.U32 R2, RZ, RZ, R4 ;  /* 0x000000ffff027224 */ /* 0x000fe400078e0004 */
[C---:B------:R-:W-:Y:S02]  /*8760*/  IMAD R0, R21.reuse, UR9, R6 ;  /* 0x0000000915007c24 */ /* 0x040fe4000f8e0206 */
[----:B------:R-:W-:-:S04]  /*8770*/  IMAD.WIDE.U32 R4, R21, UR8, R2 ;  /* 0x0000000815047c25 */ /* 0x000fc8000f8e0002 */
[----:B------:R-:W-:Y:S01]  /*8780*/  IMAD.IADD R0, R0, 0x1, R5 ;  /* 0x0000000100007824 */ /* 0x000fe200078e0205 */
[----:B---3--:R-:W-:Y:S02]  /*8790*/  ISETP.GE.AND P2, PT, R163, UR5, PT ;  /* 0x00000005a3007c0c */ /* 0x008fe4000bf46270 */
[----:B------:R-:W-:Y:S02]  /*87a0*/  ISETP.GE.AND P1, PT, R57, UR5, PT ;  /* 0x0000000539007c0c */ /* 0x000fe4000bf26270 */
[----:B------:R-:W-:Y:S02]  /*87b0*/  ISETP.GE.AND P0, PT, R60, UR5, PT ;  /* 0x000000053c007c0c */ /* 0x000fe4000bf06270 */
[----:B--2---:R-:W-:-:S04]  /*87c0*/  LEA R2, P3, R4, UR10, 0x1 ;  /* 0x0000000a04027c11 */ /* 0x004fc8000f8608ff */
[----:B------:R-:W-:-:S05]  /*87d0*/  LEA.HI.X R3, R4, UR11, R0, 0x1, P3 ;  /* 0x0000000b04037c11 */ /* 0x000fca00098f0c00 */
[----:B------:R3:W-:Y:S04]  /*87e0*/  @!P2 STG.E.128 desc[UR40][R2.64], R52 ;  /* 0x000000340200a986 */ /* 0x0007e8000c101d28 */
[----:B-1----:R3:W-:Y:S04]  /*87f0*/  @!P1 STG.E.128 desc[UR40][R2.64+0x40], R48 ;  /* 0x0000403002009986 */ /* 0x0027e8000c101d28 */
[----:B------:R3:W-:Y:S02]  /*8800*/  @!P0 STG.E.128 desc[UR40][R2.64+0x80], R44 ;  /* 0x0000802c02008986 */ /* 0x0007e4000c101d28 */
.L_x_194:
[----:B------:R-:W-:Y:S05]  /*8810*/  BSYNC.RECONVERGENT B1 ;  /* 0x0000000000017941 */ /* 0x000fea0003800200 */
.L_x_172:
[----:B------:R-:W4:Y:S01]  /*8820*/  LDCU UR8, c[0x0][0x438] ;  /* 0x00008700ff0877ac */ /* 0x000f220008000800 */
[----:B------:R-:W1:Y:S01]  /*8830*/  LDCU UR9, c[0x0][0x370] ;  /* 0x00006e00ff0977ac */ /* 0x000e620008000800 */
[----:B------:R-:W-:Y:S01]  /*8840*/  UMOV UR10, UR25 ;  /* 0x00000019000a7c82 */ /* 0x000fe20008000000 */
[----:B----4-:R-:W-:-:S04]  /*8850*/  UIADD3 UR8, UPT, UPT, UR8, 0x7f, URZ ;  /* 0x0000007f08087890 */ /* 0x010fc8000fffe0ff */
[----:B------:R-:W-:Y:S02]  /*8860*/  USHF.R.S32.HI UR5, URZ, 0x1f, UR8 ;  /* 0x0000001fff057899 */ /* 0x000fe40008011408 */
[----:B-1----:R-:W-:Y:S02]  /*8870*/  UIADD3 UR45, UPT, UPT, UR9, UR45, URZ ;  /* 0x0000002d092d7290 */ /* 0x002fe4000fffe0ff */
[----:B------:R-:W-:-:S04]  /*8880*/  ULEA.HI UR5, UR5, UR8, URZ, 0x7 ;  /* 0x0000000805057291 */ /* 0x000fc8000f8f38ff */
[----:B------:R-:W-:-:S04]  /*8890*/  USHF.R.S32.HI UR5, URZ, 0x7, UR5 ;  /* 0x00000007ff057899 */ /* 0x000fc80008011405 */
[----:B------:R-:W-:-:S09]  /*88a0*/  UISETP.GE.AND UP0, UPT, UR45, UR5, UPT ;  /* 0x000000052d00728c */ /* 0x000fd2000bf06270 */
[----:B------:R-:W-:Y:S05]  /*88b0*/  BRA.U !UP0, `(.L_x_230) ;  /* 0xffffff7908a47547 */ /* 0x000fea000b83ffff */
[----:B------:R-:W-:Y:S05]  /*88c0*/  EXIT ;  /* 0x000000000000794d */ /* 0x000fea0003800000 */
.L_x_231:
        /* <DEDUP_REMOVED lines=11> */
.L_x_1712:


//--------------------- .text._ZN5flash44flash_bwd_dq_dk_dv_loop_seqk_parallel_kernelI23Flash_bwd_kernel_traitsILi96ELi64ELi128ELi8ELi2ELi4ELi4ELb1ELb0EN7cutlass10bfloat16_tE19Flash_kernel_traitsILi96ELi64ELi128ELi8ES3_EELb0ELb0ELb1ELb0ELb0ELb1ELb0EEEvNS_16Flash_bwd_paramsE --------------------------
	.section	.text._ZN5flash44flash_bwd_dq_dk_dv_loop_seqk_parallel_kernelI23Flash_bwd_kernel_traitsILi96ELi64ELi128ELi8ELi2ELi4ELi4ELb1ELb0EN7cutlass10bfloat16_tE19Flash_kernel_traitsILi96ELi64ELi128ELi8ES3_EELb0ELb0ELb1ELb0ELb0ELb1ELb0EEEvNS_16Flash_bwd_paramsE,"ax",@progbits
	.align	128
        .global         _ZN5flash44flash_bwd_dq_dk_dv_loop_seqk_parallel_kernelI23Flash_bwd_kernel_traitsILi96ELi64ELi128ELi8ELi2ELi4ELi4ELb1ELb0EN7cutlass10bfloat16_tE19Flash_kernel_traitsILi96ELi64ELi128ELi8ES3_EELb0ELb0ELb1ELb0ELb0ELb1ELb0EEEvNS_16Flash_bwd_paramsE
        .type           _ZN5flash44flash_bwd_dq_dk_dv_loop_seqk_parallel_kernelI23Flash_bwd_kernel_traitsILi96ELi64ELi128ELi8ELi2ELi4ELi4ELb1ELb0EN7cutlass10bfloat16_tE19Flash_kernel_traitsILi96ELi64ELi128ELi8ES3_EELb0ELb0ELb1ELb0ELb0ELb1ELb0EEEvNS_16Flash_bwd_paramsE,@function
        .size           _ZN5flash44flash_bwd_dq_dk_dv_loop_seqk_parallel_kernelI23Flash_bwd_kernel_traitsILi96ELi64ELi128ELi8ELi2ELi4ELi4ELb1ELb0EN7cutlass10bfloat16_tE19Flash_kernel_traitsILi96ELi64ELi128ELi8ES3_EELb0ELb0ELb1ELb0ELb0ELb1ELb0EEEvNS_16Flash_bwd_paramsE,(.L_x_1713 - _ZN5flash44flash_bwd_dq_dk_dv_loop_seqk_parallel_kernelI23Flash_bwd_kernel_traitsILi96ELi64ELi128ELi8ELi2ELi4ELi4ELb1ELb0EN7cutlass10bfloat16_tE19Flash_kernel_traitsILi96ELi64ELi128ELi8ES3_EELb0ELb0ELb1ELb0ELb0ELb1ELb0EEEvNS_16Flash_bwd_paramsE)
        .other          _ZN5flash44flash_bwd_dq_dk_dv_loop_seqk_parallel_kernelI23Flash_bwd_kernel_traitsILi96ELi64ELi128ELi8ELi2ELi4ELi4ELb1ELb0EN7cutlass10bfloat16_tE19Flash_kernel_traitsILi96ELi64ELi128ELi8ES3_EELb0ELb0ELb1ELb0ELb0ELb1ELb0EEEvNS_16Flash_bwd_paramsE,@"STO_CUDA_ENTRY STV_DEFAULT"
_ZN5flash44flash_bwd_dq_dk_dv_loop_seqk_parallel_kernelI23Flash_bwd_kernel_traitsILi96ELi64ELi128ELi8ELi2ELi4ELi4ELb1ELb0EN7cutlass10bfloat16_tE19Flash_kernel_traitsILi96ELi64ELi128ELi8ES3_EELb0ELb0ELb1ELb0ELb0ELb1ELb0EEEvNS_16Flash_bwd_paramsE:
.text._ZN5flash44flash_bwd_dq_dk_dv_loop_seqk_parallel_kernelI23Flash_bwd_kernel_traitsILi96ELi64ELi128ELi8ELi2ELi4ELi4ELb1ELb0EN7cutlass10bfloat16_tE19Flash_kernel_traitsILi96ELi64ELi128ELi8ES3_EELb0ELb0ELb1ELb0ELb0ELb1ELb0EEEvNS_16Flash_bwd_paramsE:
        /* <DEDUP_REMOVED lines=52> */
.L_x_270:
        /* <DEDUP_REMOVED lines=49> */
.L_x_232:
        /* <DEDUP_REMOVED lines=15> */
[----:B------:R-:W-:-:S04]  /*0740*/  UIADD3 UR9, UPT, UPT, UR9, 0x3f, URZ ;  /* 0x0000003f09097890 */ /* 0x000fc8000fffe0ff */
[----:B------:R-:W-:-:S04]  /*0750*/  USHF.R.S32.HI UR8, URZ, 0x1f, UR9 ;  /* 0x0000001fff087899 */ /* 0x000fc80008011409 */
[----:B------:R-:W-:-:S04]  /*0760*/  ULEA.HI UR8, UR8, UR9, URZ, 0x6 ;  /* 0x0000000908087291 */ /* 0x000fc8000f8f30ff */
[----:B------:R-:W-:-:S04]  /*0770*/  USHF.R.S32.HI UR8, URZ, 0x6, UR8 ;  /* 0x00000006ff087899 */ /* 0x000fc80008011408 */
[----:B------:R-:W-:-:S04]  /*0780*/  UISETP.LT.AND UP0, UPT, UR10, UR8, UPT ;  /* 0x000000080a00728c */ /* 0x000fc8000bf01270 */
[----:B------:R-:W-:Y:S01]  /*0790*/  USEL UR45, UR10, UR8, UP0 ;  /* 0x000000080a2d7287 */ /* 0x000fe20008000000 */
[----:B------:R-:W1:Y:S02]  /*07a0*/  @!UP1 LDCU.64 UR10, c[0x0][0x398] ;  /* 0x00007300ff0a97ac */ /* 0x000e640008000a00 */
[----:B------:R-:W2:Y:S01]  /*07b0*/  @UP1 LDCU.64 UR8, c[0x0][0x3b0] ;  /* 0x00007600ff0817ac */ /* 0x000ea20008000a00 */
[----:B------:R-:W-:Y:S02]  /*07c0*/  ULEA UR22, UR45, 0xffffffc0, 0x6 ;  /* 0xffffffc02d167891 */ /* 0x000fe4000f8e30ff */
[----:B-1----:R-:W-:Y:S02]  /*07d0*/  @!UP1 UIMAD.WIDE.U32 UR52, UR44, UR10, URZ ;  /* 0x0000000a2c3492a5 */ /* 0x002fe4000f8e00ff */
[----:B--2---:R-:W-:Y:S02]  /*07e0*/  @UP1 UIMAD.WIDE.U32 UR16, UR14, UR8, URZ ;  /* 0x000000080e1012a5 */ /* 0x004fe4000f8e00ff */
[----:B------:R-:W-:-:S02]  /*07f0*/  @!UP1 UIMAD UR23, UR44, UR11, UR53 ;  /* 0x0000000b2c1792a4 */ /* 0x000fc4000f8e0235 */
[----:B------:R-:W-:Y:S02]  /*0800*/  @UP1 UIMAD UR23, UR14, UR9, UR17 ;  /* 0x000000090e1712a4 */ /* 0x000fe4000f8e0211 */
[----:B------:R-:W-:Y:S01]  /*0810*/  USHF.R.S32.HI UR53, URZ, 0x1f, UR22 ;  /* 0x0000001fff357899 */ /* 0x000fe20008011416 */
        /* <DEDUP_REMOVED lines=14> */
.L_x_234:
[----:B------:R-:W1:Y:S01]  /*0900*/  LDCU.64 UR18, c[0x0][0x3b8] ;  /* 0x00007700ff1277ac */ /* 0x000e620008000a00 */
[----:B------:R-:W-:-:S04]  /*0910*/  UIADD3 UR8, UPT, UPT, UR40, UR42, URZ ;  /* 0x0000002a28087290 */ /* 0x000fc8000fffe0ff */
[----:B-1----:R-:W-:Y:S02]  /*0920*/  UIMAD.WIDE.U32 UR46, UR8, UR18, URZ ;  /* 0x00000012082e72a5 */ /* 0x002fe4000f8e00ff */
[----:B------:R-:W-:-:S04]  /*0930*/  UIMAD UR8, UR8, UR19, URZ ;  /* 0x00000013080872a4 */ /* 0x000fc8000f8e02ff */
[----:B------:R-:W-:-:S06]  /*0940*/  UIADD3 UR8, UPT, UPT, UR47, UR8, URZ ;  /* 0x000000082f087290 */ /* 0x000fcc000fffe0ff */
[----:B------:R-:W-:-:S07]  /*0950*/  MOV R17, UR8 ;  /* 0x0000000800117c02 */ /* 0x000fce0008000f00 */
.L_x_235:
        /* <DEDUP_REMOVED lines=43> */
.L_x_236:
[----:B------:R-:W1:Y:S01]  /*0c10*/  LDCU.64 UR16, c[0x0][0x3c0] ;  /* 0x00007800ff1077ac */ /* 0x000e620008000a00 */
[----:B------:R-:W-:-:S04]  /*0c20*/  UIADD3 UR8, UPT, UPT, UR40, UR42, URZ ;  /* 0x0000002a28087290 */ /* 0x000fc8000fffe0ff */
[----:B-1----:R-:W-:Y:S02]  /*0c30*/  UIMAD.WIDE.U32 UR48, UR8, UR16, URZ ;  /* 0x00000010083072a5 */ /* 0x002fe4000f8e00ff */
[----:B------:R-:W-:-:S04]  /*0c40*/  UIMAD UR8, UR8, UR17, URZ ;  /* 0x00000011080872a4 */ /* 0x000fc8000f8e02ff */
[----:B------:R-:W-:-:S06]  /*0c50*/  UIADD3 UR8, UPT, UPT, UR49, UR8, URZ ;  /* 0x0000000831087290 */ /* 0x000fcc000fffe0ff */
[----:B------:R-:W-:-:S07]  /*0c60*/  MOV R16, UR8 ;  /* 0x0000000800107c02 */ /* 0x000fce0008000f00 */
.L_x_237:
        /* <DEDUP_REMOVED lines=28> */
.L_x_238:
[----:B------:R-:W-:Y:S02]  /*0e30*/  UIMAD.WIDE.U32 UR10, UR50, UR14, URZ ;  /* 0x0000000e320a72a5 */ /* 0x000fe4000f8e00ff */
[----:B------:R-:W-:-:S04]  /*0e40*/  UIMAD UR8, UR51, UR14, URZ ;  /* 0x0000000e330872a4 */ /* 0x000fc8000f8e02ff */
[----:B------:R-:W-:-:S12]  /*0e50*/  UIADD3 UR8, UPT, UPT, UR11, UR8, URZ ;  /* 0x000000080b087290 */ /* 0x000fd8000fffe0ff */
.L_x_239:
        /* <DEDUP_REMOVED lines=20> */
.L_x_240:
[----:B------:R-:W1:Y:S01]  /*0fa0*/  LDCU UR57, c[0x0][0x434] ;  /* 0x00008680ff3977ac */ /* 0x000e620008000800 */
[----:B------:R-:W-:-:S04]  /*0fb0*/  UIMAD UR9, UR44, UR60, UR28 ;  /* 0x0000003c2c0972a4 */ /* 0x000fc8000f8e021c */
[----:B-1----:R-:W-:Y:S02]  /*0fc0*/  UIMAD UR57, UR9, UR57, URZ ;  /* 0x00000039093972a4 */ /* 0x002fe4000f8e02ff */
.L_x_241:
        /* <DEDUP_REMOVED lines=11> */
.L_x_242:
[----:B------:R-:W1:Y:S01]  /*1080*/  LDCU UR56, c[0x0][0x444] ;  /* 0x00008880ff3877ac */ /* 0x000e620008000800 */
[----:B------:R-:W-:-:S04]  /*1090*/  UIMAD UR9, UR44, UR60, UR28 ;  /* 0x0000003c2c0972a4 */ /* 0x000fc8000f8e021c */
[----:B-1----:R-:W-:-:S12]  /*10a0*/  UIMAD UR56, UR9, UR56, URZ ;  /* 0x00000038093872a4 */ /* 0x002fd8000f8e02ff */
.L_x_243:
        /* <DEDUP_REMOVED lines=9> */
[----:B------:R-:W-:Y:S01]  /*1140*/  UIADD3.X UR54, UPT, UPT, UR54, UR8, UR9, UP1, UP0 ;  /* 0x0000000836367290 */ /* 0x000fe20008fe0409 */
[----:B------:R-:W5:Y:S01]  /*1150*/  LDCU.64 UR20, c[0x0][0x3c8] ;  /* 0x00007900ff1477ac */ /* 0x000f620008000a00 */
[----:B-1----:R-:W-:-:S02]  /*1160*/  UIADD3 UR51, UPT, UPT, UR37, UR51, URZ ;  /* 0x0000003325337290 */ /* 0x002fc4000fffe0ff */
[----:B------:R-:W-:Y:S02]  /*1170*/  ULEA UR56, UR50, UR56, 0x6 ;  /* 0x0000003832387291 */ /* 0x000fe4000f8e30ff */
[----:B------:R-:W-:Y:S02]  /*1180*/  UIADD3 UR9, UPT, UPT, UR5, -0x80, -UR51 ;  /* 0xffffff8005097890 */ /* 0x000fe4000fffe833 */
[----:B------:R-:W-:Y:S02]  /*1190*/  ULEA UR57, UR50, UR57, 0x6 ;  /* 0x0000003932397291 */ /* 0x000fe4000f8e30ff */
[----:B------:R-:W-:Y:S01]  /*11a0*/  USHF.R.S32.HI UR8, URZ, 0x1f, UR9 ;  /* 0x0000001fff087899 */ /* 0x000fe20008011409 */
[----:B----4-:R-:W-:Y:S01]  /*11b0*/  IMAD.U32 R4, RZ, RZ, UR14 ;  /* 0x0000000eff047e24 */ /* 0x010fe2000f8e00ff */
[----:B------:R-:W-:Y:S02]  /*11c0*/  UIMAD UR62, UR53, UR14, URZ ;  /* 0x0000000e353e72a4 */ /* 0x000fe4000f8e02ff */
[----:B------:R-:W-:-:S02]  /*11d0*/  ULEA.HI UR8, UR8, UR9, URZ, 0x6 ;  /* 0x0000000908087291 */ /* 0x000fc4000f8f30ff */
[----:B------:R-:W-:Y:S01]  /*11e0*/  UIMAD UR62, UR22, UR15, UR62 ;  /* 0x0000000f163e72a4 */ /* 0x000fe2000f8e023e */
[C---:B--2---:R-:W-:Y:S01]  /*11f0*/  IMAD.SHL.U32 R20, R22.reuse, 0x8, RZ ;  /* 0x0000000816147824 */ /* 0x044fe200078e00ff */
[----:B------:R-:W-:Y:S01]  /*1200*/  USHF.R.S32.HI UR49, URZ, 0x6, UR8 ;  /* 0x00000006ff317899 */ /* 0x000fe20008011408 */
[----:B-----5:R-:W-:Y:S01]  /*1210*/  IMAD.U32 R6, RZ, RZ, UR20 ;  /* 0x00000014ff067e24 */ /* 0x020fe2000f8e00ff */
[----:B------:R-:W-:Y:S02]  /*1220*/  LOP3.LUT R12, R22, 0x1f, RZ, 0xc0, !PT ;  /* 0x0000001f160c7812 */ /* 0x000fe400078ec0ff */
[----:B------:R-:W-:Y:S01]  /*1230*/  LOP3.LUT R8, R20, 0x18, RZ, 0xc0, !PT ;  /* 0x0000001814087812 */ /* 0x000fe200078ec0ff */
[----:B------:R-:W-:Y:S01]  /*1240*/  UISETP.LT.AND UP0, UPT, URZ, UR49, UPT ;  /* 0x00000031ff00728c */ /* 0x000fe2000bf01270 */
[----:B------:R-:W-:Y:S01]  /*1250*/  MOV R0, UR62 ;  /* 0x0000003e00007c02 */ /* 0x000fe20008000f00 */
[----:B------:R-:W1:Y:S01]  /*1260*/  LDCU.128 UR8, c[0x0][0x590] ;  /* 0x0000b200ff0877ac */ /* 0x000e620008000c00 */
[----:B------:R-:W-:Y:S01]  /*1270*/  IADD3 R2, P0, PT, R8, UR64, RZ ;  /* 0x0000004008027c10 */ /* 0x000fe2000ff1e0ff */
[----:B------:R-:W-:Y:S01]  /*1280*/  IMAD.WIDE.U32 R4, R4, UR22, R8 ;  /* 0x0000001604047c25 */ /* 0x000fe2000f8e0008 */
[----:B------:R-:W-:Y:S01]  /*1290*/  SHF.R.U32.HI R21, RZ, 0x2, R22 ;  /* 0x00000002ff157819 */ /* 0x000fe20000011616 */
[----:B------:R-:W-:-:S02]  /*12a0*/  USEL UR49, URZ, UR49, !UP0 ;  /* 0x00000031ff317287 */ /* 0x000fc4000c000000 */
[----:B------:R-:W-:Y:S01]  /*12b0*/  IMAD.X R3, RZ, RZ, UR61, P0 ;  /* 0x0000003dff037e24 */ /* 0x000fe200080e06ff */
[----:B------:R-:W-:Y:S01]  /*12c0*/  IADD3 R4, P1, PT, R4, UR52, RZ ;  /* 0x0000003404047c10 */ /* 0x000fe2000ff3e0ff */
[----:B------:R-:W-:Y:S01]  /*12d0*/  UIMAD UR52, UR60, UR59, URZ ;  /* 0x0000003b3c3472a4 */ /* 0x000fe2000f8e02ff */
[----:B------:R-:W2:Y:S02]  /*12e0*/  LDCU.64 UR60, c[0x0][0x5e8] ;  /* 0x0000bd00ff3c77ac */ /* 0x000ea40008000a00 */
[----:B------:R-:W-:Y:S01]  /*12f0*/  IADD3.X R5, PT, PT, R5, UR23, R0, P1, !PT ;  /* 0x0000001705057c10 */ /* 0x000fe20008ffe400 */
[----:B------:R-:W-:Y:S01]  /*1300*/  IMAD.U32 R0, RZ, RZ, UR21 ;  /* 0x00000015ff007e24 */ /* 0x000fe2000f8e00ff */
[----:B------:R-:W4:Y:S01]  /*1310*/  LDCU.64 UR20, c[0x0][0x550] ;  /* 0x0000aa00ff1477ac */ /* 0x000f220008000a00 */
[----:B-1----:R-:W-:Y:S01]  /*1320*/  IMAD.U32 R7, RZ, RZ, UR8 ;  /* 0x00000008ff077e24 */ /* 0x002fe2000f8e00ff */
[----:B------:R-:W-:Y:S01]  /*1330*/  UIMAD UR53, UR53, UR8, URZ ;  /* 0x00000008353572a4 */ /* 0x000fe2000f8e02ff */
[----:B------:R-:W1:Y:S02]  /*1340*/  LDCU.64 UR58, c[0x0][0x420] ;  /* 0x00008400ff3a77ac */ /* 0x000e640008000a00 */
[----:B------:R-:W-:Y:S01]  /*1350*/  IMAD.WIDE.U32 R2, R7, UR22, R2 ;  /* 0x0000001607027c25 */ /* 0x000fe2000f8e0002 */
[----:B------:R-:W-:-:S03]  /*1360*/  UIMAD UR22, UR22, UR9, UR53 ;  /* 0x00000009161672a4 */ /* 0x000fc6000f8e0235 */
[----:B------:R-:W-:Y:S01]  /*1370*/  IMAD.WIDE.U32 R6, R6, UR28, R4 ;  /* 0x0000001c06067c25 */ /* 0x000fe2000f8e0004 */
[----:B------:R-:W-:Y:S01]  /*1380*/  SHF.R.U32.HI R5, RZ, 0x5, R22 ;  /* 0x00000005ff057819 */ /* 0x000fe20000011616 */
[----:B------:R-:W-:Y:S02]  /*1390*/  USHF.L.U32 UR53, UR52, 0x6, URZ ;  /* 0x0000000634357899 */ /* 0x000fe400080006ff */
[----:B------:R-:W-:Y:S01]  /*13a0*/  IMAD.U32 R4, RZ, RZ, UR10 ;  /* 0x0000000aff047e24 */ /* 0x000fe2000f8e00ff */
[----:B------:R-:W-:Y:S01]  /*13b0*/  IADD3 R3, PT, PT, R3, UR22, RZ ;  /* 0x0000001603037c10 */ /* 0x000fe2000fffe0ff */
[----:B------:R-:W-:Y:S01]  /*13c0*/  IMAD R12, R5, UR52, R12 ;  /* 0x00000034050c7c24 */ /* 0x000fe2000f8e020c */
[----:B------:R-:W-:Y:S01]  /*13d0*/  UISETP.GT.AND UP0, UPT, UR45, UR49, UPT ;  /* 0x000000312d00728c */ /* 0x000fe2000bf04270 */
[----:B------:R-:W-:Y:S01]  /*13e0*/  IMAD R7, R0, UR28, R7 ;  /* 0x0000001c00077c24 */ /* 0x000fe2000f8e0207 */
[----:B------:R-:W-:Y:S01]  /*13f0*/  MOV R0, UR11 ;  /* 0x0000000b00007c02 */ /* 0x000fe20008000f00 */
[----:B------:R-:W-:Y:S01]  /*1400*/  IMAD.WIDE.U32 R4, R4, UR28, R2 ;  /* 0x0000001c04047c25 */ /* 0x000fe2000f8e0002 */
[----:B------:R-:W5:Y:S03]  /*1410*/  LDCU.64 UR10, c[0x0][0x570] ;  /* 0x0000ae00ff0a77ac */ /* 0x000f660008000a00 */
[----:B---3--:R-:W-:Y:S01]  /*1420*/  IMAD.WIDE.U32 R2, R14, UR26, RZ ;  /* 0x0000001a0e027c25 */ /* 0x008fe2000f8e00ff */
[----:B------:R-:W3:Y:S02]  /*1430*/  LDCU.64 UR22, c[0x0][0x380] ;  /* 0x00007000ff1677ac */ /* 0x000ee40008000a00 */
[----:B------:R-:W-:Y:S01]  /*1440*/  SEL R11, R2, RZ, P4 ;  /* 0x000000ff020b7207 */ /* 0x000fe20002000000 */
[----:B------:R-:W-:Y:S01]  /*1450*/  IMAD R2, R15, UR26, R3 ;  /* 0x0000001a0f027c24 */ /* 0x000fe2000f8e0203 */
[----:B--2---:R-:W-:Y:S01]  /*1460*/  UIMAD.WIDE UR60, UR56, 0x4, UR60 ;  /* 0x00000004383c78a5 */ /* 0x004fe2000f8e023c */
[----:B------:R-:W-:Y:S01]  /*1470*/  IMAD R3, R0, UR28, R5 ;  /* 0x0000001c00037c24 */ /* 0x000fe2000f8e0205 */
[----:B------:R-:W-:Y:S01]  /*1480*/  IADD3 R13, P1, P0, R12, UR55, R11 ;  /* 0x000000370c0d7c10 */ /* 0x000fe2000f83e00b */
[----:B------:R-:W-:Y:S01]  /*1490*/  IMAD.U32 R11, RZ, RZ, UR53 ;  /* 0x00000035ff0b7e24 */ /* 0x000fe2000f8e00ff */
[----:B------:R-:W-:Y:S01]  /*14a0*/  SHF.R.S32.HI R5, RZ, 0x1f, R12 ;  /* 0x0000001fff057819 */ /* 0x000fe2000001140c */
[----:B-1----:R-:W-:Y:S01]  /*14b0*/  UIMAD.WIDE UR58, UR57, 0x4, UR58 ;  /* 0x00000004393a78a5 */ /* 0x002fe2000f8e023a */
[----:B------:R-:W-:Y:S01]  /*14c0*/  SEL R0, R2, RZ, P4 ;  /* 0x000000ff02007207 */ /* 0x000fe20002000000 */
[----:B------:R-:W-:-:S03]  /*14d0*/  IMAD.MOV.U32 R2, RZ, RZ, R4 ;  /* 0x000000ffff027224 */ /* 0x000fc600078e0004 */
[----:B------:R-:W-:Y:S01]  /*14e0*/  IADD3.X R12, PT, PT, R5, UR54, R0, P1, P0 ;  /* 0x00000036050c7c10 */ /* 0x000fe20008fe0400 */
[----:B------:R-:W-:Y:S01]  /*14f0*/  IMAD.WIDE.U32 R4, R21, UR14, R6 ;  /* 0x0000000e15047c25 */ /* 0x000fe2000f8e0006 */
[----:B------:R-:W-:-:S03]  /*1500*/  IADD3 R0, P0, PT, R13, UR53, RZ ;  /* 0x000000350d007c10 */ /* 0x000fc6000ff1e0ff */
[----:B------:R-:W-:Y:S01]  /*1510*/  IMAD.WIDE.U32 R2, R21, UR8, R2 ;  /* 0x0000000815027c25 */ /* 0x000fe2000f8e0002 */
[----:B------:R-:W-:Y:S02]  /*1520*/  LEA.HI.X.SX32 R7, R11, R12, 0x1, P0 ;  /* 0x0000000c0b077211 */ /* 0x000fe400000f0eff */
[----:B-----5:R-:W-:Y:S01]  /*1530*/  LEA R234, P0, R0, UR10, 0x2 ;  /* 0x0000000a00ea7c11 */ /* 0x020fe2000f8010ff */
[C---:B------:R-:W-:Y:S01]  /*1540*/  IMAD R6, R21.reuse, UR9, R3 ;  /* 0x0000000915067c24 */ /* 0x040fe2000f8e0203 */
[----:B---3--:R-:W-:Y:S01]  /*1550*/  LEA R238, P2, R4, UR22, 0x1 ;  /* 0x0000001604ee7c11 */ /* 0x008fe2000f8408ff */
        /* <DEDUP_REMOVED lines=21> */
.L_x_245:
[----:B------:R-:W1:Y:S01]  /*16b0*/  LDCU.64 UR10, c[0x0][0x5c0] ;  /* 0x0000b800ff0a77ac */ /* 0x000e620008000a00 */
[----:B------:R-:W-:-:S04]  /*16c0*/  UIADD3 UR5, UPT, UPT, UR40, UR42, URZ ;  /* 0x0000002a28057290 */ /* 0x000fc8000fffe0ff */
[----:B-1----:R-:W-:Y:S02]  /*16d0*/  UIMAD.WIDE.U32 UR18, UR5, UR10, URZ ;  /* 0x0000000a051272a5 */ /* 0x002fe4000f8e00ff */
[----:B------:R-:W-:-:S04]  /*16e0*/  UIMAD UR5, UR5, UR11, URZ ;  /* 0x0000000b050572a4 */ /* 0x000fc8000f8e02ff */
[----:B------:R-:W-:-:S06]  /*16f0*/  UIADD3 UR5, UPT, UPT, UR19, UR5, URZ ;  /* 0x0000000513057290 */ /* 0x000fcc000fffe0ff */
[----:B------:R-:W-:Y:S02]  /*1700*/  MOV R0, UR5 ;  /* 0x0000000500007c02 */ /* 0x000fe40008000f00 */
.L_x_246:
        /* <DEDUP_REMOVED lines=12> */
.L_x_247:
[----:B------:R-:W1:Y:S01]  /*17d0*/  LDCU.64 UR8, c[0x0][0x5c8] ;  /* 0x0000b900ff0877ac */ /* 0x000e620008000a00 */
[----:B------:R-:W-:-:S04]  /*17e0*/  UIADD3 UR40, UPT, UPT, UR40, UR42, URZ ;  /* 0x0000002a28287290 */ /* 0x000fc8000fffe0ff */
[----:B-1----:R-:W-:Y:S02]  /*17f0*/  UIMAD.WIDE.U32 UR16, UR40, UR8, URZ ;  /* 0x00000008281072a5 */ /* 0x002fe4000f8e00ff */
[----:B------:R-:W-:-:S04]  /*1800*/  UIMAD UR40, UR40, UR9, URZ ;  /* 0x00000009282872a4 */ /* 0x000fc8000f8e02ff */
[----:B------:R-:W-:-:S06]  /*1810*/  UIADD3 UR40, UPT, UPT, UR17, UR40, URZ ;  /* 0x0000002811287290 */ /* 0x000fcc000fffe0ff */
[----:B------:R-:W-:Y:S02]  /*1820*/  MOV R10, UR40 ;  /* 0x00000028000a7c02 */ /* 0x000fe40008000f00 */
.L_x_248:
        /* <DEDUP_REMOVED lines=26> */
.L_x_250:
[----:B------:R-:W-:Y:S05]  /*19d0*/  BSYNC.RECONVERGENT B0 ;  /* 0x0000000000007941 */ /* 0x000fea0003800200 */
.L_x_249:
        /* <DEDUP_REMOVED lines=13> */
.L_x_252:
[----:B------:R-:W-:Y:S05]  /*1ab0*/  BSYNC.RECONVERGENT B0 ;  /* 0x0000000000007941 */ /* 0x000fea0003800200 */
.L_x_251:
        /* <DEDUP_REMOVED lines=23> */
.L_x_254:
[----:B------:R-:W-:Y:S05]  /*1c30*/  BSYNC.RECONVERGENT B0 ;  /* 0x0000000000007941 */ /* 0x000fea0003800200 */
.L_x_253:
        /* <DEDUP_REMOVED lines=13> */
.L_x_244:
        /* <DEDUP_REMOVED lines=15> */
[----:B------:R-:W-:Y:S01]  /*1e00*/  IMAD.MOV.U32 R251, RZ, RZ, 0x7f800000 ;  /* 0x7f800000fffb7424 */ /* 0x000fe200078e00ff */
[----:B------:R-:W-:Y:S01]  /*1e10*/  LOP3.LUT R240, R23, 0x10, RZ, 0xc0, !PT ;  /* 0x0000001017f07812 */ /* 0x000fe200078ec0ff */
[----:B------:R-:W-:Y:S01]  /*1e20*/  UIMAD UR47, UR31, UR19, UR47 ;  /* 0x000000131f2f72a4 */ /* 0x000fe2000f8e022f */
[----:B------:R-:W-:Y:S01]  /*1e30*/  IADD3.X R3, PT, PT, R16, UR14, R3, P0, !PT ;  /* 0x0000000e10037c10 */ /* 0x000fe200087fe403 */
[----:B------:R-:W3:Y:S01]  /*1e40*/  @!P6 LDC.64 R14, c[0x0][0x390] ;  /* 0x0000e400ff0eeb82 */ /* 0x000ee20000000a00 */
        /* <DEDUP_REMOVED lines=22> */
[----:B------:R-:W4:Y:S02]  /*1fb0*/  LDCU UR15, c[0x0][0x3b0] ;  /* 0x00007600ff0f77ac */ /* 0x000f240008000800 */
[----:B------:R-:W-:-:S02]  /*1fc0*/  IMAD R11, R10, UR9, R4 ;  /* 0x000000090a0b7c24 */ /* 0x000fc4000f8e0204 */
[----:B------:R-:W-:Y:S02]  /*1fd0*/  @!P5 IMAD.MOV.U32 R4, RZ, RZ, R2 ;  /* 0x000000ffff04d224 */ /* 0x000fe400078e0002 */
[----:B------:R-:W-:Y:S02]  /*1fe0*/  IMAD.MOV.U32 R250, RZ, RZ, 0x7f800000 ;  /* 0x7f800000fffa7424 */ /* 0x000fe400078e00ff */
[----:B------:R-:W-:Y:S02]  /*1ff0*/  IMAD.MOV.U32 R249, RZ, RZ, 0x7f800000 ;  /* 0x7f800000fff97424 */ /* 0x000fe400078e00ff */
[----:B------:R-:W-:Y:S02]  /*2000*/  IMAD.MOV.U32 R248, RZ, RZ, 0x7f800000 ;  /* 0x7f800000fff87424 */ /* 0x000fe400078e00ff */
[----:B------:R-:W-:Y:S01]  /*2010*/  IMAD.MOV.U32 R224, RZ, RZ, 0x20 ;  /* 0x00000020ffe07424 */ /* 0x000fe200078e00ff */
[----:B------:R-:W-:Y:S01]  /*2020*/  CS2R R126, SRZ ;  /* 0x00000000007e7805 */ /* 0x000fe2000001ff00 */
[----:B------:R-:W-:Y:S01]  /*2030*/  IMAD.WIDE.U32 R6, R10, UR8, R6 ;  /* 0x000000080a067c25 */ /* 0x000fe2000f8e0006 */
[----:B---3--:R-:W-:Y:S01]  /*2040*/  @!P6 LEA R10, P0, R8, R14, 0x1 ;  /* 0x0000000e080ae211 */ /* 0x008fe200078008ff */
[----:B------:R-:W-:-:S02]  /*2050*/  ULOP3.LUT UR8, UR50, 0x80000001, URZ, 0xc0, !UPT ;  /* 0x8000000132087892 */ /* 0x000fc4000f8ec0ff */
[----:B------:R-:W-:Y:S01]  /*2060*/  @!P6 IMAD R2, R21, UR17, R9 ;  /* 0x000000111502ec24 */ /* 0x000fe2000f8e0209 */
[----:B------:R-:W-:Y:S01]  /*2070*/  CS2R R124, SRZ ;  /* 0x00000000007c7805 */ /* 0x000fe2000001ff00 */
[----:B------:R-:W-:Y:S01]  /*2080*/  @!P5 IMAD.MOV.U32 R5, RZ, RZ, R3 ;  /* 0x000000ffff05d224 */ /* 0x000fe200078e0003 */
[----:B------:R-:W-:Y:S01]  /*2090*/  UISETP.NE.AND UP0, UPT, UR8, 0x1, UPT ;  /* 0x000000010800788c */ /* 0x000fe2000bf05270 */
[----:B------:R-:W-:Y:S01]  /*20a0*/  @!P5 IMAD R0, R12, UR16, RZ ;  /* 0x000000100c00dc24 */ /* 0x000fe2000f8e02ff */
[----:B------:R-:W-:Y:S01]  /*20b0*/  CS2R R130, SRZ ;  /* 0x0000000000827805 */ /* 0x000fe2000001ff00 */
[----:B------:R-:W-:Y:S01]  /*20c0*/  IMAD.IADD R3, R7, 0x1, R11 ;  /* 0x0000000107037824 */ /* 0x000fe200078e020b */
[----:B------:R-:W-:Y:S01]  /*20d0*/  @!P6 LEA.HI.X R11, R8, R15, R2, 0x1, P0 ;  /* 0x0000000f080be211 */ /* 0x000fe200000f0c02 */
[C---:B------:R-:W-:Y:S01]  /*20e0*/  @!P5 IMAD R9, R13.reuse, UR17, R0 ;  /* 0x000000110d09dc24 */ /* 0x040fe2000f8e0200 */
[----:B------:R-:W3:Y:S01]  /*20f0*/  @!P5 LDC.64 R14, c[0x0][0x388] ;  /* 0x0000e200ff0edb82 */ /* 0x000ee20000000a00 */
[----:B------:R-:W-:Y:S01]  /*2100*/  @!P5 IMAD.WIDE.U32 R4, R13, UR16, R4 ;  /* 0x000000100d04dc25 */ /* 0x000fe2000f8e0004 */
[----:B------:R-:W-:Y:S01]  /*2110*/  USEL UR8, URZ, 0x3000, UP0 ;  /* 0x00003000ff087887 */ /* 0x000fe20008000000 */
[----:B------:R-:W4:Y:S02]  /*2120*/  LDCU UR16, c[0x0][0x590] ;  /* 0x0000b200ff1077ac */ /* 0x000f240008000800 */
[----:B------:R-:W-:Y:S01]  /*2130*/  @!P5 IMAD R0, R12, UR18, RZ ;  /* 0x000000120c00dc24 */ /* 0x000fe2000f8e02ff */
[----:B-1----:R-:W-:Y:S01]  /*2140*/  @!P5 LEA R8, P0, R4, R16, 0x1 ;  /* 0x000000100408d211 */ /* 0x002fe200078008ff */
        /* <DEDUP_REMOVED lines=23> */
[C---:B---3--:R-:W-:Y:S01]  /*22c0*/  @!P5 LEA R2, P0, R6.reuse, R14, 0x1 ;  /* 0x0000000e0602d211 */ /* 0x048fe200078008ff */
[----:B------:R-:W-:Y:S01]  /*22d0*/  @P6 STS.128 [R0+0xf000], RZ ;  /* 0x00f000ff00006388 */ /* 0x000fe20000000c00 */
[----:B------:R-:W-:Y:S01]  /*22e0*/  @!P5 IMAD.IADD R3, R7, 0x1, R12 ;  /* 0x000000010703d824 */ /* 0x000fe200078e020c */
[----:B------:R-:W-:Y:S01]  /*22f0*/  CS2R R110, SRZ ;  /* 0x00000000006e7805 */ /* 0x000fe2000001ff00 */
[----:B------:R-:W-:Y:S01]  /*2300*/  IMAD.MOV.U32 R225, RZ, RZ, 0x20 ;  /* 0x00000020ffe17424 */ /* 0x000fe200078e00ff */
[----:B------:R-:W-:Y:S01]  /*2310*/  @P6 STS.128 [R0+0x11000], RZ ;  /* 0x011000ff00006388 */ /* 0x000fe20000000c00 */
[----:B------:R-:W-:Y:S01]  /*2320*/  IMAD.MOV.U32 R252, RZ, RZ, 0x4 ;  /* 0x00000004fffc7424 */ /* 0x000fe200078e00ff */
[----:B------:R-:W-:-:S02]  /*2330*/  @!P5 LEA.HI.X R3, R6, R15, R3, 0x1, P0 ;  /* 0x0000000f0603d211 */ /* 0x000fc400000f0c03 */
[----:B------:R-:W-:Y:S01]  /*2340*/  CS2R R108, SRZ ;  /* 0x00000000006c7805 */ /* 0x000fe2000001ff00 */
[----:B------:R-:W-:Y:S01]  /*2350*/  @P6 STS.128 [R0+0x13000], RZ ;  /* 0x013000ff00006388 */ /* 0x000fe20000000c00 */
[----:B------:R-:W-:Y:S02]  /*2360*/  ISETP.GE.AND P0, PT, R240, UR14, PT ;  /* 0x0000000ef0007c0c */ /* 0x000fe4000bf06270 */
[----:B------:R-:W-:Y:S02]  /*2370*/  CS2R R114, SRZ ;  /* 0x0000000000727805 */ /* 0x000fe4000001ff00 */
[----:B------:R-:W-:Y:S01]  /*2380*/  CS2R R112, SRZ ;  /* 0x0000000000707805 */ /* 0x000fe2000001ff00 */
[----:B------:R-:W-:Y:S01]  /*2390*/  @P5 STS.128 [R0+0x10000], RZ ;  /* 0x010000ff00005388 */ /* 0x000fe20000000c00 */
[----:B------:R-:W-:Y:S02]  /*23a0*/  CS2R R106, SRZ ;  /* 0x00000000006a7805 */ /* 0x000fe4000001ff00 */
[----:B------:R-:W-:-:S02]  /*23b0*/  CS2R R104, SRZ ;  /* 0x0000000000687805 */ /* 0x000fc4000001ff00 */
[----:B------:R-:W-:Y:S01]  /*23c0*/  CS2R R102, SRZ ;  /* 0x0000000000667805 */ /* 0x000fe2000001ff00 */
[----:B------:R-:W-:Y:S01]  /*23d0*/  @P5 STS.128 [R0+0x12000], RZ ;  /* 0x012000ff00005388 */ /* 0x000fe20000000c00 */
[----:B------:R-:W-:Y:S02]  /*23e0*/  CS2R R100, SRZ ;  /* 0x0000000000647805 */ /* 0x000fe4000001ff00 */
[----:B------:R-:W-:Y:S02]  /*23f0*/  CS2R R94, SRZ ;  /* 0x00000000005e7805 */ /* 0x000fe4000001ff00 */
[----:B------:R-:W-:Y:S01]  /*2400*/  CS2R R92, SRZ ;  /* 0x00000000005c7805 */ /* 0x000fe2000001ff00 */
[----:B------:R-:W-:Y:S01]  /*2410*/  @P5 STS.128 [R0+0x14000], RZ ;  /* 0x014000ff00005388 */ /* 0x000fe20000000c00 */
[C---:B------:R-:W-:Y:S01]  /*2420*/  IMAD.SHL.U32 R6, R22.reuse, 0x20, RZ ;  /* 0x0000002016067824 */ /* 0x040fe200078e00ff */
[----:B------:R-:W-:Y:S01]  /*2430*/  CS2R R98, SRZ ;  /* 0x0000000000627805 */ /* 0x000fe2000001ff00 */
[----:B------:R-:W-:Y:S01]  /*2440*/  IMAD.SHL.U32 R7, R22, 0x4, RZ ;  /* 0x0000000416077824 */ /* 0x000fe200078e00ff */
[----:B------:R-:W-:Y:S01]  /*2450*/  @!PT LDS RZ, [RZ] ;  /* 0x00000000fffff984 */ /* 0x000fe20000000800 */
[----:B------:R-:W-:Y:S01]  /*2460*/  @!PT LDS RZ, [RZ] ;  /* 0x00000000fffff984 */ /* 0x000fe20000000800 */
[----:B------:R-:W-:Y:S01]  /*2470*/  @!PT LDS RZ, [RZ] ;  /* 0x00000000fffff984 */ /* 0x000fe20000000800 */
        /* <DEDUP_REMOVED lines=12> */
[----:B------:R-:W0:Y:S01]  /*2540*/  LDGDEPBAR ;  /* 0x00000000000079af */ /* 0x000e220000000000 */
        /* <DEDUP_REMOVED lines=25> */
[----:B------:R-:W-:Y:S01]  /*26e0*/  CS2R R36, SRZ ;  /* 0x0000000000247805 */ /* 0x000fe2000001ff00 */
[----:B------:R-:W-:Y:S01]  /*26f0*/  UIADD3 UR5, UPT, UPT, -UR51, UR5, URZ ;  /* 0x0000000533057290 */ /* 0x000fe2000fffe1ff */
[----:B------:R-:W-:Y:S01]  /*2700*/  @!PT LDS RZ, [RZ] ;  /* 0x00000000fffff984 */ /* 0x000fe20000000800 */
[----:B------:R-:W-:Y:S01]  /*2710*/  @!PT LDS RZ, [RZ] ;  /* 0x00000000fffff984 */ /* 0x000fe20000000800 */
[----:B------:R-:W-:Y:S01]  /*2720*/  @!PT LDS RZ, [RZ] ;  /* 0x00000000fffff984 */ /* 0x000fe20000000800 */
[----:B------:R-:W-:Y:S01]  /*2730*/  @!P4 LDGSTS.E.BYPASS.LTC128B.128 [R233], desc[UR38][R238.64] ;  /* 0x00000000eee9cfae */ /* 0x000fe2000b981a26 */
[----:B------:R-:W-:Y:S01]  /*2740*/  USHF.L.U32 UR52, UR52, 0x3, URZ ;  /* 0x0000000334347899 */ /* 0x000fe200080006ff */
[----:B------:R-:W1:Y:S02]  /*2750*/  LDCU UR11, c[0x0][0x504] ;  /* 0x0000a080ff0b77ac */ /* 0x000e640008000800 */
[----:B------:R-:W-:Y:S01]  /*2760*/  @!P4 LDGSTS.E.BYPASS.LTC128B.128 [R233+0x1000], desc[UR38][R238.64+0x40] ;  /* 0x01000040eee9cfae */ /* 0x000fe2000b981a26 */
[----:B------:R-:W2:Y:S03]  /*2770*/  LDCU UR10, c[0x0][0x508] ;  /* 0x0000a100ff0a77ac */ /* 0x000ea60008000800 */
[----:B------:R-:W-:Y:S01]  /*2780*/  @!P4 LDGSTS.E.BYPASS.LTC128B.128 [R233+0x2000], desc[UR38][R238.64+0x80] ;  /* 0x02000080eee9cfae */ /* 0x000fe2000b981a26 */
[----:B------:R-:W3:Y:S03]  /*2790*/  LDCU UR9, c[0x0][0x3e0] ;  /* 0x00007c00ff0977ac */ /* 0x000ee60008000800 */
[----:B------:R-:W-:Y:S01]  /*27a0*/  @P4 STS.128 [R233], RZ ;  /* 0x000000ffe9004388 */ /* 0x000fe20000000c00 */
[----:B------:R-:W1:Y:S03]  /*27b0*/  LDCU UR14, c[0x0][0x45c] ;  /* 0x00008b80ff0e77ac */ /* 0x000e660008000800 */
        /* <DEDUP_REMOVED lines=14> */
[----:B----4-:R-:W-:-:S03]  /*28a0*/  IMAD.MOV.U32 R4, RZ, RZ, 0x4 ;  /* 0x00000004ff047424 */ /* 0x010fc600078e00ff */
[----:B------:R-:W-:Y:S01]  /*28b0*/  @!PT LDS RZ, [RZ] ;  /* 0x00000000fffff984 */ /* 0x000fe20000000800 */
[----:B------:R-:W-:Y:S01]  /*28c0*/  @!PT LDS RZ, [RZ] ;  /* 0x00000000fffff984 */ /* 0x000fe20000000800 */
[----:B------:R-:W-:Y:S01]  /*28d0*/  @!PT LDS RZ, [RZ] ;  /* 0x00000000fffff984 */ /* 0x000fe20000000800 */
[----:B------:R-:W-:Y:S04]  /*28e0*/  @!P5 LDGSTS.E.BYPASS.LTC128B.128 [R0+0xa000], desc[UR38][R2.64] ;  /* 0x0a0000000200dfae */ /* 0x000fe8000b981a26 */
[----:B------:R-:W-:Y:S04]  /*28f0*/  @!P5 LDGSTS.E.BYPASS.LTC128B.128 [R0+0xc000], desc[UR38][R2.64+0x40] ;  /* 0x0c0000400200dfae */ /* 0x000fe8000b981a26 */
[----:B------:R4:W-:Y:S04]  /*2900*/  @!P5 LDGSTS.E.BYPASS.LTC128B.128 [R0+0xe000], desc[UR38][R2.64+0x80] ;  /* 0x0e0000800200dfae */ /* 0x0009e8000b981a26 */
[----:B------:R-:W0:Y:S01]  /*2910*/  LDGDEPBAR ;  /* 0x00000000000079af */ /* 0x000e220000000000 */
[----:B------:R-:W-:-:S04]  /*2920*/  LOP3.LUT R7, R7, 0x18, RZ, 0xc0, !PT ;  /* 0x0000001807077812 */ /* 0x000fc800078ec0ff */
[----:B------:R-:W-:Y:S01]  /*2930*/  LOP3.LUT R5, R7, 0xc0, R6, 0xf8, !PT ;  /* 0x000000c007057812 */ /* 0x000fe200078ef806 */
[----:B----4-:R-:W-:Y:S01]  /*2940*/  IMAD.WIDE.U32 R2, R240, R4, UR58 ;  /* 0x0000003af0027e25 */ /* 0x010fe2000f8e0004 */
[----:B--2---:R-:W-:Y:S01]  /*2950*/  LOP3.LUT R0, R6, 0x20, RZ, 0xc0, !PT ;  /* 0x0000002006007812 */ /* 0x004fe200078ec0ff */
[----:B------:R-:W-:-:S04]  /*2960*/  DEPBAR.LE SB0, 0x1 ;  /* 0x000080400000791a */ /* 0x000fc80000000000 */
[----:B------:R-:W-:Y:S01]  /*2970*/  IMAD.SHL.U32 R4, R22, 0x10, RZ ;  /* 0x0000001016047824 */ /* 0x000fe200078e00ff */
[----:B------:R-:W5:Y:S04]  /*2980*/  @!P0 LDG.E R251, desc[UR38][R2.64] ;  /* 0x0000002602fb8981 */ /* 0x000f68000c1e1900 */
[----:B------:R-:W5:Y:S01]  /*2990*/  @!P3 LDG.E R250, desc[UR38][R2.64+0x20] ;  /* 0x0000202602fab981 */ /* 0x000f62000c1e1900 */
[----:B------:R-:W-:-:S03]  /*29a0*/  LOP3.LUT R0, R0, 0x3c00, R4, 0xf8, !PT ;  /* 0x00003c0000007812 */ /* 0x000fc600078ef804 */
[----:B------:R-:W5:Y:S04]  /*29b0*/  @!P2 LDG.E R249, desc[UR38][R2.64+0x80] ;  /* 0x0000802602f9a981 */ /* 0x000f68000c1e1900 */
[----:B------:R2:W5:Y:S01]  /*29c0*/  @!P1 LDG.E R248, desc[UR38][R2.64+0xa0] ;  /* 0x0000a02602f89981 */ /* 0x000562000c1e1900 */
[----:B------:R-:W-:Y:S01]  /*29d0*/  LOP3.LUT R0, R0, 0x100, R4, 0xf8, !PT ;  /* 0x0000010000007812 */ /* 0x000fe200078ef804 */
[----:B------:R-:W-:Y:S01]  /*29e0*/  USHF.L.U32 UR15, UR15, 0x6, URZ ;  /* 0x000000060f0f7899 */ /* 0x000fe200080006ff */
[----:B------:R-:W-:Y:S01]  /*29f0*/  BAR.SYNC.DEFER_BLOCKING 0x0 ;  /* 0x0000000000007b1d */ /* 0x000fe20000010000 */
[----:B------:R-:W-:Y:S01]  /*2a00*/  LOP3.LUT P0, RZ, R22, 0x4, RZ, 0xc0, !PT ;  /* 0x0000000416ff7812 */ /* 0x000fe2000780c0ff */
[----:B------:R-:W-:Y:S01]  /*2a10*/  USHF.L.U32 UR16, UR16, 0x6, URZ ;  /* 0x0000000610107899 */ /* 0x000fe200080006ff */
[----:B------:R-:W-:-:S02]  /*2a20*/  LOP3.LUT R8, R6, 0x120, RZ, 0xc0, !PT ;  /* 0x0000012006087812 */ /* 0x000fc400078ec0ff */
[----:B------:R-:W-:Y:S02]  /*2a30*/  SEL R224, R224, 0xffffffe0, !P0 ;  /* 0xffffffe0e0e07807 */ /* 0x000fe40004000000 */
[----:B------:R-:W-:Y:S02]  /*2a40*/  LOP3.LUT R4, R8, 0x200, R4, 0xf8, !PT ;  /* 0x0000020008047812 */ /* 0x000fe400078ef804 */
[--C-:B--2---:R-:W-:Y:S02]  /*2a50*/  SHF.R.U32.HI R2, RZ, 0x4, R22.reuse ;  /* 0x00000004ff027819 */ /* 0x104fe40000011616 */
[----:B------:R-:W-:Y:S02]  /*2a60*/  LOP3.LUT R3, R5, 0x8, R22, 0x78, !PT ;  /* 0x0000000805037812 */ /* 0x000fe400078e7816 */
[----:B------:R-:W-:Y:S02]  /*2a70*/  LOP3.LUT R2, R2, 0x8, RZ, 0xc0, !PT ;  /* 0x0000000802027812 */ /* 0x000fe400078ec0ff */
[----:B------:R-:W-:-:S02]  /*2a80*/  LOP3.LUT R0, R0, R3, RZ, 0xfc, !PT ;  /* 0x0000000300007212 */ /* 0x000fc400078efcff */
[----:B------:R-:W-:Y:S02]  /*2a90*/  LOP3.LUT R2, R2, 0x10, R22, 0xf8, !PT ;  /* 0x0000001002027812 */ /* 0x000fe400078ef816 */
[----:B------:R-:W-:Y:S02]  /*2aa0*/  LEA R222, R0, UR6, 0x1 ;  /* 0x0000000600de7c11 */ /* 0x000fe4000f8e08ff */
[----:B------:R-:W-:Y:S02]  /*2ab0*/  LOP3.LUT R2, R2, 0xc0, R6, 0xf8, !PT ;  /* 0x000000c002027812 */ /* 0x000fe400078ef806 */
[----:B------:R-:W-:Y:S01]  /*2ac0*/  LOP3.LUT R3, R5, 0x8, R23, 0x78, !PT ;  /* 0x0000000805037812 */ /* 0x000fe200078e7817 */
[----:B------:R-:W-:Y:S01]  /*2ad0*/  VIADD R216, R222, 0xf020 ;  /* 0x0000f020ded87836 */ /* 0x000fe20000000000 */
[----:B------:R-:W-:Y:S01]  /*2ae0*/  LOP3.LUT R0, R2, R7, RZ, 0x3c, !PT ;  /* 0x0000000702007212 */ /* 0x000fe200078e3cff */
[----:B------:R-:W-:Y:S01]  /*2af0*/  VIADD R2, R222, 0xf000 ;  /* 0x0000f000de027836 */ /* 0x000fe20000000000 */
[----:B------:R2:W4:Y:S01]  /*2b00*/  LDSM.16.M88.4 R172, [R222+0xf000] ;  /* 0x00f00000deac783b */ /* 0x0005220000000200 */
[----:B------:R-:W-:Y:S01]  /*2b10*/  LOP3.LUT R3, R4, R3, RZ, 0xfc, !PT ;  /* 0x0000000304037212 */ /* 0x000fe200078efcff */
[----:B------:R-:W-:Y:S01]  /*2b20*/  IMAD.IADD R223, R222, 0x1, R224 ;  /* 0x00000001dedf7824 */ /* 0x000fe200078e02e0 */
[----:B------:R-:W-:Y:S01]  /*2b30*/  LOP3.LUT R0, R0, 0x120, R6, 0xf8, !PT ;  /* 0x0000012000007812 */ /* 0x000fe200078ef806 */
[----:B------:R-:W-:Y:S01]  /*2b40*/  @P0 VIADD R216, R2, 0xffffffe0 ;  /* 0xffffffe002d80836 */ /* 0x000fe20000000000 */
[----:B------:R2:W1:Y:S01]  /*2b50*/  LDSM.16.M88.4 R176, [R222+0xf400] ;  /* 0x00f40000deb0783b */ /* 0x0004620000000200 */
[----:B------:R-:W-:-:S02]  /*2b60*/  LEA R221, R3, UR6, 0x1 ;  /* 0x0000000603dd7c11 */ /* 0x000fc4000f8e08ff */
[----:B------:R-:W-:Y:S01]  /*2b70*/  LEA R220, R0, UR6, 0x1 ;  /* 0x0000000600dc7c11 */ /* 0x000fe2000f8e08ff */
[----:B------:R2:W1:Y:S02]  /*2b80*/  LDSM.16.M88.4 R180, [R216] ;  /* 0x00000000d8b4783b */ /* 0x0004640000000200 */
[----:B------:R-:W-:Y:S02]  /*2b90*/  VIADD R221, R221, UR8 ;  /* 0x00000008dddd7c36 */ /* 0x000fe40008000000 */
[----:B------:R2:W1:Y:S01]  /*2ba0*/  LDSM.16.M88.4 R184, [R216+0x400] ;  /* 0x00040000d8b8783b */ /* 0x0004620000000200 */
[----:B------:R-:W-:-:S03]  /*2bb0*/  VIADD R220, R220, UR8 ;  /* 0x00000008dcdc7c36 */ /* 0x000fc60008000000 */
[----:B------:R2:W1:Y:S04]  /*2bc0*/  LDSM.16.M88.4 R196, [R216+0x2000] ;  /* 0x00200000d8c4783b */ /* 0x0004680000000200 */
[----:B------:R2:W1:Y:S04]  /*2bd0*/  LDSM.16.M88.4 R200, [R216+0x2400] ;  /* 0x00240000d8c8783b */ /* 0x0004680000000200 */
[----:B------:R2:W1:Y:S04]  /*2be0*/  LDSM.16.M88.4 R212, [R216+0x4000] ;  /* 0x00400000d8d4783b */ /* 0x0004680000000200 */
[----:B------:R-:W1:Y:S04]  /*2bf0*/  LDSM.16.M88.4 R216, [R216+0x4400] ;  /* 0x00440000d8d8783b */ /* 0x000e680000000200 */
[----:B------:R2:W1:Y:S04]  /*2c00*/  LDSM.16.M88.4 R188, [R222+0x11000] ;  /* 0x01100000debc783b */ /* 0x0004680000000200 */
[----:B------:R2:W1:Y:S04]  /*2c10*/  LDSM.16.M88.4 R192, [R222+0x11400] ;  /* 0x01140000dec0783b */ /* 0x0004680000000200 */
[----:B------:R2:W1:Y:S04]  /*2c20*/  LDSM.16.M88.4 R204, [R222+0x13000] ;  /* 0x01300000decc783b */ /* 0x0004680000000200 */
[----:B---34-:R2:W1:Y:S02]  /*2c30*/  LDSM.16.M88.4 R208, [R222+0x13400] ;  /* 0x01340000ded0783b */ /* 0x0184640000000200 */
.L_x_260:
[----:B------:R-:W0:Y:S01]  /*2c40*/  LDGDEPBAR ;  /* 0x00000000000079af */ /* 0x000e220000000000 */
[----:B------:R-:W-:Y:S01]  /*2c50*/  IMAD.IADD R0, R221, 0x1, R224 ;  /* 0x00000001dd007824 */ /* 0x000fe200078e02e0 */
[----:B------:R-:W-:Y:S01]  /*2c60*/  MOV R3, UR61 ;  /* 0x0000003d00037c02 */ /* 0x000fe20008000f00 */
[----:B------:R-:W-:Y:S01]  /*2c70*/  IMAD.U32 R2, RZ, RZ, UR60 ;  /* 0x0000003cff027e24 */ /* 0x000fe2000f8e00ff */
[----:B------:R-:W-:Y:S04]  /*2c80*/  USHF.L.U32 UR17, UR50, 0x6, URZ ;  /* 0x0000000632117899 */ /* 0x000fe800080006ff */
[C---:B------:R-:W-:Y:S01]  /*2c90*/  LEA R2, P0, R240.reuse, R2, 0x2 ;  /* 0x00000002f0027211 */ /* 0x040fe200078010ff */
[----:B------:R-:W-:Y:S03]  /*2ca0*/  UISETP.GE.AND UP0, UPT, UR17, UR5, UPT ;  /* 0x000000051100728c */ /* 0x000fe6000bf06270 */
[----:B------:R-:W-:Y:S01]  /*2cb0*/  LEA.HI.X R3, R240, R3, RZ, 0x2, P0 ;  /* 0x00000003f0037211 */ /* 0x000fe200000f14ff */
[----:B------:R-:W-:Y:S04]  /*2cc0*/  DEPBAR.LE SB0, 0x0 ;  /* 0x000080000000791a */ /* 0x000fe80000000000 */
[----:B------:R-:W-:Y:S06]  /*2cd0*/  BAR.SYNC.DEFER_BLOCKING 0x0 ;  /* 0x0000000000007b1d */ /* 0x000fec0000010000 */
[----:B------:R-:W-:Y:S05]  /*2ce0*/  LDSM.16.M88.4 R32, [R221] ;  /* 0x00000000dd20783b */ /* 0x000fea0000000200 */
[----:B------:R-:W3:Y:S05]  /*2cf0*/  LDSM.16.M88.4 R16, [R222+0x9000] ;  /* 0x00900000de10783b */ /* 0x000eea0000000200 */
[----:B------:R-:W4:Y:S05]  /*2d00*/  LDSM.16.M88.4 R28, [R221+0x800] ;  /* 0x00080000dd1c783b */ /* 0x000f2a0000000200 */
[----:B------:R-:W2:Y:S05]  /*2d10*/  LDSM.16.M88.4 R132, [R222+0x9400] ;  /* 0x00940000de84783b */ /* 0x000eaa0000000200 */
[----:B------:R-:W-:Y:S05]  /*2d20*/  LDSM.16.M88.4 R136, [R0] ;  /* 0x000000000088783b */ /* 0x000fea0000000200 */
[----:B------:R-:W1:Y:S05]  /*2d30*/  LDSM.16.M88.4 R140, [R223+0x9000] ;  /* 0x00900000df8c783b */ /* 0x000e6a0000000200 */
[----:B------:R-:W1:Y:S05]  /*2d40*/  LDSM.16.M88.4 R144, [R0+0x800] ;  /* 0x000800000090783b */ /* 0x000e6a0000000200 */
[----:B------:R-:W1:Y:S05]  /*2d50*/  LDSM.16.M88.4 R148, [R223+0x9400] ;  /* 0x00940000df94783b */ /* 0x000e6a0000000200 */
[----:B------:R-:W-:Y:S01]  /*2d60*/  LDSM.16.M88.4 R152, [R221+0x1000] ;  /* 0x00100000dd98783b */ /* 0x000fe20000000200 */
[-C--:B---3--:R-:W-:Y:S04]  /*2d70*/  HMMA.16816.F32.BF16 R4, R32, R16.reuse, RZ ;  /* 0x000000102004723c */ /* 0x088fe800000418ff */
[----:B------:R-:W3:Y:S05]  /*2d80*/  LDSM.16.M88.4 R156, [R222+0xb000] ;  /* 0x00b00000de9c783b */ /* 0x000eea0000000200 */
[----:B------:R-:W3:Y:S01]  /*2d90*/  LDSM.16.M88.4 R160, [R221+0x1800] ;  /* 0x00180000dda0783b */ /* 0x000ee20000000200 */
[C---:B----4-:R-:W-:Y:S04]  /*2da0*/  HMMA.16816.F32.BF16 R8, R28.reuse, R16, RZ ;  /* 0x000000101c08723c */ /* 0x050fe800000418ff */
[----:B------:R-:W4:Y:S04]  /*2db0*/  LDSM.16.M88.4 R164, [R222+0xb400] ;  /* 0x00b40000dea4783b */ /* 0x000f280000000200 */
[-C--:B------:R-:W-:Y:S01]  /*2dc0*/  HMMA.16816.F32.BF16 R12, R28, R18.reuse, RZ ;  /* 0x000000121c0c723c */ /* 0x080fe200000418ff */
[----:B------:R-:W-:Y:S05]  /*2dd0*/  LDSM.16.M88.4 R168, [R0+0x1800] ;  /* 0x0018000000a8783b */ /* 0x000fea0000000200 */
[----:B-----5:R1:W5:Y:S02]  /*2de0*/  LDG.E R229, desc[UR38][R2.64] ;  /* 0x0000002602e57981 */ /* 0x020364000c1e1900 */
[C---:B------:R-:W-:Y:S03]  /*2df0*/  HMMA.16816.F32.BF16 R16, R32.reuse, R18, RZ ;  /* 0x000000122010723c */ /* 0x040fe600000418ff */
[----:B------:R1:W5:Y:S05]  /*2e00*/  LDG.E R228, desc[UR38][R2.64+0x20] ;  /* 0x0000202602e47981 */ /* 0x00036a000c1e1900 */
[----:B------:R1:W5:Y:S01]  /*2e10*/  LDG.E R227, desc[UR38][R2.64+0x80] ;  /* 0x0000802602e37981 */ /* 0x000362000c1e1900 */
[-C--:B--2---:R-:W-:Y:S04]  /*2e20*/  HMMA.16816.F32.BF16 R20, R32, R132.reuse, RZ ;  /* 0x000000842014723c */ /* 0x084fe800000418ff */
[----:B------:R2:W5:Y:S04]  /*2e30*/  LDG.E R226, desc[UR38][R2.64+0xa0] ;  /* 0x0000a02602e27981 */ /* 0x000568000c1e1900 */
[C---:B------:R-:W-:Y:S08]  /*2e40*/  HMMA.16816.F32.BF16 R24, R28.reuse, R132, RZ ;  /* 0x000000841c18723c */ /* 0x040ff000000418ff */
[-C--:B------:R-:W-:Y:S08]  /*2e50*/  HMMA.16816.F32.BF16 R28, R28, R134.reuse, RZ ;  /* 0x000000861c1c723c */ /* 0x080ff000000418ff */
[----:B------:R-:W-:Y:S01]  /*2e60*/  HMMA.16816.F32.BF16 R32, R32, R134, RZ ;  /* 0x000000862020723c */ /* 0x000fe200000418ff */
        /* <DEDUP_REMOVED lines=8> */
[-C--:B------:R-:W-:Y:S01]  /*2ef0*/  HMMA.16816.F32.BF16 R28, R144, R150.reuse, R28 ;  /* 0x00000096901c723c */ /* 0x080fe2000004181c */
[----:B------:R-:W2:Y:S07]  /*2f00*/  LDSM.16.M88.4 R144, [R223+0xb400] ;  /* 0x00b40000df90783b */ /* 0x000eae0000000200 */
[----:B------:R-:W-:Y:S01]  /*2f10*/  HMMA.16816.F32.BF16 R32, R136, R150, R32 ;  /* 0x000000968820723c */ /* 0x000fe20000041820 */
[----:B------:R-:W-:Y:S05]  /*2f20*/  LDSM.16.M88.4 R136, [R221+0x2000] ;  /* 0x00200000dd88783b */ /* 0x000fea0000000200 */
[----:B------:R-:W2:Y:S02]  /*2f30*/  LDSM.16.M88.4 R148, [R222+0xd000] ;  /* 0x00d00000de94783b */ /* 0x000ea40000000200 */
        /* <DEDUP_REMOVED lines=8> */
[----:B------:R-:W-:Y:S07]  /*2fc0*/  LDSM.16.M88.4 R160, [R223+0xd000] ;  /* 0x00d00000dfa0783b */ /* 0x000fee0000000200 */
[----:B------:R-:W-:Y:S01]  /*2fd0*/  HMMA.16816.F32.BF16 R32, R152, R166, R32 ;  /* 0x000000a69820723c */ /* 0x000fe20000041820 */
[----:B------:R-:W4:Y:S05]  /*2fe0*/  LDSM.16.M88.4 R152, [R222+0xd400] ;  /* 0x00d40000de98783b */ /* 0x000f2a0000000200 */
[----:B------:R-:W-:Y:S02]  /*2ff0*/  LDSM.16.M88.4 R164, [R0+0x2800] ;  /* 0x0028000000a4783b */ /* 0x000fe40000000200 */
[-C--:B-1----:R-:W-:Y:S08]  /*3000*/  HMMA.16816.F32.BF16 R4, R132, R140.reuse, R4 ;  /* 0x0000008c8404723c */ /* 0x082ff00000041804 */
[C---:B------:R-:W-:Y:S08]  /*3010*/  HMMA.16816.F32.BF16 R8, R168.reuse, R140, R8 ;  /* 0x0000008ca808723c */ /* 0x040ff00000041808 */
[-C--:B------:R-:W-:Y:S08]  /*3020*/  HMMA.16816.F32.BF16 R12, R168, R142.reuse, R12 ;  /* 0x0000008ea80c723c */ /* 0x080ff0000004180c */
[C---:B------:R-:W-:Y:S01]  /*3030*/  HMMA.16816.F32.BF16 R16, R132.reuse, R142, R16 ;  /* 0x0000008e8410723c */ /* 0x040fe20000041810 */
[----:B------:R-:W1:Y:S07]  /*3040*/  LDSM.16.M88.4 R140, [R0+0x2000] ;  /* 0x00200000008c783b */ /* 0x000e6e0000000200 */
[-C--:B--2---:R-:W-:Y:S08]  /*3050*/  HMMA.16816.F32.BF16 R20, R132, R144.reuse, R20 ;  /* 0x000000908414723c */ /* 0x084ff00000041814 */
[C---:B------:R-:W-:Y:S08]  /*3060*/  HMMA.16816.F32.BF16 R24, R168.reuse, R144, R24 ;  /* 0x00000090a818723c */ /* 0x040ff00000041818 */
[-C--:B------:R-:W-:Y:S01]  /*3070*/  HMMA.16816.F32.BF16 R28, R168, R146.reuse, R28 ;  /* 0x00000092a81c723c */ /* 0x080fe2000004181c */
[----:B------:R-:W2:Y:S07]  /*3080*/  LDSM.16.M88.4 R168, [R223+0xd400] ;  /* 0x00d40000dfa8783b */ /* 0x000eae0000000200 */
[----:B------:R-:W-:Y:S08]  /*3090*/  HMMA.16816.F32.BF16 R32, R132, R146, R32 ;  /* 0x000000928420723c */ /* 0x000ff00000041820 */
[-C--:B------:R-:W-:Y:S08]  /*30a0*/  HMMA.16816.F32.BF16 R4, R136, R148.reuse, R4 ;  /* 0x000000948804723c */ /* 0x080ff00000041804 */
[C---:B---3--:R-:W-:Y:S08]  /*30b0*/  HMMA.16816.F32.BF16 R8, R156.reuse, R148, R8 ;  /* 0x000000949c08723c */ /* 0x048ff00000041808 */
[-C--:B------:R-:W-:Y:S08]  /*30c0*/  HMMA.16816.F32.BF16 R12, R156, R150.reuse, R12 ;  /* 0x000000969c0c723c */ /* 0x080ff0000004180c */
[C---:B------:R-:W-:Y:S08]  /*30d0*/  HMMA.16816.F32.BF16 R16, R136.reuse, R150, R16 ;  /* 0x000000968810723c */ /* 0x040ff00000041810 */
[-C--:B----4-:R-:W-:Y:S08]  /*30e0*/  HMMA.16816.F32.BF16 R20, R136, R152.reuse, R20 ;  /* 0x000000988814723c */ /* 0x090ff00000041814 */
[C---:B------:R-:W-:Y:S08]  /*30f0*/  HMMA.16816.F32.BF16 R24, R156.reuse, R152, R24 ;  /* 0x000000989c18723c */ /* 0x040ff00000041818 */
[-C--:B------:R-:W-:Y:S08]  /*3100*/  HMMA.16816.F32.BF16 R28, R156, R154.reuse, R28 ;  /* 0x0000009a9c1c723c */ /* 0x080ff0000004181c */
[----:B------:R-:W-:Y:S08]  /*3110*/  HMMA.16816.F32.BF16 R32, R136, R154, R32 ;  /* 0x0000009a8820723c */ /* 0x000ff00000041820 */
[-C--:B-1----:R-:W-:Y:S08]  /*3120*/  HMMA.16816.F32.BF16 R4, R140, R160.reuse, R4 ;  /* 0x000000a08c04723c */ /* 0x082ff00000041804 */
        /* <DEDUP_REMOVED lines=9> */
[----:B------:R-:W-:Y:S02]  /*31c0*/  USHF.L.U32 UR8, UR43, 0x7, URZ ;  /* 0x000000072b087899 */ /* 0x000fe400080006ff */
[----:B------:R-:W-:Y:S02]  /*31d0*/  UIADD3 UR19, UPT, UPT, UR17, 0x40, URZ ;  /* 0x0000004011137890 */ /* 0x000fe4000fffe0ff */
[----:B------:R-:W-:Y:S02]  /*31e0*/  UIADD3 UR18, UPT, UPT, UR8, UR41, URZ ;  /* 0x0000002908127290 */ /* 0x000fe4000fffe0ff */
[----:B------:R-:W-:Y:S02]  /*31f0*/  UIADD3 UR8, UPT, UPT, UR8, 0x80, URZ ;  /* 0x0000008008087890 */ /* 0x000fe4000fffe0ff */
[----:B------:R-:W-:Y:S04]  /*3200*/  UIADD3 UR18, UPT, UPT, UR18, 0x80, URZ ;  /* 0x0000008012127890 */ /* 0x000fe8000fffe0ff */
[----:B------:R-:W-:Y:S01]  /*3210*/  UIADD3 UR18, UPT, UPT, UR18, UR11, -UR37 ;  /* 0x0000000b12127290 */ /* 0x000fe2000fffe825 */
[----:B------:R-:W-:Y:S03]  /*3220*/  IMAD.U32 R0, RZ, RZ, UR8 ;  /* 0x00000008ff007e24 */ /* 0x000fe6000f8e00ff */
[----:B------:R-:W-:Y:S02]  /*3230*/  UIADD3 UR18, UPT, UPT, UR18, -0x80, URZ ;  /* 0xffffff8012127890 */ /* 0x000fe4000fffe0ff */
[----:B------:R-:W-:Y:S02]  /*3240*/  ISETP.LT.AND P0, PT, R0, UR37, PT ;  /* 0x0000002500007c0c */ /* 0x000fe4000bf01270 */
[----:B------:R-:W-:Y:S06]  /*3250*/  UISETP.GE.AND UP0, UPT, UR19, UR18, UPT ;  /* 0x000000121300728c */ /* 0x000fec000bf06270 */
[----:B------:R-:W-:Y:S11]  /*3260*/  PLOP3.LUT P1, PT, PT, PT, UP0, 0x80, 0x8 ;  /* 0x000000000008781c */ /* 0x000ff60003f2f008 */
[----:B------:R-:W-:Y:S02]  /*3270*/  @!UPT UIADD3 URZ, UPT, UPT, URZ, URZ, URZ ;  /* 0x000000fffffff290 */ /* 0x000fe4000fffe0ff */
[----:B------:R-:W-:Y:S05]  /*3280*/  @!P1 BRA P0, `(.L_x_257) ;  /* 0x00000008007c9947 */ /* 0x000fea0000000000 */
.L_x_256:
[----:B------:R-:W1:Y:S01]  /*3290*/  S2R R0, SR_TID.X ;  /* 0x0000000000007919 */ /* 0x000e620000002100 */
[----:B------:R-:W-:Y:S01]  /*32a0*/  UIADD3 UR8, UPT, UPT, UR37, UR10, -UR41 ;  /* 0x0000000a25087290 */ /* 0x000fe2000fffe829 */
[----:B------:R-:W-:Y:S01]  /*32b0*/  VIADD R143, R240, UR17 ;  /* 0x00000011f08f7c36 */ /* 0x000fe20008000000 */
[----:B------:R-:W-:Y:S01]  /*32c0*/  UIADD3 UR17, UPT, UPT, UR37, -UR11, -UR41 ;  /* 0x8000000b25117290 */ /* 0x000fe2000fffe829 */
[----:B------:R-:W-:Y:S02]  /*32d0*/  IMAD.MOV.U32 R142, RZ, RZ, 0x1 ;  /* 0x00000001ff8e7424 */ /* 0x000fe400078e00ff */
[----:B------:R-:W-:Y:S02]  /*32e0*/  IMAD.MOV.U32 R134, RZ, RZ, 0x9 ;  /* 0x00000009ff867424 */ /* 0x000fe400078e00ff */
[C---:B------:R-:W-:Y:S02]  /*32f0*/  VIADD R132, R143.reuse, UR8 ;  /* 0x000000088f847c36 */ /* 0x040fe40008000000 */
[----:B------:R-:W-:Y:S02]  /*3300*/  VIADD R143, R143, UR17 ;  /* 0x000000118f8f7c36 */ /* 0x000fe40008000000 */
[----:B------:R-:W-:Y:S01]  /*3310*/  IMAD.MOV.U32 R133, RZ, RZ, 0x21 ;  /* 0x00000021ff857424 */ /* 0x000fe200078e00ff */
[C---:B------:R-:W-:Y:S01]  /*3320*/  VIADDMNMX R142, R132.reuse, R142, UR37, PT ;  /* 0x00000025848e7e46 */ /* 0x040fe2000b80018e */
[----:B------:R-:W-:Y:S01]  /*3330*/  IMAD.MOV.U32 R135, RZ, RZ, 0x29 ;  /* 0x00000029ff877424 */ /* 0x000fe200078e00ff */
[C---:B------:R-:W-:Y:S02]  /*3340*/  VIADDMNMX R134, R132.reuse, R134, UR37, PT ;  /* 0x0000002584867e46 */ /* 0x040fe4000b800186 */
[C---:B------:R-:W-:Y:S02]  /*3350*/  VIADDMNMX R133, R132.reuse, R133, UR37, PT ;  /* 0x0000002584857e46 */ /* 0x040fe4000b800185 */
[----:B------:R-:W-:Y:S02]  /*3360*/  VIADDMNMX R132, R132, R135, UR37, PT ;  /* 0x0000002584847e46 */ /* 0x000fe4000b800187 */
[----:B-1----:R-:W-:Y:S01]  /*3370*/  SHF.R.U32.HI R3, RZ, 0x1, R0 ;  /* 0x00000001ff037819 */ /* 0x002fe20000011600 */
[----:B------:R-:W-:Y:S02]  /*3380*/  IMAD.SHL.U32 R2, R0, 0x2, RZ ;  /* 0x0000000200027824 */ /* 0x000fe400078e00ff */
[----:B------:R-:W-:Y:S03]  /*3390*/  IMAD.U32 R0, RZ, RZ, UR43 ;  /* 0x0000002bff007e24 */ /* 0x000fe6000f8e00ff */
[----:B------:R-:W-:Y:S04]  /*33a0*/  LOP3.LUT R2, R2, 0x6, RZ, 0xc0, !PT ;  /* 0x0000000602027812 */ /* 0x000fe800078ec0ff */
[----:B------:R-:W-:Y:S02]  /*33b0*/  LOP3.LUT R2, R2, 0x1e0, R3, 0xf8, !PT ;  /* 0x000001e002027812 */ /* 0x000fe400078ef803 */
[----:B------:R-:W-:Y:S03]  /*33c0*/  VIMNMX R3, PT, PT, RZ, R143, !PT ;  /* 0x0000008fff037248 */ /* 0x000fe60007fe0100 */
[----:B------:R-:W-:Y:S01]  /*33d0*/  IMAD R0, R0, 0x80, R2 ;  /* 0x0000008000007824 */ /* 0x000fe200078e0202 */
[----:B------:R-:W-:Y:S03]  /*33e0*/  VIADDMNMX R2, R143, 0x8, RZ, !PT ;  /* 0x000000088f027846 */ /* 0x000fe600078001ff */
[C---:B------:R-:W-:Y:S01]  /*33f0*/  VIADD R141, R0.reuse, 0x1 ;  /* 0x00000001008d7836 */ /* 0x040fe20000000000 */
[CC--:B------:R-:W-:Y:S01]  /*3400*/  ISETP.GE.AND P3, PT, R0.reuse, R3.reuse, PT ;  /* 0x000000030000720c */ /* 0x0c0fe20003f66270 */
[C---:B------:R-:W-:Y:S01]  /*3410*/  VIADD R140, R0.reuse, 0x8 ;  /* 0x00000008008c7836 */ /* 0x040fe20000000000 */
[CC--:B------:R-:W-:Y:S01]  /*3420*/  ISETP.GE.AND P1, PT, R0.reuse, R2.reuse, PT ;  /* 0x000000020000720c */ /* 0x0c0fe20003f26270 */
[C---:B------:R-:W-:Y:S01]  /*3430*/  VIADD R139, R0.reuse, 0x9 ;  /* 0x00000009008b7836 */ /* 0x040fe20000000000 */
[-C--:B------:R-:W-:Y:S01]  /*3440*/  ISETP.GE.AND P2, PT, R141, R3.reuse, PT ;  /* 0x000000038d00720c */ /* 0x080fe20003f46270 */
[----:B------:R-:W-:Y:S01]  /*3450*/  VIADD R138, R0, 0x10 ;  /* 0x00000010008a7836 */ /* 0x000fe20000000000 */
[----:B------:R-:W-:Y:S01]  /*3460*/  FSEL R4, R4, -INF , P3 ;  /* 0xff80000004047808 */ /* 0x000fe20001800000 */
[C---:B------:R-:W-:Y:S01]  /*3470*/  VIADD R137, R0.reuse, 0x11 ;  /* 0x0000001100897836 */ /* 0x040fe20000000000 */
[----:B------:R-:W-:Y:S01]  /*3480*/  FSEL R5, R5, -INF , P2 ;  /* 0xff80000005057808 */ /* 0x000fe20001000000 */
[C---:B------:R-:W-:Y:S01]  /*3490*/  VIADD R136, R0.reuse, 0x18 ;  /* 0x0000001800887836 */ /* 0x040fe20000000000 */
[-C--:B------:R-:W-:Y:S01]  /*34a0*/  ISETP.GE.AND P0, PT, R141, R2.reuse, PT ;  /* 0x000000028d00720c */ /* 0x080fe20003f06270 */
[----:B------:R-:W-:Y:S01]  /*34b0*/  VIADD R135, R0, 0x19 ;  /* 0x0000001900877836 */ /* 0x000fe20000000000 */
[CC--:B------:R-:W-:Y:S02]  /*34c0*/  ISETP.GE.AND P4, PT, R140.reuse, R3.reuse, PT ;  /* 0x000000038c00720c */ /* 0x0c0fe40003f86270 */
[-C--:B------:R-:W-:Y:S02]  /*34d0*/  ISETP.GE.AND P3, PT, R139, R3.reuse, PT ;  /* 0x000000038b00720c */ /* 0x080fe40003f66270 */
[-C--:B------:R-:W-:Y:S02]  /*34e0*/  ISETP.GE.AND P2, PT, R140, R2.reuse, PT ;  /* 0x000000028c00720c */ /* 0x080fe40003f46270 */
        /* <DEDUP_REMOVED lines=8> */
[-C--:B------:R-:W-:Y:S02]  /*3570*/  ISETP.GE.AND P5, PT, R136, R3.reuse, PT ;  /* 0x000000038800720c */ /* 0x080fe40003fa6270 */
[----:B------:R-:W-:Y:S02]  /*3580*/  ISETP.GE.AND P4, PT, R135, R3, PT ;  /* 0x000000038700720c */ /* 0x000fe40003f86270 */
[-C--:B------:R-:W-:Y:S02]  /*3590*/  ISETP.GE.AND P3, PT, R138, R2.reuse, PT ;  /* 0x000000028a00720c */ /* 0x080fe40003f66270 */
[-C--:B------:R-:W-:Y:S02]  /*35a0*/  ISETP.GE.AND P2, PT, R137, R2.reuse, PT ;  /* 0x000000028900720c */ /* 0x080fe40003f46270 */
[----:B------:R-:W-:Y:S02]  /*35b0*/  VIADDMNMX R3, R143, 0x20, RZ, !PT ;  /* 0x000000208f037846 */ /* 0x000fe400078001ff */
[----:B------:R-:W-:Y:S02]  /*35c0*/  FSEL R19, R19, -INF , P1 ;  /* 0xff80000013137808 */ /* 0x000fe40000800000 */
[----:B------:R-:W-:Y:S02]  /*35d0*/  FSEL R20, R20, -INF , P0 ;  /* 0xff80000014147808 */ /* 0x000fe40000000000 */
[----:B------:R-:W-:Y:S02]  /*35e0*/  FSEL R22, R22, -INF , P3 ;  /* 0xff80000016167808 */ /* 0x000fe40001800000 */
[----:B------:R-:W-:Y:S02]  /*35f0*/  FSEL R23, R23, -INF , P2 ;  /* 0xff80000017177808 */ /* 0x000fe40001000000 */
        /* <DEDUP_REMOVED lines=104> */
.L_x_257:
[C---:B------:R-:W-:Y:S01]  /*3c80*/  FMUL.FTZ R3, R251.reuse, 1.4426950216293334961 ;  /* 0x3fb8aa3bfb037820 */ /* 0x040fe20000410000 */
[----:B------:R-:W-:Y:S01]  /*3c90*/  FSETP.NEU.FTZ.AND P0, PT, R251, -INF , PT ;  /* 0xff800000fb00780b */ /* 0x000fe20003f1d000 */
[----:B------:R-:W1:Y:S01]  /*3ca0*/  S2R R163, SR_TID.X ;  /* 0x0000000000a37919 */ /* 0x000e620000002100 */
[C---:B------:R-:W-:Y:S01]  /*3cb0*/  FMUL.FTZ R2, R250.reuse, 1.4426950216293334961 ;  /* 0x3fb8aa3bfa027820 */ /* 0x040fe20000410000 */
[----:B------:R-:W-:Y:S01]  /*3cc0*/  FMUL.FTZ R0, R249, 1.4426950216293334961 ;  /* 0x3fb8aa3bf9007820 */ /* 0x000fe20000410000 */
[----:B------:R-:W-:Y:S01]  /*3cd0*/  FSEL R3, R3, RZ, P0 ;  /* 0x000000ff03037208 */ /* 0x000fe20000000000 */
[----:B------:R-:W-:Y:S01]  /*3ce0*/  UISETP.GT.AND UP0, UPT, UR50, UR49, UPT ;  /* 0x000000313200728c */ /* 0x000fe2000bf04270 */
[----:B------:R-:W-:Y:S03]  /*3cf0*/  FSETP.NEU.FTZ.AND P0, PT, R250, -INF , PT ;  /* 0xff800000fa00780b */ /* 0x000fe60003f1d000 */
[--C-:B------:R-:W-:Y:S01]  /*3d00*/  FFMA.FTZ R4, R4, UR14, -R3.reuse ;  /* 0x0000000e04047c23 */ /* 0x100fe20008010803 */
[----:B------:R-:W-:Y:S01]  /*3d10*/  FSEL R2, R2, RZ, P0 ;  /* 0x000000ff02027208 */ /* 0x000fe20000000000 */
[--C-:B------:R-:W-:Y:S01]  /*3d20*/  FFMA.FTZ R32, R32, UR14, -R3.reuse ;  /* 0x0000000e20207c23 */ /* 0x100fe20008010803 */
[--C-:B------:R-:W-:Y:S01]  /*3d30*/  FFMA.FTZ R5, R5, UR14, -R3.reuse ;  /* 0x0000000e05057c23 */ /* 0x100fe20008010803 */
[----:B------:R-:W-:Y:S01]  /*3d40*/  MUFU.EX2 R160, R4 ;  /* 0x0000000400a07308 */ /* 0x000fe20000000800 */
[--C-:B------:R-:W-:Y:S01]  /*3d50*/  FFMA.FTZ R16, R16, UR14, -R3.reuse ;  /* 0x0000000e10107c23 */ /* 0x100fe20008010803 */
        /* <DEDUP_REMOVED lines=8> */
[--C-:B------:R-:W-:Y:S01]  /*3de0*/  FFMA.FTZ R17, R17, UR14, -R3.reuse ;  /* 0x0000000e11117c23 */ /* 0x100fe20008010803 */
[--C-:B------:R-:W-:Y:S01]  /*3df0*/  FFMA.FTZ R20, R20, UR14, -R3.reuse ;  /* 0x0000000e14147c23 */ /* 0x100fe20008010803 */
[--C-:B------:R-:W-:Y:S01]  /*3e00*/  FFMA.FTZ R21, R21, UR14, -R3.reuse ;  /* 0x0000000e15157c23 */ /* 0x100fe20008010803 */
[----:B------:R-:W-:Y:S01]  /*3e10*/  FFMA.FTZ R3, R33, UR14, -R3 ;  /* 0x0000000e21037c23 */ /* 0x000fe20008010803 */
[----:B------:R-:W-:Y:S01]  /*3e20*/  MUFU.EX2 R244, R2 ;  /* 0x0000000200f47308 */ /* 0x000fe20000000800 */
[----:B------:R-:W-:Y:S04]  /*3e30*/  FSETP.NEU.FTZ.AND P0, PT, R249, -INF , PT ;  /* 0xff800000f900780b */ /* 0x000fe80003f1d000 */
[----:B------:R-:W-:Y:S02]  /*3e40*/  FSEL R0, R0, RZ, P0 ;  /* 0x000000ff00007208 */ /* 0x000fe40000000000 */
[----:B------:R-:W-:Y:S03]  /*3e50*/  FSETP.NEU.FTZ.AND P0, PT, R248, -INF , PT ;  /* 0xff800000f800780b */ /* 0x000fe60003f1d000 */
[----:B------:R-:W-:Y:S01]  /*3e60*/  MUFU.EX2 R152, R7 ;  /* 0x0000000700987308 */ /* 0x000fe20000000800 */
[--C-:B------:R-:W-:Y:S01]  /*3e70*/  FFMA.FTZ R28, R28, UR14, -R0.reuse ;  /* 0x0000000e1c1c7c23 */ /* 0x100fe20008010800 */
[--C-:B------:R-:W-:Y:S01]  /*3e80*/  FFMA.FTZ R29, R29, UR14, -R0.reuse ;  /* 0x0000000e1d1d7c23 */ /* 0x100fe20008010800 */
[--C-:B------:R-:W-:Y:S01]  /*3e90*/  FFMA.FTZ R8, R8, UR14, -R0.reuse ;  /* 0x0000000e08087c23 */ /* 0x100fe20008010800 */
[--C-:B------:R-:W-:Y:S01]  /*3ea0*/  FFMA.FTZ R9, R9, UR14, -R0.reuse ;  /* 0x0000000e09097c23 */ /* 0x100fe20008010800 */
[--C-:B------:R-:W-:Y:S01]  /*3eb0*/  FFMA.FTZ R12, R12, UR14, -R0.reuse ;  /* 0x0000000e0c0c7c23 */ /* 0x100fe20008010800 */
[--C-:B------:R-:W-:Y:S04]  /*3ec0*/  FFMA.FTZ R13, R13, UR14, -R0.reuse ;  /* 0x0000000e0d0d7c23 */ /* 0x100fe80008010800 */
[----:B------:R-:W-:Y:S01]  /*3ed0*/  MUFU.EX2 R246, R3 ;  /* 0x0000000300f67308 */ /* 0x000fe20000000800 */
[--C-:B------:R-:W-:Y:S01]  /*3ee0*/  FFMA.FTZ R24, R24, UR14, -R0.reuse ;  /* 0x0000000e18187c23 */ /* 0x100fe20008010800 */
[----:B------:R-:W-:Y:S08]  /*3ef0*/  FFMA.FTZ R25, R25, UR14, -R0 ;  /* 0x0000000e19197c23 */ /* 0x000ff00008010800 */
[----:B------:R-:W2:Y:S10]  /*3f00*/  MUFU.EX2 R157, R5 ;  /* 0x00000005009d7308 */ /* 0x000eb40000000800 */
[----:B------:R3:W-:Y:S10]  /*3f10*/  MUFU.EX2 R155, R6 ;  /* 0x00000006009b7308 */ /* 0x0007f40000000800 */
[----:B------:R4:W-:Y:S10]  /*3f20*/  MUFU.EX2 R149, R9 ;  /* 0x0000000900957308 */ /* 0x0009f40000000800 */
[----:B------:R-:W-:Y:S01]  /*3f30*/  MUFU.EX2 R243, R16 ;  /* 0x0000001000f37308 */ /* 0x000fe20000000800 */
[----:B---3--:R-:W-:Y:S05]  /*3f40*/  FMUL.FTZ R6, R248, 1.4426950216293334961 ;  /* 0x3fb8aa3bf8067820 */ /* 0x008fea0000410000 */
[----:B------:R-:W-:Y:S04]  /*3f50*/  FSEL R6, R6, RZ, P0 ;  /* 0x000000ff06067208 */ /* 0x000fe80000000000 */
[----:B------:R-:W-:Y:S01]  /*3f60*/  MUFU.EX2 R241, R17 ;  /* 0x0000001100f17308 */ /* 0x000fe20000000800 */
[----:B----4-:R-:W-:Y:S01]  /*3f70*/  MOV R9, 0x10 ;  /* 0x0000001000097802 */ /* 0x010fe20000000f00 */
[--C-:B------:R-:W-:Y:S01]  /*3f80*/  FFMA.FTZ R10, R10, UR14, -R6.reuse ;  /* 0x0000000e0a0a7c23 */ /* 0x100fe20008010806 */
[--C-:B------:R-:W-:Y:S01]  /*3f90*/  FFMA.FTZ R11, R11, UR14, -R6.reuse ;  /* 0x0000000e0b0b7c23 */ /* 0x100fe20008010806 */
[--C-:B------:R-:W-:Y:S01]  /*3fa0*/  FFMA.FTZ R14, R14, UR14, -R6.reuse ;  /* 0x0000000e0e0e7c23 */ /* 0x100fe20008010806 */
[--C-:B------:R-:W-:Y:S01]  /*3fb0*/  FFMA.FTZ R15, R15, UR14, -R6.reuse ;  /* 0x0000000e0f0f7c23 */ /* 0x100fe20008010806 */
[--C-:B------:R-:W-:Y:S04]  /*3fc0*/  FFMA.FTZ R30, R30, UR14, -R6.reuse ;  /* 0x0000000e1e1e7c23 */ /* 0x100fe80008010806 */
[----:B------:R-:W-:Y:S01]  /*3fd0*/  MUFU.EX2 R232, R18 ;  /* 0x0000001200e87308 */ /* 0x000fe20000000800 */
[--C-:B------:R-:W-:Y:S01]  /*3fe0*/  FFMA.FTZ R26, R26, UR14, -R6.reuse ;  /* 0x0000000e1a1a7c23 */ /* 0x100fe20008010806 */
[--C-:B------:R-:W-:Y:S01]  /*3ff0*/  FFMA.FTZ R27, R27, UR14, -R6.reuse ;  /* 0x0000000e1b1b7c23 */ /* 0x100fe20008010806 */
[----:B------:R-:W-:Y:S07]  /*4000*/  FFMA.FTZ R6, R31, UR14, -R6 ;  /* 0x0000000e1f067c23 */ /* 0x000fee0008010806 */
[----:B------:R-:W3:Y:S10]  /*4010*/  MUFU.EX2 R242, R19 ;  /* 0x0000001300f27308 */ /* 0x000ef40000000800 */
[----:B------:R-:W4:Y:S10]  /*4020*/  MUFU.EX2 R150, R8 ;  /* 0x0000000800967308 */ /* 0x000f340000000800 */
        /* <DEDUP_REMOVED lines=10> */
[----:B------:R4:W-:Y:S10]  /*40d0*/  MUFU.EX2 R153, R6 ;  /* 0x0000000600997308 */ /* 0x0009f40000000800 */
[----:B------:R-:W4:Y:S10]  /*40e0*/  MUFU.EX2 R247, R32 ;  /* 0x0000002000f77308 */ /* 0x000f340000000800 */
[----:B------:R-:W4:Y:S10]  /*40f0*/  MUFU.EX2 R245, R34 ;  /* 0x0000002200f57308 */ /* 0x000f340000000800 */
[----:B------:R-:W-:Y:S10]  /*4100*/  MUFU.EX2 R170, R24 ;  /* 0x0000001800aa7308 */ /* 0x000ff40000000800 */
[----:B------:R-:W4:Y:S10]  /*4110*/  MUFU.EX2 R168, R25 ;  /* 0x0000001900a87308 */ /* 0x000f340000000800 */
[----:B------:R-:W-:Y:S10]  /*4120*/  MUFU.EX2 R167, R26 ;  /* 0x0000001a00a77308 */ /* 0x000ff40000000800 */
[----:B------:R-:W4:Y:S10]  /*4130*/  MUFU.EX2 R166, R27 ;  /* 0x0000001b00a67308 */ /* 0x000f340000000800 */
[----:B------:R-:W-:Y:S10]  /*4140*/  MUFU.EX2 R162, R28 ;  /* 0x0000001c00a27308 */ /* 0x000ff40000000800 */
[----:B------:R-:W4:Y:S10]  /*4150*/  MUFU.EX2 R161, R29 ;  /* 0x0000001d00a17308 */ /* 0x000f340000000800 */
[----:B------:R-:W4:Y:S01]  /*4160*/  MUFU.EX2 R159, R30 ;  /* 0x0000001e009f7308 */ /* 0x000f220000000800 */
[C---:B-1----:R-:W-:Y:S02]  /*4170*/  SHF.L.U32 R4, R163.reuse, 0x4, RZ ;  /* 0x00000004a3047819 */ /* 0x042fe400000006ff */
[C---:B------:R-:W-:Y:S02]  /*4180*/  SHF.L.U32 R2, R163.reuse, 0x5, RZ ;  /* 0x00000005a3027819 */ /* 0x040fe400000006ff */
[----:B------:R-:W-:Y:S02]  /*4190*/  SHF.L.U32 R7, R163, 0x1, RZ ;  /* 0x00000001a3077819 */ /* 0x000fe400000006ff */
[----:B------:R-:W-:Y:S02]  /*41a0*/  LOP3.LUT R144, R4, 0x1c0, RZ, 0xc0, !PT ;  /* 0x000001c004907812 */ /* 0x000fe400078ec0ff */
[----:B------:R-:W-:Y:S02]  /*41b0*/  LOP3.LUT R3, R2, 0x7400, RZ, 0xc0, !PT ;  /* 0x0000740002037812 */ /* 0x000fe400078ec0ff */
[--C-:B------:R-:W-:Y:S02]  /*41c0*/  LOP3.LUT R144, R144, 0x38, R7.reuse, 0xf8, !PT ;  /* 0x0000003890907812 */ /* 0x100fe400078ef807 */
[----:B------:R-:W-:Y:S02]  /*41d0*/  LOP3.LUT R7, R3, 0x6, R7, 0xf8, !PT ;  /* 0x0000000603077812 */ /* 0x000fe400078ef807 */
[----:B------:R-:W-:Y:S02]  /*41e0*/  SHF.R.U32.HI R3, RZ, 0x1, R163 ;  /* 0x00000001ff037819 */ /* 0x000fe400000116a3 */
[----:B------:R-:W-:Y:S02]  /*41f0*/  SHF.L.U32 R5, R163, 0x2, RZ ;  /* 0x00000002a3057819 */ /* 0x000fe400000006ff */
[----:B------:R-:W-:Y:S02]  /*4200*/  LOP3.LUT R0, R2, 0xc0, RZ, 0xc0, !PT ;  /* 0x000000c002007812 */ /* 0x000fe400078ec0ff */
[----:B------:R-:W-:Y:S02]  /*4210*/  LOP3.LUT R144, R144, 0x20, R3, 0x78, !PT ;  /* 0x0000002090907812 */ /* 0x000fe400078e7803 */
[----:B------:R-:W-:Y:S02]  /*4220*/  LOP3.LUT R0, R0, 0x18, R5, 0xf8, !PT ;  /* 0x0000001800007812 */ /* 0x000fe400078ef805 */
[----:B------:R-:W-:Y:S02]  /*4230*/  LOP3.LUT R144, R7, R144, RZ, 0xfc, !PT ;  /* 0x0000009007907212 */ /* 0x000fe400078efcff */
[----:B------:R-:W-:Y:S02]  /*4240*/  LOP3.LUT R0, R0, 0x8, R3, 0x78, !PT ;  /* 0x0000000800007812 */ /* 0x000fe400078e7803 */
[----:B--2---:R-:W-:Y:S02]  /*4250*/  F2FP.BF16.F32.PACK_AB R3, R157, R160 ;  /* 0x000000a09d03723e */ /* 0x004fe400000010ff */
[----:B------:R-:W-:Y:S02]  /*4260*/  LEA R144, R144, UR4, 0x1 ;  /* 0x0000000490907c11 */ /* 0x000fe4000f8e08ff */
[C---:B------:R-:W-:Y:S02]  /*4270*/  LOP3.LUT P2, RZ, R163.reuse, 0x4, RZ, 0xc0, !PT ;  /* 0x00000004a3ff7812 */ /* 0x040fe4000784c0ff */
[----:B------:R-:W-:Y:S01]  /*4280*/  LOP3.LUT P0, RZ, R163, 0x8, RZ, 0xc0, !PT ;  /* 0x00000008a3ff7812 */ /* 0x000fe2000780c0ff */
[----:B------:R1:W-:Y:S01]  /*4290*/  STS [R144+0x13000], R3 ;  /* 0x0130000390007388 */ /* 0x0003e20000000800 */
[----:B------:R-:W-:Y:S02]  /*42a0*/  SEL R9, R9, 0xfffffff0, !P2 ;  /* 0xfffffff009097807 */ /* 0x000fe40005000000 */
[----:B------:R-:W-:Y:S02]  /*42b0*/  LOP3.LUT R2, R2, 0x120, RZ, 0xc0, !PT ;  /* 0x0000012002027812 */ /* 0x000fe400078ec0ff */
[----:B------:R-:W-:Y:S02]  /*42c0*/  IADD3 R145, PT, PT, R9, R144, RZ ;  /* 0x0000009009917210 */ /* 0x000fe40007ffe0ff */
[----:B------:R-:W-:Y:S02]  /*42d0*/  LOP3.LUT R2, R2, 0x200, R4, 0xf8, !PT ;  /* 0x0000020002027812 */ /* 0x000fe400078ef804 */
[----:B------:R-:W-:Y:S02]  /*42e0*/  IADD3 R4, PT, PT, R144, 0x13000, RZ ;  /* 0x0001300090047810 */ /* 0x000fe40007ffe0ff */
[----:B---3--:R-:W-:Y:S02]  /*42f0*/  F2FP.BF16.F32.PACK_AB R5, R242, R232 ;  /* 0x000000e8f205723e */ /* 0x008fe400000010ff */
[----:B------:R-:W-:Y:S02]  /*4300*/  LOP3.LUT R0, R2, R0, RZ, 0xfc, !PT ;  /* 0x0000000002007212 */ /* 0x000fe400078efcff */
[----:B------:R-:W-:Y:S02]  /*4310*/  IADD3 R2, PT, PT, R144, 0x13020, RZ ;  /* 0x0001302090027810 */ /* 0x000fe40007ffe0ff */
[----:B------:R-:W-:Y:S02]  /*4320*/  @P0 IADD3 R2, PT, PT, R4, -0x20, RZ ;  /* 0xffffffe004020810 */ /* 0x000fe40007ffe0ff */
[----:B----4-:R-:W-:Y:S02]  /*4330*/  F2FP.BF16.F32.PACK_AB R7, R149, R150 ;  /* 0x000000969507723e */ /* 0x010fe400000010ff */
[----:B------:R-:W-:Y:S02]  /*4340*/  F2FP.BF16.F32.PACK_AB R4, R146, R147 ;  /* 0x000000939204723e */ /* 0x000fe400000010ff */
[----:B------:R-:W-:Y:S02]  /*4350*/  F2FP.BF16.F32.PACK_AB R8, R151, R154 ;  /* 0x0000009a9708723e */ /* 0x000fe400000010ff */
[----:B-1----:R-:W-:Y:S02]  /*4360*/  F2FP.BF16.F32.PACK_AB R3, R152, R155 ;  /* 0x0000009b9803723e */ /* 0x002fe400000010ff */
[----:B------:R-:W-:Y:S02]  /*4370*/  F2FP.BF16.F32.PACK_AB R6, R230, R231 ;  /* 0x000000e7e606723e */ /* 0x000fe400000010ff */
[----:B------:R-:W-:Y:S01]  /*4380*/  LEA R0, R0, UR4, 0x1 ;  /* 0x0000000400007c11 */ /* 0x000fe2000f8e08ff */
[----:B------:R1:W-:Y:S01]  /*4390*/  STS [R144+0x13400], R3 ;  /* 0x0134000390007388 */ /* 0x0003e20000000800 */
[--C-:B------:R-:W-:Y:S02]  /*43a0*/  SHF.R.U32.HI R165, RZ, 0x1, R163.reuse ;  /* 0x00000001ffa57819 */ /* 0x100fe400000116a3 */
[----:B------:R-:W-:Y:S01]  /*43b0*/  IADD3 R140, PT, PT, R0, 0x6020, RZ ;  /* 0x00006020008c7810 */ /* 0x000fe20007ffe0ff */
[----:B------:R2:W-:Y:S01]  /*43c0*/  STS [R145+0x13400], R5 ;  /* 0x0134000591007388 */ /* 0x0005e20000000800 */
[C---:B------:R-:W-:Y:S02]  /*43d0*/  SHF.L.U32 R148, R163.reuse, 0x6, RZ ;  /* 0x00000006a3947819 */ /* 0x040fe400000006ff */
[----:B------:R-:W-:Y:S02]  /*43e0*/  SHF.L.U32 R164, R163, 0x3, RZ ;  /* 0x00000003a3a47819 */ /* 0x000fe400000006ff */
[----:B-1----:R-:W-:Y:S02]  /*43f0*/  F2FP.BF16.F32.PACK_AB R3, R241, R243 ;  /* 0x000000f3f103723e */ /* 0x002fe400000010ff */
[----:B--2---:R-:W-:Y:S03]  /*4400*/  F2FP.BF16.F32.PACK_AB R5, R246, R247 ;  /* 0x000000f7f605723e */ /* 0x004fe600000010ff */
[----:B------:R1:W-:Y:S04]  /*4410*/  STS [R145+0x13000], R3 ;  /* 0x0130000391007388 */ /* 0x0003e80000000800 */
[----:B------:R2:W-:Y:S04]  /*4420*/  STS [R144+0x14000], R7 ;  /* 0x0140000790007388 */ /* 0x0005e80000000800 */
[----:B------:R3:W-:Y:S04]  /*4430*/  STS [R144+0x14400], R4 ;  /* 0x0144000490007388 */ /* 0x0007e80000000800 */
[----:B------:R-:W-:Y:S01]  /*4440*/  STS [R145+0x14400], R8 ;  /* 0x0144000891007388 */ /* 0x000fe20000000800 */
[----:B-1----:R-:W-:Y:S02]  /*4450*/  F2FP.BF16.F32.PACK_AB R3, R156, R158 ;  /* 0x0000009e9c03723e */ /* 0x002fe400000010ff */
[----:B--2---:R-:W-:Y:S03]  /*4460*/  F2FP.BF16.F32.PACK_AB R7, R169, R171 ;  /* 0x000000aba907723e */ /* 0x004fe600000010ff */
[----:B------:R1:W-:Y:S01]  /*4470*/  STS [R145+0x14000], R3 ;  /* 0x0140000391007388 */ /* 0x0003e20000000800 */
[----:B---3--:R-:W-:Y:S03]  /*4480*/  F2FP.BF16.F32.PACK_AB R4, R244, R245 ;  /* 0x000000f5f404723e */ /* 0x008fe600000010ff */
[----:B------:R2:W-:Y:S04]  /*4490*/  STS [R2], R7 ;  /* 0x0000000702007388 */ /* 0x0005e80000000800 */
[----:B------:R3:W-:Y:S01]  /*44a0*/  STS [R2+0x400], R6 ;  /* 0x0004000602007388 */ /* 0x0007e20000000800 */
[----:B-1----:R-:W-:Y:S02]  /*44b0*/  IADD3 R3, PT, PT, R9, R2, RZ ;  /* 0x0000000209037210 */ /* 0x002fe40007ffe0ff */
[----:B--2---:R-:W-:Y:S03]  /*44c0*/  F2FP.BF16.F32.PACK_AB R7, R168, R170 ;  /* 0x000000aaa807723e */ /* 0x004fe600000010ff */
[----:B------:R1:W-:Y:S01]  /*44d0*/  STS [R3], R5 ;  /* 0x0000000503007388 */ /* 0x0003e20000000800 */
[----:B---3--:R-:W-:Y:S03]  /*44e0*/  F2FP.BF16.F32.PACK_AB R6, R166, R167 ;  /* 0x000000a7a606723e */ /* 0x008fe600000010ff */
[----:B------:R2:W-:Y:S04]  /*44f0*/  STS [R3+0x400], R4 ;  /* 0x0004000403007388 */ /* 0x0005e80000000800 */
[----:B------:R-:W-:Y:S04]  /*4500*/  STS [R2+0x1000], R7 ;  /* 0x0010000702007388 */ /* 0x000fe80000000800 */
[----:B------:R-:W-:Y:S01]  /*4510*/  STS [R2+0x1400], R6 ;  /* 0x0014000602007388 */ /* 0x000fe20000000800 */
[----:B-1----:R-:W-:Y:S02]  /*4520*/  F2FP.BF16.F32.PACK_AB R5, R161, R162 ;  /* 0x000000a2a105723e */ /* 0x002fe400000010ff */
[----:B--2---:R-:W-:Y:S03]  /*4530*/  F2FP.BF16.F32.PACK_AB R4, R153, R159 ;  /* 0x0000009f9904723e */ /* 0x004fe600000010ff */
[----:B------:R-:W-:Y:S04]  /*4540*/  STS [R3+0x1000], R5 ;  /* 0x0010000503007388 */ /* 0x000fe80000000800 */
[----:B------:R1:W-:Y:S04]  /*4550*/  STS [R3+0x1400], R4 ;  /* 0x0014000403007388 */ /* 0x0003e80000000800 */
[----:B------:R-:W2:Y:S08]  /*4560*/  LDSM.16.M88.4 R32, [R0+0x6000] ;  /* 0x006000000020783b */ /* 0x000eb00000000200 */
[----:B------:R-:W3:Y:S01]  /*4570*/  LDSM.16.M88.4 R28, [R0+0x6800] ;  /* 0x00680000001c783b */ /* 0x000ee20000000200 */
[----:B-1----:R-:W-:Y:S04]  /*4580*/  IADD3 R3, PT, PT, R0, 0x6000, RZ ;  /* 0x0000600000037810 */ /* 0x002fe80007ffe0ff */
[----:B------:R-:W-:Y:S02]  /*4590*/  @P2 IADD3 R140, PT, PT, R3, -0x20, RZ ;  /* 0xffffffe0038c2810 */ /* 0x000fe40007ffe0ff */
[----:B------:R-:W-:Y:S03]  /*45a0*/  LOP3.LUT R3, R165, 0x30, RZ, 0xc0, !PT ;  /* 0x00000030a5037812 */ /* 0x000fe600078ec0ff */
        /* <DEDUP_REMOVED lines=44> */
[----:B------:R-:W-:Y:S01]  /*4870*/  LEA R3, R3, R0, 0x1 ;  /* 0x0000000003037211 */ /* 0x000fe200078e08ff */
        /* <DEDUP_REMOVED lines=12> */
[-C--:B------:R-:W-:Y:S03]  /*4940*/  HMMA.16816.F32.BF16 R12, R140, R214.reuse, R12 ;  /* 0x000000d68c0c723c */ /* 0x080fe6000004180c */
[C---:B-----5:R-:W-:Y:S01]  /*4950*/  FADD.FTZ R4, -R229.reuse, R4 ;  /* 0x00000004e5047221 */ /* 0x060fe20000010100 */
[----:B------:R-:W-:Y:S01]  /*4960*/  FADD.FTZ R5, -R229, R5 ;  /* 0x00000005e5057221 */ /* 0x000fe20000010100 */
[C---:B------:R-:W-:Y:S01]  /*4970*/  FADD.FTZ R6, -R228.reuse, R6 ;  /* 0x00000006e4067221 */ /* 0x040fe20000010100 */
[----:B------:R-:W-:Y:S01]  /*4980*/  FADD.FTZ R7, -R228, R7 ;  /* 0x00000007e4077221 */ /* 0x000fe20000010100 */
[----:B------:R-:W-:Y:S01]  /*4990*/  FMUL.FTZ R4, R160, R4 ;  /* 0x00000004a0047220 */ /* 0x000fe20000410000 */
[C---:B------:R-:W-:Y:S04]  /*49a0*/  HMMA.16816.F32.BF16 R16, R132.reuse, R214, R16 ;  /* 0x000000d68410723c */ /* 0x040fe80000041810 */
[----:B------:R-:W-:Y:S01]  /*49b0*/  FMUL.FTZ R5, R157, R5 ;  /* 0x000000059d057220 */ /* 0x000fe20000410000 */
[C---:B------:R-:W-:Y:S01]  /*49c0*/  FADD.FTZ R8, -R227.reuse, R8 ;  /* 0x00000008e3087221 */ /* 0x040fe20000010100 */
[C---:B------:R-:W-:Y:S01]  /*49d0*/  FADD.FTZ R9, -R227.reuse, R9 ;  /* 0x00000009e3097221 */ /* 0x040fe20000010100 */
[C---:B------:R-:W-:Y:S01]  /*49e0*/  FADD.FTZ R10, -R226.reuse, R10 ;  /* 0x0000000ae20a7221 */ /* 0x040fe20000010100 */
[-C--:B------:R-:W-:Y:S03]  /*49f0*/  HMMA.16816.F32.BF16 R20, R132, R216.reuse, R20 ;  /* 0x000000d88414723c */ /* 0x080fe60000041814 */
[----:B------:R-:W-:Y:S01]  /*4a00*/  FADD.FTZ R11, -R226, R11 ;  /* 0x0000000be20b7221 */ /* 0x000fe20000010100 */
[C---:B------:R-:W-:Y:S01]  /*4a10*/  FADD.FTZ R12, -R227.reuse, R12 ;  /* 0x0000000ce30c7221 */ /* 0x040fe20000010100 */
[----:B------:R-:W-:Y:S01]  /*4a20*/  FADD.FTZ R13, -R227, R13 ;  /* 0x0000000de30d7221 */ /* 0x000fe20000010100 */
[----:B------:R-:W-:Y:S01]  /*4a30*/  F2FP.BF16.F32.PACK_AB R138, R5, R4 ;  /* 0x00000004058a723e */ /* 0x000fe200000010ff */
[----:B------:R-:W-:Y:S01]  /*4a40*/  FMUL.FTZ R6, R155, R6 ;  /* 0x000000069b067220 */ /* 0x000fe20000410000 */
[C---:B------:R-:W-:Y:S04]  /*4a50*/  HMMA.16816.F32.BF16 R24, R140.reuse, R216, R24 ;  /* 0x000000d88c18723c */ /* 0x040fe80000041818 */
[----:B------:R-:W-:Y:S01]  /*4a60*/  FMUL.FTZ R7, R152, R7 ;  /* 0x0000000798077220 */ /* 0x000fe20000410000 */
[----:B------:R-:W-:Y:S01]  /*4a70*/  FMUL.FTZ R8, R150, R8 ;  /* 0x0000000896087220 */ /* 0x000fe20000410000 */
[----:B------:R-:W-:Y:S01]  /*4a80*/  FMUL.FTZ R9, R149, R9 ;  /* 0x0000000995097220 */ /* 0x000fe20000410000 */
[----:B------:R-:W-:Y:S01]  /*4a90*/  FMUL.FTZ R10, R147, R10 ;  /* 0x0000000a930a7220 */ /* 0x000fe20000410000 */
[-C--:B------:R-:W-:Y:S03]  /*4aa0*/  HMMA.16816.F32.BF16 R28, R140, R218.reuse, R28 ;  /* 0x000000da8c1c723c */ /* 0x080fe6000004181c */
[----:B------:R-:W-:Y:S01]  /*4ab0*/  FMUL.FTZ R11, R146, R11 ;  /* 0x0000000b920b7220 */ /* 0x000fe20000410000 */
[----:B------:R-:W-:Y:S01]  /*4ac0*/  FADD.FTZ R14, -R226, R14 ;  /* 0x0000000ee20e7221 */ /* 0x000fe20000010100 */
[----:B------:R-:W-:Y:S01]  /*4ad0*/  FMUL.FTZ R12, R158, R12 ;  /* 0x0000000c9e0c7220 */ /* 0x000fe20000410000 */
[----:B------:R-:W-:Y:S01]  /*4ae0*/  FMUL.FTZ R5, R156, R13 ;  /* 0x0000000d9c057220 */ /* 0x000fe20000410000 */
[----:B------:R-:W-:Y:S01]  /*4af0*/  FADD.FTZ R15, -R226, R15 ;  /* 0x0000000fe20f7221 */ /* 0x000fe20000010100 */
[----:B------:R-:W-:Y:S04]  /*4b00*/  HMMA.16816.F32.BF16 R32, R132, R218, R32 ;  /* 0x000000da8420723c */ /* 0x000fe80000041820 */
        /* <DEDUP_REMOVED lines=8> */
[C---:B------:R-:W-:Y:S01]  /*4b90*/  FADD.FTZ R24, -R227.reuse, R24 ;  /* 0x00000018e3187221 */ /* 0x040fe20000010100 */
[C---:B------:R-:W-:Y:S01]  /*4ba0*/  FADD.FTZ R25, -R227.reuse, R25 ;  /* 0x00000019e3197221 */ /* 0x040fe20000010100 */
[C---:B------:R-:W-:Y:S01]  /*4bb0*/  FADD.FTZ R26, -R226.reuse, R26 ;  /* 0x0000001ae21a7221 */ /* 0x040fe20000010100 */
[C---:B------:R-:W-:Y:S01]  /*4bc0*/  FADD.FTZ R27, -R226.reuse, R27 ;  /* 0x0000001be21b7221 */ /* 0x040fe20000010100 */
[----:B------:R-:W-:Y:S01]  /*4bd0*/  FADD.FTZ R28, -R227, R28 ;  /* 0x0000001ce31c7221 */ /* 0x000fe20000010100 */
[----:B------:R-:W-:Y:S01]  /*4be0*/  F2FP.BF16.F32.PACK_AB R139, R7, R6 ;  /* 0x00000006078b723e */ /* 0x000fe200000010ff */
[----:B------:R-:W-:Y:S01]  /*4bf0*/  FADD.FTZ R29, -R227, R29 ;  /* 0x0000001de31d7221 */ /* 0x000fe20000010100 */
[C---:B------:R-:W-:Y:S01]  /*4c00*/  FADD.FTZ R30, -R226.reuse, R30 ;  /* 0x0000001ee21e7221 */ /* 0x040fe20000010100 */
[----:B------:R-:W-:Y:S01]  /*4c10*/  F2FP.BF16.F32.PACK_AB R136, R9, R8 ;  /* 0x000000080988723e */ /* 0x000fe200000010ff */
[----:B------:R-:W-:Y:S01]  /*4c20*/  FADD.FTZ R31, -R226, R31 ;  /* 0x0000001fe21f7221 */ /* 0x000fe20000010100 */
[----:B------:R-:W-:Y:S01]  /*4c30*/  FADD.FTZ R32, -R229, R32 ;  /* 0x00000020e5207221 */ /* 0x000fe20000010100 */
[----:B------:R-:W-:Y:S01]  /*4c40*/  F2FP.BF16.F32.PACK_AB R137, R11, R10 ;  /* 0x0000000a0b89723e */ /* 0x000fe200000010ff */
[----:B------:R-:W-:Y:S01]  /*4c50*/  FADD.FTZ R33, -R229, R33 ;  /* 0x00000021e5217221 */ /* 0x000fe20000010100 */
[C---:B------:R-:W-:Y:S01]  /*4c60*/  FADD.FTZ R34, -R228.reuse, R34 ;  /* 0x00000022e4227221 */ /* 0x040fe20000010100 */
[----:B------:R-:W-:Y:S01]  /*4c70*/  FADD.FTZ R35, -R228, R35 ;  /* 0x00000023e4237221 */ /* 0x000fe20000010100 */
[----:B------:R-:W-:Y:S01]  /*4c80*/  FMUL.FTZ R0, R154, R14 ;  /* 0x0000000e9a007220 */ /* 0x000fe20000410000 */
[----:B------:R-:W-:Y:S01]  /*4c90*/  F2FP.BF16.F32.PACK_AB R14, R5, R12 ;  /* 0x0000000c050e723e */ /* 0x000fe200000010ff */
        /* <DEDUP_REMOVED lines=52> */
.L_x_258:
[----:B------:R-:W-:Y:S01]  /*4fe0*/  STS [R144+0xf000], R138 ;  /* 0x00f0008a90007388 */ /* 0x000fe20000000800 */
[--C-:B------:R-:W-:Y:S01]  /*4ff0*/  SHF.R.U32.HI R0, RZ, 0x4, R163.reuse ;  /* 0x00000004ff007819 */ /* 0x100fe200000116a3 */
[C---:B------:R-:W-:Y:S01]  /*5000*/  IMAD.SHL.U32 R149, R163.reuse, 0x20, RZ ;  /* 0x00000020a3957824 */ /* 0x040fe200078e00ff */
[----:B------:R-:W2:Y:S02]  /*5010*/  LDC R232, c[0x0][0x44c] ;  /* 0x00011300ffe87b82 */ /* 0x000ea40000000800 */
[----:B------:R-:W-:Y:S01]  /*5020*/  STS [R144+0xf400], R139 ;  /* 0x00f4008b90007388 */ /* 0x000fe20000000800 */
[----:B------:R-:W-:Y:S01]  /*5030*/  LOP3.LUT R166, R0, 0x8, RZ, 0xc0, !PT ;  /* 0x0000000800a67812 */ /* 0x000fe200078ec0ff */
[----:B------:R-:W-:Y:S03]  /*5040*/  IMAD.SHL.U32 R167, R163, 0x4, RZ ;  /* 0x00000004a3a77824 */ /* 0x000fe600078e00ff */
[----:B------:R3:W-:Y:S01]  /*5050*/  STS [R145+0xf400], R4 ;  /* 0x00f4000491007388 */ /* 0x0007e20000000800 */
[----:B------:R-:W-:Y:S04]  /*5060*/  LOP3.LUT R0, R166, 0x10, R163, 0xf8, !PT ;  /* 0x00000010a6007812 */ /* 0x000fe800078ef8a3 */
[----:B------:R-:W-:Y:S01]  /*5070*/  STS [R145+0xf000], R13 ;  /* 0x00f0000d91007388 */ /* 0x000fe20000000800 */
[----:B------:R-:W-:Y:S04]  /*5080*/  LOP3.LUT R0, R0, 0xc0, R149, 0xf8, !PT ;  /* 0x000000c000007812 */ /* 0x000fe800078ef895 */
[----:B------:R-:W-:Y:S01]  /*5090*/  STS [R144+0x10000], R136 ;  /* 0x0100008890007388 */ /* 0x000fe20000000800 */
[----:B------:R-:W-:Y:S04]  /*50a0*/  LOP3.LUT R0, R0, 0x18, R167, 0x78, !PT ;  /* 0x0000001800007812 */ /* 0x000fe800078e78a7 */
[----:B------:R-:W-:Y:S01]  /*50b0*/  STS [R144+0x10400], R137 ;  /* 0x0104008990007388 */ /* 0x000fe20000000800 */
[----:B------:R-:W-:Y:S04]  /*50c0*/  LOP3.LUT R0, R0, 0x120, R149, 0xf8, !PT ;  /* 0x0000012000007812 */ /* 0x000fe800078ef895 */
[----:B------:R-:W-:Y:S01]  /*50d0*/  STS [R145+0x10000], R14 ;  /* 0x0100000e91007388 */ /* 0x000fe20000000800 */
[----:B------:R-:W-:Y:S01]  /*50e0*/  LEA R0, R0, UR4, 0x1 ;  /* 0x0000000400007c11 */ /* 0x000fe2000f8e08ff */
[----:B--2---:R-:W-:Y:S03]  /*50f0*/  IMAD R232, R232, UR9, RZ ;  /* 0x00000009e8e87c24 */ /* 0x004fe6000f8e02ff */
[----:B------:R-:W-:Y:S05]  /*5100*/  STS [R145+0x10400], R15 ;  /* 0x0104000f91007388 */ /* 0x000fea0000000800 */
[----:B------:R-:W-:Y:S01]  /*5110*/  STS [R2+-0x4000], R12 ;  /* 0xffc0000c02007388 */ /* 0x000fe20000000800 */
[----:B---3--:R-:W-:Y:S04]  /*5120*/  IMAD.MOV.U32 R4, RZ, RZ, 0x10 ;  /* 0x00000010ff047424 */ /* 0x008fe800078e00ff */
[----:B------:R-:W-:Y:S01]  /*5130*/  STS [R2+-0x3c00], R11 ;  /* 0xffc4000b02007388 */ /* 0x000fe20000000800 */
[----:B------:R-:W-:Y:S05]  /*5140*/  SEL R4, R4, 0xfffffff0, !P2 ;  /* 0xfffffff004047807 */ /* 0x000fea0005000000 */
[----:B------:R-:W-:Y:S05]  /*5150*/  IMAD.IADD R4, R4, 0x1, R2 ;  /* 0x0000000104047824 */ /* 0x000fea00078e0202 */
[----:B------:R-:W-:Y:S05]  /*5160*/  STS [R4+-0x4000], R5 ;  /* 0xffc0000504007388 */ /* 0x000fea0000000800 */
[----:B------:R-:W-:Y:S05]  /*5170*/  STS [R4+-0x3c00], R6 ;  /* 0xffc4000604007388 */ /* 0x000fea0000000800 */
[----:B------:R-:W-:Y:S05]  /*5180*/  STS [R2+-0x3000], R8 ;  /* 0xffd0000802007388 */ /* 0x000fea0000000800 */
[----:B------:R2:W-:Y:S05]  /*5190*/  STS [R2+-0x2c00], R7 ;  /* 0xffd4000702007388 */ /* 0x0005ea0000000800 */
[----:B------:R-:W-:Y:S05]  /*51a0*/  STS [R4+-0x3000], R10 ;  /* 0xffd0000a04007388 */ /* 0x000fea0000000800 */
[----:B------:R-:W-:Y:S01]  /*51b0*/  STS [R4+-0x2c00], R9 ;  /* 0xffd4000904007388 */ /* 0x000fe20000000800 */
[----:B------:R-:W-:Y:S01]  /*51c0*/  BAR.SYNC.DEFER_BLOCKING 0x0 ;  /* 0x0000000000007b1d */ /* 0x000fe20000010000 */
[----:B--2---:R-:W-:Y:S05]  /*51d0*/  IMAD.U32 R2, R232, -0x40, RZ ;  /* 0xffffffc0e8027824 */ /* 0x004fea00078e00ff */
[----:B------:R-:W-:Y:S05]  /*51e0*/  LDSM.16.MT88.4 R4, [R3+UR4+0x13000] ;  /* 0x013000040304783b */ /* 0x000fea0008004200 */
[----:B------:R-:W2:Y:S05]  /*51f0*/  LDSM.16.MT88.4 R8, [R0+0x6000] ;  /* 0x006000000008783b */ /* 0x000eaa0000004200 */
[----:B------:R-:W3:Y:S05]  /*5200*/  LDSM.16.MT88.4 R12, [R3+UR4+0x15000] ;  /* 0x01500004030c783b */ /* 0x000eea0008004200 */
[----:B------:R-:W4:Y:S05]  /*5210*/  LDSM.16.MT88.4 R16, [R0+0x7000] ;  /* 0x007000000010783b */ /* 0x000f2a0000004200 */
[----:B------:R-:W5:Y:S05]  /*5220*/  LDSM.16.MT88.4 R20, [R0+0x8000] ;  /* 0x008000000014783b */ /* 0x000f6a0000004200 */
        /* <DEDUP_REMOVED lines=22> */
[----:B------:R-:W3:Y:S05]  /*5390*/  LDSM.16.MT88.4 R4, [R3+UR4+0x14000] ;  /* 0x014000040304783b */ /* 0x000eea0008004200 */
[----:B------:R-:W4:Y:S02]  /*53a0*/  LDSM.16.MT88.4 R20, [R0+0x7800] ;  /* 0x007800000014783b */ /* 0x000f240000004200 */
        /* <DEDUP_REMOVED lines=28> */
[C---:B------:R-:W-:Y:S04]  /*5570*/  LEA R5, P0, R2.reuse, R234, 0x2 ;  /* 0x000000ea02057211 */ /* 0x040fe800078010ff */
[-C--:B-----5:R-:W-:Y:S05]  /*5580*/  HMMA.16816.F32.BF16 R36, R132, R136.reuse, R36 ;  /* 0x000000888424723c */ /* 0x0a0fea0000041824 */
[----:B------:R-:W-:Y:S01]  /*5590*/  LEA.HI.X.SX32 R4, R2, R235, 0x2, P0 ;  /* 0x000000eb02047211 */ /* 0x000fe200000f16ff */
[----:B------:R-:W-:Y:S01]  /*55a0*/  IMAD.MOV.U32 R234, RZ, RZ, R5 ;  /* 0x000000ffffea7224 */ /* 0x000fe200078e0005 */
[----:B------:R-:W-:Y:S01]  /*55b0*/  LOP3.LUT R2, R148, 0x1c0, RZ, 0xc0, !PT ;  /* 0x000001c094027812 */ /* 0x000fe200078ec0ff */
[C---:B------:R-:W-:Y:S04]  /*55c0*/  HMMA.16816.F32.BF16 R40, R140.reuse, R136, R40 ;  /* 0x000000888c28723c */ /* 0x040fe80000041828 */
[----:B------:R-:W-:Y:S04]  /*55d0*/  IMAD.MOV.U32 R235, RZ, RZ, R4 ;  /* 0x000000ffffeb7224 */ /* 0x000fe800078e0004 */
        /* <DEDUP_REMOVED lines=30> */
.L_x_259:
[----:B-1----:R-:W-:Y:S01]  /*57c0*/  LOP3.LUT R4, R148, 0x200, RZ, 0xc0, !PT ;  /* 0x0000020094047812 */ /* 0x002fe200078ec0ff */
[----:B------:R-:W-:Y:S01]  /*57d0*/  LDSM.16.MT88.4 R8, [R0+0x9000] ;  /* 0x009000000008783b */ /* 0x000fe20000004200 */
[----:B------:R-:W-:Y:S01]  /*57e0*/  LOP3.LUT R2, R2, 0x38, R164, 0xf8, !PT ;  /* 0x0000003802027812 */ /* 0x000fe200078ef8a4 */
[----:B------:R-:W-:Y:S01]  /*57f0*/  IMAD.U32 R226, RZ, RZ, UR52 ;  /* 0x00000034ffe27e24 */ /* 0x000fe2000f8e00ff */
[----:B------:R-:W-:Y:S01]  /*5800*/  LOP3.LUT R4, R4, 0xc00, R149, 0xf8, !PT ;  /* 0x00000c0004047812 */ /* 0x000fe200078ef895 */
[----:B------:R-:W-:Y:S01]  /*5810*/  LDSM.16.MT88.4 R16, [R0+0xb000] ;  /* 0x00b000000010783b */ /* 0x000fe20000004200 */
[----:B------:R-:W-:Y:S01]  /*5820*/  LOP3.LUT R2, R2, 0x8, R165, 0x78, !PT ;  /* 0x0000000802027812 */ /* 0x000fe200078e78a5 */
[----:B------:R-:W-:Y:S01]  /*5830*/  @UP0 UIADD3 UR18, UP1, UPT, UR58, -0x100, URZ ;  /* 0xffffff003a120890 */ /* 0x000fe2000ff3e0ff */
[----:B------:R-:W-:Y:S01]  /*5840*/  LOP3.LUT P0, RZ, R163, 0x2, RZ, 0xc0, !PT ;  /* 0x00000002a3ff7812 */ /* 0x000fe2000780c0ff */
[----:B------:R-:W-:Y:S01]  /*5850*/  LDSM.16.MT88.4 R28, [R0+0xd000] ;  /* 0x00d00000001c783b */ /* 0x000fe20000004200 */
[----:B------:R-:W-:Y:S01]  /*5860*/  LOP3.LUT R2, R4, R2, RZ, 0xfc, !PT ;  /* 0x0000000204027212 */ /* 0x000fe200078efcff */
[----:B------:R-:W-:Y:S01]  /*5870*/  @UP0 UIADD3.X UR17, UPT, UPT, UR59, -0x1, URZ, UP1, !UPT ;  /* 0xffffffff3b110890 */ /* 0x000fe20008ffe4ff */
[----:B------:R-:W-:Y:S01]  /*5880*/  SEL R162, R225, 0xffffffe0, !P0 ;  /* 0xffffffe0e1a27807 */ /* 0x000fe20004000000 */
[----:B------:R-:W-:Y:S01]  /*5890*/  LDSM.16.MT88.4 R132, [R0+0x9400] ;  /* 0x009400000084783b */ /* 0x000fe20000004200 */
[----:B------:R-:W-:Y:S01]  /*58a0*/  LEA R2, R2, UR4, 0x1 ;  /* 0x0000000402027c11 */ /* 0x000fe2000f8e08ff */
[----:B------:R-:W-:Y:S01]  /*58b0*/  @UP0 UIADD3 UR60, UP1, UPT, UR60, -0x100, URZ ;  /* 0xffffff003c3c0890 */ /* 0x000fe2000ff3e0ff */
[----:B------:R-:W-:Y:S01]  /*58c0*/  LEA R226, P0, R226, R234, 0x2 ;  /* 0x000000eae2e27211 */ /* 0x000fe200078010ff */
[----:B------:R-:W-:Y:S01]  /*58d0*/  LDSM.16.MT88.4 R136, [R0+0xb400] ;  /* 0x00b400000088783b */ /* 0x000fe20000004200 */
[----:B------:R-:W-:Y:S01]  /*58e0*/  ULOP3.LUT UR8, UR50, 0x1, URZ, 0xc0, !UPT ;  /* 0x0000000132087892 */ /* 0x000fe2000f8ec0ff */
[C---:B------:R-:W-:Y:S01]  /*58f0*/  IMAD.IADD R161, R2.reuse, 0x1, R162 ;  /* 0x0000000102a17824 */ /* 0x040fe200078e02a2 */
[----:B------:R-:W-:Y:S01]  /*5900*/  @UP0 UIADD3.X UR61, UPT, UPT, UR61, -0x1, URZ, UP1, !UPT ;  /* 0xffffffff3d3d0890 */ /* 0x000fe20008ffe4ff */
[----:B------:R-:W1:Y:S01]  /*5910*/  LDSM.16.M88.4 R24, [R2+0xf000] ;  /* 0x00f000000218783b */ /* 0x000e620000000200 */
[C---:B------:R-:W-:Y:S01]  /*5920*/  VIADD R160, R2.reuse, 0xf040 ;  /* 0x0000f04002a07836 */ /* 0x040fe20000000000 */
[----:B------:R-:W-:Y:S02]  /*5930*/  UISETP.NE.U32.AND UP1, UPT, UR8, 0x1, UPT ;  /* 0x000000010800788c */ /* 0x000fe4000bf25070 */
[----:B------:R-:W2:Y:S04]  /*5940*/  LDSM.16.M88.4 R32, [R161+0xf000] ;  /* 0x00f00000a120783b */ /* 0x000ea80000000200 */
[----:B------:R-:W3:Y:S01]  /*5950*/  LDSM.16.MT88.4 R140, [R0+0xd400] ;  /* 0x00d40000008c783b */ /* 0x000ee20000004200 */
[----:B------:R-:W-:Y:S03]  /*5960*/  PLOP3.LUT P1, PT, PT, PT, UP1, 0x80, 0x8 ;  /* 0x000000000008781c */ /* 0x000fe60003f2f018 */
[----:B------:R-:W-:Y:S04]  /*5970*/  LDSM.16.MT88.4 R144, [R0+0x9800] ;  /* 0x009800000090783b */ /* 0x000fe80000004200 */
        /* <DEDUP_REMOVED lines=53> */
[C---:B------:R-:W-:Y:S08]  /*5cd0*/  HMMA.16816.F32.BF16 R16, R144.reuse, R158, R16 ;  /* 0x0000009e9010723c */ /* 0x040ff00000041810 */
[C---:B-1----:R-:W-:Y:S08]  /*5ce0*/  HMMA.16816.F32.BF16 R20, R144.reuse, R28, R20 ;  /* 0x0000001c9014723c */ /* 0x042ff00000041814 */
[----:B------:R-:W-:Y:S01]  /*5cf0*/  HMMA.16816.F32.BF16 R24, R144, R30, R24 ;  /* 0x0000001e9018723c */ /* 0x000fe20000041818 */
[----:B------:R-:W1:Y:S07]  /*5d00*/  LDSM.16.MT88.4 R28, [R0+0xe400] ;  /* 0x00e40000001c783b */ /* 0x000e6e0000004200 */
        /* <DEDUP_REMOVED lines=8> */
[C---:B------:R-:W-:Y:S02]  /*5d90*/  LEA.HI.X.SX32 R161, R232.reuse, R169, 0x5, P0 ;  /* 0x000000a9e8a17211 */ /* 0x040fe400000f2eff */
[C---:B------:R-:W-:Y:S03]  /*5da0*/  LEA R158, P0, R232.reuse, R160, 0x5 ;  /* 0x000000a0e89e7211 */ /* 0x040fe600078028ff */
[----:B------:R-:W-:Y:S01]  /*5db0*/  HMMA.16816.F32.BF16 R24, R32, R30, R24 ;  /* 0x0000001e2018723c */ /* 0x000fe20000041818 */
[----:B------:R-:W1:Y:S02]  /*5dc0*/  LDSM.16.MT88.4 R28, [R0+0xe800] ;  /* 0x00e80000001c783b */ /* 0x000e640000004200 */
[C---:B------:R-:W-:Y:S02]  /*5dd0*/  LEA.HI.X.SX32 R159, R232.reuse, R161, 0x5, P0 ;  /* 0x000000a1e89f7211 */ /* 0x040fe400000f2eff */
[----:B------:R-:W-:Y:S01]  /*5de0*/  LDSM.16.M88.4 R32, [R162+0x2000] ;  /* 0x00200000a220783b */ /* 0x000fe20000000200 */
[C---:B------:R-:W-:Y:S02]  /*5df0*/  LEA R156, P0, R232.reuse, R158, 0x5 ;  /* 0x0000009ee89c7211 */ /* 0x040fe400078028ff */
[C---:B----4-:R-:W-:Y:S05]  /*5e00*/  HMMA.16816.F32.BF16 R4, R132.reuse, R140, R4 ;  /* 0x0000008c8404723c */ /* 0x050fea0000041804 */
[C---:B------:R-:W-:Y:S02]  /*5e10*/  LEA.HI.X.SX32 R157, R232.reuse, R159, 0x5, P0 ;  /* 0x0000009fe89d7211 */ /* 0x040fe400000f2eff */
[C---:B------:R-:W-:Y:S01]  /*5e20*/  LEA R228, P0, R232.reuse, R156, 0x5 ;  /* 0x0000009ce8e47211 */ /* 0x040fe200078028ff */
[C---:B------:R-:W-:Y:S01]  /*5e30*/  HMMA.16816.F32.BF16 R8, R132.reuse, R142, R8 ;  /* 0x0000008e8408723c */ /* 0x040fe20000041808 */
[----:B------:R-:W2:Y:S02]  /*5e40*/  LDSM.16.MT88.4 R140, [R0+0xac00] ;  /* 0x00ac0000008c783b */ /* 0x000ea40000004200 */
[C---:B------:R-:W-:Y:S05]  /*5e50*/  LEA.HI.X.SX32 R229, R232.reuse, R157, 0x5, P0 ;  /* 0x0000009de8e57211 */ /* 0x040fea00000f2eff */
[C---:B---3--:R-:W-:Y:S03]  /*5e60*/  HMMA.16816.F32.BF16 R12, R132.reuse, R136, R12 ;  /* 0x00000088840c723c */ /* 0x048fe6000004180c */
[C---:B------:R-:W-:Y:S05]  /*5e70*/  IMAD.WIDE R230, R232.reuse, -0xc0, R228 ;  /* 0xffffff40e8e67825 */ /* 0x040fea00078e02e4 */
[C---:B------:R-:W-:Y:S01]  /*5e80*/  HMMA.16816.F32.BF16 R16, R132.reuse, R138, R16 ;  /* 0x0000008a8410723c */ /* 0x040fe20000041810 */
[----:B------:R-:W3:Y:S02]  /*5e90*/  LDSM.16.MT88.4 R136, [R0+0xcc00] ;  /* 0x00cc00000088783b */ /* 0x000ee40000004200 */
[C---:B------:R-:W-:Y:S04]  /*5ea0*/  LEA R152, P0, R232.reuse, R230, 0x5 ;  /* 0x000000e6e8987211 */ /* 0x040fe800078028ff */
[C---:B------:R-:W-:Y:S01]  /*5eb0*/  LEA.HI.X.SX32 R153, R232.reuse, R231, 0x5, P0 ;  /* 0x000000e7e8997211 */ /* 0x040fe200000f2eff */
[C---:B-1----:R-:W-:Y:S03]  /*5ec0*/  HMMA.16816.F32.BF16 R20, R132.reuse, R28, R20 ;  /* 0x0000001c8414723c */ /* 0x042fe60000041814 */
[C---:B------:R-:W-:Y:S04]  /*5ed0*/  LEA R150, P0, R232.reuse, R152, 0x5 ;  /* 0x00000098e8967211 */ /* 0x040fe800078028ff */
[C---:B------:R-:W-:Y:S01]  /*5ee0*/  LEA.HI.X.SX32 R151, R232.reuse, R153, 0x5, P0 ;  /* 0x00000099e8977211 */ /* 0x040fe200000f2eff */
[----:B------:R-:W-:Y:S01]  /*5ef0*/  HMMA.16816.F32.BF16 R24, R132, R30, R24 ;  /* 0x0000001e8418723c */ /* 0x000fe20000041818 */
[----:B------:R1:W4:Y:S02]  /*5f00*/  LDSM.16.MT88.4 R28, [R0+0xec00] ;  /* 0x00ec0000001c783b */ /* 0x0003240000004200 */
[C---:B------:R-:W-:Y:S04]  /*5f10*/  LEA R148, P0, R232.reuse, R150, 0x5 ;  /* 0x00000096e8947211 */ /* 0x040fe800078028ff */
[C---:B------:R-:W-:Y:S01]  /*5f20*/  LEA.HI.X.SX32 R149, R232.reuse, R151, 0x5, P0 ;  /* 0x00000097e8957211 */ /* 0x040fe200000f2eff */
[C---:B--2---:R-:W-:Y:S05]  /*5f30*/  HMMA.16816.F32.BF16 R4, R32.reuse, R140, R4 ;  /* 0x0000008c2004723c */ /* 0x044fea0000041804 */
[C---:B------:R-:W-:Y:S03]  /*5f40*/  LEA R146, P0, R232.reuse, R148, 0x5 ;  /* 0x00000094e8927211 */ /* 0x040fe600078028ff */
[C---:B------:R-:W-:Y:S03]  /*5f50*/  HMMA.16816.F32.BF16 R8, R32.reuse, R142, R8 ;  /* 0x0000008e2008723c */ /* 0x040fe60000041808 */
[C---:B------:R-:W-:Y:S02]  /*5f60*/  LEA.HI.X.SX32 R147, R232.reuse, R149, 0x5, P0 ;  /* 0x00000095e8937211 */ /* 0x040fe400000f2eff */
[C---:B------:R-:W-:Y:S03]  /*5f70*/  LEA R144, P0, R232.reuse, R146, 0x5 ;  /* 0x00000092e8907211 */ /* 0x040fe600078028ff */
[C---:B---3--:R-:W-:Y:S03]  /*5f80*/  HMMA.16816.F32.BF16 R12, R32.reuse, R136, R12 ;  /* 0x00000088200c723c */ /* 0x048fe6000004180c */
[----:B-1----:R-:W-:Y:S02]  /*5f90*/  @P2 SHF.R.U32.HI R0, RZ, 0x2, R163 ;  /* 0x00000002ff002819 */ /* 0x002fe400000116a3 */
[C---:B------:R-:W-:Y:S02]  /*5fa0*/  LEA.HI.X.SX32 R145, R232.reuse, R147, 0x5, P0 ;  /* 0x00000093e8917211 */ /* 0x040fe400000f2eff */
        /* <DEDUP_REMOVED lines=8> */
[C---:B----4-:R-:W-:Y:S01]  /*6030*/  HMMA.16816.F32.BF16 R20, R32.reuse, R28, R20 ;  /* 0x0000001c2014723c */ /* 0x050fe20000041814 */
[----:B------:R-:W5:Y:S01]  /*6040*/  @P2 LDG.E R251, desc[UR38][R132.64+-0x100] ;  /* 0xffff002684fb2981 */ /* 0x000f62000c1e1900 */
[----:B------:R-:W-:Y:S01]  /*6050*/  UIADD3 UR50, UPT, UPT, UR50, -0x1, URZ ;  /* 0xffffffff32327890 */ /* 0x000fe2000fffe0ff */
[----:B------:R-:W-:Y:S02]  /*6060*/  IMAD.WIDE R142, R232, -0xc0, R154 ;  /* 0xffffff40e88e7825 */ /* 0x000fe400078e029a */
[----:B------:R-:W5:Y:S02]  /*6070*/  @P2 LDG.E R250, desc[UR38][R132.64+-0xe0] ;  /* 0xffff202684fa2981 */ /* 0x000f64000c1e1900 */
[----:B------:R-:W-:Y:S01]  /*6080*/  VIADD R0, R220, 0xffffd000 ;  /* 0xffffd000dc007836 */ /* 0x000fe20000000000 */
[----:B------:R-:W-:Y:S01]  /*6090*/  HMMA.16816.F32.BF16 R24, R32, R30, R24 ;  /* 0x0000001e2018723c */ /* 0x000fe20000041818 */
[----:B------:R-:W5:Y:S02]  /*60a0*/  @P2 LDG.E R249, desc[UR38][R132.64+-0x80] ;  /* 0xffff802684f92981 */ /* 0x000f64000c1e1900 */
[----:B------:R-:W-:Y:S01]  /*60b0*/  LEA R140, P0, R232, R142, 0x5 ;  /* 0x0000008ee88c7211 */ /* 0x000fe200078028ff */
[----:B------:R-:W-:Y:S01]  /*60c0*/  @P1 VIADD R0, R220, 0x3000 ;  /* 0x00003000dc001836 */ /* 0x000fe20000000000 */
[----:B------:R1:W5:Y:S02]  /*60d0*/  @P2 LDG.E R248, desc[UR38][R132.64+-0x60] ;  /* 0xffffa02684f82981 */ /* 0x000364000c1e1900 */
[C---:B------:R-:W-:Y:S02]  /*60e0*/  LEA.HI.X.SX32 R141, R232.reuse, R143, 0x5, P0 ;  /* 0x0000008fe88d7211 */ /* 0x040fe400000f2eff */
[----:B------:R2:W-:Y:S01]  /*60f0*/  REDG.E.ADD.F32.FTZ.RN.STRONG.GPU desc[UR38][R234.64], R4 ;  /* 0x00000004ea0079a6 */ /* 0x0005e2000c12f326 */
[C---:B------:R-:W-:Y:S03]  /*6100*/  LEA R136, P0, R232.reuse, R140, 0x5 ;  /* 0x0000008ce8887211 */ /* 0x040fe600078028ff */
[----:B------:R3:W-:Y:S01]  /*6110*/  REDG.E.ADD.F32.FTZ.RN.STRONG.GPU desc[UR38][R226.64], R5 ;  /* 0x00000005e20079a6 */ /* 0x0007e2000c12f326 */
[C---:B------:R-:W-:Y:S02]  /*6120*/  LEA.HI.X.SX32 R137, R232.reuse, R141, 0x5, P0 ;  /* 0x0000008de8897211 */ /* 0x040fe400000f2eff */
[C---:B------:R-:W-:Y:S01]  /*6130*/  LEA R134, P0, R232.reuse, R136, 0x5 ;  /* 0x00000088e8867211 */ /* 0x040fe200078028ff */
[----:B------:R4:W-:Y:S03]  /*6140*/  REDG.E.ADD.F32.FTZ.RN.STRONG.GPU desc[UR38][R170.64], R6 ;  /* 0x00000006aa0079a6 */ /* 0x0009e6000c12f326 */
[C---:B------:R-:W-:Y:S01]  /*6150*/  LEA.HI.X.SX32 R135, R232.reuse, R137, 0x5, P0 ;  /* 0x00000089e8877211 */ /* 0x040fe200000f2eff */
[----:B------:R1:W-:Y:S01]  /*6160*/  REDG.E.ADD.F32.FTZ.RN.STRONG.GPU desc[UR38][R168.64], R7 ;  /* 0x00000007a80079a6 */ /* 0x0003e2000c12f326 */
[C---:B------:R-:W-:Y:S03]  /*6170*/  LEA R28, P0, R232.reuse, R134, 0x5 ;  /* 0x00000086e81c7211 */ /* 0x040fe600078028ff */
[----:B------:R-:W-:Y:S01]  /*6180*/  REDG.E.ADD.F32.FTZ.RN.STRONG.GPU desc[UR38][R160.64], R8 ;  /* 0x00000008a00079a6 */ /* 0x000fe2000c12f326 */
[C---:B------:R-:W-:Y:S03]  /*6190*/  LEA.HI.X.SX32 R29, R232.reuse, R135, 0x5, P0 ;  /* 0x00000087e81d7211 */ /* 0x040fe600000f2eff */
[----:B------:R-:W-:Y:S04]  /*61a0*/  REDG.E.ADD.F32.FTZ.RN.STRONG.GPU desc[UR38][R158.64], R9 ;  /* 0x000000099e0079a6 */ /* 0x000fe8000c12f326 */
[----:B------:R-:W-:Y:S01]  /*61b0*/  REDG.E.ADD.F32.FTZ.RN.STRONG.GPU desc[UR38][R156.64], R10 ;  /* 0x0000000a9c0079a6 */ /* 0x000fe2000c12f326 */
[C---:B--2---:R-:W-:Y:S03]  /*61c0*/  LEA R4, P0, R232.reuse, R28, 0x5 ;  /* 0x0000001ce8047211 */ /* 0x044fe600078028ff */
[----:B------:R-:W-:Y:S01]  /*61d0*/  REDG.E.ADD.F32.FTZ.RN.STRONG.GPU desc[UR38][R228.64], R11 ;  /* 0x0000000be40079a6 */ /* 0x000fe2000c12f326 */
[C---:B---3--:R-:W-:Y:S03]  /*61e0*/  LEA.HI.X.SX32 R5, R232.reuse, R29, 0x5, P0 ;  /* 0x0000001de8057211 */ /* 0x048fe600000f2eff */
[----:B------:R-:W-:Y:S01]  /*61f0*/  REDG.E.ADD.F32.FTZ.RN.STRONG.GPU desc[UR38][R234.64+0x80], R12 ;  /* 0x0000800cea0079a6 */ /* 0x000fe2000c12f326 */
[C---:B----4-:R-:W-:Y:S03]  /*6200*/  LEA R6, P0, R232.reuse, R4, 0x5 ;  /* 0x00000004e8067211 */ /* 0x050fe600078028ff */
[----:B------:R-:W-:Y:S01]  /*6210*/  REDG.E.ADD.F32.FTZ.RN.STRONG.GPU desc[UR38][R230.64+0x80], R13 ;  /* 0x0000800de60079a6 */ /* 0x000fe2000c12f326 */
[----:B-1----:R-:W-:Y:S03]  /*6220*/  LEA.HI.X.SX32 R7, R232, R5, 0x5, P0 ;  /* 0x00000005e8077211 */ /* 0x002fe600000f2eff */
        /* <DEDUP_REMOVED lines=95> */
[----:B------:R-:W-:-:S02]  /*6820*/  F2FP.BF16.F32.PACK_AB R36, R37, R36 ;  /* 0x000000242524723e */ /* 0x000fc400000010ff */
        /* <DEDUP_REMOVED lines=164> */
.L_x_261:
        /* <DEDUP_REMOVED lines=11> */
[----:B------:R-:W-:Y:S06]  /*7320*/  BRA `(.L_x_263) ;  /* 0x0000000000187947 */ /* 0x000fec0003800000 */
.L_x_262:
[----:B------:R-:W2:Y:S01]  /*7330*/  LDCU.64 UR8, c[0x0][0x5c8] ;  /* 0x0000b900ff0877ac */ /* 0x000ea20008000a00 */
[----:B------:R-:W-:-:S04]  /*7340*/  UIADD3 UR5, UPT, UPT, UR40, UR42, URZ ;  /* 0x0000002a28057290 */ /* 0x000fc8000fffe0ff */
[----:B--2---:R-:W-:Y:S02]  /*7350*/  UIMAD.WIDE.U32 UR20, UR5, UR8, URZ ;  /* 0x00000008051472a5 */ /* 0x004fe4000f8e00ff */
[----:B------:R-:W-:-:S04]  /*7360*/  UIMAD UR5, UR5, UR9, URZ ;  /* 0x00000009050572a4 */ /* 0x000fc8000f8e02ff */
[----:B------:R-:W-:-:S06]  /*7370*/  UIADD3 UR5, UPT, UPT, UR21, UR5, URZ ;  /* 0x0000000515057290 */ /* 0x000fcc000fffe0ff */
[----:B-1----:R-:W-:-:S07]  /*7380*/  MOV R23, UR5 ;  /* 0x0000000500177c02 */ /* 0x002fce0008000f00 */
.L_x_263:
        /* <DEDUP_REMOVED lines=12> */
[----:B------:R-:W-:Y:S01]  /*7450*/  IMAD.U32 R2, RZ, RZ, UR22 ;  /* 0x00000016ff027e24 */ /* 0x000fe2000f8e00ff */
[----:B------:R-:W-:Y:S01]  /*7460*/  LEA R0, R0, UR4, 0x1 ;  /* 0x0000000400007c11 */ /* 0x000fe2000f8e08ff */
[----:B------:R-:W-:Y:S01]  /*7470*/  UIMAD UR14, UR16, UR10, URZ ;  /* 0x0000000a100e72a4 */ /* 0x000fe2000f8e02ff */
[----:B------:R-:W2:Y:S01]  /*7480*/  LDC.64 R58, c[0x0][0x5e0] ;  /* 0x00017800ff3a7b82 */ /* 0x000ea20000000a00 */
[C---:B------:R-:W-:Y:S01]  /*7490*/  ISETP.GE.AND P1, PT, R163.reuse, UR37, PT ;  /* 0x00000025a3007c0c */ /* 0x040fe2000bf26270 */
[----:B------:R-:W-:Y:S01]  /*74a0*/  IMAD.U32 R3, RZ, RZ, UR23 ;  /* 0x00000017ff037e24 */ /* 0x000fe2000f8e00ff */
[----:B------:R-:W-:Y:S01]  /*74b0*/  UIMAD UR14, UR5, UR11, UR14 ;  /* 0x0000000b050e72a4 */ /* 0x000fe2000f8e020e */
[----:B------:R-:W-:Y:S01]  /*74c0*/  LOP3.LUT R4, R2, 0x18, R164, 0xf8, !PT ;  /* 0x0000001802047812 */ /* 0x000fe200078ef8a4 */
[----:B------:R-:W-:Y:S01]  /*74d0*/  VIADD R5, R163, 0x40 ;  /* 0x00000040a3057836 */ /* 0x000fe20000000000 */
[----:B------:R-:W-:Y:S01]  /*74e0*/  BSSY.RECONVERGENT B0, `(.L_x_264) ;  /* 0x0000020000007945 */ /* 0x000fe20003800200 */
[----:B------:R-:W-:Y:S01]  /*74f0*/  LOP3.LUT R164, R164, 0x18, RZ, 0xc0, !PT ;  /* 0x00000018a4a47812 */ /* 0x000fe200078ec0ff */
[----:B------:R3:W4:Y:S01]  /*7500*/  LDS.128 R28, [R0+0xa000] ;  /* 0x00a00000001c7984 */ /* 0x0007220000000c00 */
[----:B------:R-:W-:Y:S01]  /*7510*/  IADD3 R2, P0, PT, R4, UR18, RZ ;  /* 0x0000001204027c10 */ /* 0x000fe2000ff1e0ff */
[----:B------:R-:W-:Y:S01]  /*7520*/  IMAD.U32 R4, RZ, RZ, UR14 ;  /* 0x0000000eff047e24 */ /* 0x000fe2000f8e00ff */
[----:B------:R-:W-:Y:S01]  /*7530*/  ISETP.GE.AND P2, PT, R5, UR37, PT ;  /* 0x0000002505007c0c */ /* 0x000fe2000bf46270 */
[----:B------:R3:W2:Y:S03]  /*7540*/  LDS.128 R24, [R0+0xc000] ;  /* 0x00c0000000187984 */ /* 0x0006a60000000c00 */
[----:B------:R-:W-:Y:S01]  /*7550*/  IADD3.X R3, PT, PT, R3, UR17, R4, P0, !PT ;  /* 0x0000001103037c10 */ /* 0x000fe200087fe404 */
[----:B------:R3:W2:Y:S01]  /*7560*/  LDS.128 R40, [R0+0xf000] ;  /* 0x00f0000000287984 */ /* 0x0006a20000000c00 */
[----:B------:R-:W-:-:S03]  /*7570*/  IADD3 R21, P0, PT, R163, 0x40, RZ ;  /* 0x00000040a3157810 */ /* 0x000fc60007f1e0ff */
[----:B------:R3:W2:Y:S01]  /*7580*/  LDS.128 R52, [R0+0x10000] ;  /* 0x0100000000347984 */ /* 0x0006a20000000c00 */
[----:B-1----:R-:W-:-:S03]  /*7590*/  IMAD.WIDE.U32 R6, R8, UR25, R2 ;  /* 0x0000001908067c25 */ /* 0x002fc6000f8e0002 */
[----:B------:R3:W1:Y:S01]  /*75a0*/  LDS.128 R36, [R0+0x11000] ;  /* 0x0110000000247984 */ /* 0x0006620000000c00 */
[----:B------:R-:W-:Y:S02]  /*75b0*/  IMAD.X R22, RZ, RZ, RZ, P0 ;  /* 0x000000ffff167224 */ /* 0x000fe400000e06ff */
[----:B------:R-:W-:Y:S01]  /*75c0*/  IMAD R20, R9, UR25, R7 ;  /* 0x0000001909147c24 */ /* 0x000fe2000f8e0207 */
[----:B------:R3:W1:Y:S04]  /*75d0*/  LDS.128 R48, [R0+0x12000] ;  /* 0x0120000000307984 */ /* 0x0006680000000c00 */
[----:B------:R3:W1:Y:S04]  /*75e0*/  LDS.128 R32, [R0+0x13000] ;  /* 0x0130000000207984 */ /* 0x0006680000000c00 */
[----:B------:R3:W1:Y:S01]  /*75f0*/  LDS.128 R44, [R0+0x14000] ;  /* 0x01400000002c7984 */ /* 0x0006620000000c00 */
[----:B----4-:R-:W-:Y:S05]  /*7600*/  @P1 BRA `(.L_x_265) ;  /* 0x0000000000341947 */ /* 0x010fea0003800000 */
[----:B------:R-:W4:Y:S01]  /*7610*/  LDS.128 R12, [R0+0xb000] ;  /* 0x00b00000000c7984 */ /* 0x000f220000000c00 */
[----:B------:R-:W2:Y:S01]  /*7620*/  LDCU.64 UR14, c[0x0][0x560] ;  /* 0x0000ac00ff0e77ac */ /* 0x000ea20008000a00 */
[----:B------:R-:W-:Y:S02]  /*7630*/  MOV R2, R6 ;  /* 0x0000000600027202 */ /* 0x000fe40000000f00 */
[----:B------:R-:W3:Y:S01]  /*7640*/  LDS.128 R8, [R0+0x9000] ;  /* 0x0090000000087984 */ /* 0x000ee20000000c00 */
[----:B------:R-:W-:-:S03]  /*7650*/  MOV R3, R20 ;  /* 0x0000001400037202 */ /* 0x000fc60000000f00 */
[----:B------:R-:W1:Y:S01]  /*7660*/  LDS.128 R16, [R0+0xd000] ;  /* 0x00d0000000107984 */ /* 0x000e620000000c00 */
[----:B------:R-:W-:-:S04]  /*7670*/  IMAD.WIDE.U32 R4, R163, UR10, R2 ;  /* 0x0000000aa3047c25 */ /* 0x000fc8000f8e0002 */
[----:B------:R-:W-:Y:S01]  /*7680*/  IMAD R3, R163, UR11, R5 ;  /* 0x0000000ba3037c24 */ /* 0x000fe2000f8e0205 */
[----:B--2---:R-:W-:-:S04]  /*7690*/  LEA R2, P0, R4, UR14, 0x1 ;  /* 0x0000000e04027c11 */ /* 0x004fc8000f8008ff */
[----:B------:R-:W-:-:S05]  /*76a0*/  LEA.HI.X R3, R4, UR15, R3, 0x1, P0 ;  /* 0x0000000f04037c11 */ /* 0x000fca00080f0c03 */
[----:B----4-:R4:W-:Y:S04]  /*76b0*/  STG.E.128 desc[UR38][R2.64+0x40], R12 ;  /* 0x0000400c02007986 */ /* 0x0109e8000c101d26 */
[----:B---3--:R4:W-:Y:S04]  /*76c0*/  STG.E.128 desc[UR38][R2.64], R8 ;  /* 0x0000000802007986 */ /* 0x0089e8000c101d26 */
[----:B-1----:R4:W-:Y:S02]  /*76d0*/  STG.E.128 desc[UR38][R2.64+0x80], R16 ;  /* 0x0000801002007986 */ /* 0x0029e4000c101d26 */
.L_x_265:
[----:B------:R-:W-:Y:S05]  /*76e0*/  BSYNC.RECONVERGENT B0 ;  /* 0x0000000000007941 */ /* 0x000fea0003800200 */
.L_x_264:
[----:B----4-:R4:W1:Y:S01]  /*76f0*/  LDS.128 R8, [R0+0xe000] ;  /* 0x00e0000000087984 */ /* 0x0108620000000c00 */
[----:B------:R-:W-:Y:S04]  /*7700*/  BSSY.RECONVERGENT B0, `(.L_x_266) ;  /* 0x000000e000007945 */ /* 0x000fe80003800200 */
[----:B------:R-:W-:Y:S05]  /*7710*/  @P2 BRA `(.L_x_267) ;  /* 0x0000000000302947 */ /* 0x000fea0003800000 */
[----:B------:R-:W2:Y:S01]  /*7720*/  LDCU.64 UR14, c[0x0][0x560] ;  /* 0x0000ac00ff0e77ac */ /* 0x000ea20008000a00 */
[----:B------:R-:W-:Y:S01]  /*7730*/  MOV R2, R6 ;  /* 0x0000000600027202 */ /* 0x000fe20000000f00 */
[----:B---34-:R-:W-:Y:S01]  /*7740*/  IMAD R0, R22, UR10, RZ ;  /* 0x0000000a16007c24 */ /* 0x018fe2000f8e02ff */
        /* <DEDUP_REMOVED lines=8> */
[----:B-1----:R2:W-:Y:S02]  /*77d0*/  STG.E.128 desc[UR38][R2.64+0x80], R8 ;  /* 0x0000800802007986 */ /* 0x0025e4000c101d26 */
.L_x_267:
[----:B------:R-:W-:Y:S05]  /*77e0*/  BSYNC.RECONVERGENT B0 ;  /* 0x0000000000007941 */ /* 0x000fea0003800200 */
.L_x_266:
        /* <DEDUP_REMOVED lines=11> */
[----:B------:R-:W2:Y:S01]  /*78a0*/  LDCU.64 UR10, c[0x0][0x568] ;  /* 0x0000ad00ff0a77ac */ /* 0x000ea20008000a00 */
[----:B------:R-:W-:Y:S02]  /*78b0*/  MOV R2, R4 ;  /* 0x0000000400027202 */ /* 0x000fe40000000f00 */
[----:B------:R-:W-:-:S03]  /*78c0*/  MOV R3, R0 ;  /* 0x0000000000037202 */ /* 0x000fc60000000f00 */
[----:B------:R-:W-:-:S04]  /*78d0*/  IMAD.WIDE.U32 R6, R163, UR8, R2 ;  /* 0x00000008a3067c25 */ /* 0x000fc8000f8e0002 */
[----:B------:R-:W-:Y:S01]  /*78e0*/  IMAD R3, R163, UR9, R7 ;  /* 0x00000009a3037c24 */ /* 0x000fe2000f8e0207 */
[----:B--2---:R-:W-:-:S04]  /*78f0*/  LEA R2, P0, R6, UR10, 0x1 ;  /* 0x0000000a06027c11 */ /* 0x004fc8000f8008ff */
[----:B------:R-:W-:-:S05]  /*7900*/  LEA.HI.X R3, R6, UR11, R3, 0x1, P0 ;  /* 0x0000000b06037c11 */ /* 0x000fca00080f0c03 */
[----:B------:R2:W-:Y:S04]  /*7910*/  STG.E.128 desc[UR38][R2.64], R40 ;  /* 0x0000002802007986 */ /* 0x0005e8000c101d26 */
[----:B-1----:R2:W-:Y:S04]  /*7920*/  STG.E.128 desc[UR38][R2.64+0x40], R36 ;  /* 0x0000402402007986 */ /* 0x0025e8000c101d26 */
[----:B------:R2:W-:Y:S02]  /*7930*/  STG.E.128 desc[UR38][R2.64+0x80], R32 ;  /* 0x0000802002007986 */ /* 0x0005e4000c101d26 */
.L_x_269:
[----:B------:R-:W-:Y:S05]  /*7940*/  BSYNC.RECONVERGENT B0 ;  /* 0x0000000000007941 */ /* 0x000fea0003800200 */
.L_x_268:
[----:B------:R-:W-:Y:S05]  /*7950*/  @P2 BRA `(.L_x_255) ;  /* 0x0000000000302947 */ /* 0x000fea0003800000 */
[----:B------:R-:W3:Y:S01]  /*7960*/  LDCU.64 UR10, c[0x0][0x568] ;  /* 0x0000ad00ff0a77ac */ /* 0x000ee20008000a00 */
[----:B--2---:R-:W-:Y:S01]  /*7970*/  MOV R2, R4 ;  /* 0x0000000400027202 */ /* 0x004fe20000000f00 */
[----:B------:R-:W-:Y:S01]  /*7980*/  IMAD R6, R22, UR8, RZ ;  /* 0x0000000816067c24 */ /* 0x000fe2000f8e02ff */
[----:B------:R-:W-:-:S03]  /*7990*/  MOV R3, R0 ;  /* 0x0000000000037202 */ /* 0x000fc60000000f00 */
[C---:B------:R-:W-:Y:S02]  /*79a0*/  IMAD R0, R21.reuse, UR9, R6 ;  /* 0x0000000915007c24 */ /* 0x040fe4000f8e0206 */
[----:B------:R-:W-:-:S05]  /*79b0*/  IMAD.WIDE.U32 R4, R21, UR8, R2 ;  /* 0x0000000815047c25 */ /* 0x000fca000f8e0002 */
[----:B------:R-:W-:Y:S02]  /*79c0*/  IADD3 R0, PT, PT, R0, R5, RZ ;  /* 0x0000000500007210 */ /* 0x000fe40007ffe0ff */
[----:B---3--:R-:W-:-:S04]  /*79d0*/  LEA R2, P0, R4, UR10, 0x1 ;  /* 0x0000000a04027c11 */ /* 0x008fc8000f8008ff */
[----:B------:R-:W-:-:S05]  /*79e0*/  LEA.HI.X R3, R4, UR11, R0, 0x1, P0 ;  /* 0x0000000b04037c11 */ /* 0x000fca00080f0c00 */
[----:B------:R3:W-:Y:S04]  /*79f0*/  STG.E.128 desc[UR38][R2.64], R52 ;  /* 0x0000003402007986 */ /* 0x0007e8000c101d26 */
[----:B-1----:R3:W-:Y:S04]  /*7a00*/  STG.E.128 desc[UR38][R2.64+0x40], R48 ;  /* 0x0000403002007986 */ /* 0x0027e8000c101d26 */
[----:B------:R3:W-:Y:S02]  /*7a10*/  STG.E.128 desc[UR38][R2.64+0x80], R44 ;  /* 0x0000802c02007986 */ /* 0x0007e4000c101d26 */
.L_x_255:
[----:B------:R-:W-:Y:S05]  /*7a20*/  BSYNC.RECONVERGENT B1 ;  /* 0x0000000000017941 */ /* 0x000fea0003800200 */
.L_x_233:
[----:B------:R-:W1:Y:S01]  /*7a30*/  LDCU UR8, c[0x0][0x438] ;  /* 0x00008700ff0877ac */ /* 0x000e620008000800 */
[----:B------:R-:W4:Y:S01]  /*7a40*/  LDCU UR9, c[0x0][0x370] ;  /* 0x00006e00ff0977ac */ /* 0x000f220008000800 */
[----:B------:R-:W-:Y:S01]  /*7a50*/  UMOV UR10, UR24 ;  /* 0x00000018000a7c82 */ /* 0x000fe20008000000 */
[----:B-1----:R-:W-:-:S04]  /*7a60*/  UIADD3 UR8, UPT, UPT, UR8, 0x7f, URZ ;  /* 0x0000007f08087890 */ /* 0x002fc8000fffe0ff */
[----:B------:R-:W-:Y:S02]  /*7a70*/  USHF.R.S32.HI UR5, URZ, 0x1f, UR8 ;  /* 0x0000001fff057899 */ /* 0x000fe40008011408 */
[----:B----4-:R-:W-:Y:S02]  /*7a80*/  UIADD3 UR43, UPT, UPT, UR9, UR43, URZ ;  /* 0x0000002b092b7290 */ /* 0x010fe4000fffe0ff */
[----:B------:R-:W-:-:S04]  /*7a90*/  ULEA.HI UR5, UR5, UR8, URZ, 0x7 ;  /* 0x0000000805057291 */ /* 0x000fc8000f8f38ff */
[----:B------:R-:W-:-:S04]  /*7aa0*/  USHF.R.S32.HI UR5, URZ, 0x7, UR5 ;  /* 0x00000007ff057899 */ /* 0x000fc80008011405 */
[----:B------:R-:W-:-:S09]  /*7ab0*/  UISETP.GE.AND UP0, UPT, UR43, UR5, UPT ;  /* 0x000000052b00728c */ /* 0x000fd2000bf06270 */
[----:B------:R-:W-:Y:S05]  /*7ac0*/  BRA.U !UP0, `(.L_x_270) ;  /* 0xffffff89081c7547 */ /* 0x000fea000b83ffff */
[----:B------:R-:W-:Y:S05]  /*7ad0*/  EXIT ;  /* 0x000000000000794d */ /* 0x000fea0003800000 */
.L_x_271:
        /* <DEDUP_REMOVED lines=10> */
.L_x_1713:


//--------------------- .text._ZN5flash44flash_bwd_dq_dk_dv_loop_seqk_parallel_kernelI23Flash_bwd_kernel_traitsILi96ELi64ELi128ELi8ELi2ELi4ELi4ELb1ELb0EN7cutlass10bfloat16_tE19Flash_kernel_traitsILi96ELi64ELi128ELi8ES3_EELb0ELb0ELb1ELb1ELb0ELb0ELb0EEEvNS_16Flash_bwd_paramsE --------------------------
	.section	.text._ZN5flash44flash_bwd_dq_dk_dv_loop_seqk_parallel_kernelI23Flash_bwd_kernel_traitsILi96ELi64ELi128ELi8ELi2ELi4ELi4ELb1ELb0EN7cutlass10bfloat16_tE19Flash_kernel_traitsILi96ELi64ELi128ELi8ES3_EELb0ELb0ELb1ELb1ELb0ELb0ELb0EEEvNS_16Flash_bwd_paramsE,"ax",@progbits
	.align	128
        .global         _ZN5flash44flash_bwd_dq_dk_dv_loop_seqk_parallel_kernelI23Flash_bwd_kernel_traitsILi96ELi64ELi128ELi8ELi2ELi4ELi4ELb1ELb0EN7cutlass10bfloat16_tE19Flash_kernel_traitsILi96ELi64ELi128ELi8ES3_EELb0ELb0ELb1ELb1ELb0ELb0ELb0EEEvNS_16Flash_bwd_paramsE
        .type           _ZN5flash44flash_bwd_dq_dk_dv_loop_seqk_parallel_kernelI23Flash_bwd_kernel_traitsILi96ELi64ELi128ELi8ELi2ELi4ELi4ELb1ELb0EN7cutlass10bfloat16_tE19Flash_kernel_traitsILi96ELi64ELi128ELi8ES3_EELb0ELb0ELb1ELb1ELb0ELb0ELb0EEEvNS_16Flash_bwd_paramsE,@function
        .size           _ZN5flash44flash_bwd_dq_dk_dv_loop_seqk_parallel_kernelI23Flash_bwd_kernel_traitsILi96ELi64ELi128ELi8ELi2ELi4ELi4ELb1ELb0EN7cutlass10bfloat16_tE19Flash_kernel_traitsILi96ELi64ELi128ELi8ES3_EELb0ELb0ELb1ELb1ELb0ELb0ELb0EEEvNS_16Flash_bwd_paramsE,(.L_x_1714 - _ZN5flash44flash_bwd_dq_dk_dv_loop_seqk_parallel_kernelI23Flash_bwd_kernel_traitsILi96ELi64ELi128ELi8ELi2ELi4ELi4ELb1ELb0EN7cutlass10bfloat16_tE19Flash_kernel_traitsILi96ELi64ELi128ELi8ES3_EELb0ELb0ELb1ELb1ELb0ELb0ELb0EEEvNS_16Flash_bwd_paramsE)
        .other          _ZN5flash44flash_bwd_dq_dk_dv_loop_seqk_parallel_kernelI23Flash_bwd_kernel_traitsILi96ELi64ELi128ELi8ELi2ELi4ELi4ELb1ELb0EN7cutlass10bfloat16_tE19Flash_kernel_traitsILi96ELi64ELi128ELi8ES3_EELb0ELb0ELb1ELb1ELb0ELb0ELb0EEEvNS_16Flash_bwd_paramsE,@"STO_CUDA_ENTRY STV_DEFAULT"
_ZN5flash44flash_bwd_dq_dk_dv_loop_seqk_parallel_kernelI23Flash_bwd_kernel_traitsILi96ELi64ELi128ELi8ELi2ELi4ELi4ELb1ELb0EN7cutlass10bfloat16_tE19Flash_kernel_traitsILi96ELi64ELi128ELi8ES3_EELb0ELb0ELb1ELb1ELb0ELb0ELb0EEEvNS_16Flash_bwd_paramsE:
.text._ZN5flash44flash_bwd_dq_dk_dv_loop_seqk_parallel_kernelI23Flash_bwd_kernel_traitsILi96ELi64ELi128ELi8ELi2ELi4ELi4ELb1ELb0EN7cutlass10bfloat16_tE19Flash_kernel_traitsILi96ELi64ELi128ELi8ES3_EELb0ELb0ELb1ELb1ELb0ELb0ELb0EEEvNS_16Flash_bwd_paramsE:
        /* <DEDUP_REMOVED lines=39> */
[----:B------:R-:W-:Y:S02]  /*0270*/  UP2UR UR31, UPR, URZ, 0x8 ;  /* 0x00000008ff1f7883 */ /* 0x000fe40008000000 */
[----:B------:R-:W4:Y:S01]  /*0280*/  S2UR UR26, SR_CTAID.Z ;  /* 0x00000000001a79c3 */ /* 0x000f220000002700 */
        /* <DEDUP_REMOVED lines=10> */
.L_x_332:
[----:B-1----:R-:W1:Y:S01]  /*0330*/  LDCU.64 UR8, c[0x0][0x478] ;  /* 0x00008f00ff0877ac */ /* 0x002e620008000a00 */
[----:B------:R-:W-:Y:S02]  /*0340*/  PLOP3.LUT P1, PT, PT, PT, UP3, 0x80, 0x8 ;  /* 0x000000000008781c */ /* 0x000fe40003f2f038 */
[----:B------:R-:W-:Y:S01]  /*0350*/  PLOP3.LUT P4, PT, PT, PT, UP5, 0x80, 0x8 ;  /* 0x000000000008781c */ /* 0x000fe20003f8f058 */
[----:B------:R-:W-:Y:S01]  /*0360*/  @UP3 ULEA UR14, UP0, UR29, UR12, 0x2 ;  /* 0x0000000c1d0e3291 */ /* 0x000fe2000f8010ff */
[----:B------:R-:W-:Y:S01]  /*0370*/  PLOP3.LUT P2, PT, PT, PT, UP4, 0x80, 0x8 ;  /* 0x000000000008781c */ /* 0x000fe20003f4f048 */
[----:B------:R-:W-:Y:S02]  /*0380*/  UISETP.NE.AND UP2, UPT, UR32, URZ, UPT ;  /* 0x000000ff2000728c */ /* 0x000fe4000bf45270 */
[----:B------:R-:W-:Y:S02]  /*0390*/  @UP3 ULEA.HI.X UR15, UR29, UR13, URZ, 0x2, UP0 ;  /* 0x0000000d1d0f3291 */ /* 0x000fe400080f14ff */
[----:B--2---:R-:W-:-:S02]  /*03a0*/  IMAD.U32 R10, RZ, RZ, UR14 ;  /* 0x0000000eff0a7e24 */ /* 0x004fc4000f8e00ff */
[----:B------:R-:W-:Y:S02]  /*03b0*/  PLOP3.LUT P3, PT, PT, PT, UP2, 0x80, 0x8 ;  /* 0x000000000008781c */ /* 0x000fe40003f6f028 */
[----:B------:R-:W-:Y:S01]  /*03c0*/  IMAD.U32 R11, RZ, RZ, UR15 ;  /* 0x0000000fff0b7e24 */ /* 0x000fe2000f8e00ff */
[----:B------:R-:W-:Y:S02]  /*03d0*/  UIMAD.WIDE.U32 UR14, UR29, 0x4, UR34 ;  /* 0x000000041d0e78a5 */ /* 0x000fe4000f8e0022 */
[----:B-1----:R-:W-:Y:S02]  /*03e0*/  UISETP.NE.U32.AND UP0, UPT, UR8, URZ, UPT ;  /* 0x000000ff0800728c */ /* 0x002fe4000bf05070 */
[----:B------:R-:W2:Y:S02]  /*03f0*/  @P1 LDG.E R3, desc[UR40][R10.64] ;  /* 0x000000280a031981 */ /* 0x000ea4000c1e1900 */
[----:B------:R-:W-:-:S04]  /*0400*/  UISETP.NE.AND.EX UP0, UPT, UR9, URZ, UPT, UP0 ;  /* 0x000000ff0900728c */ /* 0x000fc8000bf05300 */
[----:B-----5:R-:W5:Y:S02]  /*0410*/  @!P3 LDG.E R4, desc[UR40][R240.64] ;  /* 0x00000028f004b981 */ /* 0x020f64000c1e1900 */
[----:B------:R-:W-:-:S05]  /*0420*/  PLOP3.LUT P0, PT, PT, PT, UP0, 0x80, 0x8 ;  /* 0x000000000008781c */ /* 0x000fca0003f0f008 */
[----:B------:R-:W-:Y:S01]  /*0430*/  @UP0 ULEA UR16, UP1, UR29, UR8, 0x2 ;  /* 0x000000081d100291 */ /* 0x000fe2000f8210ff */
[----:B------:R-:W-:Y:S01]  /*0440*/  IMAD.U32 R6, RZ, RZ, UR14 ;  /* 0x0000000eff067e24 */ /* 0x000fe2000f8e00ff */
[----:B------:R-:W1:Y:S02]  /*0450*/  @!UP0 LDCU UR5, c[0x0][0x43c] ;  /* 0x00008780ff0587ac */ /* 0x000e640008000800 */
[----:B------:R-:W-:Y:S02]  /*0460*/  @UP0 ULEA.HI.X UR17, UR29, UR9, URZ, 0x2, UP1 ;  /* 0x000000091d110291 */ /* 0x000fe400088f14ff */
[----:B------:R-:W-:Y:S01]  /*0470*/  IMAD.U32 R8, RZ, RZ, UR16 ;  /* 0x00000010ff087e24 */ /* 0x000fe2000f8e00ff */
[----:B------:R-:W3:Y:S01]  /*0480*/  @!UP0 LDCU.64 UR8, c[0x0][0x488] ;  /* 0x00009100ff0887ac */ /* 0x000ee20008000a00 */
[----:B------:R-:W-:Y:S02]  /*0490*/  IMAD.U32 R7, RZ, RZ, UR15 ;  /* 0x0000000fff077e24 */ /* 0x000fe4000f8e00ff */
[----:B------:R-:W-:-:S03]  /*04a0*/  IMAD.U32 R9, RZ, RZ, UR17 ;  /* 0x00000011ff097e24 */ /* 0x000fc6000f8e00ff */
[----:B------:R-:W4:Y:S04]  /*04b0*/  @P4 LDG.E R5, desc[UR40][R6.64] ;  /* 0x0000002806054981 */ /* 0x000f28000c1e1900 */
[----:B------:R-:W4:Y:S04]  /*04c0*/  @P0 LDG.E R0, desc[UR40][R8.64] ;  /* 0x0000002808000981 */ /* 0x000f28000c1e1900 */
[----:B------:R-:W4:Y:S01]  /*04d0*/  @P2 LDG.E R2, desc[UR40][R6.64+0x4] ;  /* 0x0000042806022981 */ /* 0x000f22000c1e1900 */
[----:B---3--:R-:W-:-:S04]  /*04e0*/  @!UP0 UISETP.NE.U32.AND UP1, UPT, UR8, URZ, UPT ;  /* 0x000000ff0800828c */ /* 0x008fc8000bf25070 */
[----:B------:R-:W-:Y:S01]  /*04f0*/  @!UP0 UISETP.NE.AND.EX UP1, UPT, UR9, URZ, UPT, UP1 ;  /* 0x000000ff0900828c */ /* 0x000fe2000bf25310 */
[----:B------:R-:W-:Y:S01]  /*0500*/  UMOV UR42, URZ ;  /* 0x000000ff002a7c82 */ /* 0x000fe20008000000 */
[----:B------:R-:W-:Y:S02]  /*0510*/  UMOV UR14, 0xffffffff ;  /* 0xffffffff000e7882 */ /* 0x000fe40000000000 */
[----:B-1----:R-:W-:Y:S01]  /*0520*/  @!UP0 USEL UR8, UR5, URZ, UP1 ;  /* 0x000000ff05088287 */ /* 0x002fe20008800000 */
[----:B------:R-:W-:Y:S01]  /*0530*/  UMOV UR44, 0xffffffff ;  /* 0xffffffff002c7882 */ /* 0x000fe20000000000 */
[----:B------:R-:W-:Y:S01]  /*0540*/  USHF.L.U32 UR51, UR45, 0x7, URZ ;  /* 0x000000072d337899 */ /* 0x000fe200080006ff */
[----:B--2---:R-:W-:Y:S02]  /*0550*/  @P1 R2UR UR42, R3 ;  /* 0x00000000032a12ca */ /* 0x004fe400000e0000 */
[----:B-----5:R-:W-:Y:S02]  /*0560*/  @!P3 R2UR UR44, R4 ;  /* 0x00000000042cb2ca */ /* 0x020fe400000e0000 */
[----:B----4-:R-:W-:-:S02]  /*0570*/  @P4 R2UR UR14, R5 ;  /* 0x00000000050e42ca */ /* 0x010fc400000e0000 */
[----:B------:R-:W-:Y:S02]  /*0580*/  @P0 R2UR UR39, R0 ;  /* 0x00000000002702ca */ /* 0x000fe400000e0000 */
[----:B------:R-:W-:-:S11]  /*0590*/  @P2 R2UR UR5, R2 ;  /* 0x00000000020522ca */ /* 0x000fd600000e0000 */
[----:B------:R-:W-:Y:S01]  /*05a0*/  @UP0 UIADD3 UR39, UPT, UPT, UR39, -UR42, URZ ;  /* 0x8000002a27270290 */ /* 0x000fe2000fffe0ff */
[----:B------:R-:W-:Y:S11]  /*05b0*/  BRA.U !UP6, `(.L_x_272) ;  /* 0x000000010e1c7547 */ /* 0x000ff6000b800000 */
[----:B------:R-:W-:-:S06]  /*05c0*/  UISETP.NE.AND UP1, UPT, UR31, URZ, UPT ;  /* 0x000000ff1f00728c */ /* 0x000fcc000bf25270 */
[----:B------:R-:W-:-:S13]  /*05d0*/  PLOP3.LUT P0, PT, PT, PT, UP1, 0x80, 0x8 ;  /* 0x000000000008781c */ /* 0x000fda0003f0f018 */
[----:B------:R-:W2:Y:S04]  /*05e0*/  @P0 LDG.E R0, desc[UR40][R240.64+0x4] ;  /* 0x00000428f0000981 */ /* 0x000ea8000c1e1900 */
[----:B------:R-:W3:Y:S01]  /*05f0*/  @!P0 LDG.E R2, desc[UR40][R240.64] ;  /* 0x00000028f0028981 */ /* 0x000ee2000c1e1900 */
[----:B--2---:R-:W-:-:S13]  /*0600*/  @P0 R2UR UR10, R0 ;  /* 0x00000000000a02ca */ /* 0x004fda00000e0000 */
[----:B------:R-:W-:-:S07]  /*0610*/  @UP1 UIADD3 UR10, UPT, UPT, UR10, -UR44, URZ ;  /* 0x8000002c0a0a1290 */ /* 0x000fce000fffe0ff */
[----:B---3--:R-:W-:-:S15]  /*0620*/  @!P0 R2UR UR10, R2 ;  /* 0x00000000020a82ca */ /* 0x008fde00000e0000 */
.L_x_272:
        /* <DEDUP_REMOVED lines=43> */
[----:B------:R-:W-:Y:S05]  /*08e0*/  BRA `(.L_x_275) ;  /* 0x00000000001c7947 */ /* 0x000fea0003800000 */
.L_x_274:
[----:B------:R-:W1:Y:S01]  /*08f0*/  LDCU.64 UR18, c[0x0][0x3b8] ;  /* 0x00007700ff1277ac */ /* 0x000e620008000a00 */
[----:B------:R-:W-:-:S04]  /*0900*/  UIADD3 UR8, UPT, UPT, UR42, UR44, URZ ;  /* 0x0000002c2a087290 */ /* 0x000fc8000fffe0ff */
[----:B-1----:R-:W-:Y:S02]  /*0910*/  UIMAD.WIDE.U32 UR10, UR8, UR18, URZ ;  /* 0x00000012080a72a5 */ /* 0x002fe4000f8e00ff */
[----:B------:R-:W-:-:S04]  /*0920*/  UIMAD UR8, UR8, UR19, URZ ;  /* 0x00000013080872a4 */ /* 0x000fc8000f8e02ff */
[----:B------:R-:W-:Y:S01]  /*0930*/  UIADD3 UR8, UPT, UPT, UR11, UR8, URZ ;  /* 0x000000080b087290 */ /* 0x000fe2000fffe0ff */
[----:B------:R-:W-:-:S05]  /*0940*/  UMOV UR52, UR10 ;  /* 0x0000000a00347c82 */ /* 0x000fca0008000000 */
[----:B------:R-:W-:Y:S02]  /*0950*/  MOV R4, UR8 ;  /* 0x0000000800047c02 */ /* 0x000fe40008000f00 */
.L_x_275:
[----:B------:R-:W1:Y:S01]  /*0960*/  LDC R0, c[0x0][0x3e8] ;  /* 0x0000fa00ff007b82 */ /* 0x000e620000000800 */
[----:B------:R-:W2:Y:S01]  /*0970*/  S2R R2, SR_CTAID.Z ;  /* 0x0000000000027919 */ /* 0x000ea20000002700 */
[----:B------:R-:W-:Y:S01]  /*0980*/  MOV R6, RZ ;  /* 0x000000ff00067202 */ /* 0x000fe20000000f00 */
[----:B------:R-:W-:Y:S01]  /*0990*/  USHF.R.S32.HI UR50, URZ, 0x1f, UR51 ;  /* 0x0000001fff327899 */ /* 0x000fe20008011433 */
[----:B-1----:R-:W-:-:S04]  /*09a0*/  IABS R5, R0 ;  /* 0x0000000000057213 */ /* 0x002fc80000000000 */
[----:B------:R-:W1:Y:S01]  /*09b0*/  I2F.RP R8, R5 ;  /* 0x0000000500087306 */ /* 0x000e620000209400 */
[----:B--2---:R-:W-:-:S07]  /*09c0*/  IABS R2, R2 ;  /* 0x0000000200027213 */ /* 0x004fce0000000000 */
[----:B-1----:R-:W1:Y:S02]  /*09d0*/  MUFU.RCP R7, R8 ;  /* 0x0000000800077308 */ /* 0x002e640000001000 */
[----:B-1----:R-:W-:-:S06]  /*09e0*/  VIADD R7, R7, 0xffffffe ;  /* 0x0ffffffe07077836 */ /* 0x002fcc0000000000 */
[----:B------:R-:W1:Y:S02]  /*09f0*/  F2I.FTZ.U32.TRUNC.NTZ R7, R7 ;  /* 0x0000000700077305 */ /* 0x000e64000021f000 */
[----:B-1----:R-:W-:-:S04]  /*0a00*/  IMAD.MOV R3, RZ, RZ, -R7 ;  /* 0x000000ffff037224 */ /* 0x002fc800078e0a07 */
        /* <DEDUP_REMOVED lines=32> */
.L_x_276:
[----:B------:R-:W1:Y:S01]  /*0c10*/  LDCU.64 UR16, c[0x0][0x3c0] ;  /* 0x00007800ff1077ac */ /* 0x000e620008000a00 */
[----:B------:R-:W-:-:S04]  /*0c20*/  UIADD3 UR8, UPT, UPT, UR42, UR44, URZ ;  /* 0x0000002c2a087290 */ /* 0x000fc8000fffe0ff */
[----:B-1----:R-:W-:Y:S02]  /*0c30*/  UIMAD.WIDE.U32 UR10, UR8, UR16, URZ ;  /* 0x00000010080a72a5 */ /* 0x002fe4000f8e00ff */
[----:B------:R-:W-:-:S04]  /*0c40*/  UIMAD UR8, UR8, UR17, URZ ;  /* 0x00000011080872a4 */ /* 0x000fc8000f8e02ff */
[----:B------:R-:W-:Y:S01]  /*0c50*/  UIADD3 UR8, UPT, UPT, UR11, UR8, URZ ;  /* 0x000000080b087290 */ /* 0x000fe2000fffe0ff */
[----:B------:R-:W-:-:S05]  /*0c60*/  UMOV UR54, UR10 ;  /* 0x0000000a00367c82 */ /* 0x000fca0008000000 */
[----:B------:R-:W-:-:S07]  /*0c70*/  MOV R0, UR8 ;  /* 0x0000000800007c02 */ /* 0x000fce0008000f00 */
.L_x_277:
        /* <DEDUP_REMOVED lines=28> */
.L_x_278:
[----:B------:R-:W-:Y:S02]  /*0e40*/  UIMAD.WIDE.U32 UR10, UR46, UR14, URZ ;  /* 0x0000000e2e0a72a5 */ /* 0x000fe4000f8e00ff */
[----:B------:R-:W-:-:S04]  /*0e50*/  UIMAD UR8, UR47, UR14, URZ ;  /* 0x0000000e2f0872a4 */ /* 0x000fc8000f8e02ff */
[----:B------:R-:W-:-:S12]  /*0e60*/  UIADD3 UR8, UPT, UPT, UR11, UR8, URZ ;  /* 0x000000080b087290 */ /* 0x000fd8000fffe0ff */
.L_x_279:
        /* <DEDUP_REMOVED lines=21> */
.L_x_280:
[----:B------:R-:W1:Y:S01]  /*0fc0*/  LDCU UR59, c[0x0][0x434] ;  /* 0x00008680ff3b77ac */ /* 0x000e620008000800 */
[----:B------:R-:W-:-:S04]  /*0fd0*/  UIMAD UR9, UR29, UR62, UR30 ;  /* 0x0000003e1d0972a4 */ /* 0x000fc8000f8e021e */
[----:B-1----:R-:W-:Y:S02]  /*0fe0*/  UIMAD UR59, UR9, UR59, URZ ;  /* 0x0000003b093b72a4 */ /* 0x002fe4000f8e02ff */
.L_x_281:
        /* <DEDUP_REMOVED lines=11> */
.L_x_282:
[----:B------:R-:W1:Y:S01]  /*10a0*/  LDCU UR58, c[0x0][0x444] ;  /* 0x00008880ff3a77ac */ /* 0x000e620008000800 */
[----:B------:R-:W-:-:S04]  /*10b0*/  UIMAD UR9, UR29, UR62, UR30 ;  /* 0x0000003e1d0972a4 */ /* 0x000fc8000f8e021e */
[----:B-1----:R-:W-:-:S12]  /*10c0*/  UIMAD UR58, UR9, UR58, URZ ;  /* 0x0000003a093a72a4 */ /* 0x002fd8000f8e02ff */
.L_x_283:
        /* <DEDUP_REMOVED lines=20> */
[----:B--2---:R-:W-:Y:S01]  /*1210*/  IMAD.SHL.U32 R11, R15, 0x8, RZ ;  /* 0x000000080f0b7824 */ /* 0x004fe200078e00ff */
[----:B------:R-:W-:Y:S01]  /*1220*/  USHF.R.S32.HI UR46, URZ, 0x6, UR8 ;  /* 0x00000006ff2e7899 */ /* 0x000fe20008011408 */
[----:B-----5:R-:W-:Y:S01]  /*1230*/  IMAD.U32 R20, RZ, RZ, UR20 ;  /* 0x00000014ff147e24 */ /* 0x020fe2000f8e00ff */
[----:B------:R-:W-:Y:S01]  /*1240*/  MOV R18, UR21 ;  /* 0x0000001500127c02 */ /* 0x000fe20008000f00 */
[----:B------:R-:W1:Y:S01]  /*1250*/  LDCU.64 UR20, c[0x0][0x550] ;  /* 0x0000aa00ff1477ac */ /* 0x000e620008000a00 */
[----:B------:R-:W-:Y:S01]  /*1260*/  LOP3.LUT R16, R11, 0x18, RZ, 0xc0, !PT ;  /* 0x000000180b107812 */ /* 0x000fe200078ec0ff */
[----:B------:R-:W-:Y:S02]  /*1270*/  IMAD.U32 R5, RZ, RZ, UR64 ;  /* 0x00000040ff057e24 */ /* 0x000fe4000f8e00ff */
[----:B------:R-:W2:Y:S01]  /*1280*/  LDCU.128 UR8, c[0x0][0x590] ;  /* 0x0000b200ff0877ac */ /* 0x000ea20008000c00 */
[----:B------:R-:W-:Y:S01]  /*1290*/  IADD3 R12, P0, PT, R16, UR66, RZ ;  /* 0x00000042100c7c10 */ /* 0x000fe2000ff1e0ff */
[----:B------:R-:W-:Y:S01]  /*12a0*/  IMAD.WIDE.U32 R8, R9, UR22, R16 ;  /* 0x0000001609087c25 */ /* 0x000fe2000f8e0010 */
[----:B------:R-:W-:-:S02]  /*12b0*/  UISETP.LT.AND UP0, UPT, URZ, UR46, UPT ;  /* 0x0000002eff00728c */ /* 0x000fc4000bf01270 */
[----:B------:R-:W-:Y:S02]  /*12c0*/  IADD3.X R13, PT, PT, RZ, UR63, RZ, P0, !PT ;  /* 0x0000003fff0d7c10 */ /* 0x000fe400087fe4ff */
[----:B------:R-:W-:Y:S01]  /*12d0*/  IADD3 R8, P1, PT, R8, UR48, RZ ;  /* 0x0000003008087c10 */ /* 0x000fe2000ff3e0ff */
[----:B------:R-:W-:Y:S02]  /*12e0*/  UIMAD UR48, UR62, UR61, URZ ;  /* 0x0000003d3e3072a4 */ /* 0x000fe4000f8e02ff */
[----:B------:R-:W-:Y:S01]  /*12f0*/  USEL UR46, URZ, UR46, !UP0 ;  /* 0x0000002eff2e7287 */ /* 0x000fe2000c000000 */
[----:B------:R-:W-:Y:S01]  /*1300*/  IADD3.X R9, PT, PT, R9, UR23, R5, P1, !PT ;  /* 0x0000001709097c10 */ /* 0x000fe20008ffe405 */
[----:B------:R-:W4:Y:S01]  /*1310*/  LDCU.64 UR62, c[0x0][0x5e8] ;  /* 0x0000bd00ff3e77ac */ /* 0x000f220008000a00 */
[----:B------:R-:W-:Y:S01]  /*1320*/  LOP3.LUT R5, R15, 0x1f, RZ, 0xc0, !PT ;  /* 0x0000001f0f057812 */ /* 0x000fe200078ec0ff */
[----:B------:R-:W-:Y:S01]  /*1330*/  IMAD.WIDE.U32 R20, R20, UR30, R8 ;  /* 0x0000001e14147c25 */ /* 0x000fe2000f8e0008 */
[----:B------:R-:W-:Y:S01]  /*1340*/  SHF.R.U32.HI R8, RZ, 0x5, R15 ;  /* 0x00000005ff087819 */ /* 0x000fe2000001160f */
[----:B--2---:R-:W-:-:S02]  /*1350*/  UIMAD UR55, UR55, UR8, URZ ;  /* 0x00000008373772a4 */ /* 0x004fc4000f8e02ff */
[----:B------:R-:W-:Y:S01]  /*1360*/  IMAD.U32 R22, RZ, RZ, UR8 ;  /* 0x00000008ff167e24 */ /* 0x000fe2000f8e00ff */
[----:B------:R-:W2:Y:S01]  /*1370*/  LDCU.64 UR60, c[0x0][0x420] ;  /* 0x00008400ff3c77ac */ /* 0x000ea20008000a00 */
[----:B------:R-:W-:Y:S02]  /*1380*/  IMAD R5, R8, UR48, R5 ;  /* 0x0000003008057c24 */ /* 0x000fe4000f8e0205 */
[----:B------:R-:W-:Y:S01]  /*1390*/  IMAD.WIDE.U32 R22, R22, UR22, R12 ;  /* 0x0000001616167c25 */ /* 0x000fe2000f8e000c */
[----:B------:R-:W-:Y:S02]  /*13a0*/  UIMAD UR22, UR22, UR9, UR55 ;  /* 0x00000009161672a4 */ /* 0x000fe4000f8e0237 */
[----:B------:R-:W-:Y:S01]  /*13b0*/  USHF.L.U32 UR55, UR48, 0x6, URZ ;  /* 0x0000000630377899 */ /* 0x000fe200080006ff */
[----:B------:R-:W-:Y:S01]  /*13c0*/  IMAD.U32 R12, RZ, RZ, UR10 ;  /* 0x0000000aff0c7e24 */ /* 0x000fe2000f8e00ff */
[----:B------:R-:W-:Y:S01]  /*13d0*/  SHF.R.S32.HI R14, RZ, 0x1f, R5 ;  /* 0x0000001fff0e7819 */ /* 0x000fe20000011405 */
[----:B------:R-:W-:Y:S01]  /*13e0*/  IMAD.MOV.U32 R8, RZ, RZ, R22 ;  /* 0x000000ffff087224 */ /* 0x000fe200078e0016 */
[----:B------:R-:W-:Y:S01]  /*13f0*/  UISETP.GT.AND UP0, UPT, UR53, UR46, UPT ;  /* 0x0000002e3500728c */ /* 0x000fe2000bf04270 */
[----:B------:R-:W-:-:S02]  /*1400*/  VIADD R9, R23, UR22 ;  /* 0x0000001617097c36 */ /* 0x000fc40008000000 */
[----:B------:R-:W-:Y:S01]  /*1410*/  IMAD R19, R18, UR30, R21 ;  /* 0x0000001e12137c24 */ /* 0x000fe2000f8e0215 */
[----:B------:R-:W-:Y:S01]  /*1420*/  MOV R18, R20 ;  /* 0x0000001400127202 */ /* 0x000fe20000000f00 */
[----:B------:R-:W-:Y:S01]  /*1430*/  IMAD.WIDE.U32 R12, R12, UR30, R8 ;  /* 0x0000001e0c0c7c25 */ /* 0x000fe2000f8e0008 */
[----:B------:R-:W5:Y:S03]  /*1440*/  LDCU.64 UR22, c[0x0][0x380] ;  /* 0x00007000ff1677ac */ /* 0x000f660008000a00 */
[----:B---3--:R-:W-:-:S04]  /*1450*/  IMAD.WIDE.U32 R8, R6, UR27, RZ ;  /* 0x0000001b06087c25 */ /* 0x008fc8000f8e00ff */
[----:B------:R-:W-:Y:S01]  /*1460*/  IMAD.U32 R6, RZ, RZ, UR11 ;  /* 0x0000000bff067e24 */ /* 0x000fe2000f8e00ff */
[----:B------:R-:W3:Y:S01]  /*1470*/  LDCU.64 UR10, c[0x0][0x570] ;  /* 0x0000ae00ff0a77ac */ /* 0x000ee20008000a00 */
[----:B------:R-:W-:Y:S01]  /*1480*/  IMAD R7, R7, UR27, R9 ;  /* 0x0000001b07077c24 */ /* 0x000fe2000f8e0209 */
[----:B------:R-:W-:Y:S01]  /*1490*/  SEL R10, R8, RZ, P3 ;  /* 0x000000ff080a7207 */ /* 0x000fe20001800000 */
[----:B------:R-:W-:Y:S01]  /*14a0*/  IMAD R13, R6, UR30, R13 ;  /* 0x0000001e060d7c24 */ /* 0x000fe2000f8e020d */
[----:B------:R-:W-:Y:S02]  /*14b0*/  SHF.R.U32.HI R8, RZ, 0x2, R15 ;  /* 0x00000002ff087819 */ /* 0x000fe4000001160f */
[----:B------:R-:W-:Y:S02]  /*14c0*/  IADD3 R10, P1, P0, R5, UR57, R10 ;  /* 0x00000039050a7c10 */ /* 0x000fe4000f83e00a */
[----:B------:R-:W-:Y:S01]  /*14d0*/  SEL R7, R7, RZ, P3 ;  /* 0x000000ff07077207 */ /* 0x000fe20001800000 */
[----:B------:R-:W-:Y:S01]  /*14e0*/  IMAD.WIDE.U32 R12, R8, UR8, R12 ;  /* 0x00000008080c7c25 */ /* 0x000fe2000f8e000c */
[----:B------:R-:W-:-:S02]  /*14f0*/  LOP3.LUT R9, R16, 0x40, RZ, 0xfc, !PT ;  /* 0x0000004010097812 */ /* 0x000fc400078efcff */
[----:B------:R-:W-:Y:S01]  /*1500*/  IADD3.X R14, PT, PT, R14, UR56, R7, P1, P0 ;  /* 0x000000380e0e7c10 */ /* 0x000fe20008fe0407 */
[----:B------:R-:W-:Y:S01]  /*1510*/  IMAD.U32 R7, RZ, RZ, UR55 ;  /* 0x00000037ff077e24 */ /* 0x000fe2000f8e00ff */
[----:B------:R-:W-:Y:S01]  /*1520*/  IADD3 R10, P0, PT, R10, UR55, RZ ;  /* 0x000000370a0a7c10 */ /* 0x000fe2000ff1e0ff */
[----:B------:R-:W-:Y:S01]  /*1530*/  IMAD R6, R8, UR9, R13 ;  /* 0x0000000908067c24 */ /* 0x000fe2000f8e020d */
[----:B-1----:R-:W-:Y:S01]  /*1540*/  LEA R236, P1, R12, UR20, 0x1 ;  /* 0x000000140cec7c11 */ /* 0x002fe2000f8208ff */
[----:B------:R-:W-:Y:S01]  /*1550*/  IMAD.WIDE.U32 R18, R8, UR14, R18 ;  /* 0x0000000e08127c25 */ /* 0x000fe2000f8e0012 */
[----:B------:R-:W-:Y:S02]  /*1560*/  LEA.HI.X.SX32 R7, R7, R14, 0x1, P0 ;  /* 0x0000000e07077211 */ /* 0x000fe400000f0eff */
[----:B---3--:R-:W-:Y:S01]  /*1570*/  LEA R234, P0, R10, UR10, 0x2 ;  /* 0x0000000a0aea7c11 */ /* 0x008fe2000f8010ff */
[----:B------:R-:W-:Y:S01]  /*1580*/  IMAD R5, R8, UR15, R19 ;  /* 0x0000000f08057c24 */ /* 0x000fe2000f8e0213 */
[----:B------:R-:W-:Y:S01]  /*1590*/  LEA.HI.X R237, R12, UR21, R6, 0x1, P1 ;  /* 0x000000150ced7c11 */ /* 0x000fe200088f0c06 */
[----:B----4-:R-:W-:Y:S01]  /*15a0*/  UIMAD.WIDE UR14, UR58, 0x4, UR62 ;  /* 0x000000043a0e78a5 */ /* 0x010fe2000f8e023e */
[----:B------:R-:W-:Y:S01]  /*15b0*/  LEA.HI.X R235, R10, UR11, R7, 0x2, P0 ;  /* 0x0000000b0aeb7c11 */ /* 0x000fe200080f1407 */
[----:B--2---:R-:W-:Y:S01]  /*15c0*/  UIMAD.WIDE UR20, UR59, 0x4, UR60 ;  /* 0x000000043b1478a5 */ /* 0x004fe2000f8e023c */
[----:B-----5:R-:W-:-:S02]  /*15d0*/  LEA R238, P2, R18, UR22, 0x1 ;  /* 0x0000001612ee7c11 */ /* 0x020fc4000f8408ff */
[----:B------:R-:W-:Y:S02]  /*15e0*/  IADD3 R6, P0, PT, R8, 0x40, RZ ;  /* 0x0000004008067810 */ /* 0x000fe40007f1e0ff */
[----:B------:R-:W-:Y:S02]  /*15f0*/  LEA.HI.X R239, R18, UR23, R5, 0x1, P2 ;  /* 0x0000001712ef7c11 */ /* 0x000fe400090f0c05 */
[----:B------:R-:W-:Y:S01]  /*1600*/  IADD3 R12, PT, PT, R8, 0x40, RZ ;  /* 0x00000040080c7810 */ /* 0x000fe20007ffe0ff */
[----:B------:R-:W-:Y:S01]  /*1610*/  IMAD.X R5, RZ, RZ, RZ, P0 ;  /* 0x000000ffff057224 */ /* 0x000fe200000e06ff */
        /* <DEDUP_REMOVED lines=14> */
.L_x_285:
[----:B------:R-:W1:Y:S01]  /*1700*/  LDCU.64 UR10, c[0x0][0x5c0] ;  /* 0x0000b800ff0a77ac */ /* 0x000e620008000a00 */
[----:B------:R-:W-:-:S04]  /*1710*/  UIADD3 UR5, UPT, UPT, UR42, UR44, URZ ;  /* 0x0000002c2a057290 */ /* 0x000fc8000fffe0ff */
[----:B-1----:R-:W-:Y:S02]  /*1720*/  UIMAD.WIDE.U32 UR18, UR5, UR10, URZ ;  /* 0x0000000a051272a5 */ /* 0x002fe4000f8e00ff */
[----:B------:R-:W-:-:S04]  /*1730*/  UIMAD UR5, UR5, UR11, URZ ;  /* 0x0000000b050572a4 */ /* 0x000fc8000f8e02ff */
[----:B------:R-:W-:-:S06]  /*1740*/  UIADD3 UR5, UPT, UPT, UR19, UR5, URZ ;  /* 0x0000000513057290 */ /* 0x000fcc000fffe0ff */
[----:B------:R-:W-:Y:S02]  /*1750*/  MOV R0, UR5 ;  /* 0x0000000500007c02 */ /* 0x000fe40008000f00 */
.L_x_286:
        /* <DEDUP_REMOVED lines=12> */
.L_x_287:
[----:B------:R-:W1:Y:S01]  /*1820*/  LDCU.64 UR8, c[0x0][0x5c8] ;  /* 0x0000b900ff0877ac */ /* 0x000e620008000a00 */
[----:B------:R-:W-:-:S04]  /*1830*/  UIADD3 UR42, UPT, UPT, UR42, UR44, URZ ;  /* 0x0000002c2a2a7290 */ /* 0x000fc8000fffe0ff */
[----:B-1----:R-:W-:Y:S02]  /*1840*/  UIMAD.WIDE.U32 UR16, UR42, UR8, URZ ;  /* 0x000000082a1072a5 */ /* 0x002fe4000f8e00ff */
[----:B------:R-:W-:-:S04]  /*1850*/  UIMAD UR42, UR42, UR9, URZ ;  /* 0x000000092a2a72a4 */ /* 0x000fc8000f8e02ff */
[----:B------:R-:W-:-:S06]  /*1860*/  UIADD3 UR42, UPT, UPT, UR17, UR42, URZ ;  /* 0x0000002a112a7290 */ /* 0x000fcc000fffe0ff */
[----:B------:R-:W-:Y:S02]  /*1870*/  MOV R2, UR42 ;  /* 0x0000002a00027c02 */ /* 0x000fe40008000f00 */
.L_x_288:
        /* <DEDUP_REMOVED lines=30> */
.L_x_290:
[----:B------:R-:W-:Y:S05]  /*1a60*/  BSYNC.RECONVERGENT B0 ;  /* 0x0000000000007941 */ /* 0x000fea0003800200 */
.L_x_289:
        /* <DEDUP_REMOVED lines=17> */
.L_x_292:
[----:B------:R-:W-:Y:S05]  /*1b80*/  BSYNC.RECONVERGENT B0 ;  /* 0x0000000000007941 */ /* 0x000fea0003800200 */
.L_x_291:
        /* <DEDUP_REMOVED lines=14> */
[----:B------:R-:W-:Y:S01]  /*1c70*/  IMAD.MOV.U32 R2, RZ, RZ, R12 ;  /* 0x000000ffff027224 */ /* 0x000fe200078e000c */
[----:B------:R-:W4:Y:S03]  /*1c80*/  LDCU.64 UR10, c[0x0][0x568] ;  /* 0x0000ad00ff0a77ac */ /* 0x000f260008000a00 */
[----:B-12---:R-:W-:-:S04]  /*1c90*/  IMAD.WIDE.U32 R14, R8, UR8, R2 ;  /* 0x00000008080e7c25 */ /* 0x006fc8000f8e0002 */
[----:B------:R-:W-:Y:S01]  /*1ca0*/  IMAD R8, R8, UR9, R15 ;  /* 0x0000000908087c24 */ /* 0x000fe2000f8e020f */
[----:B---3--:R-:W-:Y:S02]  /*1cb0*/  ISETP.GE.AND P2, PT, R16, UR5, PT ;  /* 0x0000000510007c0c */ /* 0x008fe4000bf46270 */
[----:B------:R-:W-:Y:S02]  /*1cc0*/  ISETP.GE.AND P1, PT, R10, UR5, PT ;  /* 0x000000050a007c0c */ /* 0x000fe4000bf26270 */
[----:B------:R-:W-:Y:S02]  /*1cd0*/  ISETP.GE.AND P0, PT, R9, UR5, PT ;  /* 0x0000000509007c0c */ /* 0x000fe4000bf06270 */
[----:B----4-:R-:W-:-:S04]  /*1ce0*/  LEA R18, P3, R14, UR10, 0x1 ;  /* 0x0000000a0e127c11 */ /* 0x010fc8000f8608ff */
[----:B------:R-:W-:-:S05]  /*1cf0*/  LEA.HI.X R19, R14, UR11, R8, 0x1, P3 ;  /* 0x0000000b0e137c11 */ /* 0x000fca00098f0c08 */
[----:B------:R3:W-:Y:S04]  /*1d00*/  @!P2 STG.E.128 desc[UR40][R18.64], RZ ;  /* 0x000000ff1200a986 */ /* 0x0007e8000c101d28 */
[----:B------:R3:W-:Y:S04]  /*1d10*/  @!P1 STG.E.128 desc[UR40][R18.64+0x40], RZ ;  /* 0x000040ff12009986 */ /* 0x0007e8000c101d28 */
[----:B------:R3:W-:Y:S02]  /*1d20*/  @!P0 STG.E.128 desc[UR40][R18.64+0x80], RZ ;  /* 0x000080ff12008986 */ /* 0x0007e4000c101d28 */
.L_x_294:
[----:B------:R-:W-:Y:S05]  /*1d30*/  BSYNC.RECONVERGENT B0 ;  /* 0x0000000000007941 */ /* 0x000fea0003800200 */
.L_x_293:
        /* <DEDUP_REMOVED lines=18> */
.L_x_284:
        /* <DEDUP_REMOVED lines=13> */
[----:B------:R-:W-:Y:S01]  /*1f30*/  UIADD3 UR10, UPT, UPT, -UR51, UR39, URZ ;  /* 0x00000027330a7290 */ /* 0x000fe2000fffe1ff */
[----:B------:R-:W-:Y:S01]  /*1f40*/  LEA R7, R7, UR6, 0x1 ;  /* 0x0000000607077c11 */ /* 0x000fe2000f8e08ff */
[----:B------:R-:W-:-:S04]  /*1f50*/  UISETP.NE.AND UP0, UPT, UR11, 0x1, UPT ;  /* 0x000000010b00788c */ /* 0x000fc8000bf05270 */
[----:B------:R-:W-:Y:S01]  /*1f60*/  ISETP.GE.AND P5, PT, R8, UR10, PT ;  /* 0x0000000a08007c0c */ /* 0x000fe2000bfa6270 */
[----:B-1----:R-:W-:Y:S01]  /*1f70*/  IMAD R0, R2, UR8, RZ ;  /* 0x0000000802007c24 */ /* 0x002fe2000f8e02ff */
[----:B------:R-:W-:Y:S01]  /*1f80*/  USEL UR22, URZ, 0x3000, UP0 ;  /* 0x00003000ff167887 */ /* 0x000fe20008000000 */
[----:B------:R-:W-:-:S04]  /*1f90*/  IMAD.WIDE.U32 R18, R3, UR8, R18 ;  /* 0x0000000803127c25 */ /* 0x000fc8000f8e0012 */
[----:B------:R-:W-:-:S04]  /*1fa0*/  IMAD R0, R3, UR9, R0 ;  /* 0x0000000903007c24 */ /* 0x000fc8000f8e0200 */
        /* <DEDUP_REMOVED lines=29> */
.L_x_298:
[----:B------:R2:W-:Y:S01]  /*2180*/  STS.128 [R7+0x13000], RZ ;  /* 0x013000ff07007388 */ /* 0x0005e20000000c00 */
[----:B------:R-:W-:Y:S05]  /*2190*/  BRA `(.L_x_299) ;  /* 0x00000000000c7947 */ /* 0x000fea0003800000 */
.L_x_297:
[----:B------:R1:W-:Y:S04]  /*21a0*/  STS.128 [R7+0xf000], RZ ;  /* 0x00f000ff07007388 */ /* 0x0003e80000000c00 */
[----:B------:R1:W-:Y:S04]  /*21b0*/  STS.128 [R7+0x11000], RZ ;  /* 0x011000ff07007388 */ /* 0x0003e80000000c00 */
[----:B------:R1:W-:Y:S02]  /*21c0*/  STS.128 [R7+0x13000], RZ ;  /* 0x013000ff07007388 */ /* 0x0003e40000000c00 */
.L_x_299:
[----:B------:R-:W-:Y:S05]  /*21d0*/  BSYNC.RECONVERGENT B0 ;  /* 0x0000000000007941 */ /* 0x000fea0003800200 */
.L_x_296:
        /* <DEDUP_REMOVED lines=34> */
.L_x_302:
[----:B------:R1:W-:Y:S02]  /*2400*/  STS.128 [R7+0x14000], RZ ;  /* 0x014000ff07007388 */ /* 0x0003e40000000c00 */
.L_x_301:
[----:B------:R-:W-:Y:S05]  /*2410*/  BSYNC.RECONVERGENT B0 ;  /* 0x0000000000007941 */ /* 0x000fea0003800200 */
.L_x_300:
        /* <DEDUP_REMOVED lines=25> */
.L_x_305:
[----:B------:R1:W-:Y:S01]  /*25b0*/  STS.128 [R7+0x8000], RZ ;  /* 0x008000ff07007388 */ /* 0x0003e20000000c00 */
[----:B------:R-:W-:Y:S05]  /*25c0*/  BRA `(.L_x_306) ;  /* 0x00000000000c7947 */ /* 0x000fea0003800000 */
.L_x_304:
[----:B------:R1:W-:Y:S04]  /*25d0*/  STS.128 [R7+0x6000], RZ ;  /* 0x006000ff07007388 */ /* 0x0003e80000000c00 */
[----:B------:R1:W-:Y:S04]  /*25e0*/  STS.128 [R7+0x7000], RZ ;  /* 0x007000ff07007388 */ /* 0x0003e80000000c00 */
[----:B------:R1:W-:Y:S02]  /*25f0*/  STS.128 [R7+0x8000], RZ ;  /* 0x008000ff07007388 */ /* 0x0003e40000000c00 */
.L_x_306:
[----:B------:R-:W-:Y:S05]  /*2600*/  BSYNC.RECONVERGENT B0 ;  /* 0x0000000000007941 */ /* 0x000fea0003800200 */
.L_x_303:
        /* <DEDUP_REMOVED lines=23> */
.L_x_309:
[----:B------:R1:W-:Y:S01]  /*2780*/  STS.128 [R230+0x2000], RZ ;  /* 0x002000ffe6007388 */ /* 0x0003e20000000c00 */
[----:B------:R-:W-:Y:S05]  /*2790*/  BRA `(.L_x_310) ;  /* 0x00000000000c7947 */ /* 0x000fea0003800000 */
.L_x_308:
[----:B------:R1:W-:Y:S04]  /*27a0*/  STS.128 [R230], RZ ;  /* 0x000000ffe6007388 */ /* 0x0003e80000000c00 */
[----:B------:R1:W-:Y:S04]  /*27b0*/  STS.128 [R230+0x1000], RZ ;  /* 0x001000ffe6007388 */ /* 0x0003e80000000c00 */
[----:B------:R1:W-:Y:S02]  /*27c0*/  STS.128 [R230+0x2000], RZ ;  /* 0x002000ffe6007388 */ /* 0x0003e40000000c00 */
.L_x_310:
[----:B------:R-:W-:Y:S05]  /*27d0*/  BSYNC.RECONVERGENT B0 ;  /* 0x0000000000007941 */ /* 0x000fea0003800200 */
.L_x_307:
[----:B-1----:R-:W-:Y:S01]  /*27e0*/  SHF.R.U32.HI R13, RZ, 0x1, R15 ;  /* 0x00000001ff0d7819 */ /* 0x002fe2000001160f */
        /* <DEDUP_REMOVED lines=15> */
[----:B---3--:R-:W-:-:S05]  /*28e0*/  IMAD.WIDE.U32 R20, R229, R0, UR20 ;  /* 0x00000014e5147e25 */ /* 0x008fca000f8e0000 */
[----:B------:R3:W5:Y:S04]  /*28f0*/  @!P3 LDG.E R228, desc[UR40][R20.64] ;  /* 0x0000002814e4b981 */ /* 0x000768000c1e1900 */
[----:B------:R3:W5:Y:S04]  /*2900*/  @!P2 LDG.E R227, desc[UR40][R20.64+0x20] ;  /* 0x0000202814e3a981 */ /* 0x000768000c1e1900 */
[----:B------:R3:W5:Y:S01]  /*2910*/  @!P1 LDG.E R226, desc[UR40][R20.64+0x80] ;  /* 0x0000802814e29981 */ /* 0x000762000c1e1900 */
[----:B------:R-:W-:Y:S01]  /*2920*/  IMAD.U32 R0, RZ, RZ, UR18 ;  /* 0x00000012ff007e24 */ /* 0x000fe2000f8e00ff */
[----:B------:R-:W-:-:S02]  /*2930*/  UIMAD UR50, UR50, UR18, URZ ;  /* 0x00000012323272a4 */ /* 0x000fc4000f8e02ff */
[----:B------:R3:W5:Y:S01]  /*2940*/  @!P0 LDG.E R225, desc[UR40][R20.64+0xa0] ;  /* 0x0000a02814e18981 */ /* 0x000762000c1e1900 */
[----:B------:R-:W-:Y:S01]  /*2950*/  IMAD.WIDE.U32 R18, R0, UR51, R16 ;  /* 0x0000003300127c25 */ /* 0x000fe2000f8e0010 */
[----:B------:R-:W-:Y:S01]  /*2960*/  UIMAD UR50, UR51, UR19, UR50 ;  /* 0x00000013333272a4 */ /* 0x000fe2000f8e0232 */
[----:B------:R-:W-:Y:S02]  /*2970*/  BSSY.RECONVERGENT B0, `(.L_x_311) ;  /* 0x0000027000007945 */ /* 0x000fe40003800200 */
[----:B-1----:R-:W-:Y:S01]  /*2980*/  IMAD R0, R2, UR8, RZ ;  /* 0x0000000802007c24 */ /* 0x002fe2000f8e02ff */
[----:B------:R-:W-:-:S03]  /*2990*/  IADD3 R18, P0, PT, R18, UR52, RZ ;  /* 0x0000003412127c10 */ /* 0x000fc6000ff1e0ff */
[----:B------:R-:W-:Y:S01]  /*29a0*/  IMAD R0, R3, UR9, R0 ;  /* 0x0000000903007c24 */ /* 0x000fe2000f8e0200 */
[----:B------:R-:W-:-:S03]  /*29b0*/  IADD3.X R19, PT, PT, R4, UR50, R19, P0, !PT ;  /* 0x0000003204137c10 */ /* 0x000fc600087fe413 */
[----:B------:R-:W-:-:S05]  /*29c0*/  IMAD.WIDE.U32 R18, R3, UR8, R18 ;  /* 0x0000000803127c25 */ /* 0x000fca000f8e0012 */
[----:B------:R-:W-:Y:S01]  /*29d0*/  IADD3 R3, PT, PT, R19, R0, RZ ;  /* 0x0000000013037210 */ /* 0x000fe20007ffe0ff */
[----:B------:R-:W-:Y:S06]  /*29e0*/  @P5 BRA `(.L_x_312) ;  /* 0x0000000000705947 */ /* 0x000fec0003800000 */
[----:B------:R-:W1:Y:S01]  /*29f0*/  LDCU UR10, c[0x0][0x440] ;  /* 0x00008800ff0a77ac */ /* 0x000e620008000800 */
[----:B------:R-:W-:Y:S01]  /*2a00*/  IMAD.MOV.U32 R2, RZ, RZ, R18 ;  /* 0x000000ffff027224 */ /* 0x000fe200078e0012 */
[----:B------:R-:W2:Y:S03]  /*2a10*/  LDCU.64 UR8, c[0x0][0x388] ;  /* 0x00007100ff0877ac */ /* 0x000ea60008000a00 */
[----:B---3--:R-:W-:-:S04]  /*2a20*/  IMAD.WIDE.U32 R20, R8, UR18, R2 ;  /* 0x0000001208147c25 */ /* 0x008fc8000f8e0002 */
        /* <DEDUP_REMOVED lines=22> */
.L_x_313:
[----:B------:R2:W-:Y:S01]  /*2b90*/  STS.128 [R7+0xd000], RZ ;  /* 0x00d000ff07007388 */ /* 0x0005e20000000c00 */
[----:B------:R-:W-:Y:S05]  /*2ba0*/  BRA `(.L_x_314) ;  /* 0x00000000000c7947 */ /* 0x000fea0003800000 */
.L_x_312:
[----:B------:R1:W-:Y:S04]  /*2bb0*/  STS.128 [R7+0x9000], RZ ;  /* 0x009000ff07007388 */ /* 0x0003e80000000c00 */
[----:B------:R1:W-:Y:S04]  /*2bc0*/  STS.128 [R7+0xb000], RZ ;  /* 0x00b000ff07007388 */ /* 0x0003e80000000c00 */
[----:B------:R1:W-:Y:S02]  /*2bd0*/  STS.128 [R7+0xd000], RZ ;  /* 0x00d000ff07007388 */ /* 0x0003e40000000c00 */
.L_x_314:
[----:B------:R-:W-:Y:S05]  /*2be0*/  BSYNC.RECONVERGENT B0 ;  /* 0x0000000000007941 */ /* 0x000fea0003800200 */
.L_x_311:
[----:B------:R1:W-:Y:S01]  /*2bf0*/  @P4 STS.128 [R7+0xa000], RZ ;  /* 0x00a000ff07004388 */ /* 0x0003e20000000c00 */
[----:B------:R-:W-:Y:S03]  /*2c00*/  BSSY.RECONVERGENT B0, `(.L_x_315) ;  /* 0x0000021000007945 */ /* 0x000fe60003800200 */
[----:B------:R1:W-:Y:S04]  /*2c10*/  @P4 STS.128 [R7+0xc000], RZ ;  /* 0x00c000ff07004388 */ /* 0x0003e80000000c00 */
[----:B------:R1:W-:Y:S01]  /*2c20*/  @P4 STS.128 [R7+0xe000], RZ ;  /* 0x00e000ff07004388 */ /* 0x0003e20000000c00 */
[----:B------:R-:W-:Y:S05]  /*2c30*/  @P4 BRA `(.L_x_316) ;  /* 0x0000000000744947 */ /* 0x000fea0003800000 */
[----:B------:R-:W3:Y:S01]  /*2c40*/  LDCU UR10, c[0x0][0x440] ;  /* 0x00008800ff0a77ac */ /* 0x000ee20008000800 */
[----:B------:R-:W-:Y:S02]  /*2c50*/  IMAD R5, R5, UR18, RZ ;  /* 0x0000001205057c24 */ /* 0x000fe4000f8e02ff */
[----:B------:R-:W-:Y:S01]  /*2c60*/  IMAD.MOV.U32 R2, RZ, RZ, R18 ;  /* 0x000000ffff027224 */ /* 0x000fe200078e0012 */
[----:B------:R-:W4:Y:S01]  /*2c70*/  LDCU.64 UR8, c[0x0][0x388] ;  /* 0x00007100ff0877ac */ /* 0x000f220008000a00 */
[C---:B------:R-:W-:Y:S02]  /*2c80*/  IMAD R5, R6.reuse, UR19, R5 ;  /* 0x0000001306057c24 */ /* 0x040fe4000f8e0205 */
[----:B------:R-:W-:-:S04]  /*2c90*/  IMAD.WIDE.U32 R2, R6, UR18, R2 ;  /* 0x0000001206027c25 */ /* 0x000fc8000f8e0002 */
[----:B------:R-:W-:Y:S01]  /*2ca0*/  IMAD.IADD R5, R3, 0x1, R5 ;  /* 0x0000000103057824 */ /* 0x000fe200078e0205 */
[----:B---3--:R-:W-:Y:S02]  /*2cb0*/  ISETP.GE.AND P1, PT, R16, UR10, PT ;  /* 0x0000000a10007c0c */ /* 0x008fe4000bf26270 */
[----:B------:R-:W-:Y:S02]  /*2cc0*/  ISETP.GE.AND P0, PT, R10, UR10, PT ;  /* 0x0000000a0a007c0c */ /* 0x000fe4000bf06270 */
[----:B----4-:R-:W-:-:S04]  /*2cd0*/  LEA R4, P2, R2, UR8, 0x1 ;  /* 0x0000000802047c11 */ /* 0x010fc8000f8408ff */
        /* <DEDUP_REMOVED lines=18> */
.L_x_317:
[----:B------:R4:W-:Y:S02]  /*2e00*/  STS.128 [R7+0xe000], RZ ;  /* 0x00e000ff07007388 */ /* 0x0009e40000000c00 */
.L_x_316:
[----:B------:R-:W-:Y:S05]  /*2e10*/  BSYNC.RECONVERGENT B0 ;  /* 0x0000000000007941 */ /* 0x000fea0003800200 */
.L_x_315:
[----:B------:R-:W1:Y:S01]  /*2e20*/  LDCU.64 UR10, c[0x0][0x538] ;  /* 0x0000a700ff0a77ac */ /* 0x000e620008000a00 */
[----:B------:R-:W0:Y:S01]  /*2e30*/  LDGDEPBAR ;  /* 0x00000000000079af */ /* 0x000e220000000000 */
[C---:B------:R-:W-:Y:S02]  /*2e40*/  IMAD.SHL.U32 R220, R15.reuse, 0x20, RZ ;  /* 0x000000200fdc7824 */ /* 0x040fe400078e00ff */
[C---:B-1234-:R-:W-:Y:S02]  /*2e50*/  IMAD.SHL.U32 R7, R15.reuse, 0x4, RZ ;  /* 0x000000040f077824 */ /* 0x05efe400078e00ff */
[----:B------:R-:W-:Y:S01]  /*2e60*/  IMAD.SHL.U32 R0, R15, 0x10, RZ ;  /* 0x000000100f007824 */ /* 0x000fe200078e00ff */
[----:B------:R-:W-:Y:S01]  /*2e70*/  SHF.R.U32.HI R2, RZ, 0x4, R15 ;  /* 0x00000004ff027819 */ /* 0x000fe2000001160f */
[----:B------:R-:W1:Y:S01]  /*2e80*/  LDCU UR18, c[0x0][0x590] ;  /* 0x0000b200ff1277ac */ /* 0x000e620008000800 */
[----:B------:R-:W-:-:S04]  /*2e90*/  UISETP.NE.U32.AND UP0, UPT, UR10, URZ, UPT ;  /* 0x000000ff0a00728c */ /* 0x000fc8000bf05070 */
[----:B------:R-:W-:Y:S01]  /*2ea0*/  UISETP.NE.AND.EX UP0, UPT, UR11, URZ, UPT, UP0 ;  /* 0x000000ff0b00728c */ /* 0x000fe2000bf05300 */
[----:B------:R-:W-:-:S05]  /*2eb0*/  DEPBAR.LE SB0, 0x1 ;  /* 0x000080400000791a */ /* 0x000fca0000000000 */
[----:B------:R-:W-:-:S05]  /*2ec0*/  PLOP3.LUT P1, PT, PT, PT, UP0, 0x80, 0x8 ;  /* 0x000000000008781c */ /* 0x000fca0003f2f008 */
[----:B------:R-:W2:Y:S01]  /*2ed0*/  @UP0 LDCU.64 UR8, c[0x0][0x540] ;  /* 0x0000a800ff0807ac */ /* 0x000ea20008000a00 */
[----:B------:R-:W-:Y:S01]  /*2ee0*/  @UP0 UMOV UR16, UR30 ;  /* 0x0000001e00100c82 */ /* 0x000fe20008000000 */
[----:B------:R-:W-:Y:S02]  /*2ef0*/  @UP0 UMOV UR17, URZ ;  /* 0x000000ff00110c82 */ /* 0x000fe40008000000 */
[----:B--2---:R-:W-:-:S04]  /*2f00*/  @UP0 UIMAD.WIDE.U32 UR16, UR29, UR8, UR16 ;  /* 0x000000081d1002a5 */ /* 0x004fc8000f8e0010 */
[----:B------:R-:W-:Y:S02]  /*2f10*/  @UP0 UIMAD UR9, UR29, UR9, UR17 ;  /* 0x000000091d0902a4 */ /* 0x000fe4000f8e0211 */
[----:B------:R-:W-:-:S04]  /*2f20*/  @UP0 ULEA UR10, UP1, UR16, UR10, 0x2 ;  /* 0x0000000a100a0291 */ /* 0x000fc8000f8210ff */
[----:B------:R-:W-:Y:S02]  /*2f30*/  @UP0 ULEA.HI.X UR11, UR16, UR11, UR9, 0x2, UP1 ;  /* 0x0000000b100b0291 */ /* 0x000fe400088f1409 */
[----:B------:R-:W-:Y:S01]  /*2f40*/  IMAD.U32 R4, RZ, RZ, UR10 ;  /* 0x0000000aff047e24 */ /* 0x000fe2000f8e00ff */
[----:B------:R-:W-:Y:S01]  /*2f50*/  LOP3.LUT R11, R220, 0x20, RZ, 0xc0, !PT ;  /* 0x00000020dc0b7812 */ /* 0x000fe200078ec0ff */
[----:B------:R-:W2:Y:S02]  /*2f60*/  LDCU UR17, c[0x0][0x3b0] ;  /* 0x00007600ff1177ac */ /* 0x000ea40008000800 */
[----:B------:R-:W-:Y:S01]  /*2f70*/  IMAD.U32 R5, RZ, RZ, UR11 ;  /* 0x0000000bff057e24 */ /* 0x000fe2000f8e00ff */
[----:B------:R-:W-:Y:S01]  /*2f80*/  BAR.SYNC.DEFER_BLOCKING 0x0 ;  /* 0x0000000000007b1d */ /* 0x000fe20000010000 */
[----:B------:R-:W-:Y:S02]  /*2f90*/  LOP3.LUT R7, R7, 0x18, RZ, 0xc0, !PT ;  /* 0x0000001807077812 */ /* 0x000fe400078ec0ff */
[----:B------:R-:W-:-:S03]  /*2fa0*/  LOP3.LUT R11, R11, 0x3c00, R0, 0xf8, !PT ;  /* 0x00003c000b0b7812 */ /* 0x000fc600078ef800 */
[----:B------:R-:W3:Y:S01]  /*2fb0*/  @UP0 LDCU UR10, c[0x0][0x458] ;  /* 0x00008b00ff0a07ac */ /* 0x000ee20008000800 */
[----:B------:R-:W-:Y:S02]  /*2fc0*/  LOP3.LUT R3, R220, 0x120, RZ, 0xc0, !PT ;  /* 0x00000120dc037812 */ /* 0x000fe400078ec0ff */
[----:B------:R-:W-:Y:S02]  /*2fd0*/  LOP3.LUT R2, R2, 0x8, RZ, 0xc0, !PT ;  /* 0x0000000802027812 */ /* 0x000fe400078ec0ff */
[----:B------:R-:W-:Y:S01]  /*2fe0*/  LOP3.LUT P0, RZ, R15, 0x4, RZ, 0xc0, !PT ;  /* 0x000000040fff7812 */ /* 0x000fe2000780c0ff */
[----:B------:R-:W-:Y:S01]  /*2ff0*/  IMAD.U32 R223, RZ, RZ, UR5 ;  /* 0x00000005ffdf7e24 */ /* 0x000fe2000f8e00ff */
[----:B------:R-:W-:Y:S01]  /*3000*/  CS2R R126, SRZ ;  /* 0x00000000007e7805 */ /* 0x000fe2000001ff00 */
[----:B------:R-:W-:Y:S01]  /*3010*/  IMAD.MOV.U32 R231, RZ, RZ, R230 ;  /* 0x000000ffffe77224 */ /* 0x000fe200078e00e6 */
[----:B------:R-:W-:Y:S01]  /*3020*/  CS2R R124, SRZ ;  /* 0x00000000007c7805 */ /* 0x000fe2000001ff00 */
[----:B------:R-:W-:Y:S01]  /*3030*/  IMAD.MOV.U32 R232, RZ, RZ, 0x4 ;  /* 0x00000004ffe87424 */ /* 0x000fe200078e00ff */
[----:B------:R-:W-:-:S02]  /*3040*/  CS2R R130, SRZ ;  /* 0x0000000000827805 */ /* 0x000fc4000001ff00 */
[----:B------:R-:W-:Y:S02]  /*3050*/  CS2R R128, SRZ ;  /* 0x0000000000807805 */ /* 0x000fe4000001ff00 */
[----:B------:R-:W-:Y:S02]  /*3060*/  CS2R R122, SRZ ;  /* 0x00000000007a7805 */ /* 0x000fe4000001ff00 */
[----:B------:R-:W-:Y:S02]  /*3070*/  CS2R R120, SRZ ;  /* 0x0000000000787805 */ /* 0x000fe4000001ff00 */
[----:B------:R-:W-:Y:S02]  /*3080*/  CS2R R118, SRZ ;  /* 0x0000000000767805 */ /* 0x000fe4000001ff00 */
[----:B------:R-:W-:Y:S02]  /*3090*/  CS2R R116, SRZ ;  /* 0x0000000000747805 */ /* 0x000fe4000001ff00 */
[----:B------:R-:W-:Y:S01]  /*30a0*/  CS2R R110, SRZ ;  /* 0x00000000006e7805 */ /* 0x000fe2000001ff00 */
[----:B------:R4:W2:Y:S01]  /*30b0*/  @P1 LDG.E R5, desc[UR40][R4.64] ;  /* 0x0000002804051981 */ /* 0x0008a2000c1e1900 */
        /* <DEDUP_REMOVED lines=8> */
[----:B------:R-:W-:Y:S01]  /*3140*/  LOP3.LUT R224, R11, R224, RZ, 0xfc, !PT ;  /* 0x000000e00be07212 */ /* 0x000fe200078efcff */
[----:B---3--:R-:W3:Y:S01]  /*3150*/  @P1 MUFU.RCP R0, UR10 ;  /* 0x0000000a00001d08 */ /* 0x008ee20008001000 */
[----:B------:R-:W-:Y:S02]  /*3160*/  LOP3.LUT R9, R2, 0x10, R15, 0xf8, !PT ;  /* 0x0000001002097812 */ /* 0x000fe400078ef80f */
[----:B------:R-:W-:Y:S02]  /*3170*/  CS2R R104, SRZ ;  /* 0x0000000000687805 */ /* 0x000fe4000001ff00 */
[----:B------:R-:W-:Y:S02]  /*3180*/  LEA R224, R224, UR6, 0x1 ;  /* 0x00000006e0e07c11 */ /* 0x000fe4000f8e08ff */
[----:B------:R-:W-:-:S02]  /*3190*/  CS2R R102, SRZ ;  /* 0x0000000000667805 */ /* 0x000fc4000001ff00 */
[--C-:B------:R-:W-:Y:S02]  /*31a0*/  LOP3.LUT R2, R9, 0xc0, R220.reuse, 0xf8, !PT ;  /* 0x000000c009027812 */ /* 0x100fe400078ef8dc */
[----:B------:R-:W-:Y:S02]  /*31b0*/  CS2R R100, SRZ ;  /* 0x0000000000647805 */ /* 0x000fe4000001ff00 */
[----:B------:R-:W-:Y:S01]  /*31c0*/  LOP3.LUT R222, R222, 0x8, R13, 0x78, !PT ;  /* 0x00000008dede7812 */ /* 0x000fe200078e780d */
[----:B------:R-:W1:Y:S01]  /*31d0*/  LDSM.16.M88.4 R172, [R224+0xf000] ;  /* 0x00f00000e0ac783b */ /* 0x000e620000000200 */
[----:B------:R-:W-:Y:S01]  /*31e0*/  LOP3.LUT R7, R2, R7, RZ, 0x3c, !PT ;  /* 0x0000000702077212 */ /* 0x000fe200078e3cff */
[----:B------:R-:W-:Y:S01]  /*31f0*/  VIADD R2, R224, 0xf000 ;  /* 0x0000f000e0027836 */ /* 0x000fe20000000000 */
[----:B------:R-:W-:Y:S01]  /*3200*/  LOP3.LUT R222, R3, R222, RZ, 0xfc, !PT ;  /* 0x000000de03de7212 */ /* 0x000fe200078efcff */
[----:B------:R-:W1:Y:S01]  /*3210*/  LDSM.16.M88.4 R176, [R224+0xf400] ;  /* 0x00f40000e0b0783b */ /* 0x000e620000000200 */
[----:B------:R-:W-:Y:S01]  /*3220*/  IMAD.MOV.U32 R3, RZ, RZ, 0x20 ;  /* 0x00000020ff037424 */ /* 0x000fe200078e00ff */
[----:B------:R-:W-:Y:S01]  /*3230*/  LOP3.LUT R220, R7, 0x120, R220, 0xf8, !PT ;  /* 0x0000012007dc7812 */ /* 0x000fe200078ef8dc */
[----:B----4-:R-:W-:Y:S01]  /*3240*/  IMAD.SHL.U32 R4, R15, 0x2, RZ ;  /* 0x000000020f047824 */ /* 0x010fe200078e00ff */
[----:B------:R-:W4:Y:S01]  /*3250*/  LDSM.16.M88.4 R188, [R224+0x11000] ;  /* 0x01100000e0bc783b */ /* 0x000f220000000200 */
[----:B------:R-:W-:-:S02]  /*3260*/  LEA R222, R222, UR6, 0x1 ;  /* 0x00000006dede7c11 */ /* 0x000fc4000f8e08ff */
[----:B------:R-:W-:Y:S02]  /*3270*/  CS2R R94, SRZ ;  /* 0x00000000005e7805 */ /* 0x000fe4000001ff00 */
[----:B------:R-:W-:Y:S01]  /*3280*/  LEA R220, R220, UR6, 0x1 ;  /* 0x00000006dcdc7c11 */ /* 0x000fe2000f8e08ff */
[----:B------:R-:W1:Y:S01]  /*3290*/  LDSM.16.M88.4 R192, [R224+0x11400] ;  /* 0x01140000e0c0783b */ /* 0x000e620000000200 */
[----:B------:R-:W-:Y:S02]  /*32a0*/  LOP3.LUT R4, R4, 0x6, RZ, 0xc0, !PT ;  /* 0x0000000604047812 */ /* 0x000fe400078ec0ff */
[----:B------:R-:W-:Y:S02]  /*32b0*/  CS2R R92, SRZ ;  /* 0x00000000005c7805 */ /* 0x000fe4000001ff00 */
[----:B------:R-:W-:Y:S01]  /*32c0*/  SEL R3, R3, 0xffffffe0, !P0 ;  /* 0xffffffe003037807 */ /* 0x000fe20004000000 */
[----:B------:R-:W1:Y:S01]  /*32d0*/  LDSM.16.M88.4 R204, [R224+0x13000] ;  /* 0x01300000e0cc783b */ /* 0x000e620000000200 */
[----:B------:R-:W-:-:S02]  /*32e0*/  LOP3.LUT R4, R4, 0x1e0, R13, 0xf8, !PT ;  /* 0x000001e004047812 */ /* 0x000fc400078ef80d */
[----:B------:R-:W-:Y:S02]  /*32f0*/  CS2R R98, SRZ ;  /* 0x0000000000627805 */ /* 0x000fe4000001ff00 */
[----:B------:R-:W-:Y:S01]  /*3300*/  CS2R R96, SRZ ;  /* 0x0000000000607805 */ /* 0x000fe2000001ff00 */
[----:B------:R-:W1:Y:S01]  /*3310*/  LDSM.16.M88.4 R208, [R224+0x13400] ;  /* 0x01340000e0d0783b */ /* 0x000e620000000200 */
[----:B------:R-:W-:Y:S02]  /*3320*/  IADD3 R223, PT, PT, -R223, UR39, -R4 ;  /* 0x00000027dfdf7c10 */ /* 0x000fe4000fffe904 */
        /* <DEDUP_REMOVED lines=27> */
[----:B------:R-:W-:Y:S01]  /*34e0*/  CS2R R36, SRZ ;  /* 0x0000000000247805 */ /* 0x000fe2000001ff00 */
[----:B------:R-:W-:Y:S01]  /*34f0*/  VIADD R222, R222, UR22 ;  /* 0x00000016dede7c36 */ /* 0x000fe20008000000 */
[----:B------:R-:W-:Y:S01]  /*3500*/  UMOV UR8, URZ ;  /* 0x000000ff00087c82 */ /* 0x000fe20008000000 */
[----:B------:R-:W-:Y:S01]  /*3510*/  VIADD R220, R220, UR22 ;  /* 0x00000016dcdc7c36 */ /* 0x000fe20008000000 */
[----:B------:R-:W-:Y:S02]  /*3520*/  UIADD3 UR33, UPT, UPT, -UR47, 0x80, UR33 ;  /* 0x000000802f217890 */ /* 0x000fe4000fffe121 */
[----:B------:R-:W-:Y:S01]  /*3530*/  USHF.L.U32 UR48, UR48, 0x3, URZ ;  /* 0x0000000330307899 */ /* 0x000fe200080006ff */
[----:B------:R-:W3:Y:S01]  /*3540*/  LDCU UR9, c[0x0][0x440] ;  /* 0x00008800ff0977ac */ /* 0x000ee20008000800 */
[----:B------:R-:W3:Y:S01]  /*3550*/  LDCU UR10, c[0x0][0x504] ;  /* 0x0000a080ff0a77ac */ /* 0x000ee20008000800 */
[----:B------:R-:W3:Y:S01]  /*3560*/  LDCU UR11, c[0x0][0x508] ;  /* 0x0000a100ff0b77ac */ /* 0x000ee20008000800 */
[----:B------:R-:W3:Y:S01]  /*3570*/  LDCU UR5, c[0x0][0x3e0] ;  /* 0x00007c00ff0577ac */ /* 0x000ee20008000800 */
[----:B------:R-:W3:Y:S01]  /*3580*/  LDCU UR16, c[0x0][0x45c] ;  /* 0x00008b80ff1077ac */ /* 0x000ee20008000800 */
[----:B--2---:R-:W-:-:S02]  /*3590*/  USHF.L.U32 UR17, UR17, 0x6, URZ ;  /* 0x0000000611117899 */ /* 0x004fc400080006ff */
[----:B-1----:R-:W-:Y:S01]  /*35a0*/  USHF.L.U32 UR18, UR18, 0x6, URZ ;  /* 0x0000000612127899 */ /* 0x002fe200080006ff */
[----:B---3--:R-:W-:Y:S01]  /*35b0*/  @P1 FMUL.FTZ R5, R5, R0 ;  /* 0x0000000005051220 */ /* 0x008fe20000410000 */
[----:B------:R-:W-:Y:S02]  /*35c0*/  VIADD R0, R224, 0xf020 ;  /* 0x0000f020e0007836 */ /* 0x000fe40000000000 */
[----:B------:R-:W-:Y:S02]  /*35d0*/  @P0 VIADD R0, R2, 0xffffffe0 ;  /* 0xffffffe002000836 */ /* 0x000fe40000000000 */
[----:B------:R-:W-:Y:S01]  /*35e0*/  @P1 R2UR UR19, R5 ;  /* 0x00000000051312ca */ /* 0x000fe200000e0000 */
[----:B------:R-:W-:Y:S02]  /*35f0*/  IMAD.MOV.U32 R2, RZ, RZ, 0x20 ;  /* 0x00000020ff027424 */ /* 0x000fe400078e00ff */
[----:B------:R-:W1:Y:S04]  /*3600*/  LDSM.16.M88.4 R180, [R0] ;  /* 0x0000000000b4783b */ /* 0x000e680000000200 */
[----:B------:R-:W2:Y:S04]  /*3610*/  LDSM.16.M88.4 R184, [R0+0x400] ;  /* 0x0004000000b8783b */ /* 0x000ea80000000200 */
[----:B------:R-:W3:Y:S02]  /*3620*/  LDSM.16.M88.4 R196, [R0+0x2000] ;  /* 0x0020000000c4783b */ /* 0x000ee40000000200 */
[----:B------:R-:W-:-:S02]  /*3630*/  @UP0 UMOV UR8, UR19 ;  /* 0x0000001300080c82 */ /* 0x000fc40008000000 */
[----:B------:R-:W1:Y:S04]  /*3640*/  LDSM.16.M88.4 R200, [R0+0x2400] ;  /* 0x0024000000c8783b */ /* 0x000e680000000200 */
[----:B------:R-:W1:Y:S04]  /*3650*/  LDSM.16.M88.4 R212, [R0+0x4000] ;  /* 0x0040000000d4783b */ /* 0x000e680000000200 */
[----:B------:R4:W1:Y:S02]  /*3660*/  LDSM.16.M88.4 R216, [R0+0x4400] ;  /* 0x0044000000d8783b */ /* 0x0008640000000200 */
[----:B----4-:R-:W-:-:S07]  /*3670*/  IMAD.IADD R0, R224, 0x1, R3 ;  /* 0x00000001e0007824 */ /* 0x010fce00078e0203 */
.L_x_322:
[----:B------:R-:W0:Y:S01]  /*3680*/  LDGDEPBAR ;  /* 0x00000000000079af */ /* 0x000e220000000000 */
[----:B------:R-:W-:Y:S01]  /*3690*/  IADD3 R221, PT, PT, R222, R3, RZ ;  /* 0x00000003dedd7210 */ /* 0x000fe20007ffe0ff */
[----:B------:R-:W-:Y:S01]  /*36a0*/  IMAD.U32 R242, RZ, RZ, UR14 ;  /* 0x0000000efff27e24 */ /* 0x000fe2000f8e00ff */
[----:B------:R-:W-:Y:S01]  /*36b0*/  USHF.L.U32 UR19, UR49, 0x6, URZ ;  /* 0x0000000631137899 */ /* 0x000fe200080006ff */
[----:B------:R-:W-:Y:S03]  /*36c0*/  IMAD.U32 R243, RZ, RZ, UR15 ;  /* 0x0000000ffff37e24 */ /* 0x000fe6000f8e00ff */
[C---:B------:R-:W-:Y:S01]  /*36d0*/  LEA R246, P0, R229.reuse, R242, 0x2 ;  /* 0x000000f2e5f67211 */ /* 0x040fe200078010ff */
[----:B------:R-:W-:Y:S03]  /*36e0*/  UISETP.GE.AND UP0, UPT, UR19, UR33, UPT ;  /* 0x000000211300728c */ /* 0x000fe6000bf06270 */
[C---:B------:R-:W-:Y:S01]  /*36f0*/  LEA.HI.X R247, R229.reuse, R243, RZ, 0x2, P0 ;  /* 0x000000f3e5f77211 */ /* 0x040fe200000f14ff */
[----:B------:R-:W-:Y:S04]  /*3700*/  DEPBAR.LE SB0, 0x0 ;  /* 0x000080000000791a */ /* 0x000fe80000000000 */
[----:B------:R-:W-:Y:S06]  /*3710*/  BAR.SYNC.DEFER_BLOCKING 0x0 ;  /* 0x0000000000007b1d */ /* 0x000fec0000010000 */
[----:B------:R-:W-:Y:S08]  /*3720*/  LDSM.16.M88.4 R132, [R222] ;  /* 0x00000000de84783b */ /* 0x000ff00000000200 */
[----:B------:R-:W4:Y:S08]  /*3730*/  LDSM.16.M88.4 R136, [R224+0x9000] ;  /* 0x00900000e088783b */ /* 0x000f300000000200 */
[----:B------:R-:W2:Y:S08]  /*3740*/  LDSM.16.M88.4 R140, [R222+0x800] ;  /* 0x00080000de8c783b */ /* 0x000eb00000000200 */
[----:B------:R-:W3:Y:S08]  /*3750*/  LDSM.16.M88.4 R144, [R224+0x9400] ;  /* 0x00940000e090783b */ /* 0x000ef00000000200 */
[----:B------:R-:W-:Y:S08]  /*3760*/  LDSM.16.M88.4 R148, [R221] ;  /* 0x00000000dd94783b */ /* 0x000ff00000000200 */
[----:B------:R-:W1:Y:S01]  /*3770*/  LDSM.16.M88.4 R152, [R0+0x9000] ;  /* 0x009000000098783b */ /* 0x000e620000000200 */
[-C--:B----4-:R-:W-:Y:S07]  /*3780*/  HMMA.16816.F32.BF16 R4, R132, R136.reuse, RZ ;  /* 0x000000888404723c */ /* 0x090fee00000418ff */
[----:B------:R-:W4:Y:S01]  /*3790*/  LDSM.16.M88.4 R156, [R221+0x800] ;  /* 0x00080000dd9c783b */ /* 0x000f220000000200 */
        /* <DEDUP_REMOVED lines=9> */
[----:B-----5:R-:W5:Y:S04]  /*3830*/  LDG.E R244, desc[UR40][R246.64] ;  /* 0x00000028f6f47981 */ /* 0x020f68000c1e1900 */
[----:B------:R-:W5:Y:S01]  /*3840*/  LDG.E R243, desc[UR40][R246.64+0x20] ;  /* 0x00002028f6f37981 */ /* 0x000f62000c1e1900 */
[-C--:B------:R-:W-:Y:S03]  /*3850*/  HMMA.16816.F32.BF16 R28, R140, R146.reuse, RZ ;  /* 0x000000928c1c723c */ /* 0x080fe600000418ff */
[----:B------:R-:W-:Y:S05]  /*3860*/  LDSM.16.M88.4 R140, [R221+0x1000] ;  /* 0x00100000dd8c783b */ /* 0x000fea0000000200 */
[----:B------:R-:W-:Y:S03]  /*3870*/  HMMA.16816.F32.BF16 R32, R132, R146, RZ ;  /* 0x000000928420723c */ /* 0x000fe600000418ff */
[----:B------:R-:W3:Y:S05]  /*3880*/  LDSM.16.M88.4 R132, [R224+0xb400] ;  /* 0x00b40000e084783b */ /* 0x000eea0000000200 */
[-C--:B-1----:R-:W-:Y:S03]  /*3890*/  HMMA.16816.F32.BF16 R4, R148, R152.reuse, R4 ;  /* 0x000000989404723c */ /* 0x082fe60000041804 */
[----:B------:R-:W1:Y:S05]  /*38a0*/  LDSM.16.M88.4 R144, [R0+0xb000] ;  /* 0x00b000000090783b */ /* 0x000e6a0000000200 */
[C---:B----4-:R-:W-:Y:S03]  /*38b0*/  HMMA.16816.F32.BF16 R8, R156.reuse, R152, R8 ;  /* 0x000000989c08723c */ /* 0x050fe60000041808 */
[----:B------:R-:W5:Y:S04]  /*38c0*/  LDG.E R242, desc[UR40][R246.64+0x80] ;  /* 0x00008028f6f27981 */ /* 0x000f68000c1e1900 */
[----:B------:R4:W5:Y:S01]  /*38d0*/  LDG.E R233, desc[UR40][R246.64+0xa0] ;  /* 0x0000a028f6e97981 */ /* 0x000962000c1e1900 */
[-C--:B------:R-:W-:Y:S08]  /*38e0*/  HMMA.16816.F32.BF16 R12, R156, R154.reuse, R12 ;  /* 0x0000009a9c0c723c */ /* 0x080ff0000004180c */
[C---:B------:R-:W-:Y:S01]  /*38f0*/  HMMA.16816.F32.BF16 R16, R148.reuse, R154, R16 ;  /* 0x0000009a9410723c */ /* 0x040fe20000041810 */
[----:B------:R-:W1:Y:S07]  /*3900*/  LDSM.16.M88.4 R152, [R221+0x1800] ;  /* 0x00180000dd98783b */ /* 0x000e6e0000000200 */
[-C--:B--2---:R-:W-:Y:S03]  /*3910*/  HMMA.16816.F32.BF16 R20, R148, R160.reuse, R20 ;  /* 0x000000a09414723c */ /* 0x084fe60000041814 */
[----:B----4-:R-:W-:Y:S05]  /*3920*/  LOP3.LUT R246, R229, UR19, RZ, 0xfc, !PT ;  /* 0x00000013e5f67c12 */ /* 0x010fea000f8efcff */
[C---:B------:R-:W-:Y:S04]  /*3930*/  HMMA.16816.F32.BF16 R24, R156.reuse, R160, R24 ;  /* 0x000000a09c18723c */ /* 0x040fe80000041818 */
[----:B------:R-:W-:Y:S04]  /*3940*/  IMAD.IADD R245, R246, 0x1, R223 ;  /* 0x00000001f6f57824 */ /* 0x000fe800078e02df */
[-C--:B------:R-:W-:Y:S01]  /*3950*/  HMMA.16816.F32.BF16 R28, R156, R162.reuse, R28 ;  /* 0x000000a29c1c723c */ /* 0x080fe2000004181c */
[----:B------:R-:W-:Y:S02]  /*3960*/  LDSM.16.M88.4 R156, [R224+0xd400] ;  /* 0x00d40000e09c783b */ /* 0x000fe40000000200 */
[C---:B------:R-:W-:Y:S01]  /*3970*/  IADD3 R251, PT, PT, R245.reuse, 0xa8, RZ ;  /* 0x000000a8f5fb7810 */ /* 0x040fe20007ffe0ff */
[C---:B------:R-:W-:Y:S01]  /*3980*/  VIADD R252, R245.reuse, 0xa7 ;  /* 0x000000a7f5fc7836 */ /* 0x040fe20000000000 */
[C---:B------:R-:W-:Y:S01]  /*3990*/  IADD3 R250, PT, PT, R245.reuse, 0x7f, RZ ;  /* 0x0000007ff5fa7810 */ /* 0x040fe20007ffe0ff */
[C---:B------:R-:W-:Y:S01]  /*39a0*/  VIADD R249, R245.reuse, 0x80 ;  /* 0x00000080f5f97836 */ /* 0x040fe20000000000 */
[----:B------:R-:W-:Y:S01]  /*39b0*/  IABS R251, R251 ;  /* 0x000000fb00fb7213 */ /* 0x000fe20000000000 */
[----:B------:R-:W-:Y:S01]  /*39c0*/  HMMA.16816.F32.BF16 R32, R148, R162, R32 ;  /* 0x000000a29420723c */ /* 0x000fe20000041820 */
[----:B------:R-:W2:Y:S03]  /*39d0*/  LDSM.16.M88.4 R148, [R0+0xb400] ;  /* 0x00b400000094783b */ /* 0x000ea60000000200 */
[----:B------:R-:W-:Y:S01]  /*39e0*/  I2FP.F32.S32 R251, R251 ;  /* 0x000000fb00fb7245 */ /* 0x000fe20000201400 */
[C---:B------:R-:W-:Y:S01]  /*39f0*/  VIADD R247, R245.reuse, 0x88 ;  /* 0x00000088f5f77836 */ /* 0x040fe20000000000 */
[----:B------:R-:W-:Y:S01]  /*3a00*/  IABS R252, R252 ;  /* 0x000000fc00fc7213 */ /* 0x000fe20000000000 */
[C---:B------:R-:W-:Y:S01]  /*3a10*/  VIADD R248, R245.reuse, 0x87 ;  /* 0x00000087f5f87836 */ /* 0x040fe20000000000 */
[-C--:B------:R-:W-:Y:S01]  /*3a20*/  HMMA.16816.F32.BF16 R4, R164, R136.reuse, R4 ;  /* 0x00000088a404723c */ /* 0x080fe20000041804 */
[----:B------:R-:W-:Y:S04]  /*3a30*/  LDSM.16.M88.4 R160, [R221+0x2000] ;  /* 0x00200000dda0783b */ /* 0x000fe80000000200 */
[----:B------:R-:W-:Y:S02]  /*3a40*/  I2FP.F32.S32 R252, R252 ;  /* 0x000000fc00fc7245 */ /* 0x000fe40000201400 */
[----:B------:R-:W-:Y:S01]  /*3a50*/  IABS R250, R250 ;  /* 0x000000fa00fa7213 */ /* 0x000fe20000000000 */
[C---:B---3--:R-:W-:Y:S04]  /*3a60*/  HMMA.16816.F32.BF16 R8, R168.reuse, R136, R8 ;  /* 0x00000088a808723c */ /* 0x048fe80000041808 */
[----:B------:R-:W-:Y:S02]  /*3a70*/  IABS R249, R249 ;  /* 0x000000f900f97213 */ /* 0x000fe40000000000 */
[----:B------:R-:W-:Y:S02]  /*3a80*/  I2FP.F32.S32 R250, R250 ;  /* 0x000000fa00fa7245 */ /* 0x000fe40000201400 */
[-C--:B------:R-:W-:Y:S03]  /*3a90*/  HMMA.16816.F32.BF16 R12, R168, R138.reuse, R12 ;  /* 0x0000008aa80c723c */ /* 0x080fe6000004180c */
[----:B------:R-:W-:Y:S02]  /*3aa0*/  I2FP.F32.S32 R249, R249 ;  /* 0x000000f900f97245 */ /* 0x000fe40000201400 */
[----:B------:R-:W-:Y:S02]  /*3ab0*/  IABS R247, R247 ;  /* 0x000000f700f77213 */ /* 0x000fe40000000000 */
[----:B------:R-:W-:Y:S01]  /*3ac0*/  IABS R248, R248 ;  /* 0x000000f800f87213 */ /* 0x000fe20000000000 */
[C---:B------:R-:W-:Y:S01]  /*3ad0*/  HMMA.16816.F32.BF16 R16, R164.reuse, R138, R16 ;  /* 0x0000008aa410723c */ /* 0x040fe20000041810 */
[----:B------:R-:W-:Y:S03]  /*3ae0*/  LDSM.16.M88.4 R136, [R224+0xd000] ;  /* 0x00d00000e088783b */ /* 0x000fe60000000200 */
[----:B------:R-:W-:Y:S02]  /*3af0*/  I2FP.F32.S32 R247, R247 ;  /* 0x000000f700f77245 */ /* 0x000fe40000201400 */
[----:B------:R-:W-:Y:S02]  /*3b00*/  I2FP.F32.S32 R248, R248 ;  /* 0x000000f800f87245 */ /* 0x000fe40000201400 */
[-C--:B------:R-:W-:Y:S08]  /*3b10*/  HMMA.16816.F32.BF16 R20, R164, R132.reuse, R20 ;  /* 0x00000084a414723c */ /* 0x080ff00000041814 */
[C---:B------:R-:W-:Y:S08]  /*3b20*/  HMMA.16816.F32.BF16 R24, R168.reuse, R132, R24 ;  /* 0x00000084a818723c */ /* 0x040ff00000041818 */
[-C--:B------:R-:W-:Y:S03]  /*3b30*/  HMMA.16816.F32.BF16 R28, R168, R134.reuse, R28 ;  /* 0x00000086a81c723c */ /* 0x080fe6000004181c */
[C---:B------:R-:W-:Y:S01]  /*3b40*/  IADD3 R169, PT, PT, R245.reuse, 0x9f, RZ ;  /* 0x0000009ff5a97810 */ /* 0x040fe20007ffe0ff */
[C---:B------:R-:W-:Y:S03]  /*3b50*/  VIADD R170, R245.reuse, 0xa0 ;  /* 0x000000a0f5aa7836 */ /* 0x040fe60000000000 */
[----:B------:R-:W-:Y:S01]  /*3b60*/  IABS R169, R169 ;  /* 0x000000a900a97213 */ /* 0x000fe20000000000 */
[----:B------:R-:W-:Y:S01]  /*3b70*/  HMMA.16816.F32.BF16 R32, R164, R134, R32 ;  /* 0x00000086a420723c */ /* 0x000fe20000041820 */
[----:B------:R-:W3:Y:S03]  /*3b80*/  LDSM.16.M88.4 R132, [R222+0x2000] ;  /* 0x00200000de84783b */ /* 0x000ee60000000200 */
[----:B------:R-:W-:Y:S01]  /*3b90*/  IMAD.MOV.U32 R171, RZ, RZ, R169 ;  /* 0x000000ffffab7224 */ /* 0x000fe200078e00a9 */
[----:B------:R-:W-:Y:S01]  /*3ba0*/  IABS R170, R170 ;  /* 0x000000aa00aa7213 */ /* 0x000fe20000000000 */
[C---:B------:R-:W-:Y:S02]  /*3bb0*/  VIADD R169, R245.reuse, 0x98 ;  /* 0x00000098f5a97836 */ /* 0x040fe40000000000 */
[-C--:B-1----:R-:W-:Y:S01]  /*3bc0*/  HMMA.16816.F32.BF16 R4, R140, R144.reuse, R4 ;  /* 0x000000908c04723c */ /* 0x082fe20000041804 */
[----:B------:R-:W-:Y:S04]  /*3bd0*/  LDSM.16.M88.4 R164, [R0+0xd000] ;  /* 0x00d0000000a4783b */ /* 0x000fe80000000200 */
[----:B------:R-:W-:Y:S03]  /*3be0*/  IABS R169, R169 ;  /* 0x000000a900a97213 */ /* 0x000fe60000000000 */
        /* <DEDUP_REMOVED lines=9> */
[-C--:B---3--:R-:W-:Y:S08]  /*3c80*/  HMMA.16816.F32.BF16 R4, R132, R136.reuse, R4 ;  /* 0x000000888404723c */ /* 0x088ff00000041804 */
[C---:B-1----:R-:W-:Y:S08]  /*3c90*/  HMMA.16816.F32.BF16 R8, R144.reuse, R136, R8 ;  /* 0x000000889008723c */ /* 0x042ff00000041808 */
[-C--:B------:R-:W-:Y:S08]  /*3ca0*/  HMMA.16816.F32.BF16 R12, R144, R138.reuse, R12 ;  /* 0x0000008a900c723c */ /* 0x080ff0000004180c */
[C---:B------:R-:W-:Y:S08]  /*3cb0*/  HMMA.16816.F32.BF16 R16, R132.reuse, R138, R16 ;  /* 0x0000008a8410723c */ /* 0x040ff00000041810 */
[-C--:B------:R-:W-:Y:S08]  /*3cc0*/  HMMA.16816.F32.BF16 R20, R132, R156.reuse, R20 ;  /* 0x0000009c8414723c */ /* 0x080ff00000041814 */
[C---:B------:R-:W-:Y:S04]  /*3cd0*/  HMMA.16816.F32.BF16 R24, R144.reuse, R156, R24 ;  /* 0x0000009c9018723c */ /* 0x040fe80000041818 */
[----:B------:R-:W-:Y:S04]  /*3ce0*/  VIADD R157, R245, 0x90 ;  /* 0x00000090f59d7836 */ /* 0x000fe80000000000 */
[-C--:B------:R-:W-:Y:S08]  /*3cf0*/  HMMA.16816.F32.BF16 R28, R144, R158.reuse, R28 ;  /* 0x0000009e901c723c */ /* 0x080ff0000004181c */
[----:B------:R-:W-:Y:S01]  /*3d00*/  HMMA.16816.F32.BF16 R32, R132, R158, R32 ;  /* 0x0000009e8420723c */ /* 0x000fe20000041820 */
[----:B------:R-:W1:Y:S07]  /*3d10*/  LDSM.16.M88.4 R132, [R0+0xd400] ;  /* 0x00d400000084783b */ /* 0x000e6e0000000200 */
[-C--:B------:R-:W-:Y:S08]  /*3d20*/  HMMA.16816.F32.BF16 R4, R160, R164.reuse, R4 ;  /* 0x000000a4a004723c */ /* 0x080ff00000041804 */
[C---:B--2---:R-:W-:Y:S08]  /*3d30*/  HMMA.16816.F32.BF16 R8, R152.reuse, R164, R8 ;  /* 0x000000a49808723c */ /* 0x044ff00000041808 */
[-C--:B------:R-:W-:Y:S03]  /*3d40*/  HMMA.16816.F32.BF16 R12, R152, R166.reuse, R12 ;  /* 0x000000a6980c723c */ /* 0x080fe6000004180c */
[----:B------:R-:W-:Y:S01]  /*3d50*/  FFMA.FTZ R5, R250, -UR8, R5 ;  /* 0x80000008fa057c23 */ /* 0x000fe20008010005 */
[----:B------:R-:W-:Y:S01]  /*3d60*/  FFMA.FTZ R4, R249, -UR8, R4 ;  /* 0x80000008f9047c23 */ /* 0x000fe20008010004 */
[----:B------:R-:W-:Y:S01]  /*3d70*/  FFMA.FTZ R6, R247, -UR8, R6 ;  /* 0x80000008f7067c23 */ /* 0x000fe20008010006 */
[----:B------:R-:W-:Y:S02]  /*3d80*/  FFMA.FTZ R7, R248, -UR8, R7 ;  /* 0x80000008f8077c23 */ /* 0x000fe40008010007 */
[C---:B------:R-:W-:Y:S04]  /*3d90*/  HMMA.16816.F32.BF16 R16, R160.reuse, R166, R16 ;  /* 0x000000a6a010723c */ /* 0x040fe80000041810 */
[----:B------:R-:W-:Y:S01]  /*3da0*/  FFMA.FTZ R10, R251, -UR8, R10 ;  /* 0x80000008fb0a7c23 */ /* 0x000fe2000801000a */
[----:B------:R-:W-:Y:S01]  /*3db0*/  I2FP.F32.S32 R251, R170 ;  /* 0x000000aa00fb7245 */ /* 0x000fe20000201400 */
[----:B------:R-:W-:Y:S01]  /*3dc0*/  FFMA.FTZ R11, R252, -UR8, R11 ;  /* 0x80000008fc0b7c23 */ /* 0x000fe2000801000b */
[C---:B------:R-:W-:Y:S02]  /*3dd0*/  IADD3 R252, PT, PT, R245.reuse, 0x97, RZ ;  /* 0x00000097f5fc7810 */ /* 0x040fe40007ffe0ff */
[----:B------:R-:W-:Y:S01]  /*3de0*/  I2FP.F32.S32 R170, R171 ;  /* 0x000000ab00aa7245 */ /* 0x000fe20000201400 */
[-C--:B-1----:R-:W-:Y:S03]  /*3df0*/  HMMA.16816.F32.BF16 R20, R160, R132.reuse, R20 ;  /* 0x00000084a014723c */ /* 0x082fe60000041814 */
[----:B------:R-:W-:Y:S01]  /*3e00*/  IADD3 R171, PT, PT, R245, 0x78, RZ ;  /* 0x00000078f5ab7810 */ /* 0x000fe20007ffe0ff */
[C---:B------:R-:W-:Y:S01]  /*3e10*/  FFMA.FTZ R8, R251.reuse, -UR8, R8 ;  /* 0x80000008fb087c23 */ /* 0x040fe20008010008 */
[----:B------:R-:W-:Y:S01]  /*3e20*/  IABS R252, R252 ;  /* 0x000000fc00fc7213 */ /* 0x000fe20000000000 */
[----:B------:R-:W-:Y:S01]  /*3e30*/  FFMA.FTZ R14, R251, -UR8, R14 ;  /* 0x80000008fb0e7c23 */ /* 0x000fe2000801000e */
[----:B------:R-:W-:Y:S01]  /*3e40*/  IABS R171, R171 ;  /* 0x000000ab00ab7213 */ /* 0x000fe20000000000 */
[C---:B------:R-:W-:Y:S04]  /*3e50*/  HMMA.16816.F32.BF16 R24, R152.reuse, R132, R24 ;  /* 0x000000849818723c */ /* 0x040fe80000041818 */
[----:B------:R-:W-:Y:S01]  /*3e60*/  I2FP.F32.S32 R252, R252 ;  /* 0x000000fc00fc7245 */ /* 0x000fe20000201400 */
[----:B------:R-:W-:Y:S02]  /*3e70*/  IMAD.MOV.U32 R251, RZ, RZ, R169 ;  /* 0x000000fffffb7224 */ /* 0x000fe400078e00a9 */
[----:B------:R-:W-:Y:S01]  /*3e80*/  FFMA.FTZ R19, R250, -UR8, R19 ;  /* 0x80000008fa137c23 */ /* 0x000fe20008010013 */
[C---:B------:R-:W-:Y:S01]  /*3e90*/  VIADD R169, R245.reuse, 0x77 ;  /* 0x00000077f5a97836 */ /* 0x040fe20000000000 */
[-C--:B------:R-:W-:Y:S03]  /*3ea0*/  HMMA.16816.F32.BF16 R28, R152, R134.reuse, R28 ;  /* 0x00000086981c723c */ /* 0x080fe6000004181c */
[----:B------:R-:W-:Y:S01]  /*3eb0*/  I2FP.F32.S32 R251, R251 ;  /* 0x000000fb00fb7245 */ /* 0x000fe20000201400 */
[C---:B------:R-:W-:Y:S01]  /*3ec0*/  FFMA.FTZ R9, R170.reuse, -UR8, R9 ;  /* 0x80000008aa097c23 */ /* 0x040fe20008010009 */
[----:B------:R-:W-:Y:S01]  /*3ed0*/  IABS R169, R169 ;  /* 0x000000a900a97213 */ /* 0x000fe20000000000 */
[----:B------:R-:W-:Y:S01]  /*3ee0*/  FFMA.FTZ R15, R170, -UR8, R15 ;  /* 0x80000008aa0f7c23 */ /* 0x000fe2000801000f */
[C---:B------:R-:W-:Y:S01]  /*3ef0*/  IADD3 R170, PT, PT, R245.reuse, 0x70, RZ ;  /* 0x00000070f5aa7810 */ /* 0x040fe20007ffe0ff */
[----:B------:R-:W-:Y:S04]  /*3f00*/  HMMA.16816.F32.BF16 R32, R160, R134, R32 ;  /* 0x00000086a020723c */ /* 0x000fe80000041820 */
[----:B------:R-:W-:Y:S01]  /*3f10*/  I2FP.F32.S32 R250, R169 ;  /* 0x000000a900fa7245 */ /* 0x000fe20000201400 */
[----:B------:R-:W-:Y:S01]  /*3f20*/  VIADD R169, R245, 0x6f ;  /* 0x0000006ff5a97836 */ /* 0x000fe20000000000 */
[----:B------:R-:W-:Y:S01]  /*3f30*/  IABS R170, R170 ;  /* 0x000000aa00aa7213 */ /* 0x000fe20000000000 */
[----:B------:R-:W-:Y:S01]  /*3f40*/  FFMA.FTZ R18, R249, -UR8, R18 ;  /* 0x80000008f9127c23 */ /* 0x000fe20008010012 */
[----:B------:R-:W-:Y:S01]  /*3f50*/  I2FP.F32.S32 R249, R171 ;  /* 0x000000ab00f97245 */ /* 0x000fe20000201400 */
[C---:B------:R-:W-:Y:S01]  /*3f60*/  FFMA.FTZ R13, R252.reuse, -UR8, R13 ;  /* 0x80000008fc0d7c23 */ /* 0x040fe2000801000d */
[----:B------:R-:W-:Y:S01]  /*3f70*/  IABS R169, R169 ;  /* 0x000000a900a97213 */ /* 0x000fe20000000000 */
[----:B------:R-:W-:Y:S01]  /*3f80*/  FFMA.FTZ R27, R252, -UR8, R27 ;  /* 0x80000008fc1b7c23 */ /* 0x000fe2000801001b */
[C---:B------:R-:W-:Y:S01]  /*3f90*/  IADD3 R171, PT, PT, R245.reuse, 0x8f, RZ ;  /* 0x0000008ff5ab7810 */ /* 0x040fe20007ffe0ff */
[C---:B------:R-:W-:Y:S01]  /*3fa0*/  VIADD R252, R245.reuse, 0x68 ;  /* 0x00000068f5fc7836 */ /* 0x040fe20000000000 */
[----:B------:R-:W-:Y:S01]  /*3fb0*/  IADD3 R245, PT, PT, R245, 0x67, RZ ;  /* 0x00000067f5f57810 */ /* 0x000fe20007ffe0ff */
[C---:B------:R-:W-:Y:S01]  /*3fc0*/  FFMA.FTZ R16, R249.reuse, -UR8, R16 ;  /* 0x80000008f9107c23 */ /* 0x040fe20008010010 */
[----:B------:R-:W-:Y:S01]  /*3fd0*/  FFMA.FTZ R22, R249, -UR8, R22 ;  /* 0x80000008f9167c23 */ /* 0x000fe20008010016 */
[----:B------:R-:W-:Y:S01]  /*3fe0*/  MOV R249, R169 ;  /* 0x000000a900f97202 */ /* 0x000fe20000000f00 */
[C---:B------:R-:W-:Y:S01]  /*3ff0*/  FFMA.FTZ R17, R250.reuse, -UR8, R17 ;  /* 0x80000008fa117c23 */ /* 0x040fe20008010011 */
[----:B------:R-:W-:Y:S01]  /*4000*/  I2FP.F32.S32 R169, R170 ;  /* 0x000000aa00a97245 */ /* 0x000fe20000201400 */
[----:B------:R-:W-:Y:S01]  /*4010*/  FFMA.FTZ R23, R250, -UR8, R23 ;  /* 0x80000008fa177c23 */ /* 0x000fe20008010017 */
[----:B------:R-:W-:Y:S01]  /*4020*/  IABS R170, R157 ;  /* 0x0000009d00aa7213 */ /* 0x000fe20000000000 */
[C---:B------:R-:W-:Y:S01]  /*4030*/  FFMA.FTZ R12, R251.reuse, -UR8, R12 ;  /* 0x80000008fb0c7c23 */ /* 0x040fe2000801000c */
[----:B------:R-:W-:Y:S01]  /*4040*/  IABS R250, R171 ;  /* 0x000000ab00fa7213 */ /* 0x000fe20000000000 */
[----:B------:R-:W-:Y:S01]  /*4050*/  FFMA.FTZ R26, R251, -UR8, R26 ;  /* 0x80000008fb1a7c23 */ /* 0x000fe2000801001a */
[----:B------:R-:W-:Y:S01]  /*4060*/  IABS R252, R252 ;  /* 0x000000fc00fc7213 */ /* 0x000fe20000000000 */
[----:B------:R-:W-:Y:S01]  /*4070*/  FFMA.FTZ R28, R247, -UR8, R28 ;  /* 0x80000008f71c7c23 */ /* 0x000fe2000801001c */
[----:B------:R-:W-:Y:S01]  /*4080*/  IABS R245, R245 ;  /* 0x000000f500f57213 */ /* 0x000fe20000000000 */
[----:B------:R-:W-:Y:S01]  /*4090*/  FFMA.FTZ R29, R248, -UR8, R29 ;  /* 0x80000008f81d7c23 */ /* 0x000fe2000801001d */
[----:B------:R-:W-:Y:S01]  /*40a0*/  I2FP.F32.S32 R249, R249 ;  /* 0x000000f900f97245 */ /* 0x000fe20000201400 */
[C---:B------:R-:W-:Y:S01]  /*40b0*/  FFMA.FTZ R20, R169.reuse, -UR8, R20 ;  /* 0x80000008a9147c23 */ /* 0x040fe20008010014 */
[----:B------:R-:W-:Y:S01]  /*40c0*/  I2FP.F32.S32 R251, R170 ;  /* 0x000000aa00fb7245 */ /* 0x000fe20000201400 */
[----:B------:R-:W-:Y:S01]  /*40d0*/  FFMA.FTZ R34, R169, -UR8, R34 ;  /* 0x80000008a9227c23 */ /* 0x000fe20008010022 */
[----:B------:R-:W-:Y:S01]  /*40e0*/  I2FP.F32.S32 R250, R250 ;  /* 0x000000fa00fa7245 */ /* 0x000fe20000201400 */
[----:B------:R-:W-:Y:S01]  /*40f0*/  FFMA.FTZ R21, R249, -UR8, R21 ;  /* 0x80000008f9157c23 */ /* 0x000fe20008010015 */
[----:B------:R-:W-:Y:S01]  /*4100*/  I2FP.F32.S32 R247, R252 ;  /* 0x000000fc00f77245 */ /* 0x000fe20000201400 */
[C---:B------:R-:W-:Y:S01]  /*4110*/  FFMA.FTZ R24, R251.reuse, -UR8, R24 ;  /* 0x80000008fb187c23 */ /* 0x040fe20008010018 */
[----:B------:R-:W-:Y:S01]  /*4120*/  I2FP.F32.S32 R248, R245 ;  /* 0x000000f500f87245 */ /* 0x000fe20000201400 */
[C---:B------:R-:W-:Y:S01]  /*4130*/  FFMA.FTZ R25, R250.reuse, -UR8, R25 ;  /* 0x80000008fa197c23 */ /* 0x040fe20008010019 */
[----:B------:R-:W-:Y:S01]  /*4140*/  FFMA.FTZ R30, R251, -UR8, R30 ;  /* 0x80000008fb1e7c23 */ /* 0x000fe2000801001e */
[----:B------:R-:W-:Y:S01]  /*4150*/  FFMA.FTZ R31, R250, -UR8, R31 ;  /* 0x80000008fa1f7c23 */ /* 0x000fe2000801001f */
[----:B------:R-:W-:Y:S01]  /*4160*/  FFMA.FTZ R35, R249, -UR8, R35 ;  /* 0x80000008f9237c23 */ /* 0x000fe20008010023 */
[----:B------:R-:W-:Y:S01]  /*4170*/  FFMA.FTZ R32, R247, -UR8, R32 ;  /* 0x80000008f7207c23 */ /* 0x000fe20008010020 */
[----:B------:R-:W-:Y:S01]  /*4180*/  FFMA.FTZ R33, R248, -UR8, R33 ;  /* 0x80000008f8217c23 */ /* 0x000fe20008010021 */
[----:B------:R-:W-:Y:S06]  /*4190*/  BRA.U !UP0, `(.L_x_318) ;  /* 0x00000001082c7547 */ /* 0x000fec000b800000 */
        /* <DEDUP_REMOVED lines=11> */
.L_x_318:
[----:B------:R-:W1:Y:S01]  /*4250*/  S2R R140, SR_TID.X ;  /* 0x00000000008c7919 */ /* 0x000e620000002100 */
[----:B------:R-:W-:Y:S01]  /*4260*/  UIADD3 UR19, UPT, UPT, UR39, UR11, -UR43 ;  /* 0x0000000b27137290 */ /* 0x000fe2000fffe82b */
[----:B------:R-:W-:Y:S01]  /*4270*/  IMAD.MOV.U32 R142, RZ, RZ, 0x21 ;  /* 0x00000021ff8e7424 */ /* 0x000fe200078e00ff */
[----:B------:R-:W-:Y:S01]  /*4280*/  UIADD3 UR22, UPT, UPT, UR39, -UR10, -UR43 ;  /* 0x8000000a27167290 */ /* 0x000fe2000fffe82b */
[----:B------:R-:W-:Y:S02]  /*4290*/  IMAD.U32 R135, RZ, RZ, UR45 ;  /* 0x0000002dff877e24 */ /* 0x000fe4000f8e00ff */
[----:B------:R-:W-:Y:S02]  /*42a0*/  IMAD.MOV.U32 R136, RZ, RZ, 0x1 ;  /* 0x00000001ff887424 */ /* 0x000fe400078e00ff */
[C---:B------:R-:W-:Y:S02]  /*42b0*/  VIADD R137, R246.reuse, UR19 ;  /* 0x00000013f6897c36 */ /* 0x040fe40008000000 */
[----:B------:R-:W-:Y:S02]  /*42c0*/  VIADD R138, R246, UR22 ;  /* 0x00000016f68a7c36 */ /* 0x000fe40008000000 */
[----:B------:R-:W-:Y:S01]  /*42d0*/  IMAD.MOV.U32 R134, RZ, RZ, 0x9 ;  /* 0x00000009ff867424 */ /* 0x000fe200078e00ff */
[C---:B------:R-:W-:Y:S01]  /*42e0*/  VIADDMNMX R136, R137.reuse, R136, UR39, PT ;  /* 0x0000002789887e46 */ /* 0x040fe2000b800188 */
[----:B------:R-:W-:Y:S01]  /*42f0*/  IMAD.MOV.U32 R132, RZ, RZ, 0x29 ;  /* 0x00000029ff847424 */ /* 0x000fe200078e00ff */
[----:B------:R-:W-:Y:S02]  /*4300*/  VIMNMX R144, PT, PT, RZ, R138, !PT ;  /* 0x0000008aff907248 */ /* 0x000fe40007fe0100 */
[C---:B------:R-:W-:Y:S02]  /*4310*/  VIADDMNMX R134, R137.reuse, R134, UR39, PT ;  /* 0x0000002789867e46 */ /* 0x040fe4000b800186 */
[----:B------:R-:W-:Y:S01]  /*4320*/  VIADDMNMX R132, R137, R132, UR39, PT ;  /* 0x0000002789847e46 */ /* 0x000fe2000b800184 */
[----:B-1----:R-:W-:Y:S01]  /*4330*/  IMAD.SHL.U32 R133, R140, 0x2, RZ ;  /* 0x000000028c857824 */ /* 0x002fe200078e00ff */
[----:B------:R-:W-:Y:S04]  /*4340*/  SHF.R.U32.HI R140, RZ, 0x1, R140 ;  /* 0x00000001ff8c7819 */ /* 0x000fe8000001168c */
[----:B------:R-:W-:Y:S04]  /*4350*/  LOP3.LUT R133, R133, 0x6, RZ, 0xc0, !PT ;  /* 0x0000000685857812 */ /* 0x000fe800078ec0ff */
[----:B------:R-:W-:Y:S02]  /*4360*/  LOP3.LUT R140, R133, 0x1e0, R140, 0xf8, !PT ;  /* 0x000001e0858c7812 */ /* 0x000fe400078ef88c */
[----:B------:R-:W-:Y:S02]  /*4370*/  VIADDMNMX R133, R137, R142, UR39, PT ;  /* 0x0000002789857e46 */ /* 0x000fe4000b80018e */
[C---:B------:R-:W-:Y:S01]  /*4380*/  VIADDMNMX R142, R138.reuse, 0x8, RZ, !PT ;  /* 0x000000088a8e7846 */ /* 0x040fe200078001ff */
[----:B------:R-:W-:Y:S01]  /*4390*/  IMAD R135, R135, 0x80, R140 ;  /* 0x0000008087877824 */ /* 0x000fe200078e028c */
[C---:B------:R-:W-:Y:S02]  /*43a0*/  VIADDMNMX R140, R138.reuse, 0x20, RZ, !PT ;  /* 0x000000208a8c7846 */ /* 0x040fe400078001ff */
[----:B------:R-:W-:Y:S01]  /*43b0*/  VIADDMNMX R138, R138, 0x28, RZ, !PT ;  /* 0x000000288a8a7846 */ /* 0x000fe200078001ff */
[C---:B------:R-:W-:Y:S01]  /*43c0*/  VIADD R147, R135.reuse, 0x1 ;  /* 0x0000000187937836 */ /* 0x040fe20000000000 */
[C---:B------:R-:W-:Y:S01]  /*43d0*/  ISETP.GE.AND P0, PT, R135.reuse, R142, PT ;  /* 0x0000008e8700720c */ /* 0x040fe20003f06270 */
[C---:B------:R-:W-:Y:S01]  /*43e0*/  VIADD R145, R135.reuse, 0x8 ;  /* 0x0000000887917836 */ /* 0x040fe20000000000 */
[C---:B------:R-:W-:Y:S01]  /*43f0*/  ISETP.GE.AND P3, PT, R135.reuse, R144, PT ;  /* 0x000000908700720c */ /* 0x040fe20003f66270 */
[C---:B------:R-:W-:Y:S01]  /*4400*/  VIADD R143, R135.reuse, 0x9 ;  /* 0x00000009878f7836 */ /* 0x040fe20000000000 */
[----:B------:R-:W-:Y:S01]  /*4410*/  FSEL R6, R6, -INF , P0 ;  /* 0xff80000006067808 */ /* 0x000fe20000000000 */
[C---:B------:R-:W-:Y:S01]  /*4420*/  VIADD R141, R135.reuse, 0x10 ;  /* 0x00000010878d7836 */ /* 0x040fe20000000000 */
[C---:B------:R-:W-:Y:S01]  /*4430*/  ISETP.GE.AND P2, PT, R135.reuse, R140, PT ;  /* 0x0000008c8700720c */ /* 0x040fe20003f46270 */
[C---:B------:R-:W-:Y:S01]  /*4440*/  VIADD R139, R135.reuse, 0x11 ;  /* 0x00000011878b7836 */ /* 0x040fe20000000000 */
[C---:B------:R-:W-:Y:S01]  /*4450*/  ISETP.GE.AND P1, PT, R135.reuse, R138, PT ;  /* 0x0000008a8700720c */ /* 0x040fe20003f26270 */
[----:B------:R-:W-:Y:S01]  /*4460*/  VIADD R137, R135, 0x18 ;  /* 0x0000001887897836 */ /* 0x000fe20000000000 */
[----:B------:R-:W-:Y:S02]  /*4470*/  ISETP.GE.AND P0, PT, R147, R144, PT ;  /* 0x000000909300720c */ /* 0x000fe40003f06270 */
[----:B------:R-:W-:Y:S02]  /*4480*/  FSEL R4, R4, -INF , P3 ;  /* 0xff80000004047808 */ /* 0x000fe40001800000 */
[C---:B------:R-:W-:Y:S02]  /*4490*/  ISETP.GE.AND P6, PT, R135.reuse, R136, PT ;  /* 0x000000888700720c */ /* 0x040fe40003fc6270 */
[C---:B------:R-:W-:Y:S02]  /*44a0*/  ISETP.GE.AND P5, PT, R135.reuse, R134, PT ;  /* 0x000000868700720c */ /* 0x040fe40003fa6270 */
[CC--:B------:R-:W-:Y:S02]  /*44b0*/  ISETP.GE.AND P4, PT, R135.reuse, R133.reuse, PT ;  /* 0x000000858700720c */ /* 0x0c0fe40003f86270 */
[C---:B------:R-:W-:Y:S01]  /*44c0*/  ISETP.GE.AND P3, PT, R135.reuse, R132, PT ;  /* 0x000000848700720c */ /* 0x040fe20003f66270 */
[----:B------:R-:W-:Y:S01]  /*44d0*/  VIADD R135, R135, 0x19 ;  /* 0x0000001987877836 */ /* 0x000fe20000000000 */
[----:B------:R-:W-:Y:S02]  /*44e0*/  FSEL R8, R8, -INF , P2 ;  /* 0xff80000008087808 */ /* 0x000fe40001000000 */
[----:B------:R-:W-:Y:S02]  /*44f0*/  FSEL R10, R10, -INF , P1 ;  /* 0xff8000000a0a7808 */ /* 0x000fe40000800000 */
[----:B------:R-:W-:Y:S02]  /*4500*/  FSEL R5, R5, -INF , P0 ;  /* 0xff80000005057808 */ /* 0x000fe40000000000 */
[-C--:B------:R-:W-:Y:S02]  /*4510*/  ISETP.GE.AND P2, PT, R145, R144.reuse, PT ;  /* 0x000000909100720c */ /* 0x080fe40003f46270 */
[-C--:B------:R-:W-:Y:S02]  /*4520*/  ISETP.GE.AND P1, PT, R143, R144.reuse, PT ;  /* 0x000000908f00720c */ /* 0x080fe40003f26270 */
[-C--:B------:R-:W-:Y:S02]  /*4530*/  ISETP.GE.AND P0, PT, R141, R144.reuse, PT ;  /* 0x000000908d00720c */ /* 0x080fe40003f06270 */
[----:B------:R-:W-:Y:S02]  /*4540*/  FSEL R16, R16, -INF , P2 ;  /* 0xff80000010107808 */ /* 0x000fe40001000000 */
[----:B------:R-:W-:Y:S02]  /*4550*/  FSEL R17, R17, -INF , P1 ;  /* 0xff80000011117808 */ /* 0x000fe40000800000 */
[----:B------:R-:W-:Y:S02]  /*4560*/  FSEL R20, R20, -INF , P0 ;  /* 0xff80000014147808 */ /* 0x000fe40000000000 */
[-C--:B------:R-:W-:Y:S02]  /*4570*/  ISETP.GE.AND P2, PT, R139, R144.reuse, PT ;  /* 0x000000908b00720c */ /* 0x080fe40003f46270 */
[-C--:B------:R-:W-:Y:S02]  /*4580*/  ISETP.GE.AND P1, PT, R137, R144.reuse, PT ;  /* 0x000000908900720c */ /* 0x080fe40003f26270 */
[----:B------:R-:W-:Y:S02]  /*4590*/  ISETP.GE.AND P0, PT, R135, R144, PT ;  /* 0x000000908700720c */ /* 0x000fe40003f06270 */
        /* <DEDUP_REMOVED lines=15> */
[----:B------:R-:W-:Y:S02]  /*4690*/  ISETP.GE.AND P2, PT, R135, R142, PT ;  /* 0x0000008e8700720c */ /* 0x000fe40003f46270 */
        /* <DEDUP_REMOVED lines=12> */
[----:B------:R-:W-:Y:S02]  /*4760*/  ISETP.GE.AND P1, PT, R135, R140, PT ;  /* 0x0000008c8700720c */ /* 0x000fe40003f26270 */
        /* <DEDUP_REMOVED lines=76> */
.L_x_319:
[----:B------:R-:W1:Y:S01]  /*4c30*/  S2R R160, SR_TID.X ;  /* 0x0000000000a07919 */ /* 0x000e620000002100 */
[C---:B------:R-:W-:Y:S01]  /*4c40*/  FMUL.FTZ R132, R228.reuse, 1.4426950216293334961 ;  /* 0x3fb8aa3be4847820 */ /* 0x040fe20000410000 */
[----:B------:R-:W-:Y:S01]  /*4c50*/  FSETP.NEU.FTZ.AND P0, PT, R228, -INF , PT ;  /* 0xff800000e400780b */ /* 0x000fe20003f1d000 */
[C---:B------:R-:W-:Y:S01]  /*4c60*/  FMUL.FTZ R133, R227.reuse, 1.4426950216293334961 ;  /* 0x3fb8aa3be3857820 */ /* 0x040fe20000410000 */
        /* <DEDUP_REMOVED lines=18> */
[--C-:B------:R-:W-:Y:S01]  /*4d90*/  FFMA.FTZ R163, R17, UR16, -R132.reuse ;  /* 0x0000001011a37c23 */ /* 0x100fe20008010884 */
[----:B------:R-:W-:Y:S01]  /*4da0*/  MUFU.EX2 R148, R148 ;  /* 0x0000009400947308 */ /* 0x000fe20000000800 */
[--C-:B------:R-:W-:Y:S01]  /*4db0*/  FFMA.FTZ R157, R20, UR16, -R132.reuse ;  /* 0x00000010149d7c23 */ /* 0x100fe20008010884 */
[--C-:B------:R-:W-:Y:S01]  /*4dc0*/  FFMA.FTZ R156, R21, UR16, -R132.reuse ;  /* 0x00000010159c7c23 */ /* 0x100fe20008010884 */
[----:B------:R-:W-:Y:S01]  /*4dd0*/  FSEL R6, R6, RZ, P0 ;  /* 0x000000ff06067208 */ /* 0x000fe20000000000 */
[--C-:B------:R-:W-:Y:S01]  /*4de0*/  FFMA.FTZ R152, R32, UR16, -R132.reuse ;  /* 0x0000001020987c23 */ /* 0x100fe20008010884 */
[----:B------:R-:W-:Y:S01]  /*4df0*/  FSETP.NEU.FTZ.AND P0, PT, R225, -INF , PT ;  /* 0xff800000e100780b */ /* 0x000fe20003f1d000 */
[----:B------:R-:W-:Y:S04]  /*4e00*/  FFMA.FTZ R132, R33, UR16, -R132 ;  /* 0x0000001021847c23 */ /* 0x000fe80008010884 */
[----:B------:R2:W-:Y:S01]  /*4e10*/  MUFU.EX2 R145, R4 ;  /* 0x0000000400917308 */ /* 0x0005e20000000800 */
[----:B------:R-:W-:Y:S01]  /*4e20*/  FSEL R5, R5, RZ, P0 ;  /* 0x000000ff05057208 */ /* 0x000fe20000000000 */
[--C-:B------:R-:W-:Y:S01]  /*4e30*/  FFMA.FTZ R250, R8, UR16, -R6.reuse ;  /* 0x0000001008fa7c23 */ /* 0x100fe20008010806 */
        /* <DEDUP_REMOVED lines=44> */
[----:B------:R-:W4:Y:S01]  /*5100*/  MUFU.EX2 R167, R167 ;  /* 0x000000a700a77308 */ /* 0x000f220000000800 */
[C---:B-1----:R-:W-:Y:S02]  /*5110*/  SHF.L.U32 R7, R160.reuse, 0x4, RZ ;  /* 0x00000004a0077819 */ /* 0x042fe400000006ff */
[C---:B------:R-:W-:Y:S02]  /*5120*/  SHF.L.U32 R9, R160.reuse, 0x1, RZ ;  /* 0x00000001a0097819 */ /* 0x040fe400000006ff */
[----:B------:R-:W-:Y:S02]  /*5130*/  SHF.L.U32 R8, R160, 0x5, RZ ;  /* 0x00000005a0087819 */ /* 0x000fe400000006ff */
[----:B------:R-:W-:Y:S02]  /*5140*/  LOP3.LUT R12, R7, 0x1c0, RZ, 0xc0, !PT ;  /* 0x000001c0070c7812 */ /* 0x000fe400078ec0ff */
[----:B--2---:R-:W-:Y:S02]  /*5150*/  SHF.R.U32.HI R4, RZ, 0x1, R160 ;  /* 0x00000001ff047819 */ /* 0x004fe400000116a0 */
[--C-:B------:R-:W-:Y:S02]  /*5160*/  LOP3.LUT R11, R12, 0x38, R9.reuse, 0xf8, !PT ;  /* 0x000000380c0b7812 */ /* 0x100fe400078ef809 */
[C---:B------:R-:W-:Y:S02]  /*5170*/  LOP3.LUT R10, R8.reuse, 0x7400, RZ, 0xc0, !PT ;  /* 0x00007400080a7812 */ /* 0x040fe400078ec0ff */
[C---:B------:R-:W-:Y:S02]  /*5180*/  LOP3.LUT R6, R8.reuse, 0xc0, RZ, 0xc0, !PT ;  /* 0x000000c008067812 */ /* 0x040fe400078ec0ff */
[----:B------:R-:W-:Y:S02]  /*5190*/  LOP3.LUT R8, R8, 0x120, RZ, 0xc0, !PT ;  /* 0x0000012008087812 */ /* 0x000fe400078ec0ff */
[----:B------:R-:W-:Y:S02]  /*51a0*/  LOP3.LUT R10, R10, 0x6, R9, 0xf8, !PT ;  /* 0x000000060a0a7812 */ /* 0x000fe400078ef809 */
[--C-:B------:R-:W-:Y:S02]  /*51b0*/  LOP3.LUT R11, R11, 0x20, R4.reuse, 0x78, !PT ;  /* 0x000000200b0b7812 */ /* 0x100fe400078e7804 */
[----:B------:R-:W-:Y:S02]  /*51c0*/  SHF.L.U32 R5, R160, 0x2, RZ ;  /* 0x00000002a0057819 */ /* 0x000fe400000006ff */
[----:B------:R-:W-:Y:S02]  /*51d0*/  LOP3.LUT R8, R8, 0x200, R7, 0xf8, !PT ;  /* 0x0000020008087812 */ /* 0x000fe400078ef807 */
[----:B------:R-:W-:Y:S02]  /*51e0*/  LOP3.LUT P1, RZ, R160, 0x4, RZ, 0xc0, !PT ;  /* 0x00000004a0ff7812 */ /* 0x000fe4000782c0ff */
[----:B------:R-:W-:Y:S02]  /*51f0*/  LOP3.LUT R10, R10, R11, RZ, 0xfc, !PT ;  /* 0x0000000b0a0a7212 */ /* 0x000fe400078efcff */
[----:B------:R-:W-:Y:S02]  /*5200*/  MOV R7, 0x10 ;  /* 0x0000001000077802 */ /* 0x000fe40000000f00 */
[----:B------:R-:W-:Y:S02]  /*5210*/  LOP3.LUT R5, R6, 0x18, R5, 0xf8, !PT ;  /* 0x0000001806057812 */ /* 0x000fe400078ef805 */
[----:B------:R-:W-:Y:S02]  /*5220*/  LEA R154, R10, UR4, 0x1 ;  /* 0x000000040a9a7c11 */ /* 0x000fe4000f8e08ff */
[----:B---3--:R-:W-:Y:S02]  /*5230*/  F2FP.BF16.F32.PACK_AB R11, R161, R148 ;  /* 0x00000094a10b723e */ /* 0x008fe400000010ff */
[----:B----4-:R-:W-:Y:S02]  /*5240*/  F2FP.BF16.F32.PACK_AB R9, R247, R252 ;  /* 0x000000fcf709723e */ /* 0x010fe400000010ff */
[----:B------:R-:W-:Y:S01]  /*5250*/  SEL R7, R7, 0xfffffff0, !P1 ;  /* 0xfffffff007077807 */ /* 0x000fe20004800000 */
[----:B------:R1:W-:Y:S01]  /*5260*/  STS [R154+0x13000], R11 ;  /* 0x0130000b9a007388 */ /* 0x0003e20000000800 */
[----:B------:R-:W-:Y:S02]  /*5270*/  LOP3.LUT R5, R5, 0x8, R4, 0x78, !PT ;  /* 0x0000000805057812 */ /* 0x000fe400078e7804 */
[----:B------:R-:W-:Y:S01]  /*5280*/  F2FP.BF16.F32.PACK_AB R4, R163, R166 ;  /* 0x000000a6a304723e */ /* 0x000fe200000010ff */
[----:B------:R2:W-:Y:S01]  /*5290*/  STS [R154+0x13400], R9 ;  /* 0x013400099a007388 */ /* 0x0005e20000000800 */
[----:B------:R-:W-:Y:S02]  /*52a0*/  IADD3 R151, PT, PT, R7, R154, RZ ;  /* 0x0000009a07977210 */ /* 0x000fe40007ffe0ff */
[----:B------:R-:W-:Y:S02]  /*52b0*/  F2FP.BF16.F32.PACK_AB R10, R155, R162 ;  /* 0x000000a29b0a723e */ /* 0x000fe400000010ff */
[----:B------:R-:W-:Y:S01]  /*52c0*/  F2FP.BF16.F32.PACK_AB R17, R245, R250 ;  /* 0x000000faf511723e */ /* 0x000fe200000010ff */
[----:B------:R3:W-:Y:S01]  /*52d0*/  STS [R151+0x13000], R4 ;  /* 0x0130000497007388 */ /* 0x0007e20000000800 */
[----:B------:R-:W-:Y:S02]  /*52e0*/  F2FP.BF16.F32.PACK_AB R15, R221, R248 ;  /* 0x000000f8dd0f723e */ /* 0x000fe400000010ff */
[----:B------:R-:W-:Y:S01]  /*52f0*/  LOP3.LUT P0, RZ, R160, 0x8, RZ, 0xc0, !PT ;  /* 0x00000008a0ff7812 */ /* 0x000fe2000780c0ff */
[----:B------:R-:W-:Y:S01]  /*5300*/  STS [R151+0x13400], R10 ;  /* 0x0134000a97007388 */ /* 0x000fe20000000800 */
[C---:B------:R-:W-:Y:S02]  /*5310*/  IADD3 R165, PT, PT, R154.reuse, 0x13020, RZ ;  /* 0x000130209aa57810 */ /* 0x040fe40007ffe0ff */
[----:B------:R-:W-:Y:S01]  /*5320*/  IADD3 R164, PT, PT, R154, 0x13000, RZ ;  /* 0x000130009aa47810 */ /* 0x000fe20007ffe0ff */
[----:B------:R4:W-:Y:S01]  /*5330*/  STS [R154+0x14000], R17 ;  /* 0x014000119a007388 */ /* 0x0009e20000000800 */
[----:B------:R-:W-:Y:S02]  /*5340*/  F2FP.BF16.F32.PACK_AB R6, R171, R246 ;  /* 0x000000f6ab06723e */ /* 0x000fe400000010ff */
[----:B------:R-:W-:Y:S01]  /*5350*/  LOP3.LUT R5, R8, R5, RZ, 0xfc, !PT ;  /* 0x0000000508057212 */ /* 0x000fe200078efcff */
[----:B------:R4:W-:Y:S01]  /*5360*/  STS [R154+0x14400], R15 ;  /* 0x0144000f9a007388 */ /* 0x0009e20000000800 */
[----:B------:R-:W-:Y:S02]  /*5370*/  MOV R8, R165 ;  /* 0x000000a500087202 */ /* 0x000fe40000000f00 */
[----:B------:R-:W-:Y:S01]  /*5380*/  F2FP.BF16.F32.PACK_AB R13, R156, R157 ;  /* 0x0000009d9c0d723e */ /* 0x000fe200000010ff */
[----:B------:R-:W-:Y:S01]  /*5390*/  STS [R151+0x14000], R6 ;  /* 0x0140000697007388 */ /* 0x000fe20000000800 */
[C---:B------:R-:W-:Y:S02]  /*53a0*/  @P0 IADD3 R8, PT, PT, R164.reuse, -0x20, RZ ;  /* 0xffffffe0a4080810 */ /* 0x040fe40007ffe0ff */
[----:B-1----:R-:W-:Y:S02]  /*53b0*/  F2FP.BF16.F32.PACK_AB R11, R147, R150 ;  /* 0x00000096930b723e */ /* 0x002fe400000010ff */
[----:B------:R-:W-:Y:S02]  /*53c0*/  IADD3 R16, PT, PT, R7, R8, RZ ;  /* 0x0000000807107210 */ /* 0x000fe40007ffe0ff */
[----:B--2---:R-:W-:Y:S02]  /*53d0*/  F2FP.BF16.F32.PACK_AB R9, R149, R152 ;  /* 0x000000989509723e */ /* 0x004fe400000010ff */
[----:B---3--:R-:W-:Y:S02]  /*53e0*/  F2FP.BF16.F32.PACK_AB R4, R169, R170 ;  /* 0x000000aaa904723e */ /* 0x008fe400000010ff */
[----:B------:R-:W-:Y:S02]  /*53f0*/  F2FP.BF16.F32.PACK_AB R7, R145, R146 ;  /* 0x000000929107723e */ /* 0x000fe400000010ff */
[----:B------:R-:W-:Y:S01]  /*5400*/  F2FP.BF16.F32.PACK_AB R21, R143, R144 ;  /* 0x000000908f15723e */ /* 0x000fe200000010ff */
[----:B------:R1:W-:Y:S01]  /*5410*/  STS [R151+0x14400], R4 ;  /* 0x0144000497007388 */ /* 0x0003e20000000800 */
[----:B------:R-:W-:Y:S02]  /*5420*/  F2FP.BF16.F32.PACK_AB R19, R153, R142 ;  /* 0x0000008e9913723e */ /* 0x000fe400000010ff */
[----:B----4-:R-:W-:Y:S01]  /*5430*/  F2FP.BF16.F32.PACK_AB R17, R167, R168 ;  /* 0x000000a8a711723e */ /* 0x010fe200000010ff */
[----:B------:R-:W-:Y:S01]  /*5440*/  STS [R8], R13 ;  /* 0x0000000d08007388 */ /* 0x000fe20000000800 */
[----:B------:R-:W-:Y:S02]  /*5450*/  LEA R141, R5, UR4, 0x1 ;  /* 0x00000004058d7c11 */ /* 0x000fe4000f8e08ff */
[----:B------:R-:W-:Y:S01]  /*5460*/  F2FP.BF16.F32.PACK_AB R15, R159, R158 ;  /* 0x0000009e9f0f723e */ /* 0x000fe200000010ff */
[----:B------:R-:W-:Y:S01]  /*5470*/  STS [R8+0x400], R11 ;  /* 0x0004000b08007388 */ /* 0x000fe20000000800 */
[C---:B------:R-:W-:Y:S02]  /*5480*/  IADD3 R140, PT, PT, R141.reuse, 0x6020, RZ ;  /* 0x000060208d8c7810 */ /* 0x040fe40007ffe0ff */
[----:B------:R-:W-:Y:S01]  /*5490*/  MOV R249, R165 ;  /* 0x000000a500f97202 */ /* 0x000fe20000000f00 */
[----:B------:R-:W-:Y:S01]  /*54a0*/  STS [R16], R9 ;  /* 0x0000000910007388 */ /* 0x000fe20000000800 */
[--C-:B------:R-:W-:Y:S02]  /*54b0*/  SHF.R.U32.HI R165, RZ, 0x1, R160.reuse ;  /* 0x00000001ffa57819 */ /* 0x100fe400000116a0 */
[----:B------:R-:W-:Y:S01]  /*54c0*/  @P0 IADD3 R249, PT, PT, R164, -0x20, RZ ;  /* 0xffffffe0a4f90810 */ /* 0x000fe20007ffe0ff */
[----:B------:R-:W-:Y:S04]  /*54d0*/  STS [R16+0x400], R7 ;  /* 0x0004000710007388 */ /* 0x000fe80000000800 */
[----:B------:R-:W-:Y:S04]  /*54e0*/  STS [R8+0x1000], R21 ;  /* 0x0010001508007388 */ /* 0x000fe80000000800 */
[----:B------:R-:W-:Y:S01]  /*54f0*/  STS [R8+0x1400], R19 ;  /* 0x0014001308007388 */ /* 0x000fe20000000800 */
[----:B-1----:R-:W-:Y:S03]  /*5500*/  IADD3 R4, PT, PT, R141, 0x6000, RZ ;  /* 0x000060008d047810 */ /* 0x002fe60007ffe0ff */
[----:B------:R-:W-:Y:S01]  /*5510*/  STS [R16+0x1000], R15 ;  /* 0x0010000f10007388 */ /* 0x000fe20000000800 */
[----:B------:R-:W-:Y:S03]  /*5520*/  @P1 IADD3 R140, PT, PT, R4, -0x20, RZ ;  /* 0xffffffe0048c1810 */ /* 0x000fe60007ffe0ff */
[----:B------:R-:W-:Y:S04]  /*5530*/  STS [R16+0x1400], R17 ;  /* 0x0014001110007388 */ /* 0x000fe80000000800 */
[----:B------:R-:W1:Y:S08]  /*5540*/  LDSM.16.M88.4 R32, [R141+0x6000] ;  /* 0x006000008d20783b */ /* 0x000e700000000200 */
[----:B------:R-:W2:Y:S08]  /*5550*/  LDSM.16.M88.4 R28, [R141+0x6800] ;  /* 0x006800008d1c783b */ /* 0x000eb00000000200 */
[----:B------:R-:W3:Y:S08]  /*5560*/  LDSM.16.M88.4 R132, [R140] ;  /* 0x000000008c84783b */ /* 0x000ef00000000200 */
[----:B------:R-:W4:Y:S01]  /*5570*/  LDSM.16.M88.4 R136, [R140+0x800] ;  /* 0x000800008c88783b */ /* 0x000f220000000200 */
[-C--:B-1----:R-:W-:Y:S08]  /*5580*/  HMMA.16816.F32.BF16 R4, R32, R172.reuse, RZ ;  /* 0x000000ac2004723c */ /* 0x082ff000000418ff */
[C---:B--2---:R-:W-:Y:S08]  /*5590*/  HMMA.16816.F32.BF16 R8, R28.reuse, R172, RZ ;  /* 0x000000ac1c08723c */ /* 0x044ff000000418ff */
[-C--:B------:R-:W-:Y:S08]  /*55a0*/  HMMA.16816.F32.BF16 R12, R28, R174.reuse, RZ ;  /* 0x000000ae1c0c723c */ /* 0x080ff000000418ff */
[C---:B------:R-:W-:Y:S08]  /*55b0*/  HMMA.16816.F32.BF16 R16, R32.reuse, R174, RZ ;  /* 0x000000ae2010723c */ /* 0x040ff000000418ff */
[-C--:B------:R-:W-:Y:S08]  /*55c0*/  HMMA.16816.F32.BF16 R20, R32, R176.reuse, RZ ;  /* 0x000000b02014723c */ /* 0x080ff000000418ff */
[C---:B------:R-:W-:Y:S08]  /*55d0*/  HMMA.16816.F32.BF16 R24, R28.reuse, R176, RZ ;  /* 0x000000b01c18723c */ /* 0x040ff000000418ff */
[-C--:B------:R-:W-:Y:S08]  /*55e0*/  HMMA.16816.F32.BF16 R28, R28, R178.reuse, RZ ;  /* 0x000000b21c1c723c */ /* 0x080ff000000418ff */
[----:B------:R-:W-:Y:S08]  /*55f0*/  HMMA.16816.F32.BF16 R32, R32, R178, RZ ;  /* 0x000000b22020723c */ /* 0x000ff000000418ff */
[-C--:B---3--:R-:W-:Y:S08]  /*5600*/  HMMA.16816.F32.BF16 R4, R132, R180.reuse, R4 ;  /* 0x000000b48404723c */ /* 0x088ff00000041804 */
[C---:B----4-:R-:W-:Y:S08]  /*5610*/  HMMA.16816.F32.BF16 R8, R136.reuse, R180, R8 ;  /* 0x000000b48808723c */ /* 0x050ff00000041808 */
        /* <DEDUP_REMOVED lines=27> */
[----:B------:R1:W2:Y:S03]  /*57d0*/  LDSM.16.M88.4 R132, [R141+0x8000] ;  /* 0x008000008d84783b */ /* 0x0002a60000000200 */
[----:B-1----:R-:W-:Y:S04]  /*57e0*/  LOP3.LUT R141, R165, 0x30, RZ, 0xc0, !PT ;  /* 0x00000030a58d7812 */ /* 0x002fe800078ec0ff */
[----:B------:R-:W-:Y:S01]  /*57f0*/  LOP3.LUT R141, R141, 0x8, R160, 0xf8, !PT ;  /* 0x000000088d8d7812 */ /* 0x000fe200078ef8a0 */
[-C--:B--2---:R-:W-:Y:S08]  /*5800*/  HMMA.16816.F32.BF16 R4, R132, R204.reuse, R4 ;  /* 0x000000cc8404723c */ /* 0x084ff00000041804 */
[C---:B------:R-:W-:Y:S08]  /*5810*/  HMMA.16816.F32.BF16 R8, R136.reuse, R204, R8 ;  /* 0x000000cc8808723c */ /* 0x040ff00000041808 */
        /* <DEDUP_REMOVED lines=12> */
[----:B------:R-:W-:Y:S03]  /*58e0*/  FADD.FTZ R4, -R244, R5 ;  /* 0x00000005f4047221 */ /* 0x000fe60000010100 */
[----:B------:R-:W-:Y:S01]  /*58f0*/  FMUL.FTZ R251, R148, R251 ;  /* 0x000000fb94fb7220 */ /* 0x000fe20000410000 */
[C---:B------:R-:W-:Y:S04]  /*5900*/  HMMA.16816.F32.BF16 R16, R136.reuse, R214, R16 ;  /* 0x000000d68810723c */ /* 0x040fe80000041810 */
[C---:B------:R-:W-:Y:S01]  /*5910*/  SHF.L.U32 R148, R160.reuse, 0x6, RZ ;  /* 0x00000006a0947819 */ /* 0x040fe200000006ff */
[----:B------:R-:W-:Y:S01]  /*5920*/  FMUL.FTZ R140, R161, R4 ;  /* 0x00000004a18c7220 */ /* 0x000fe20000410000 */
[----:B------:R-:W-:Y:S02]  /*5930*/  SHF.L.U32 R161, R160, 0x3, RZ ;  /* 0x00000003a0a17819 */ /* 0x000fe400000006ff */
[-C--:B------:R-:W-:Y:S03]  /*5940*/  HMMA.16816.F32.BF16 R20, R136, R216.reuse, R20 ;  /* 0x000000d88814723c */ /* 0x080fe60000041814 */
[----:B------:R-:W-:Y:S01]  /*5950*/  LOP3.LUT R4, R141, 0x1c0, R148, 0xf8, !PT ;  /* 0x000001c08d047812 */ /* 0x000fe200078ef894 */
[C---:B------:R-:W-:Y:S01]  /*5960*/  FADD.FTZ R141, -R243.reuse, R6 ;  /* 0x00000006f38d7221 */ /* 0x040fe20000010100 */
[----:B------:R-:W-:Y:S01]  /*5970*/  LOP3.LUT R164, R148, 0x400, RZ, 0xc0, !PT ;  /* 0x0000040094a47812 */ /* 0x000fe200078ec0ff */
[----:B------:R-:W-:Y:S01]  /*5980*/  FADD.FTZ R6, -R242, R9 ;  /* 0x00000009f2067221 */ /* 0x000fe20000010100 */
[----:B------:R-:W-:Y:S01]  /*5990*/  LOP3.LUT R5, R4, 0x38, R161, 0x78, !PT ;  /* 0x0000003804057812 */ /* 0x000fe200078e78a1 */
[C---:B------:R-:W-:Y:S04]  /*59a0*/  HMMA.16816.F32.BF16 R24, R132.reuse, R216, R24 ;  /* 0x000000d88418723c */ /* 0x040fe80000041818 */
[----:B------:R-:W-:Y:S01]  /*59b0*/  FADD.FTZ R4, -R243, R7 ;  /* 0x00000007f3047221 */ /* 0x000fe20000010100 */
[----:B------:R-:W-:Y:S01]  /*59c0*/  LEA R164, R5, R164, 0x1 ;  /* 0x000000a405a47211 */ /* 0x000fe200078e08ff */
[----:B------:R-:W-:Y:S01]  /*59d0*/  FMUL.FTZ R5, R252, R141 ;  /* 0x0000008dfc057220 */ /* 0x000fe20000410000 */
[----:B------:R-:W-:Y:S01]  /*59e0*/  FADD.FTZ R7, -R242, R8 ;  /* 0x00000008f2077221 */ /* 0x000fe20000010100 */
[-C--:B------:R-:W-:Y:S03]  /*59f0*/  HMMA.16816.F32.BF16 R28, R132, R218.reuse, R28 ;  /* 0x000000da841c723c */ /* 0x080fe6000004181c */
[----:B------:R-:W-:Y:S01]  /*5a00*/  FMUL.FTZ R4, R247, R4 ;  /* 0x00000004f7047220 */ /* 0x000fe20000410000 */
[C---:B------:R-:W-:Y:S01]  /*5a10*/  FADD.FTZ R8, -R233.reuse, R11 ;  /* 0x0000000be9087221 */ /* 0x040fe20000010100 */
[C---:B------:R-:W-:Y:S01]  /*5a20*/  FADD.FTZ R11, -R233.reuse, R14 ;  /* 0x0000000ee90b7221 */ /* 0x040fe20000010100 */
[C---:B------:R-:W-:Y:S01]  /*5a30*/  FADD.FTZ R9, -R233.reuse, R10 ;  /* 0x0000000ae9097221 */ /* 0x040fe20000010100 */
[----:B------:R-:W-:Y:S01]  /*5a40*/  FADD.FTZ R10, -R233, R15 ;  /* 0x0000000fe90a7221 */ /* 0x000fe20000010100 */
[----:B------:R-:W-:Y:S01]  /*5a50*/  F2FP.BF16.F32.PACK_AB R5, R4, R5 ;  /* 0x000000050405723e */ /* 0x000fe200000010ff */
[----:B------:R-:W-:Y:S01]  /*5a60*/  FADD.FTZ R4, -R242, R13 ;  /* 0x0000000df2047221 */ /* 0x000fe20000010100 */
[----:B------:R-:W-:Y:S04]  /*5a70*/  HMMA.16816.F32.BF16 R32, R136, R218, R32 ;  /* 0x000000da8820723c */ /* 0x000fe80000041820 */
[----:B------:R-:W-:Y:S01]  /*5a80*/  FMUL.FTZ R171, R171, R4 ;  /* 0x00000004abab7220 */ /* 0x000fe20000410000 */
[----:B------:R-:W-:Y:S01]  /*5a90*/  FMUL.FTZ R170, R170, R11 ;  /* 0x0000000baaaa7220 */ /* 0x000fe20000410000 */
[C---:B------:R-:W-:Y:S01]  /*5aa0*/  FADD.FTZ R11, -R243.reuse, R18 ;  /* 0x00000012f30b7221 */ /* 0x040fe20000010100 */
[----:B------:R-:W-:Y:S01]  /*5ab0*/  FADD.FTZ R4, -R243, R19 ;  /* 0x00000013f3047221 */ /* 0x000fe20000010100 */
[----:B------:R-:W-:Y:S01]  /*5ac0*/  FMUL.FTZ R7, R250, R7 ;  /* 0x00000007fa077220 */ /* 0x000fe20000410000 */
[----:B------:R-:W-:Y:S01]  /*5ad0*/  FMUL.FTZ R6, R245, R6 ;  /* 0x00000006f5067220 */ /* 0x000fe20000410000 */
        /* <DEDUP_REMOVED lines=8> */
[----:B------:R-:W-:Y:S01]  /*5b60*/  FMUL.FTZ R4, R147, R4 ;  /* 0x0000000493047220 */ /* 0x000fe20000410000 */
[----:B------:R-:W-:Y:S01]  /*5b70*/  FADD.FTZ R10, -R233, R27 ;  /* 0x0000001be90a7221 */ /* 0x000fe20000010100 */
[C---:B------:R-:W-:Y:S01]  /*5b80*/  FADD.FTZ R13, -R244.reuse, R16 ;  /* 0x00000010f40d7221 */ /* 0x040fe20000010100 */
[----:B------:R-:W-:Y:S01]  /*5b90*/  FADD.FTZ R21, -R244, R21 ;  /* 0x00000015f4157221 */ /* 0x000fe20000010100 */
[----:B------:R-:W-:Y:S01]  /*5ba0*/  F2FP.BF16.F32.PACK_AB R7, R6, R7 ;  /* 0x000000070607723e */ /* 0x000fe200000010ff */
[----:B------:R-:W-:Y:S01]  /*5bb0*/  FMUL.FTZ R14, R153, R10 ;  /* 0x0000000a990e7220 */ /* 0x000fe20000410000 */
[----:B------:R-:W-:Y:S01]  /*5bc0*/  F2FP.BF16.F32.PACK_AB R9, R8, R9 ;  /* 0x000000090809723e */ /* 0x000fe200000010ff */
[----:B------:R-:W-:Y:S01]  /*5bd0*/  FADD.FTZ R6, -R244, R17 ;  /* 0x00000011f4067221 */ /* 0x000fe20000010100 */
[----:B------:R-:W-:Y:S01]  /*5be0*/  FMUL.FTZ R166, R166, R13 ;  /* 0x0000000da6a67220 */ /* 0x000fe20000410000 */
[----:B------:R-:W-:Y:S01]  /*5bf0*/  F2FP.BF16.F32.PACK_AB R10, R4, R11 ;  /* 0x0000000b040a723e */ /* 0x000fe200000010ff */
[----:B------:R-:W-:Y:S01]  /*5c00*/  FADD.FTZ R141, -R242, R12 ;  /* 0x0000000cf28d7221 */ /* 0x000fe20000010100 */
[----:B------:R-:W-:Y:S01]  /*5c10*/  FADD.FTZ R20, -R244, R20 ;  /* 0x00000014f4147221 */ /* 0x000fe20000010100 */
[----:B------:R-:W-:Y:S01]  /*5c20*/  FMUL.FTZ R156, R156, R21 ;  /* 0x000000159c9c7220 */ /* 0x000fe20000410000 */
[C---:B------:R-:W-:Y:S01]  /*5c30*/  FADD.FTZ R13, -R242.reuse, R24 ;  /* 0x00000018f20d7221 */ /* 0x040fe20000010100 */
[----:B------:R-:W-:Y:S01]  /*5c40*/  FADD.FTZ R8, -R242, R25 ;  /* 0x00000019f2087221 */ /* 0x000fe20000010100 */
[----:B------:R-:W-:Y:S01]  /*5c50*/  F2FP.BF16.F32.PACK_AB R251, R140, R251 ;  /* 0x000000fb8cfb723e */ /* 0x000fe200000010ff */
[----:B------:R-:W-:Y:S01]  /*5c60*/  FADD.FTZ R17, -R242, R28 ;  /* 0x0000001cf2117221 */ /* 0x000fe20000010100 */
[----:B------:R-:W-:Y:S01]  /*5c70*/  FADD.FTZ R11, -R244, R32 ;  /* 0x00000020f40b7221 */ /* 0x000fe20000010100 */
[----:B------:R-:W-:Y:S01]  /*5c80*/  F2FP.BF16.F32.PACK_AB R170, R169, R170 ;  /* 0x000000aaa9aa723e */ /* 0x000fe200000010ff */
[C---:B------:R-:W-:Y:S01]  /*5c90*/  FADD.FTZ R15, -R233.reuse, R26 ;  /* 0x0000001ae90f7221 */ /* 0x040fe20000010100 */
[----:B------:R-:W-:Y:S01]  /*5ca0*/  FADD.FTZ R242, -R242, R29 ;  /* 0x0000001df2f27221 */ /* 0x000fe20000010100 */
[C---:B------:R-:W-:Y:S01]  /*5cb0*/  FADD.FTZ R19, -R233.reuse, R30 ;  /* 0x0000001ee9137221 */ /* 0x040fe20000010100 */
[----:B------:R-:W-:Y:S01]  /*5cc0*/  FADD.FTZ R12, -R233, R31 ;  /* 0x0000001fe90c7221 */ /* 0x000fe20000010100 */
[----:B------:R-:W-:Y:S01]  /*5cd0*/  FADD.FTZ R244, -R244, R33 ;  /* 0x00000021f4f47221 */ /* 0x000fe20000010100 */
[C---:B------:R-:W-:Y:S01]  /*5ce0*/  FADD.FTZ R21, -R243.reuse, R34 ;  /* 0x00000022f3157221 */ /* 0x040fe20000010100 */
[----:B------:R-:W-:Y:S01]  /*5cf0*/  FADD.FTZ R4, -R243, R35 ;  /* 0x00000023f3047221 */ /* 0x000fe20000010100 */
[----:B------:R-:W-:Y:S01]  /*5d00*/  FMUL.FTZ R246, R246, R141 ;  /* 0x0000008df6f67220 */ /* 0x000fe20000410000 */
[----:B------:R-:W-:Y:S01]  /*5d10*/  FMUL.FTZ R163, R163, R6 ;  /* 0x00000006a3a37220 */ /* 0x000fe20000410000 */
[----:B------:R-:W-:Y:S01]  /*5d20*/  F2FP.BF16.F32.PACK_AB R6, R155, R162 ;  /* 0x000000a29b06723e */ /* 0x000fe200000010ff */
        /* <DEDUP_REMOVED lines=28> */
[----:B------:R-:W-:Y:S01]  /*5ef0*/  ISETP.GE.AND P3, PT, R8, UR9, PT ;  /* 0x0000000908007c0c */ /* 0x000fe2000bf66270 */
        /* <DEDUP_REMOVED lines=30> */
.L_x_320:
[----:B------:R-:W-:Y:S01]  /*60e0*/  STS [R154+0xf000], R251 ;  /* 0x00f000fb9a007388 */ /* 0x000fe20000000800 */
[----:B------:R-:W-:Y:S01]  /*60f0*/  IMAD.MOV.U32 R8, RZ, RZ, 0x10 ;  /* 0x00000010ff087424 */ /* 0x000fe200078e00ff */
[--C-:B------:R-:W-:Y:S01]  /*6100*/  SHF.R.U32.HI R163, RZ, 0x4, R160.reuse ;  /* 0x00000004ffa37819 */ /* 0x100fe200000116a0 */
[C---:B------:R-:W-:Y:S01]  /*6110*/  IMAD.SHL.U32 R149, R160.reuse, 0x20, RZ ;  /* 0x00000020a0957824 */ /* 0x040fe200078e00ff */
[----:B------:R2:W-:Y:S01]  /*6120*/  STS [R154+0xf400], R5 ;  /* 0x00f400059a007388 */ /* 0x0005e20000000800 */
[----:B------:R-:W-:Y:S01]  /*6130*/  IMAD.SHL.U32 R162, R160, 0x4, RZ ;  /* 0x00000004a0a27824 */ /* 0x000fe200078e00ff */
[----:B------:R-:W-:Y:S01]  /*6140*/  SEL R8, R8, 0xfffffff0, !P1 ;  /* 0xfffffff008087807 */ /* 0x000fe20004800000 */
[----:B------:R-:W3:Y:S01]  /*6150*/  LDC R171, c[0x0][0x44c] ;  /* 0x00011300ffab7b82 */ /* 0x000ee20000000800 */
[----:B------:R4:W-:Y:S01]  /*6160*/  STS [R151+0xf000], R166 ;  /* 0x00f000a697007388 */ /* 0x0009e20000000800 */
[----:B------:R-:W-:Y:S02]  /*6170*/  LOP3.LUT R163, R163, 0x8, RZ, 0xc0, !PT ;  /* 0x00000008a3a37812 */ /* 0x000fe400078ec0ff */
[----:B------:R-:W-:Y:S01]  /*6180*/  IMAD.IADD R133, R8, 0x1, R249 ;  /* 0x0000000108857824 */ /* 0x000fe200078e02f9 */
[----:B------:R-:W-:Y:S01]  /*6190*/  STS [R151+0xf400], R6 ;  /* 0x00f4000697007388 */ /* 0x000fe20000000800 */
[----:B------:R-:W-:Y:S03]  /*61a0*/  LOP3.LUT R4, R163, 0x10, R160, 0xf8, !PT ;  /* 0x00000010a3047812 */ /* 0x000fe600078ef8a0 */
[----:B------:R-:W-:Y:S04]  /*61b0*/  STS [R154+0x10000], R7 ;  /* 0x010000079a007388 */ /* 0x000fe80000000800 */
[----:B------:R-:W-:Y:S04]  /*61c0*/  STS [R154+0x10400], R9 ;  /* 0x010400099a007388 */ /* 0x000fe80000000800 */
[----:B------:R-:W-:Y:S04]  /*61d0*/  STS [R151+0x10000], R246 ;  /* 0x010000f697007388 */ /* 0x000fe80000000800 */
[----:B------:R-:W-:Y:S01]  /*61e0*/  STS [R151+0x10400], R170 ;  /* 0x010400aa97007388 */ /* 0x000fe20000000800 */
[--C-:B--2---:R-:W-:Y:S01]  /*61f0*/  LOP3.LUT R5, R4, 0xc0, R149.reuse, 0xf8, !PT ;  /* 0x000000c004057812 */ /* 0x104fe200078ef895 */
[----:B---3--:R-:W-:Y:S02]  /*6200*/  IMAD R171, R171, UR5, RZ ;  /* 0x00000005abab7c24 */ /* 0x008fe4000f8e02ff */
[----:B------:R-:W-:Y:S01]  /*6210*/  STS [R249+-0x4000], R156 ;  /* 0xffc0009cf9007388 */ /* 0x000fe20000000800 */
[----:B------:R-:W-:Y:S03]  /*6220*/  LOP3.LUT R4, R5, 0x18, R162, 0x78, !PT ;  /* 0x0000001805047812 */ /* 0x000fe600078e78a2 */
[----:B------:R-:W-:Y:S01]  /*6230*/  STS [R249+-0x3c00], R10 ;  /* 0xffc4000af9007388 */ /* 0x000fe20000000800 */
[----:B------:R-:W-:Y:S03]  /*6240*/  LOP3.LUT R4, R4, 0x120, R149, 0xf8, !PT ;  /* 0x0000012004047812 */ /* 0x000fe600078ef895 */
[----:B------:R-:W-:Y:S01]  /*6250*/  STS [R133+-0x4000], R244 ;  /* 0xffc000f485007388 */ /* 0x000fe20000000800 */
[----:B----4-:R-:W-:Y:S03]  /*6260*/  LEA R166, R4, UR4, 0x1 ;  /* 0x0000000404a67c11 */ /* 0x010fe6000f8e08ff */
        /* <DEDUP_REMOVED lines=63> */
[----:B------:R-:W-:Y:S01]  /*6660*/  LOP3.LUT R4, R148, 0x1c0, RZ, 0xc0, !PT ;  /* 0x000001c094047812 */ /* 0x000fe200078ec0ff */
[----:B------:R-:W-:Y:S03]  /*6670*/  IMAD.U32 R5, R171, -0x40, RZ ;  /* 0xffffffc0ab057824 */ /* 0x000fe600078e00ff */
[-C--:B-----5:R-:W-:Y:S05]  /*6680*/  HMMA.16816.F32.BF16 R36, R132, R136.reuse, R36 ;  /* 0x000000888424723c */ /* 0x0a0fea0000041824 */
[C---:B------:R-:W-:Y:S03]  /*6690*/  LEA R234, P0, R5.reuse, R234, 0x2 ;  /* 0x000000ea05ea7211 */ /* 0x040fe600078010ff */
[C---:B------:R-:W-:Y:S04]  /*66a0*/  HMMA.16816.F32.BF16 R40, R140.reuse, R136, R40 ;  /* 0x000000888c28723c */ /* 0x040fe80000041828 */
[----:B------:R-:W-:Y:S04]  /*66b0*/  LEA.HI.X.SX32 R235, R5, R235, 0x2, P0 ;  /* 0x000000eb05eb7211 */ /* 0x000fe800000f16ff */
        /* <DEDUP_REMOVED lines=17> */
[----:B------:R-:W-:Y:S02]  /*67d0*/  LOP3.LUT R6, R5, 0x20, RZ, 0xfc, !PT ;  /* 0x0000002005067812 */ /* 0x000fe400078efcff */
[----:B------:R-:W-:Y:S02]  /*67e0*/  SHF.R.S64 R11, R8, 0x1f, R9 ;  /* 0x0000001f080b7819 */ /* 0x000fe40000001009 */
[----:B------:R-:W-:Y:S02]  /*67f0*/  LOP3.LUT R8, R7, 0x18, R160, 0x78, !PT ;  /* 0x0000001807087812 */ /* 0x000fe400078e78a0 */
        /* <DEDUP_REMOVED lines=23> */
.L_x_321:
[----:B------:R-:W-:Y:S01]  /*6970*/  LOP3.LUT R148, R148, 0x200, RZ, 0xc0, !PT ;  /* 0x0000020094947812 */ /* 0x000fe200078ec0ff */
[----:B------:R-:W-:Y:S01]  /*6980*/  LDSM.16.MT88.4 R8, [R166+0x9000] ;  /* 0x00900000a608783b */ /* 0x000fe20000004200 */
        /* <DEDUP_REMOVED lines=51> */
[----:B------:R-:W-:Y:S07]  /*6cc0*/  LDSM.16.M88.4 R144, [R170+0x11000] ;  /* 0x01100000aa90783b */ /* 0x000fee0000000200 */
        /* <DEDUP_REMOVED lines=21> */
[----:B------:R-:W-:Y:S07]  /*6e20*/  IMAD.U32 R29, RZ, RZ, UR48 ;  /* 0x00000030ff1d7e24 */ /* 0x000fee000f8e00ff */
[----:B------:R-:W-:Y:S01]  /*6e30*/  HMMA.16816.F32.BF16 R24, R144, R30, R24 ;  /* 0x0000001e9018723c */ /* 0x000fe20000041818 */
[----:B------:R-:W-:Y:S02]  /*6e40*/  IMAD.U32 R31, RZ, RZ, UR48 ;  /* 0x00000030ff1f7e24 */ /* 0x000fe4000f8e00ff */
        /* <DEDUP_REMOVED lines=42> */
[----:B------:R1:W4:Y:S02]  /*70f0*/  LDSM.16.MT88.4 R28, [R166+0xec00] ;  /* 0x00ec0000a61c783b */ /* 0x0003240000004200 */
        /* <DEDUP_REMOVED lines=8> */
[----:B------:R-:W-:Y:S03]  /*7180*/  IMAD.WIDE R140, R171, -0xc0, R134 ;  /* 0xffffff40ab8c7825 */ /* 0x000fe600078e0286 */
[----:B------:R-:W-:Y:S01]  /*7190*/  @P1 LOP3.LUT R229, R165, 0x7, R136, 0xf8, !PT ;  /* 0x00000007a5e51812 */ /* 0x000fe200078ef888 */
[C---:B------:R-:W-:Y:S03]  /*71a0*/  HMMA.16816.F32.BF16 R16, R32.reuse, R138, R16 ;  /* 0x0000008a2010723c */ /* 0x040fe60000041810 */
[----:B------:R-:W-:Y:S01]  /*71b0*/  LEA R142, P0, R171, R140, 0x5 ;  /* 0x0000008cab8e7211 */ /* 0x000fe200078028ff */
[----:B-1----:R-:W-:Y:S01]  /*71c0*/  @P1 IMAD.WIDE.U32 R166, R229, R232, UR20 ;  /* 0x00000014e5a61e25 */ /* 0x002fe2000f8e00e8 */
[----:B------:R-:W-:Y:S01]  /*71d0*/  @UP0 UMOV UR20, UR23 ;  /* 0x0000001700140c82 */ /* 0x000fe20008000000 */
[----:B------:R-:W-:Y:S01]  /*71e0*/  @UP0 UMOV UR21, UR22 ;  /* 0x0000001600150c82 */ /* 0x000fe20008000000 */
[C---:B------:R-:W-:Y:S01]  /*71f0*/  LEA.HI.X.SX32 R143, R171.reuse, R141, 0x5, P0 ;  /* 0x0000008dab8f7211 */ /* 0x040fe200000f2eff */
[----:B------:R-:W-:Y:S01]  /*7200*/  UISETP.GT.AND UP0, UPT, UR49, UR46, UPT ;  /* 0x0000002e3100728c */ /* 0x000fe2000bf04270 */
[C---:B----4-:R-:W-:Y:S01]  /*7210*/  HMMA.16816.F32.BF16 R20, R32.reuse, R28, R20 ;  /* 0x0000001c2014723c */ /* 0x050fe20000041814 */
        /* <DEDUP_REMOVED lines=10> */
[----:B------:R-:W-:Y:S01]  /*72c0*/  REDG.E.ADD.F32.FTZ.RN.STRONG.GPU desc[UR40][R234.64], R4 ;  /* 0x00000004ea0079a6 */ /* 0x000fe2000c12f328 */
[C---:B------:R-:W-:Y:S03]  /*72d0*/  LEA R248, P0, R171.reuse, R136, 0x5 ;  /* 0x00000088abf87211 */ /* 0x040fe600078028ff */
[----:B------:R2:W-:Y:S01]  /*72e0*/  REDG.E.ADD.F32.FTZ.RN.STRONG.GPU desc[UR40][R144.64], R5 ;  /* 0x00000005900079a6 */ /* 0x0005e2000c12f328 */
[C---:B------:R-:W-:Y:S03]  /*72f0*/  LEA.HI.X.SX32 R249, R171.reuse, R137, 0x5, P0 ;  /* 0x00000089abf97211 */ /* 0x040fe600000f2eff */
[----:B------:R-:W-:Y:S04]  /*7300*/  REDG.E.ADD.F32.FTZ.RN.STRONG.GPU desc[UR40][R146.64], R6 ;  /* 0x00000006920079a6 */ /* 0x000fe8000c12f328 */
[----:B------:R-:W-:Y:S04]  /*7310*/  REDG.E.ADD.F32.FTZ.RN.STRONG.GPU desc[UR40][R148.64], R7 ;  /* 0x00000007940079a6 */ /* 0x000fe8000c12f328 */
[----:B------:R-:W-:Y:S04]  /*7320*/  REDG.E.ADD.F32.FTZ.RN.STRONG.GPU desc[UR40][R150.64], R8 ;  /* 0x00000008960079a6 */ /* 0x000fe8000c12f328 */
[----:B------:R-:W-:Y:S01]  /*7330*/  REDG.E.ADD.F32.FTZ.RN.STRONG.GPU desc[UR40][R152.64], R9 ;  /* 0x00000009980079a6 */ /* 0x000fe2000c12f328 */
[C---:B-1----:R-:W-:Y:S03]  /*7340*/  LEA R166, P0, R171.reuse, R248, 0x5 ;  /* 0x000000f8aba67211 */ /* 0x042fe600078028ff */
[----:B------:R-:W-:Y:S01]  /*7350*/  REDG.E.ADD.F32.FTZ.RN.STRONG.GPU desc[UR40][R154.64], R10 ;  /* 0x0000000a9a0079a6 */ /* 0x000fe2000c12f328 */
[C---:B------:R-:W-:Y:S03]  /*7360*/  LEA.HI.X.SX32 R167, R171.reuse, R249, 0x5, P0 ;  /* 0x000000f9aba77211 */ /* 0x040fe600000f2eff */
[----:B------:R-:W-:Y:S01]  /*7370*/  REDG.E.ADD.F32.FTZ.RN.STRONG.GPU desc[UR40][R156.64], R11 ;  /* 0x0000000b9c0079a6 */ /* 0x000fe2000c12f328 */
[C---:B--2---:R-:W-:Y:S03]  /*7380*/  LEA R144, P0, R171.reuse, R166, 0x5 ;  /* 0x000000a6ab907211 */ /* 0x044fe600078028ff */
[----:B------:R-:W-:Y:S01]  /*7390*/  REDG.E.ADD.F32.FTZ.RN.STRONG.GPU desc[UR40][R234.64+0x80], R12 ;  /* 0x0000800cea0079a6 */ /* 0x000fe2000c12f328 */
[----:B------:R-:W-:Y:S03]  /*73a0*/  LEA.HI.X.SX32 R145, R171, R167, 0x5, P0 ;  /* 0x000000a7ab917211 */ /* 0x000fe600000f2eff */
[----:B------:R-:W-:Y:S04]  /*73b0*/  REDG.E.ADD.F32.FTZ.RN.STRONG.GPU desc[UR40][R158.64+0x80], R13 ;  /* 0x0000800d9e0079a6 */ /* 0x000fe8000c12f328 */
[----:B------:R-:W-:Y:S04]  /*73c0*/  LDSM.16.MT88.4 R4, [R164+UR4+0xf000] ;  /* 0x00f00004a404783b */ /* 0x000fe80008004200 */
[----:B------:R-:W1:Y:S04]  /*73d0*/  LDSM.16.MT88.4 R8, [R220] ;  /* 0x00000000dc08783b */ /* 0x000e680000004200 */
[----:B------:R-:W-:Y:S04]  /*73e0*/  REDG.E.ADD.F32.FTZ.RN.STRONG.GPU desc[UR40][R168.64+0x80], R14 ;  /* 0x0000800ea80079a6 */ /* 0x000fe8000c12f328 */
[----:B------:R-:W-:Y:S04]  /*73f0*/  REDG.E.ADD.F32.FTZ.RN.STRONG.GPU desc[UR40][R242.64+0x80], R15 ;  /* 0x0000800ff20079a6 */ /* 0x000fe8000c12f328 */
[----:B------:R-:W2:Y:S04]  /*7400*/  LDSM.16.MT88.4 R12, [R164+UR4+0x11000] ;  /* 0x01100004a40c783b */ /* 0x000ea80008004200 */
[----:B------:R-:W-:Y:S04]  /*7410*/  REDG.E.ADD.F32.FTZ.RN.STRONG.GPU desc[UR40][R244.64+0x80], R16 ;  /* 0x00008010f40079a6 */ /* 0x000fe8000c12f328 */
[----:B------:R-:W-:Y:S04]  /*7420*/  REDG.E.ADD.F32.FTZ.RN.STRONG.GPU desc[UR40][R246.64+0x80], R17 ;  /* 0x00008011f60079a6 */ /* 0x000fe8000c12f328 */
[----:B------:R-:W-:Y:S04]  /*7430*/  REDG.E.ADD.F32.FTZ.RN.STRONG.GPU desc[UR40][R132.64+0x80], R18 ;  /* 0x00008012840079a6 */ /* 0x000fe8000c12f328 */
[----:B------:R-:W-:Y:S04]  /*7440*/  REDG.E.ADD.F32.FTZ.RN.STRONG.GPU desc[UR40][R134.64+0x80], R19 ;  /* 0x00008013860079a6 */ /* 0x000fe8000c12f328 */
[----:B------:R-:W3:Y:S04]  /*7450*/  LDSM.16.MT88.4 R16, [R220+0x1000] ;  /* 0x00100000dc10783b */ /* 0x000ee80000004200 */
[----:B------:R-:W4:Y:S01]  /*7460*/  LDSM.16.MT88.4 R28, [R220+0x2000] ;  /* 0x00200000dc1c783b */ /* 0x000f220000004200 */
[-C--:B-1----:R-:W-:Y:S03]  /*7470*/  HMMA.16816.F32.BF16 R84, R4, R8.reuse, R84 ;  /* 0x000000080454723c */ /* 0x082fe60000041854 */
[----:B------:R-:W-:Y:S04]  /*7480*/  LDSM.16.MT88.4 R32, [R164+UR4+0xf800] ;  /* 0x00f80004a420783b */ /* 0x000fe80008004200 */
[----:B------:R-:W-:Y:S04]  /*7490*/  LDSM.16.MT88.4 R132, [R164+UR4+0x11800] ;  /* 0x01180004a484783b */ /* 0x000fe80008004200 */
[----:B------:R-:W-:Y:S01]  /*74a0*/  REDG.E.ADD.F32.FTZ.RN.STRONG.GPU desc[UR40][R234.64+0x100], R20 ;  /* 0x00010014ea0079a6 */ /* 0x000fe2000c12f328 */
[C---:B--2---:R-:W-:Y:S03]  /*74b0*/  HMMA.16816.F32.BF16 R88, R12.reuse, R8, R88 ;  /* 0x000000080c58723c */ /* 0x044fe60000041858 */
[----:B------:R-:W-:Y:S04]  /*74c0*/  REDG.E.ADD.F32.FTZ.RN.STRONG.GPU desc[UR40][R140.64+0x100], R21 ;  /* 0x000100158c0079a6 */ /* 0x000fe8000c12f328 */
[----:B------:R-:W-:Y:S01]  /*74d0*/  REDG.E.ADD.F32.FTZ.RN.STRONG.GPU desc[UR40][R142.64+0x100], R22 ;  /* 0x000100168e0079a6 */ /* 0x000fe2000c12f328 */
[-C--:B------:R-:W-:Y:S03]  /*74e0*/  HMMA.16816.F32.BF16 R92, R12, R10.reuse, R92 ;  /* 0x0000000a0c5c723c */ /* 0x080fe6000004185c */
[----:B------:R-:W-:Y:S04]  /*74f0*/  LDSM.16.MT88.4 R140, [R164+UR4+0x12800] ;  /* 0x01280004a48c783b */ /* 0x000fe80008004200 */
[----:B------:R-:W-:Y:S01]  /*7500*/  REDG.E.ADD.F32.FTZ.RN.STRONG.GPU desc[UR40][R138.64+0x100], R23 ;  /* 0x000100178a0079a6 */ /* 0x000fe2000c12f328 */
[C---:B------:R-:W-:Y:S03]  /*7510*/  HMMA.16816.F32.BF16 R96, R4.reuse, R10, R96 ;  /* 0x0000000a0460723c */ /* 0x040fe60000041860 */
[----:B------:R-:W1:Y:S04]  /*7520*/  LDSM.16.MT88.4 R20, [R220+0x400] ;  /* 0x00040000dc14783b */ /* 0x000e680000004200 */
[----:B------:R-:W-:Y:S01]  /*7530*/  LDSM.16.MT88.4 R8, [R220+0x2400] ;  /* 0x00240000dc08783b */ /* 0x000fe20000004200 */
[-C--:B---3--:R-:W-:Y:S03]  /*7540*/  HMMA.16816.F32.BF16 R100, R4, R16.reuse, R100 ;  /* 0x000000100464723c */ /* 0x088fe60000041864 */
[----:B------:R-:W-:Y:S04]  /*7550*/  REDG.E.ADD.F32.FTZ.RN.STRONG.GPU desc[UR40][R136.64+0x100], R24 ;  /* 0x00010018880079a6 */ /* 0x000fe8000c12f328 */
[----:B------:R-:W2:Y:S01]  /*7560*/  LDSM.16.MT88.4 R136, [R220+0x1400] ;  /* 0x00140000dc88783b */ /* 0x000ea20000004200 */
[C---:B------:R-:W-:Y:S03]  /*7570*/  HMMA.16816.F32.BF16 R104, R12.reuse, R16, R104 ;  /* 0x000000100c68723c */ /* 0x040fe60000041868 */
[----:B------:R-:W-:Y:S04]  /*7580*/  REDG.E.ADD.F32.FTZ.RN.STRONG.GPU desc[UR40][R248.64+0x100], R25 ;  /* 0x00010019f80079a6 */ /* 0x000fe8000c12f328 */
[----:B------:R-:W-:Y:S01]  /*7590*/  REDG.E.ADD.F32.FTZ.RN.STRONG.GPU desc[UR40][R166.64+0x100], R26 ;  /* 0x0001001aa60079a6 */ /* 0x000fe2000c12f328 */
[-C--:B------:R-:W-:Y:S03]  /*75a0*/  HMMA.16816.F32.BF16 R108, R12, R18.reuse, R108 ;  /* 0x000000120c6c723c */ /* 0x080fe6000004186c */
[----:B------:R-:W-:Y:S04]  /*75b0*/  REDG.E.ADD.F32.FTZ.RN.STRONG.GPU desc[UR40][R144.64+0x100], R27 ;  /* 0x0001001b900079a6 */ /* 0x000fe8000c12f328 */
[----:B------:R-:W-:Y:S01]  /*75c0*/  LDSM.16.MT88.4 R24, [R220+0x2800] ;  /* 0x00280000dc18783b */ /* 0x000fe20000004200 */
[C---:B------:R-:W-:Y:S03]  /*75d0*/  HMMA.16816.F32.BF16 R112, R4.reuse, R18, R112 ;  /* 0x000000120470723c */ /* 0x040fe60000041870 */
[----:B------:R-:W-:Y:S04]  /*75e0*/  LDSM.16.MT88.4 R16, [R164+UR4+0x12000] ;  /* 0x01200004a410783b */ /* 0x000fe80008004200 */
[----:B------:R-:W-:Y:S01]  /*75f0*/  LDSM.16.MT88.4 R144, [R220+0x2c00] ;  /* 0x002c0000dc90783b */ /* 0x000fe20000004200 */
[-C--:B----4-:R-:W-:Y:S08]  /*7600*/  HMMA.16816.F32.BF16 R116, R4, R28.reuse, R116 ;  /* 0x0000001c0474723c */ /* 0x090ff00000041874 */
[C---:B------:R-:W-:Y:S08]  /*7610*/  HMMA.16816.F32.BF16 R120, R12.reuse, R28, R120 ;  /* 0x0000001c0c78723c */ /* 0x040ff00000041878 */
[-C--:B------:R-:W-:Y:S01]  /*7620*/  HMMA.16816.F32.BF16 R124, R12, R30.reuse, R124 ;  /* 0x0000001e0c7c723c */ /* 0x080fe2000004187c */
[----:B------:R-:W-:Y:S07]  /*7630*/  LDSM.16.MT88.4 R12, [R220+0x800] ;  /* 0x00080000dc0c783b */ /* 0x000fee0000004200 */
[----:B------:R-:W-:Y:S01]  /*7640*/  HMMA.16816.F32.BF16 R128, R4, R30, R128 ;  /* 0x0000001e0480723c */ /* 0x000fe20000041880 */
[----:B------:R-:W3:Y:S04]  /*7650*/  LDSM.16.MT88.4 R4, [R164+UR4+0x10000] ;  /* 0x01000004a404783b */ /* 0x000ee80008004200 */
[----:B------:R-:W-:Y:S03]  /*7660*/  LDSM.16.MT88.4 R28, [R164+UR4+0x10800] ;  /* 0x01080004a41c783b */ /* 0x000fe60008004200 */
[-C--:B-1----:R-:W-:Y:S08]  /*7670*/  HMMA.16816.F32.BF16 R84, R32, R20.reuse, R84 ;  /* 0x000000142054723c */ /* 0x082ff00000041854 */
[C---:B------:R-:W-:Y:S08]  /*7680*/  HMMA.16816.F32.BF16 R88, R132.reuse, R20, R88 ;  /* 0x000000148458723c */ /* 0x040ff00000041858 */
[-C--:B------:R-:W-:Y:S08]  /*7690*/  HMMA.16816.F32.BF16 R92, R132, R22.reuse, R92 ;  /* 0x00000016845c723c */ /* 0x080ff0000004185c */
[C---:B------:R-:W-:Y:S01]  /*76a0*/  HMMA.16816.F32.BF16 R96, R32.reuse, R22, R96 ;  /* 0x000000162060723c */ /* 0x040fe20000041860 */
[----:B------:R-:W1:Y:S07]  /*76b0*/  LDSM.16.MT88.4 R20, [R220+0x1800] ;  /* 0x00180000dc14783b */ /* 0x000e6e0000004200 */
[-C--:B--2---:R-:W-:Y:S08]  /*76c0*/  HMMA.16816.F32.BF16 R100, R32, R136.reuse, R100 ;  /* 0x000000882064723c */ /* 0x084ff00000041864 */
[C---:B------:R-:W-:Y:S08]  /*76d0*/  HMMA.16816.F32.BF16 R104, R132.reuse, R136, R104 ;  /* 0x000000888468723c */ /* 0x040ff00000041868 */
[-C--:B------:R-:W-:Y:S08]  /*76e0*/  HMMA.16816.F32.BF16 R108, R132, R138.reuse, R108 ;  /* 0x0000008a846c723c */ /* 0x080ff0000004186c */
[C---:B------:R-:W-:Y:S01]  /*76f0*/  HMMA.16816.F32.BF16 R112, R32.reuse, R138, R112 ;  /* 0x0000008a2070723c */ /* 0x040fe20000041870 */
[----:B------:R-:W2:Y:S07]  /*7700*/  LDSM.16.MT88.4 R136, [R220+0xc00] ;  /* 0x000c0000dc88783b */ /* 0x000eae0000004200 */
[-C--:B------:R-:W-:Y:S08]  /*7710*/  HMMA.16816.F32.BF16 R116, R32, R8.reuse, R116 ;  /* 0x000000082074723c */ /* 0x080ff00000041874 */
[C---:B------:R-:W-:Y:S08]  /*7720*/  HMMA.16816.F32.BF16 R120, R132.reuse, R8, R120 ;  /* 0x000000088478723c */ /* 0x040ff00000041878 */
[-C--:B------:R-:W-:Y:S01]  /*7730*/  HMMA.16816.F32.BF16 R124, R132, R10.reuse, R124 ;  /* 0x0000000a847c723c */ /* 0x080fe2000004187c */
[----:B------:R4:W4:Y:S07]  /*7740*/  LDSM.16.MT88.4 R132, [R220+0x1c00] ;  /* 0x001c0000dc84783b */ /* 0x00092e0000004200 */
[----:B------:R-:W-:Y:S08]  /*7750*/  HMMA.16816.F32.BF16 R128, R32, R10, R128 ;  /* 0x0000000a2080723c */ /* 0x000ff00000041880 */
[-C--:B---3--:R-:W-:Y:S08]  /*7760*/  HMMA.16816.F32.BF16 R84, R4, R12.reuse, R84 ;  /* 0x0000000c0454723c */ /* 0x088ff00000041854 */
[C---:B------:R-:W-:Y:S08]  /*7770*/  HMMA.16816.F32.BF16 R88, R16.reuse, R12, R88 ;  /* 0x0000000c1058723c */ /* 0x040ff00000041858 */
[-C--:B------:R-:W-:Y:S08]  /*7780*/  HMMA.16816.F32.BF16 R92, R16, R14.reuse, R92 ;  /* 0x0000000e105c723c */ /* 0x080ff0000004185c */
[C---:B------:R-:W-:Y:S08]  /*7790*/  HMMA.16816.F32.BF16 R96, R4.reuse, R14, R96 ;  /* 0x0000000e0460723c */ /* 0x040ff00000041860 */
        /* <DEDUP_REMOVED lines=10> */
[-C--:B--2---:R-:W-:Y:S05]  /*7840*/  HMMA.16816.F32.BF16 R84, R28, R136.reuse, R84 ;  /* 0x000000881c54723c */ /* 0x084fea0000041854 */
[----:B----4-:R-:W-:Y:S03]  /*7850*/  IMAD.MOV.U32 R220, RZ, RZ, R4 ;  /* 0x000000ffffdc7224 */ /* 0x010fe600078e0004 */
        /* <DEDUP_REMOVED lines=188> */
.L_x_323:
        /* <DEDUP_REMOVED lines=12> */
.L_x_324:
[----:B------:R-:W2:Y:S01]  /*84e0*/  LDCU.64 UR8, c[0x0][0x5c8] ;  /* 0x0000b900ff0877ac */ /* 0x000ea20008000a00 */
[----:B------:R-:W-:-:S04]  /*84f0*/  UIADD3 UR5, UPT, UPT, UR42, UR44, URZ ;  /* 0x0000002c2a057290 */ /* 0x000fc8000fffe0ff */
[----:B--2---:R-:W-:Y:S02]  /*8500*/  UIMAD.WIDE.U32 UR20, UR5, UR8, URZ ;  /* 0x00000008051472a5 */ /* 0x004fe4000f8e00ff */
[----:B------:R-:W-:-:S04]  /*8510*/  UIMAD UR5, UR5, UR9, URZ ;  /* 0x00000009050572a4 */ /* 0x000fc8000f8e02ff */
[----:B------:R-:W-:-:S06]  /*8520*/  UIADD3 UR5, UPT, UPT, UR21, UR5, URZ ;  /* 0x0000000515057290 */ /* 0x000fcc000fffe0ff */
[----:B------:R-:W-:-:S07]  /*8530*/  MOV R6, UR5 ;  /* 0x0000000500067c02 */ /* 0x000fce0008000f00 */
.L_x_325:
        /* <DEDUP_REMOVED lines=60> */
.L_x_327:
[----:B------:R-:W-:Y:S05]  /*8900*/  BSYNC.RECONVERGENT B0 ;  /* 0x0000000000007941 */ /* 0x000fea0003800200 */
.L_x_326:
[----:B---3--:R3:W4:Y:S01]  /*8910*/  LDS.128 R40, [R0+0xe000] ;  /* 0x00e0000000287984 */ /* 0x0087220000000c00 */
        /* <DEDUP_REMOVED lines=16> */
[----:B----4-:R1:W-:Y:S02]  /*8a20*/  @!P0 STG.E.128 desc[UR40][R44.64+0x80], R40 ;  /* 0x000080282c008986 */ /* 0x0103e4000c101d28 */
.L_x_329:
[----:B------:R-:W-:Y:S05]  /*8a30*/  BSYNC.RECONVERGENT B0 ;  /* 0x0000000000007941 */ /* 0x000fea0003800200 */
.L_x_328:
        /* <DEDUP_REMOVED lines=24> */
.L_x_331:
[----:B------:R-:W-:Y:S05]  /*8bc0*/  BSYNC.RECONVERGENT B0 ;  /* 0x0000000000007941 */ /* 0x000fea0003800200 */
.L_x_330:
        /* <DEDUP_REMOVED lines=16> */
.L_x_295:
[----:B------:R-:W-:Y:S05]  /*8cd0*/  BSYNC.RECONVERGENT B1 ;  /* 0x0000000000017941 */ /* 0x000fea0003800200 */
.L_x_273:
        /* <DEDUP_REMOVED lines=11> */
.L_x_333:
        /* <DEDUP_REMOVED lines=15> */
.L_x_1714:


//--------------------- .text._ZN5flash27flash_bwd_convert_dq_kernelI23Flash_bwd_kernel_traitsILi96ELi64ELi128ELi8ELi2ELi4ELi4ELb1ELb0EN7cutlass10bfloat16_tE19Flash_kernel_traitsILi96ELi64ELi128ELi8ES3_EEEEvNS_16Flash_bwd_paramsEi --------------------------
	.section	.text._ZN5flash27flash_bwd_convert_dq_kernelI23Flash_bwd_kernel_traitsILi96ELi64ELi128ELi8ELi2ELi4ELi4ELb1ELb0EN7cutlass10bfloat16_tE19Flash_kernel_traitsILi96ELi64ELi128ELi8ES3_EEEEvNS_16Flash_bwd_paramsEi,"ax",@progbits
	.align	128
        .global         _ZN5flash27flash_bwd_convert_dq_kernelI23Flash_bwd_kernel_traitsILi96ELi64ELi128ELi8ELi2ELi4ELi4ELb1ELb0EN7cutlass10bfloat16_tE19Flash_kernel_traitsILi96ELi64ELi128ELi8ES3_EEEEvNS_16Flash_bwd_paramsEi
        .type           _ZN5flash27flash_bwd_convert_dq_kernelI23Flash_bwd_kernel_traitsILi96ELi64ELi128ELi8ELi2ELi4ELi4ELb1ELb0EN7cutlass10bfloat16_tE19Flash_kernel_traitsILi96ELi64ELi128ELi8ES3_EEEEvNS_16Flash_bwd_paramsEi,@function
        .size           _ZN5flash27flash_bwd_convert_dq_kernelI23Flash_bwd_kernel_traitsILi96ELi64ELi128ELi8ELi2ELi4ELi4ELb1ELb0EN7cutlass10bfloat16_tE19Flash_kernel_traitsILi96ELi64ELi128ELi8ES3_EEEEvNS_16Flash_bwd_paramsEi,(.L_x_1715 - _ZN5flash27flash_bwd_convert_dq_kernelI23Flash_bwd_kernel_traitsILi96ELi64ELi128ELi8ELi2ELi4ELi4ELb1ELb0EN7cutlass10bfloat16_tE19Flash_kernel_traitsILi96ELi64ELi128ELi8ES3_EEEEvNS_16Flash_bwd_paramsEi)
        .other          _ZN5flash27flash_bwd_convert_dq_kernelI23Flash_bwd_kernel_traitsILi96ELi64ELi128ELi8ELi2ELi4ELi4ELb1ELb0EN7cutlass10bfloat16_tE19Flash_kernel_traitsILi96ELi64ELi128ELi8ES3_EEEEvNS_16Flash_bwd_paramsEi,@"STO_CUDA_ENTRY STV_DEFAULT"
_ZN5flash27flash_bwd_convert_dq_kernelI23Flash_bwd_kernel_traitsILi96ELi64ELi128ELi8ELi2ELi4ELi4ELb1ELb0EN7cutlass10bfloat16_tE19Flash_kernel_traitsILi96ELi64ELi128ELi8ES3_EEEEvNS_16Flash_bwd_paramsEi:
.text._ZN5flash27flash_bwd_convert_dq_kernelI23Flash_bwd_kernel_traitsILi96ELi64ELi128ELi8ELi2ELi4ELi4ELb1ELb0EN7cutlass10bfloat16_tE19Flash_kernel_traitsILi96ELi64ELi128ELi8ES3_EEEEvNS_16Flash_bwd_paramsEi:
[----:B------:R-:W-:Y:S01]  /*0000*/  LDC R1, c[0x0][0x37c] ;  /* 0x0000df00ff017b82 */ /* 0x000fe20000000800 */
[----:B------:R-:W0:Y:S07]  /*0010*/  LDCU.64 UR6, c[0x0][0x460] ;  /* 0x00008c00ff0677ac */ /* 0x000e2e0008000a00 */
[----:B------:R-:W1:Y:S01]  /*0020*/  S2UR UR13, SR_CTAID.Y ;  /* 0x00000000000d79c3 */ /* 0x000e620000002600 */
[----:B------:R-:W1:Y:S01]  /*0030*/  LDCU.64 UR4, c[0x0][0x460] ;  /* 0x00008c00ff0477ac */ /* 0x000e620008000a00 */
[----:B------:R-:W2:Y:S01]  /*0040*/  LDCU.64 UR14, c[0x0][0x358] ;  /* 0x00006b00ff0e77ac */ /* 0x000ea20008000a00 */
[----:B0-----:R-:W-:-:S02]  /*0050*/  UISETP.NE.U32.AND UP0, UPT, UR6, URZ, UPT ;  /* 0x000000ff0600728c */ /* 0x001fc4000bf05070 */
[----:B------:R-:W-:Y:S02]  /*0060*/  UISETP.NE.U32.AND UP1, UPT, UR6, URZ, UPT ;  /* 0x000000ff0600728c */ /* 0x000fe4000bf25070 */
[----:B------:R-:W-:Y:S02]  /*0070*/  UISETP.NE.AND.EX UP0, UPT, UR7, URZ, UPT, UP0 ;  /* 0x000000ff0700728c */ /* 0x000fe4000bf05300 */
[----:B------:R-:W-:Y:S02]  /*0080*/  UISETP.NE.AND.EX UP1, UPT, UR7, URZ, UPT, UP1 ;  /* 0x000000ff0700728c */ /* 0x000fe4000bf25310 */
[----:B-1----:R-:W-:Y:S02]  /*0090*/  UIMAD.WIDE.U32 UR4, UR13, 0x4, UR4 ;  /* 0x000000040d0478a5 */ /* 0x002fe4000f8e0004 */
[----:B------:R-:W-:Y:S02]  /*00a0*/  PLOP3.LUT P0, PT, PT, PT, UP0, 0x80, 0x8 ;  /* 0x000000000008781c */ /* 0x000fe40003f0f008 */
[----:B------:R-:W-:-:S02]  /*00b0*/  PLOP3.LUT P1, PT, PT, PT, UP1, 0x80, 0x8 ;  /* 0x000000000008781c */ /* 0x000fc40003f2f018 */
[----:B------:R-:W-:Y:S01]  /*00c0*/  IMAD.U32 R2, RZ, RZ, UR4 ;  /* 0x00000004ff027e24 */ /* 0x000fe2000f8e00ff */
[----:B------:R-:W-:-:S08]  /*00d0*/  MOV R3, UR5 ;  /* 0x0000000500037c02 */ /* 0x000fd00008000f00 */
[----:B--2---:R-:W2:Y:S04]  /*00e0*/  @P0 LDG.E R4, desc[UR14][R2.64] ;  /* 0x0000000e02040981 */ /* 0x004ea8000c1e1900 */
[----:B------:R-:W3:Y:S01]  /*00f0*/  @P1 LDG.E R0, desc[UR14][R2.64+0x4] ;  /* 0x0000040e02001981 */ /* 0x000ee2000c1e1900 */
[----:B------:R-:W0:Y:S01]  /*0100*/  S2UR UR12, SR_CTAID.X ;  /* 0x00000000000c79c3 */ /* 0x000e220000002500 */
[----:B------:R-:W1:Y:S01]  /*0110*/  @!UP1 LDCU UR11, c[0x0][0x434] ;  /* 0x00008680ff0b97ac */ /* 0x000e620008000800 */
[----:B------:R-:W-:Y:S01]  /*0120*/  UMOV UR10, 0xffffffff ;  /* 0xffffffff000a7882 */ /* 0x000fe20000000000 */
[----:B0-----:R-:W-:Y:S01]  /*0130*/  USHF.L.U32 UR12, UR12, 0x6, URZ ;  /* 0x000000060c0c7899 */ /* 0x001fe200080006ff */
[----:B--2---:R-:W-:Y:S02]  /*0140*/  @P0 R2UR UR10, R4 ;  /* 0x00000000040a02ca */ /* 0x004fe400000e0000 */
[----:B---3--:R-:W-:-:S13]  /*0150*/  @P1 R2UR UR4, R0 ;  /* 0x00000000000412ca */ /* 0x008fda00000e0000 */
[----:B-1----:R-:W-:-:S04]  /*0160*/  @UP1 UIADD3 UR11, UPT, UPT, UR4, -UR10, URZ ;  /* 0x8000000a040b1290 */ /* 0x002fc8000fffe0ff */
[----:B------:R-:W-:-:S06]  /*0170*/  UISETP.GT.AND UP1, UPT, UR11, UR12, UPT ;  /* 0x0000000c0b00728c */ /* 0x000fcc000bf24270 */
[----:B------:R-:W-:-:S13]  /*0180*/  PLOP3.LUT P0, PT, PT, PT, UP1, 0x80, 0x8 ;  /* 0x000000000008781c */ /* 0x000fda0003f0f018 */
[----:B------:R-:W-:Y:S05]  /*0190*/  @!P0 EXIT ;  /* 0x000000000000894d */ /* 0x000fea0003800000 */
[----:B------:R-:W-:Y:S01]  /*01a0*/  UISETP.NE.AND UP1, UPT, UR10, -0x1, UPT ;  /* 0xffffffff0a00788c */ /* 0x000fe2000bf25270 */
[----:B------:R-:W0:Y:S01]  /*01b0*/  S2UR UR22, SR_CTAID.Z ;  /* 0x00000000001679c3 */ /* 0x000e220000002700 */
[----:B------:R-:W1:Y:S01]  /*01c0*/  LDCU UR20, c[0x0][0x3e0] ;  /* 0x00007c00ff1477ac */ /* 0x000e620008000800 */
[----:B------:R-:W1:Y:S08]  /*01d0*/  LDCU UR21, c[0x0][0x44c] ;  /* 0x00008980ff1577ac */ /* 0x000e700008000800 */
[----:B------:R-:W2:Y:S01]  /*01e0*/  @!UP1 LDCU.64 UR16, c[0x0][0x5a0] ;  /* 0x0000b400ff1097ac */ /* 0x000ea20008000a00 */
[----:B------:R-:W3:Y:S01]  /*01f0*/  @UP1 LDCU.64 UR18, c[0x0][0x5b8] ;  /* 0x0000b700ff1217ac */ /* 0x000ee20008000a00 */
[----:B-1----:R-:W-:-:S02]  /*0200*/  UIMAD.WIDE UR4, UR20, UR21, URZ ;  /* 0x00000015140472a5 */ /* 0x002fc4000f8e02ff */
[----:B--2---:R-:W-:Y:S02]  /*0210*/  @!UP1 UIMAD.WIDE.U32 UR6, UR13, UR16, URZ ;  /* 0x000000100d0692a5 */ /* 0x004fe4000f8e00ff */
[----:B---3--:R-:W-:Y:S02]  /*0220*/  @UP1 UIMAD.WIDE.U32 UR8, UR10, UR18, URZ ;  /* 0x000000120a0812a5 */ /* 0x008fe4000f8e00ff */
[----:B------:R-:W-:-:S03]  /*0230*/  @!UP1 UIMAD UR17, UR13, UR17, UR7 ;  /* 0x000000110d1192a4 */ /* 0x000fc6000f8e0207 */
[----:B------:R-:W-:Y:S01]  /*0240*/  @!UP1 UMOV UR16, UR6 ;  /* 0x0000000600109c82 */ /* 0x000fe20008000000 */
[----:B------:R-:W-:Y:S01]  /*0250*/  @UP1 UIMAD UR17, UR10, UR19, UR9 ;  /* 0x000000130a1112a4 */ /* 0x000fe2000f8e0209 */
[----:B------:R-:W-:Y:S01]  /*0260*/  @UP1 UMOV UR16, UR8 ;  /* 0x0000000800101c82 */ /* 0x000fe20008000000 */
[----:B0-----:R-:W-:Y:S10]  /*0270*/  BRA.U UP1, `(.L_x_334) ;  /* 0x0000000101447547 */ /* 0x001ff4000b800000 */
[----:B------:R-:W0:Y:S02]  /*0280*/  LDCU UR6, c[0x0][0x444] ;  /* 0x00008880ff0677ac */ /* 0x000e240008000800 */
[----:B0-----:R-:W-:Y:S02]  /*0290*/  USHF.R.S32.HI UR8, URZ, 0x1f, UR6 ;  /* 0x0000001fff087899 */ /* 0x001fe40008011406 */
[----:B------:R-:W-:Y:S02]  /*02a0*/  UIMAD.WIDE.U32 UR6, UR13, UR6, URZ ;  /* 0x000000060d0672a5 */ /* 0x000fe4000f8e00ff */
[----:B------:R-:W-:-:S04]  /*02b0*/  UIMAD UR8, UR8, UR13, URZ ;  /* 0x0000000d080872a4 */ /* 0x000fc8000f8e02ff */
[----:B------:R-:W-:Y:S02]  /*02c0*/  UIADD3 UR8, UPT, UPT, UR7, UR8, URZ ;  /* 0x0000000807087290 */ /* 0x000fe4000fffe0ff */
[----:B------:R-:W-:Y:S02]  /*02d0*/  USHF.R.S32.HI UR7, URZ, 0x1f, UR20 ;  /* 0x0000001fff077899 */ /* 0x000fe40008011414 */
[----:B------:R-:W-:Y:S02]  /*02e0*/  UIMAD UR10, UR8, UR20, URZ ;  /* 0x00000014080a72a4 */ /* 0x000fe4000f8e02ff */
[----:B------:R-:W-:Y:S02]  /*02f0*/  UIMAD.WIDE.U32 UR8, UR6, UR20, URZ ;  /* 0x00000014060872a5 */ /* 0x000fe4000f8e00ff */
[----:B------:R-:W-:-:S04]  /*0300*/  UIMAD UR6, UR7, UR6, UR10 ;  /* 0x00000006070672a4 */ /* 0x000fc8000f8e020a */
[----:B------:R-:W-:Y:S02]  /*0310*/  UIADD3 UR6, UPT, UPT, UR9, UR6, URZ ;  /* 0x0000000609067290 */ /* 0x000fe4000fffe0ff */
[----:B------:R-:W-:Y:S02]  /*0320*/  USHF.R.S32.HI UR9, URZ, 0x1f, UR21 ;  /* 0x0000001fff097899 */ /* 0x000fe40008011415 */
[----:B------:R-:W-:Y:S02]  /*0330*/  UIMAD UR10, UR6, UR21, URZ ;  /* 0x00000015060a72a4 */ /* 0x000fe4000f8e02ff */
[----:B------:R-:W-:Y:S02]  /*0340*/  UIMAD.WIDE.U32 UR6, UR8, UR21, URZ ;  /* 0x00000015080672a5 */ /* 0x000fe4000f8e00ff */
[----:B------:R-:W-:-:S04]  /*0350*/  UIMAD UR9, UR9, UR8, UR10 ;  /* 0x00000008090972a4 */ /* 0x000fc8000f8e020a */
[----:B------:R-:W-:-:S03]  /*0360*/  UIADD3 UR10, UPT, UPT, UR7, UR9, URZ ;  /* 0x00000009070a7290 */ /* 0x000fc6000fffe0ff */
[----:B------:R-:W-:Y:S01]  /*0370*/  UMOV UR9, UR6 ;  /* 0x0000000600097c82 */ /* 0x000fe20008000000 */
[----:B------:R-:W-:Y:S08]  /*0380*/  BRA `(.L_x_335) ;  /* 0x0000000000107947 */ /* 0x000ff00003800000 */
.L_x_334:
[----:B------:R-:W-:Y:S02]  /*0390*/  UIMAD.WIDE.U32 UR6, UR4, UR10, URZ ;  /* 0x0000000a040672a5 */ /* 0x000fe4000f8e00ff */
[----:B------:R-:W-:-:S04]  /*03a0*/  UIMAD UR10, UR5, UR10, URZ ;  /* 0x0000000a050a72a4 */ /* 0x000fc8000f8e02ff */
[----:B------:R-:W-:Y:S01]  /*03b0*/  UIADD3 UR10, UPT, UPT, UR7, UR10, URZ ;  /* 0x0000000a070a7290 */ /* 0x000fe2000fffe0ff */
[----:B------:R-:W-:-:S11]  /*03c0*/  UMOV UR9, UR6 ;  /* 0x0000000600097c82 */ /* 0x000fd60008000000 */
.L_x_335:
[----:B------:R-:W0:Y:S01]  /*03d0*/  LDCU UR18, c[0x0][0x600] ;  /* 0x0000c000ff1277ac */ /* 0x000e220008000800 */
[----:B------:R-:W1:Y:S01]  /*03e0*/  S2R R17, SR_TID.X ;  /* 0x0000000000117919 */ /* 0x000e620000002100 */
[----:B------:R-:W-:Y:S01]  /*03f0*/  HFMA2 R0, -RZ, RZ, 0, 0 ;  /* 0x00000000ff007431 */ /* 0x000fe200000001ff */
[----:B------:R-:W-:Y:S01]  /*0400*/  CS2R R10, SRZ ;  /* 0x00000000000a7805 */ /* 0x000fe2000001ff00 */
[----:B------:R-:W-:Y:S01]  /*0410*/  USHF.L.U32 UR6, UR13, 0x7, URZ ;  /* 0x000000070d067899 */ /* 0x000fe200080006ff */
[----:B------:R-:W-:Y:S02]  /*0420*/  CS2R R8, SRZ ;  /* 0x0000000000087805 */ /* 0x000fe4000001ff00 */
[----:B------:R-:W-:Y:S02]  /*0430*/  CS2R R26, SRZ ;  /* 0x00000000001a7805 */ /* 0x000fe4000001ff00 */
[----:B------:R-:W-:Y:S01]  /*0440*/  CS2R R12, SRZ ;  /* 0x00000000000c7805 */ /* 0x000fe2000001ff00 */
[----:B------:R-:W-:Y:S01]  /*0450*/  USEL UR6, UR6, URZ, UP0 ;  /* 0x000000ff06067287 */ /* 0x000fe20008000000 */
[----:B------:R-:W-:-:S02]  /*0460*/  CS2R R14, SRZ ;  /* 0x00000000000e7805 */ /* 0x000fc4000001ff00 */
[----:B------:R-:W-:Y:S02]  /*0470*/  CS2R R24, SRZ ;  /* 0x0000000000187805 */ /* 0x000fe4000001ff00 */
[----:B------:R-:W-:Y:S01]  /*0480*/  CS2R R30, SRZ ;  /* 0x00000000001e7805 */ /* 0x000fe2000001ff00 */
[----:B------:R-:W-:Y:S01]  /*0490*/  UIADD3 UR8, UP0, UPT, UR12, UR6, URZ ;  /* 0x000000060c087290 */ /* 0x000fe2000ff1e0ff */
[----:B------:R-:W-:Y:S01]  /*04a0*/  IMAD.MOV.U32 R32, RZ, RZ, RZ ;  /* 0x000000ffff207224 */ /* 0x000fe200078e00ff */
[----:B------:R-:W-:Y:S02]  /*04b0*/  CS2R R6, SRZ ;  /* 0x0000000000067805 */ /* 0x000fe4000001ff00 */
[----:B------:R-:W-:Y:S01]  /*04c0*/  CS2R R28, SRZ ;  /* 0x00000000001c7805 */ /* 0x000fe2000001ff00 */
[----:B------:R-:W-:Y:S01]  /*04d0*/  UIADD3.X UR6, UPT, UPT, URZ, URZ, URZ, UP0, !UPT ;  /* 0x000000ffff067290 */ /* 0x000fe200087fe4ff */
[----:B------:R-:W-:Y:S01]  /*04e0*/  CS2R R2, SRZ ;  /* 0x0000000000027805 */ /* 0x000fe2000001ff00 */
[----:B0-----:R-:W-:Y:S01]  /*04f0*/  UISETP.GE.AND UP0, UPT, UR18, 0x1, UPT ;  /* 0x000000011200788c */ /* 0x001fe2000bf06270 */
[----:B------:R-:W-:Y:S01]  /*0500*/  CS2R R4, SRZ ;  /* 0x0000000000047805 */ /* 0x000fe2000001ff00 */
[----:B------:R-:W-:-:S02]  /*0510*/  UIMAD UR13, UR6, UR4, URZ ;  /* 0x00000004060d72a4 */ /* 0x000fc4000f8e02ff */
[----:B------:R-:W-:Y:S02]  /*0520*/  UIMAD.WIDE.U32 UR6, UR8, UR4, URZ ;  /* 0x00000004080672a5 */ /* 0x000fe4000f8e00ff */
[----:B------:R-:W-:-:S03]  /*0530*/  UIMAD UR13, UR5, UR8, UR13 ;  /* 0x00000008050d72a4 */ /* 0x000fc6000f8e020d */
[----:B------:R-:W-:Y:S09]  /*0540*/  BRA.U !UP0, `(.L_x_336) ;  /* 0x00000005086c7547 */ /* 0x000ff2000b800000 */
[----:B------:R-:W0:Y:S01]  /*0550*/  LDCU.64 UR24, c[0x0][0x570] ;  /* 0x0000ae00ff1877ac */ /* 0x000e220008000a00 */
[----:B-1----:R-:W-:Y:S02]  /*0560*/  SHF.R.U32.HI R10, RZ, 0x5, R17 ;  /* 0x00000005ff0a7819 */ /* 0x002fe40000011611 */
[----:B------:R-:W-:Y:S01]  /*0570*/  LOP3.LUT R17, R17, 0x1f, RZ, 0xc0, !PT ;  /* 0x0000001f11117812 */ /* 0x000fe200078ec0ff */
[----:B------:R-:W-:Y:S02]  /*0580*/  UIMAD UR4, UR22, UR21, URZ ;  /* 0x00000015160472a4 */ /* 0x000fe4000f8e02ff */
[----:B------:R-:W-:Y:S02]  /*0590*/  UIMAD UR5, UR20, UR21, URZ ;  /* 0x00000015140572a4 */ /* 0x000fe4000f8e02ff */
[----:B------:R-:W-:Y:S02]  /*05a0*/  UIADD3 UR6, UP0, UP1, UR4, UR9, UR6 ;  /* 0x0000000904067290 */ /* 0x000fe4000f91e006 */
[----:B------:R-:W-:-:S02]  /*05b0*/  UIADD3 UR7, UPT, UPT, UR7, UR13, URZ ;  /* 0x0000000d07077290 */ /* 0x000fc4000fffe0ff */
[----:B------:R-:W-:Y:S01]  /*05c0*/  USHF.R.S32.HI UR4, URZ, 0x1f, UR4 ;  /* 0x0000001fff047899 */ /* 0x000fe20008011404 */
[----:B------:R-:W-:Y:S01]  /*05d0*/  IMAD R10, R10, UR5, R17 ;  /* 0x000000050a0a7c24 */ /* 0x000fe2000f8e0211 */
[----:B------:R-:W1:Y:S02]  /*05e0*/  LDCU.64 UR20, c[0x0][0x5f8] ;  /* 0x0000bf00ff1477ac */ /* 0x000e640008000a00 */
[----:B------:R-:W-:Y:S02]  /*05f0*/  UIADD3.X UR7, UPT, UPT, UR4, UR10, UR7, UP0, UP1 ;  /* 0x0000000a04077290 */ /* 0x000fe400087e2407 */
[----:B------:R-:W-:Y:S01]  /*0600*/  IADD3 R34, P0, PT, R10, UR6, RZ ;  /* 0x000000060a227c10 */ /* 0x000fe2000ff1e0ff */
[----:B------:R-:W-:-:S03]  /*0610*/  UIADD3 UR4, UPT, UPT, -UR18, URZ, URZ ;  /* 0x000000ff12047290 */ /* 0x000fc6000fffe1ff */
[----:B0-----:R-:W-:Y:S02]  /*0620*/  LEA R19, P1, R34, UR24, 0x2 ;  /* 0x0000001822137c11 */ /* 0x001fe4000f8210ff */
[----:B------:R-:W-:Y:S01]  /*0630*/  LEA.HI.X.SX32 R17, R10, UR7, 0x1, P0 ;  /* 0x000000070a117c11 */ /* 0x000fe200080f0eff */
[----:B------:R-:W-:Y:S01]  /*0640*/  IMAD.MOV.U32 R10, RZ, RZ, RZ ;  /* 0x000000ffff0a7224 */ /* 0x000fe200078e00ff */
[----:B------:R-:W-:Y:S01]  /*0650*/  IADD3 R19, P0, PT, R19, 0x100, RZ ;  /* 0x0000010013137810 */ /* 0x000fe20007f1e0ff */
[----:B------:R-:W-:Y:S01]  /*0660*/  USHF.L.U32 UR7, UR5, 0x3, URZ ;  /* 0x0000000305077899 */ /* 0x000fe200080006ff */
[----:B------:R-:W-:Y:S01]  /*0670*/  LEA.HI.X R34, R34, UR25, R17, 0x2, P1 ;  /* 0x0000001922227c11 */ /* 0x000fe200088f1411 */
[----:B-1----:R-:W-:-:S03]  /*0680*/  USHF.L.U64.HI UR6, UR20, 0x2, UR21 ;  /* 0x0000000214067899 */ /* 0x002fc60008010215 */
[----:B------:R-:W-:-:S09]  /*0690*/  IADD3.X R34, PT, PT, RZ, R34, RZ, P0, !PT ;  /* 0x00000022ff227210 */ /* 0x000fd200007fe4ff */
.L_x_337:
[----:B------:R-:W-:Y:S01]  /*06a0*/  MOV R16, R19 ;  /* 0x0000001300107202 */ /* 0x000fe20000000f00 */
[----:B------:R-:W-:Y:S01]  /*06b0*/  IMAD.U32 R21, RZ, RZ, UR7 ;  /* 0x00000007ff157e24 */ /* 0x000fe2000f8e00ff */
[----:B------:R-:W-:Y:S01]  /*06c0*/  MOV R19, UR5 ;  /* 0x0000000500137c02 */ /* 0x000fe20008000f00 */
[----:B------:R-:W-:Y:S02]  /*06d0*/  IMAD.MOV.U32 R17, RZ, RZ, R34 ;  /* 0x000000ffff117224 */ /* 0x000fe400078e0022 */
[----:B------:R-:W-:-:S05]  /*06e0*/  IMAD.WIDE R20, R21, 0x4, R16 ;  /* 0x0000000415147825 */ /* 0x000fca00078e0210 */
[----:B------:R-:W2:Y:S01]  /*06f0*/  LDG.E R23, desc[UR14][R20.64+-0x100] ;  /* 0xffff000e14177981 */ /* 0x000ea2000c1e1900 */
[----:B------:R-:W-:-:S03]  /*0700*/  IMAD.WIDE R18, R19, 0x20, R20 ;  /* 0x0000002013127825 */ /* 0x000fc600078e0214 */
[----:B------:R-:W3:Y:S04]  /*0710*/  LDG.E R36, desc[UR14][R20.64+-0x80] ;  /* 0xffff800e14247981 */ /* 0x000ee8000c1e1900 */
[----:B------:R0:W4:Y:S04]  /*0720*/  LDG.E R37, desc[UR14][R20.64] ;  /* 0x0000000e14257981 */ /* 0x000128000c1e1900 */
[----:B------:R-:W5:Y:S04]  /*0730*/  LDG.E R35, desc[UR14][R18.64+-0x100] ;  /* 0xffff000e12237981 */ /* 0x000f68000c1e1900 */
[----:B------:R-:W5:Y:S01]  /*0740*/  LDG.E R33, desc[UR14][R18.64] ;  /* 0x0000000e12217981 */ /* 0x000f62000c1e1900 */
[----:B0-----:R-:W-:-:S03]  /*0750*/  MOV R21, UR5 ;  /* 0x0000000500157c02 */ /* 0x001fc60008000f00 */
[----:B------:R-:W5:Y:S01]  /*0760*/  LDG.E R34, desc[UR14][R18.64+-0x80] ;  /* 0xffff800e12227981 */ /* 0x000f62000c1e1900 */
[----:B--2---:R-:W-:Y:S01]  /*0770*/  FADD.FTZ R0, R23, R0 ;  /* 0x0000000017007221 */ /* 0x004fe20000010000 */
[----:B------:R-:W-:-:S04]  /*0780*/  IMAD.U32 R23, RZ, RZ, UR5 ;  /* 0x00000005ff177e24 */ /* 0x000fc8000f8e00ff */
[----:B------:R-:W-:-:S05]  /*0790*/  IMAD.WIDE R22, R23, 0x20, R18 ;  /* 0x0000002017167825 */ /* 0x000fca00078e0212 */
[----:B------:R-:W2:Y:S01]  /*07a0*/  LDG.E R19, desc[UR14][R22.64+-0x100] ;  /* 0xffff000e16137981 */ /* 0x000ea2000c1e1900 */
[----:B------:R-:W-:-:S04]  /*07b0*/  IMAD.WIDE R20, R21, 0x20, R22 ;  /* 0x0000002015147825 */ /* 0x000fc800078e0216 */
[----:B---3--:R-:W-:Y:S01]  /*07c0*/  FADD.FTZ R29, R36, R29 ;  /* 0x0000001d241d7221 */ /* 0x008fe20000010000 */
[----:B----4-:R-:W-:Y:S01]  /*07d0*/  FADD.FTZ R15, R37, R15 ;  /* 0x0000000f250f7221 */ /* 0x010fe20000010000 */
[----:B-----5:R-:W-:Y:S01]  /*07e0*/  FADD.FTZ R8, R35, R8 ;  /* 0x0000000823087221 */ /* 0x020fe20000010000 */
[----:B------:R-:W3:Y:S04]  /*07f0*/  LDG.E R36, desc[UR14][R22.64] ;  /* 0x0000000e16247981 */ /* 0x000ee8000c1e1900 */
[----:B------:R0:W4:Y:S04]  /*0800*/  LDG.E R35, desc[UR14][R22.64+-0x80] ;  /* 0xffff800e16237981 */ /* 0x000128000c1e1900 */
[----:B------:R-:W5:Y:S01]  /*0810*/  LDG.E R37, desc[UR14][R20.64+-0x100] ;  /* 0xffff000e14257981 */ /* 0x000f62000c1e1900 */
[----:B------:R-:W-:Y:S01]  /*0820*/  FADD.FTZ R14, R33, R14 ;  /* 0x0000000e210e7221 */ /* 0x000fe20000010000 */
[----:B------:R-:W-:Y:S01]  /*0830*/  IMAD.U32 R33, RZ, RZ, UR5 ;  /* 0x00000005ff217e24 */ /* 0x000fe2000f8e00ff */
[----:B0-----:R-:W-:Y:S01]  /*0840*/  MOV R23, UR5 ;  /* 0x0000000500177c02 */ /* 0x001fe20008000f00 */
[----:B------:R-:W-:-:S02]  /*0850*/  FADD.FTZ R7, R34, R7 ;  /* 0x0000000722077221 */ /* 0x000fc40000010000 */
[----:B------:R-:W5:Y:S01]  /*0860*/  LDG.E R34, desc[UR14][R20.64] ;  /* 0x0000000e14227981 */ /* 0x000f62000c1e1900 */
[----:B--2---:R-:W-:Y:S01]  /*0870*/  FADD.FTZ R28, R19, R28 ;  /* 0x0000001c131c7221 */ /* 0x004fe20000010000 */
[----:B------:R-:W-:Y:S02]  /*0880*/  IMAD.WIDE R18, R33, 0x20, R20 ;  /* 0x0000002021127825 */ /* 0x000fe400078e0214 */
[----:B------:R0:W2:Y:S02]  /*0890*/  LDG.E R33, desc[UR14][R20.64+-0x80] ;  /* 0xffff800e14217981 */ /* 0x0000a4000c1e1900 */
[----:B------:R-:W-:-:S04]  /*08a0*/  IMAD.WIDE R22, R23, 0x20, R18 ;  /* 0x0000002017167825 */ /* 0x000fc800078e0212 */
[----:B---3--:R-:W-:Y:S01]  /*08b0*/  FADD.FTZ R27, R36, R27 ;  /* 0x0000001b241b7221 */ /* 0x008fe20000010000 */
[----:B----4-:R-:W-:Y:S01]  /*08c0*/  FADD.FTZ R32, R35, R32 ;  /* 0x0000002023207221 */ /* 0x010fe20000010000 */
[----:B------:R-:W3:Y:S01]  /*08d0*/  LDG.E R36, desc[UR14][R18.64+-0x80] ;  /* 0xffff800e12247981 */ /* 0x000ee2000c1e1900 */
[----:B-----5:R-:W-:-:S03]  /*08e0*/  FADD.FTZ R6, R37, R6 ;  /* 0x0000000625067221 */ /* 0x020fc60000010000 */
[----:B------:R-:W4:Y:S04]  /*08f0*/  LDG.E R35, desc[UR14][R18.64+-0x100] ;  /* 0xffff000e12237981 */ /* 0x000f28000c1e1900 */
[----:B------:R-:W5:Y:S01]  /*0900*/  LDG.E R37, desc[UR14][R22.64+-0x100] ;  /* 0xffff000e16257981 */ /* 0x000f62000c1e1900 */
[----:B0-----:R-:W-:-:S03]  /*0910*/  IMAD.U32 R21, RZ, RZ, UR5 ;  /* 0x00000005ff157e24 */ /* 0x001fc6000f8e00ff */
[----:B------:R-:W5:Y:S01]  /*0920*/  LDG.E R19, desc[UR14][R18.64] ;  /* 0x0000000e12137981 */ /* 0x000f62000c1e1900 */
[----:B------:R-:W-:-:S04]  /*0930*/  IMAD.WIDE R20, R21, 0x20, R22 ;  /* 0x0000002015147825 */ /* 0x000fc800078e0216 */
[----:B------:R-:W-:Y:S02]  /*0940*/  FADD.FTZ R13, R34, R13 ;  /* 0x0000000d220d7221 */ /* 0x000fe40000010000 */
[----:B------:R-:W5:Y:S04]  /*0950*/  LDG.E R34, desc[UR14][R22.64+-0x80] ;  /* 0xffff800e16227981 */ /* 0x000f68000c1e1900 */
[----:B------:R-:W5:Y:S01]  /*0960*/  LDG.E R18, desc[UR14][R20.64+-0x80] ;  /* 0xffff800e14127981 */ /* 0x000f62000c1e1900 */
[----:B--2---:R-:W-:-:S03]  /*0970*/  FADD.FTZ R12, R33, R12 ;  /* 0x0000000c210c7221 */ /* 0x004fc60000010000 */
[----:B------:R-:W2:Y:S01]  /*0980*/  LDG.E R33, desc[UR14][R22.64] ;  /* 0x0000000e16217981 */ /* 0x000ea2000c1e1900 */
[----:B---3--:R-:W-:-:S03]  /*0990*/  FADD.FTZ R11, R36, R11 ;  /* 0x0000000b240b7221 */ /* 0x008fc60000010000 */
[----:B------:R-:W3:Y:S01]  /*09a0*/  LDG.E R36, desc[UR14][R20.64+-0x100] ;  /* 0xffff000e14247981 */ /* 0x000ee2000c1e1900 */
[----:B----4-:R-:W-:-:S03]  /*09b0*/  FADD.FTZ R5, R35, R5 ;  /* 0x0000000523057221 */ /* 0x010fc60000010000 */
[----:B------:R-:W4:Y:S01]  /*09c0*/  LDG.E R35, desc[UR14][R20.64] ;  /* 0x0000000e14237981 */ /* 0x000f22000c1e1900 */
[----:B-----5:R-:W-:-:S03]  /*09d0*/  FADD.FTZ R4, R37, R4 ;  /* 0x0000000425047221 */ /* 0x020fc60000010000 */
[----:B------:R-:W5:Y:S04]  /*09e0*/  LDG.E R37, desc[UR14][R16.64+-0x100] ;  /* 0xffff000e10257981 */ /* 0x000f68000c1e1900 */
[----:B------:R-:W5:Y:S04]  /*09f0*/  LDG.E R23, desc[UR14][R16.64+-0x80] ;  /* 0xffff800e10177981 */ /* 0x000f68000c1e1900 */
[----:B------:R-:W5:Y:S01]  /*0a00*/  LDG.E R22, desc[UR14][R16.64] ;  /* 0x0000000e10167981 */ /* 0x000f62000c1e1900 */
[----:B------:R-:W-:Y:S01]  /*0a10*/  UIADD3 UR4, UPT, UPT, UR4, 0x1, URZ ;  /* 0x0000000104047890 */ /* 0x000fe2000fffe0ff */
[----:B------:R-:W-:-:S03]  /*0a20*/  FADD.FTZ R26, R19, R26 ;  /* 0x0000001a131a7221 */ /* 0x000fc60000010000 */
[----:B------:R-:W-:Y:S01]  /*0a30*/  UISETP.NE.AND UP0, UPT, UR4, URZ, UPT ;  /* 0x000000ff0400728c */ /* 0x000fe2000bf05270 */
[----:B------:R-:W-:Y:S01]  /*0a40*/  MOV R19, UR20 ;  /* 0x0000001400137c02 */ /* 0x000fe20008000f00 */
[----:B------:R-:W-:-:S03]  /*0a50*/  FADD.FTZ R31, R34, R31 ;  /* 0x0000001f221f7221 */ /* 0x000fc60000010000 */
[----:B------:R-:W-:Y:S01]  /*0a60*/  LEA R19, P0, R19, R16, 0x2 ;  /* 0x0000001013137211 */ /* 0x000fe200078010ff */
[----:B------:R-:W-:-:S03]  /*0a70*/  FADD.FTZ R25, R18, R25 ;  /* 0x0000001912197221 */ /* 0x000fc60000010000 */
[----:B------:R-:W-:Y:S01]  /*0a80*/  IADD3.X R34, PT, PT, R17, UR6, RZ, P0, !PT ;  /* 0x0000000611227c10 */ /* 0x000fe200087fe4ff */
[----:B--2---:R-:W-:Y:S01]  /*0a90*/  FADD.FTZ R9, R33, R9 ;  /* 0x0000000921097221 */ /* 0x004fe20000010000 */
[----:B---3--:R-:W-:Y:S01]  /*0aa0*/  FADD.FTZ R3, R36, R3 ;  /* 0x0000000324037221 */ /* 0x008fe20000010000 */
[----:B----4-:R-:W-:Y:S01]  /*0ab0*/  FADD.FTZ R10, R35, R10 ;  /* 0x0000000a230a7221 */ /* 0x010fe20000010000 */
[----:B-----5:R-:W-:Y:S01]  /*0ac0*/  FADD.FTZ R2, R37, R2 ;  /* 0x0000000225027221 */ /* 0x020fe20000010000 */
[----:B------:R-:W-:Y:S01]  /*0ad0*/  FADD.FTZ R30, R23, R30 ;  /* 0x0000001e171e7221 */ /* 0x000fe20000010000 */
[----:B------:R-:W-:Y:S01]  /*0ae0*/  FADD.FTZ R24, R22, R24 ;  /* 0x0000001816187221 */ /* 0x000fe20000010000 */
[----:B------:R-:W-:Y:S06]  /*0af0*/  BRA.U UP0, `(.L_x_337) ;  /* 0xfffffff900e87547 */ /* 0x000fec000b83ffff */
.L_x_336:
[----:B------:R-:W0:Y:S01]  /*0b00*/  S2R R19, SR_TID.X ;  /* 0x0000000000137919 */ /* 0x000e220000002100 */
[----:B------:R-:W2:Y:S01]  /*0b10*/  LDCU UR6, c[0x0][0x500] ;  /* 0x0000a000ff0677ac */ /* 0x000ea20008000800 */
[----:B------:R-:W3:Y:S01]  /*0b20*/  S2UR UR5, SR_CgaCtaId ;  /* 0x00000000000579c3 */ /* 0x000ee20000008800 */
[----:B------:R-:W-:Y:S01]  /*0b30*/  UMOV UR4, 0x400 ;  /* 0x0000040000047882 */ /* 0x000fe20000000000 */
[----:B------:R-:W-:Y:S01]  /*0b40*/  UIADD3 UR11, UPT, UPT, -UR12, UR11, URZ ;  /* 0x0000000b0c0b7290 */ /* 0x000fe2000fffe1ff */
[----:B--2---:R-:W-:Y:S01]  /*0b50*/  FMUL.FTZ R6, R6, UR6 ;  /* 0x0000000606067c20 */ /* 0x004fe20008410000 */
[----:B------:R-:W-:Y:S01]  /*0b60*/  FMUL.FTZ R5, R5, UR6 ;  /* 0x0000000605057c20 */ /* 0x000fe20008410000 */
[----:B------:R-:W-:Y:S01]  /*0b70*/  FMUL.FTZ R35, R3, UR6 ;  /* 0x0000000603237c20 */ /* 0x000fe20008410000 */
[----:B------:R-:W-:Y:S01]  /*0b80*/  FMUL.FTZ R7, R7, UR6 ;  /* 0x0000000607077c20 */ /* 0x000fe20008410000 */
[----:B------:R-:W-:Y:S01]  /*0b90*/  FMUL.FTZ R32, R32, UR6 ;  /* 0x0000000620207c20 */ /* 0x000fe20008410000 */
[----:B------:R-:W-:Y:S01]  /*0ba0*/  FMUL.FTZ R12, R12, UR6 ;  /* 0x000000060c0c7c20 */ /* 0x000fe20008410000 */
[----:B------:R-:W-:Y:S01]  /*0bb0*/  F2FP.BF16.F32.PACK_AB R3, R5, R6 ;  /* 0x000000060503723e */ /* 0x000fe200000010ff */
[----:B------:R-:W-:Y:S01]  /*0bc0*/  FMUL.FTZ R5, R30, UR6 ;  /* 0x000000061e057c20 */ /* 0x000fe20008410000 */
[----:B------:R-:W-:Y:S01]  /*0bd0*/  FMUL.FTZ R6, R29, UR6 ;  /* 0x000000061d067c20 */ /* 0x000fe20008410000 */
[----:B------:R-:W-:Y:S01]  /*0be0*/  FMUL.FTZ R11, R11, UR6 ;  /* 0x000000060b0b7c20 */ /* 0x000fe20008410000 */
[----:B---3--:R-:W-:Y:S01]  /*0bf0*/  ULEA UR4, UR5, UR4, 0x18 ;  /* 0x0000000405047291 */ /* 0x008fe2000f8ec0ff */
[----:B------:R-:W-:Y:S01]  /*0c00*/  FMUL.FTZ R23, R0, UR6 ;  /* 0x0000000600177c20 */ /* 0x000fe20008410000 */
[----:B------:R-:W-:Y:S01]  /*0c10*/  FMUL.FTZ R2, R2, UR6 ;  /* 0x0000000602027c20 */ /* 0x000fe20008410000 */
[C---:B0-----:R-:W-:Y:S01]  /*0c20*/  IMAD.SHL.U32 R18, R19.reuse, 0x10, RZ ;  /* 0x0000001013127824 */ /* 0x041fe200078e00ff */
[--C-:B------:R-:W-:Y:S01]  /*0c30*/  SHF.R.U32.HI R20, RZ, 0x4, R19.reuse ;  /* 0x00000004ff147819 */ /* 0x100fe20000011613 */
[C---:B-1----:R-:W-:Y:S01]  /*0c40*/  IMAD.SHL.U32 R17, R19.reuse, 0x8, RZ ;  /* 0x0000000813117824 */ /* 0x042fe200078e00ff */
[----:B------:R-:W-:Y:S01]  /*0c50*/  SHF.R.U32.HI R16, RZ, 0x2, R19 ;  /* 0x00000002ff107819 */ /* 0x000fe20000011613 */
[----:B------:R-:W-:Y:S01]  /*0c60*/  FMUL.FTZ R0, R8, UR6 ;  /* 0x0000000608007c20 */ /* 0x000fe20008410000 */
[----:B------:R-:W-:Y:S01]  /*0c70*/  LOP3.LUT R22, R20, 0x8, RZ, 0xc0, !PT ;  /* 0x0000000814167812 */ /* 0x000fe200078ec0ff */
[----:B------:R-:W-:Y:S01]  /*0c80*/  FMUL.FTZ R33, R28, UR6 ;  /* 0x000000061c217c20 */ /* 0x000fe20008410000 */
[----:B------:R-:W-:Y:S01]  /*0c90*/  SHF.L.U32 R21, R19, 0x1, RZ ;  /* 0x0000000113157819 */ /* 0x000fe200000006ff */
[----:B------:R-:W-:Y:S01]  /*0ca0*/  FMUL.FTZ R4, R4, UR6 ;  /* 0x0000000604047c20 */ /* 0x000fe20008410000 */
[----:B------:R-:W-:Y:S01]  /*0cb0*/  LOP3.LUT R20, R18, 0x600, RZ, 0xc0, !PT ;  /* 0x0000060012147812 */ /* 0x000fe200078ec0ff */
[----:B------:R-:W-:Y:S01]  /*0cc0*/  FMUL.FTZ R31, R31, UR6 ;  /* 0x000000061f1f7c20 */ /* 0x000fe20008410000 */
[----:B------:R-:W-:Y:S01]  /*0cd0*/  SHF.L.U32 R18, R16, 0x5, RZ ;  /* 0x0000000510127819 */ /* 0x000fe200000006ff */
[----:B------:R-:W-:Y:S01]  /*0ce0*/  FMUL.FTZ R8, R25, UR6 ;  /* 0x0000000619087c20 */ /* 0x000fe20008410000 */
[----:B------:R-:W-:Y:S01]  /*0cf0*/  LOP3.LUT R34, R22, 0xc0, R17, 0xf8, !PT ;  /* 0x000000c016227812 */ /* 0x000fe200078ef811 */
[----:B------:R-:W-:Y:S01]  /*0d00*/  FMUL.FTZ R24, R24, UR6 ;  /* 0x0000000618187c20 */ /* 0x000fe20008410000 */
[----:B------:R-:W-:Y:S01]  /*0d10*/  LOP3.LUT R21, R20, 0x6, R21, 0xf8, !PT ;  /* 0x0000000614157812 */ /* 0x000fe200078ef815 */
[----:B------:R-:W-:Y:S01]  /*0d20*/  FMUL.FTZ R15, R15, UR6 ;  /* 0x000000060f0f7c20 */ /* 0x000fe20008410000 */
[----:B------:R-:W-:Y:S01]  /*0d30*/  LOP3.LUT R20, R17, 0xd8, RZ, 0xc0, !PT ;  /* 0x000000d811147812 */ /* 0x000fe200078ec0ff */
[----:B------:R-:W-:Y:S01]  /*0d40*/  FMUL.FTZ R14, R14, UR6 ;  /* 0x000000060e0e7c20 */ /* 0x000fe20008410000 */
[----:B------:R-:W-:Y:S01]  /*0d50*/  LOP3.LUT R22, R18, 0x20, RZ, 0xc0, !PT ;  /* 0x0000002012167812 */ /* 0x000fe200078ec0ff */
[----:B------:R-:W-:Y:S01]  /*0d60*/  FMUL.FTZ R27, R27, UR6 ;  /* 0x000000061b1b7c20 */ /* 0x000fe20008410000 */
[--C-:B------:R-:W-:Y:S01]  /*0d70*/  LOP3.LUT R18, R34, 0x18, R19.reuse, 0x78, !PT ;  /* 0x0000001822127812 */ /* 0x100fe200078e7813 */
[----:B------:R-:W-:Y:S01]  /*0d80*/  FMUL.FTZ R13, R13, UR6 ;  /* 0x000000060d0d7c20 */ /* 0x000fe20008410000 */
[----:B------:R-:W-:Y:S01]  /*0d90*/  LOP3.LUT R20, R20, 0x18, R19, 0x78, !PT ;  /* 0x0000001814147812 */ /* 0x000fe200078e7813 */
[----:B------:R-:W-:Y:S01]  /*0da0*/  IMAD.SHL.U32 R19, R19, 0x4, RZ ;  /* 0x0000000413137824 */ /* 0x000fe200078e00ff */
[----:B------:R-:W-:Y:S01]  /*0db0*/  LOP3.LUT R18, R18, R21, R22, 0xfe, !PT ;  /* 0x0000001512127212 */ /* 0x000fe200078efe16 */
[----:B------:R-:W-:Y:S01]  /*0dc0*/  FMUL.FTZ R26, R26, UR6 ;  /* 0x000000061a1a7c20 */ /* 0x000fe20008410000 */
[----:B------:R-:W-:Y:S01]  /*0dd0*/  F2FP.BF16.F32.PACK_AB R5, R6, R5 ;  /* 0x000000050605723e */ /* 0x000fe200000010ff */
[----:B------:R-:W-:Y:S01]  /*0de0*/  FMUL.FTZ R9, R9, UR6 ;  /* 0x0000000609097c20 */ /* 0x000fe20008410000 */
[----:B------:R-:W-:Y:S01]  /*0df0*/  F2FP.BF16.F32.PACK_AB R6, R32, R7 ;  /* 0x000000072006723e */ /* 0x000fe200000010ff */
[----:B------:R-:W-:Y:S01]  /*0e00*/  FMUL.FTZ R10, R10, UR6 ;  /* 0x000000060a0a7c20 */ /* 0x000fe20008410000 */
[----:B------:R-:W-:-:S02]  /*0e10*/  F2FP.BF16.F32.PACK_AB R7, R11, R12 ;  /* 0x0000000c0b07723e */ /* 0x000fc400000010ff */
[----:B------:R-:W-:Y:S02]  /*0e20*/  LOP3.LUT R12, R19, 0x40, RZ, 0xc0, !PT ;  /* 0x00000040130c7812 */ /* 0x000fe400078ec0ff */
[----:B------:R-:W-:Y:S02]  /*0e30*/  LEA R11, R18, UR4, 0x1 ;  /* 0x00000004120b7c11 */ /* 0x000fe4000f8e08ff */
[----:B------:R-:W-:Y:S02]  /*0e40*/  F2FP.BF16.F32.PACK_AB R2, R23, R2 ;  /* 0x000000021702723e */ /* 0x000fe400000010ff */
[----:B------:R-:W-:Y:S02]  /*0e50*/  F2FP.BF16.F32.PACK_AB R0, R33, R0 ;  /* 0x000000002100723e */ /* 0x000fe400000010ff */
[----:B------:R-:W-:Y:S01]  /*0e60*/  F2FP.BF16.F32.PACK_AB R4, R35, R4 ;  /* 0x000000042304723e */ /* 0x000fe200000010ff */
[----:B------:R0:W-:Y:S01]  /*0e70*/  STS [R11], R2 ;  /* 0x000000020b007388 */ /* 0x0001e20000000800 */
[----:B------:R-:W-:-:S02]  /*0e80*/  IADD3 R12, PT, PT, R11, -R12, RZ ;  /* 0x8000000c0b0c7210 */ /* 0x000fc40007ffe0ff */
        /* <DEDUP_REMOVED lines=8> */
[----:B------:R-:W-:-:S02]  /*0f10*/  ISETP.GE.AND P0, PT, R16, UR11, PT ;  /* 0x0000000b10007c0c */ /* 0x000fc4000bf06270 */
[----:B------:R-:W-:Y:S01]  /*0f20*/  LOP3.LUT R21, R22, 0x1f00, R17, 0xf8, !PT ;  /* 0x00001f0016157812 */ /* 0x000fe200078ef811 */
[----:B------:R0:W-:Y:S03]  /*0f30*/  STS [R11+0x1000], R5 ;  /* 0x001000050b007388 */ /* 0x0001e60000000800 */
[----:B------:R-:W-:Y:S01]  /*0f40*/  LOP3.LUT R20, R21, R20, RZ, 0xfc, !PT ;  /* 0x0000001415147212 */ /* 0x000fe200078efcff */
[----:B------:R0:W-:Y:S03]  /*0f50*/  STS [R11+0x1200], R6 ;  /* 0x001200060b007388 */ /* 0x0001e60000000800 */
[----:B------:R-:W-:Y:S01]  /*0f60*/  LEA R20, R20, UR4, 0x1 ;  /* 0x0000000414147c11 */ /* 0x000fe2000f8e08ff */
[----:B------:R0:W-:Y:S04]  /*0f70*/  STS [R12+0x1020], R7 ;  /* 0x001020070c007388 */ /* 0x0001e80000000800 */
[----:B------:R0:W-:Y:S04]  /*0f80*/  STS [R12+0x1220], R8 ;  /* 0x001220080c007388 */ /* 0x0001e80000000800 */
[----:B------:R0:W-:Y:S04]  /*0f90*/  STS [R11+0x2000], R15 ;  /* 0x0020000f0b007388 */ /* 0x0001e80000000800 */
[----:B------:R0:W-:Y:S04]  /*0fa0*/  STS [R11+0x2200], R14 ;  /* 0x0022000e0b007388 */ /* 0x0001e80000000800 */
[----:B------:R0:W-:Y:S04]  /*0fb0*/  STS [R12+0x2020], R13 ;  /* 0x0020200d0c007388 */ /* 0x0001e80000000800 */
[----:B------:R0:W-:Y:S01]  /*0fc0*/  STS [R12+0x2220], R9 ;  /* 0x002220090c007388 */ /* 0x0001e20000000800 */
[----:B------:R-:W-:Y:S06]  /*0fd0*/  BAR.SYNC.DEFER_BLOCKING 0x0 ;  /* 0x0000000000007b1d */ /* 0x000fec0000010000 */
[----:B------:R-:W-:Y:S05]  /*0fe0*/  @P0 EXIT ;  /* 0x000000000000094d */ /* 0x000fea0003800000 */
[----:B------:R-:W1:Y:S01]  /*0ff0*/  LDCU UR4, c[0x0][0x440] ;  /* 0x00008800ff0477ac */ /* 0x000e620008000800 */
[----:B------:R-:W2:Y:S01]  /*1000*/  LDC.64 R18, c[0x0][0x5b8] ;  /* 0x00016e00ff127b82 */ /* 0x000ea20000000a00 */
[----:B0-----:R-:W-:Y:S01]  /*1010*/  LOP3.LUT R12, R17, 0x18, RZ, 0xc0, !PT ;  /* 0x00000018110c7812 */ /* 0x001fe200078ec0ff */
[----:B------:R-:W-:Y:S01]  /*1020*/  IMAD.MOV.U32 R13, RZ, RZ, RZ ;  /* 0x000000ffff0d7224 */ /* 0x000fe200078e00ff */
[----:B------:R-:W0:Y:S01]  /*1030*/  LDS.128 R8, [R20+0x1000] ;  /* 0x0010000014087984 */ /* 0x000e220000000c00 */
[----:B------:R-:W3:Y:S04]  /*1040*/  LDCU.64 UR6, c[0x0][0x558] ;  /* 0x0000ab00ff0677ac */ /* 0x000ee80008000a00 */
[----:B------:R-:W4:Y:S01]  /*1050*/  LDC.64 R14, c[0x0][0x5d0] ;  /* 0x00017400ff0e7b82 */ /* 0x000f220000000a00 */
[----:B-1----:R-:W-:Y:S01]  /*1060*/  ISETP.GE.AND P0, PT, R12, UR4, PT ;  /* 0x000000040c007c0c */ /* 0x002fe2000bf06270 */
[----:B--2---:R-:W-:-:S04]  /*1070*/  IMAD.WIDE.U32 R2, R18, UR12, R12 ;  /* 0x0000000c12027c25 */ /* 0x004fc8000f8e000c */
[----:B------:R-:W-:Y:S01]  /*1080*/  IMAD R0, R19, UR12, R3 ;  /* 0x0000000c13007c24 */ /* 0x000fe2000f8e0203 */
[----:B------:R-:W-:-:S07]  /*1090*/  IADD3 R2, P1, PT, R2, UR16, RZ ;  /* 0x0000001002027c10 */ /* 0x000fce000ff3e0ff */
[----:B------:R-:W1:Y:S01]  /*10a0*/  @!P0 LDS.128 R4, [R20] ;  /* 0x0000000014048984 */ /* 0x000e620000000c00 */
[----:B------:R-:W-:Y:S02]  /*10b0*/  IADD3.X R3, PT, PT, R0, UR17, RZ, P1, !PT ;  /* 0x0000001100037c10 */ /* 0x000fe40008ffe4ff */
[C---:B------:R-:W-:Y:S02]  /*10c0*/  LOP3.LUT R0, R12.reuse, 0x20, RZ, 0xfc, !PT ;  /* 0x000000200c007812 */ /* 0x040fe400078efcff */
[----:B------:R-:W-:Y:S01]  /*10d0*/  LOP3.LUT R12, R12, 0x40, RZ, 0xfc, !PT ;  /* 0x000000400c0c7812 */ /* 0x000fe200078efcff */
[----:B----4-:R-:W-:Y:S01]  /*10e0*/  IMAD.WIDE.U32 R2, R14, UR22, R2 ;  /* 0x000000160e027c25 */ /* 0x010fe2000f8e0002 */
[----:B------:R-:W-:-:S03]  /*10f0*/  ISETP.GE.AND P1, PT, R0, UR4, PT ;  /* 0x0000000400007c0c */ /* 0x000fc6000bf26270 */
[----:B------:R-:W-:Y:S02]  /*1100*/  IMAD R3, R15, UR22, R3 ;  /* 0x000000160f037c24 */ /* 0x000fe4000f8e0203 */
[----:B------:R-:W-:-:S04]  /*1110*/  IMAD.WIDE.U32 R2, R16, R18, R2 ;  /* 0x0000001210027225 */ /* 0x000fc800078e0002 */
[----:B------:R-:W-:Y:S01]  /*1120*/  IMAD R3, R16, R19, R3 ;  /* 0x0000001310037224 */ /* 0x000fe200078e0203 */
[----:B---3--:R-:W-:-:S04]  /*1130*/  LEA R14, P2, R2, UR6, 0x1 ;  /* 0x00000006020e7c11 */ /* 0x008fc8000f8408ff */
[----:B------:R-:W-:Y:S02]  /*1140*/  LEA.HI.X R15, R2, UR7, R3, 0x1, P2 ;  /* 0x00000007020f7c11 */ /* 0x000fe400090f0c03 */
[----:B------:R-:W-:-:S03]  /*1150*/  ISETP.GE.AND P2, PT, R12, UR4, PT ;  /* 0x000000040c007c0c */ /* 0x000fc6000bf46270 */
[----:B0-----:R0:W-:Y:S04]  /*1160*/  @!P1 STG.E.128 desc[UR14][R14.64+0x40], R8 ;  /* 0x000040080e009986 */ /* 0x0011e8000c101d0e */
[----:B-1----:R0:W-:Y:S06]  /*1170*/  @!P0 STG.E.128 desc[UR14][R14.64], R4 ;  /* 0x000000040e008986 */ /* 0x0021ec000c101d0e */
[----:B------:R-:W-:Y:S05]  /*1180*/  @P2 EXIT ;  /* 0x000000000000294d */ /* 0x000fea0003800000 */
[----:B0-----:R-:W0:Y:S04]  /*1190*/  LDS.128 R4, [R20+0x2000] ;  /* 0x0020000014047984 */ /* 0x001e280000000c00 */
[----:B0-----:R-:W-:Y:S01]  /*11a0*/  STG.E.128 desc[UR14][R14.64+0x80], R4 ;  /* 0x000080040e007986 */ /* 0x001fe2000c101d0e */
[----:B------:R-:W-:Y:S05]  /*11b0*/  EXIT ;  /* 0x000000000000794d */ /* 0x000fea0003800000 */
.L_x_338:
        /* <DEDUP_REMOVED lines=12> */
.L_x_1715:


//--------------------- .text._ZN5flash44flash_bwd_dq_dk_dv_loop_seqk_parallel_kernelI23Flash_bwd_kernel_traitsILi96ELi64ELi128ELi8ELi2ELi4ELi4ELb1ELb0EN7cutlass10bfloat16_tE19Flash_kernel_traitsILi96ELi64ELi128ELi8ES3_EELb1ELb0ELb0ELb0ELb0ELb1ELb0EEEvNS_16Flash_bwd_paramsE --------------------------
	.section	.text._ZN5flash44flash_bwd_dq_dk_dv_loop_seqk_parallel_kernelI23Flash_bwd_kernel_traitsILi96ELi64ELi128ELi8ELi2ELi4ELi4ELb1ELb0EN7cutlass10bfloat16_tE19Flash_kernel_traitsILi96ELi64ELi128ELi8ES3_EELb1ELb0ELb0ELb0ELb0ELb1ELb0EEEvNS_16Flash_bwd_paramsE,"ax",@progbits
	.align	128
        .global         _ZN5flash44flash_bwd_dq_dk_dv_loop_seqk_parallel_kernelI23Flash_bwd_kernel_traitsILi96ELi64ELi128ELi8ELi2ELi4ELi4ELb1ELb0EN7cutlass10bfloat16_tE19Flash_kernel_traitsILi96ELi64ELi128ELi8ES3_EELb1ELb0ELb0ELb0ELb0ELb1ELb0EEEvNS_16Flash_bwd_paramsE
        .type           _ZN5flash44flash_bwd_dq_dk_dv_loop_seqk_parallel_kernelI23Flash_bwd_kernel_traitsILi96ELi64ELi128ELi8ELi2ELi4ELi4ELb1ELb0EN7cutlass10bfloat16_tE19Flash_kernel_traitsILi96ELi64ELi128ELi8ES3_EELb1ELb0ELb0ELb0ELb0ELb1ELb0EEEvNS_16Flash_bwd_paramsE,@function
        .size           _ZN5flash44flash_bwd_dq_dk_dv_loop_seqk_parallel_kernelI23Flash_bwd_kernel_traitsILi96ELi64ELi128ELi8ELi2ELi4ELi4ELb1ELb0EN7cutlass10bfloat16_tE19Flash_kernel_traitsILi96ELi64ELi128ELi8ES3_EELb1ELb0ELb0ELb0ELb0ELb1ELb0EEEvNS_16Flash_bwd_paramsE,(.L_x_1716 - _ZN5flash44flash_bwd_dq_dk_dv_loop_seqk_parallel_kernelI23Flash_bwd_kernel_traitsILi96ELi64ELi128ELi8ELi2ELi4ELi4ELb1ELb0EN7cutlass10bfloat16_tE19Flash_kernel_traitsILi96ELi64ELi128ELi8ES3_EELb1ELb0ELb0ELb0ELb0ELb1ELb0EEEvNS_16Flash_bwd_paramsE)
        .other          _ZN5flash44flash_bwd_dq_dk_dv_loop_seqk_parallel_kernelI23Flash_bwd_kernel_traitsILi96ELi64ELi128ELi8ELi2ELi4ELi4ELb1ELb0EN7cutlass10bfloat16_tE19Flash_kernel_traitsILi96ELi64ELi128ELi8ES3_EELb1ELb0ELb0ELb0ELb0ELb1ELb0EEEvNS_16Flash_bwd_paramsE,@"STO_CUDA_ENTRY STV_DEFAULT"
_ZN5flash44flash_bwd_dq_dk_dv_loop_seqk_parallel_kernelI23Flash_bwd_kernel_traitsILi96ELi64ELi128ELi8ELi2ELi4ELi4ELb1ELb0EN7cutlass10bfloat16_tE19Flash_kernel_traitsILi96ELi64ELi128ELi8ES3_EELb1ELb0ELb0ELb0ELb0ELb1ELb0EEEvNS_16Flash_bwd_paramsE:
.text._ZN5flash44flash_bwd_dq_dk_dv_loop_seqk_parallel_kernelI23Flash_bwd_kernel_traitsILi96ELi64ELi128ELi8ELi2ELi4ELi4ELb1ELb0EN7cutlass10bfloat16_tE19Flash_kernel_traitsILi96ELi64ELi128ELi8ES3_EELb1ELb0ELb0ELb0ELb0ELb1ELb0EEEvNS_16Flash_bwd_paramsE:
        /* <DEDUP_REMOVED lines=52> */
.L_x_376:
        /* <DEDUP_REMOVED lines=49> */
.L_x_339:
        /* <DEDUP_REMOVED lines=13> */
[----:B------:R-:W-:Y:S02]  /*0720*/  ULEA UR22, UR46, 0xffffffc0, 0x6 ;  /* 0xffffffc02e167891 */ /* 0x000fe4000f8e30ff */
[----:B-1----:R-:W-:Y:S02]  /*0730*/  @!UP1 UIMAD.WIDE.U32 UR24, UR31, UR10, URZ ;  /* 0x0000000a1f1892a5 */ /* 0x002fe4000f8e00ff */
[----:B--2---:R-:W-:Y:S02]  /*0740*/  @UP1 UIMAD.WIDE.U32 UR16, UR14, UR8, URZ ;  /* 0x000000080e1012a5 */ /* 0x004fe4000f8e00ff */
[----:B------:R-:W-:Y:S02]  /*0750*/  @!UP1 UIMAD UR23, UR31, UR11, UR25 ;  /* 0x0000000b1f1792a4 */ /* 0x000fe4000f8e0219 */
        /* <DEDUP_REMOVED lines=15> */
.L_x_341:
[----:B------:R-:W1:Y:S01]  /*0850*/  LDCU.64 UR18, c[0x0][0x3b8] ;  /* 0x00007700ff1277ac */ /* 0x000e620008000a00 */
[----:B------:R-:W-:-:S04]  /*0860*/  UIADD3 UR5, UPT, UPT, UR43, UR45, URZ ;  /* 0x0000002d2b057290 */ /* 0x000fc8000fffe0ff */
[----:B-1----:R-:W-:Y:S02]  /*0870*/  UIMAD.WIDE.U32 UR48, UR5, UR18, URZ ;  /* 0x00000012053072a5 */ /* 0x002fe4000f8e00ff */
[----:B------:R-:W-:-:S04]  /*0880*/  UIMAD UR5, UR5, UR19, URZ ;  /* 0x00000013050572a4 */ /* 0x000fc8000f8e02ff */
[----:B------:R-:W-:-:S06]  /*0890*/  UIADD3 UR5, UPT, UPT, UR49, UR5, URZ ;  /* 0x0000000531057290 */ /* 0x000fcc000fffe0ff */
[----:B------:R-:W-:-:S07]  /*08a0*/  MOV R17, UR5 ;  /* 0x0000000500117c02 */ /* 0x000fce0008000f00 */
.L_x_342:
        /* <DEDUP_REMOVED lines=42> */
.L_x_343:
[----:B------:R-:W1:Y:S01]  /*0b50*/  LDCU.64 UR16, c[0x0][0x3c0] ;  /* 0x00007800ff1077ac */ /* 0x000e620008000a00 */
[----:B------:R-:W-:-:S04]  /*0b60*/  UIADD3 UR8, UPT, UPT, UR43, UR45, URZ ;  /* 0x0000002d2b087290 */ /* 0x000fc8000fffe0ff */
[----:B-1----:R-:W-:Y:S02]  /*0b70*/  UIMAD.WIDE.U32 UR50, UR8, UR16, URZ ;  /* 0x00000010083272a5 */ /* 0x002fe4000f8e00ff */
[----:B------:R-:W-:-:S04]  /*0b80*/  UIMAD UR8, UR8, UR17, URZ ;  /* 0x00000011080872a4 */ /* 0x000fc8000f8e02ff */
[----:B------:R-:W-:-:S06]  /*0b90*/  UIADD3 UR8, UPT, UPT, UR51, UR8, URZ ;  /* 0x0000000833087290 */ /* 0x000fcc000fffe0ff */
[----:B------:R-:W-:-:S07]  /*0ba0*/  MOV R14, UR8 ;  /* 0x00000008000e7c02 */ /* 0x000fce0008000f00 */
.L_x_344:
        /* <DEDUP_REMOVED lines=28> */
.L_x_345:
[----:B------:R-:W-:Y:S02]  /*0d70*/  UIMAD.WIDE.U32 UR10, UR54, UR14, URZ ;  /* 0x0000000e360a72a5 */ /* 0x000fe4000f8e00ff */
[----:B------:R-:W-:-:S04]  /*0d80*/  UIMAD UR8, UR55, UR14, URZ ;  /* 0x0000000e370872a4 */ /* 0x000fc8000f8e02ff */
[----:B------:R-:W-:-:S12]  /*0d90*/  UIADD3 UR8, UPT, UPT, UR11, UR8, URZ ;  /* 0x000000080b087290 */ /* 0x000fd8000fffe0ff */
.L_x_346:
        /* <DEDUP_REMOVED lines=20> */
.L_x_347:
[----:B------:R-:W1:Y:S01]  /*0ee0*/  LDCU UR55, c[0x0][0x434] ;  /* 0x00008680ff3777ac */ /* 0x000e620008000800 */
[----:B------:R-:W-:-:S04]  /*0ef0*/  UIMAD UR9, UR31, UR49, UR30 ;  /* 0x000000311f0972a4 */ /* 0x000fc8000f8e021e */
[----:B-1----:R-:W-:Y:S02]  /*0f00*/  UIMAD UR55, UR9, UR55, URZ ;  /* 0x00000037093772a4 */ /* 0x002fe4000f8e02ff */
.L_x_348:
        /* <DEDUP_REMOVED lines=11> */
.L_x_349:
[----:B------:R-:W1:Y:S01]  /*0fc0*/  LDCU UR54, c[0x0][0x444] ;  /* 0x00008880ff3677ac */ /* 0x000e620008000800 */
[----:B------:R-:W-:-:S04]  /*0fd0*/  UIMAD UR9, UR31, UR49, UR30 ;  /* 0x000000311f0972a4 */ /* 0x000fc8000f8e021e */
[----:B-1----:R-:W-:-:S12]  /*0fe0*/  UIMAD UR54, UR9, UR54, URZ ;  /* 0x00000036093672a4 */ /* 0x002fd8000f8e02ff */
.L_x_350:
[----:B------:R-:W1:Y:S01]  /*0ff0*/  S2R R26, SR_TID.X ;  /* 0x00000000001a7919 */ /* 0x000e620000002100 */
[----:B------:R-:W-:Y:S01]  /*1000*/  USHF.R.S32.HI UR9, URZ, 0x1f, UR53 ;  /* 0x0000001fff097899 */ /* 0x000fe20008011435 */
[----:B------:R-:W-:Y:S01]  /*1010*/  IMAD.MOV.U32 R9, RZ, RZ, RZ ;  /* 0x000000ffff097224 */ /* 0x000fe200078e00ff */
[----:B------:R-:W2:Y:S01]  /*1020*/  LDCU.64 UR14, c[0x0][0x3b0] ;  /* 0x00007600ff0e77ac */ /* 0x000ea20008000a00 */
[----:B------:R-:W3:Y:S01]  /*1030*/  LDC.64 R12, c[0x0][0x5f8] ;  /* 0x00017e00ff0c7b82 */ /* 0x000ee20000000a00 */
[----:B------:R-:W-:Y:S01]  /*1040*/  BSSY.RECONVERGENT B1, `(.L_x_340) ;  /* 0x0000780000017945 */ /* 0x000fe20003800200 */
[----:B------:R-:W-:Y:S01]  /*1050*/  UIADD3 UR53, UP1, UP0, UR20, UR10, UR53 ;  /* 0x0000000a14357290 */ /* 0x000fe2000f83e035 */
[----:B------:R-:W4:Y:S03]  /*1060*/  LDCU.64 UR20, c[0x0][0x3c8] ;  /* 0x00007900ff1477ac */ /* 0x000f260008000a00 */
[----:B------:R-:W-:-:S02]  /*1070*/  UIADD3.X UR52, UPT, UPT, UR52, UR8, UR9, UP1, UP0 ;  /* 0x0000000834347290 */ /* 0x000fc40008fe0409 */
[----:B------:R-:W5:Y:S01]  /*1080*/  LDCU.128 UR8, c[0x0][0x590] ;  /* 0x0000b200ff0877ac */ /* 0x000f620008000c00 */
[----:B------:R-:W-:Y:S02]  /*1090*/  UIMAD UR56, UR49, UR56, URZ ;  /* 0x00000038313872a4 */ /* 0x000fe4000f8e02ff */
[----:B--2---:R-:W-:Y:S01]  /*10a0*/  UIMAD UR59, UR25, UR14, URZ ;  /* 0x0000000e193b72a4 */ /* 0x004fe2000f8e02ff */
[----:B------:R-:W-:Y:S01]  /*10b0*/  IMAD.U32 R4, RZ, RZ, UR14 ;  /* 0x0000000eff047e24 */ /* 0x000fe2000f8e00ff */
[----:B------:R-:W-:Y:S02]  /*10c0*/  UISETP.GT.AND UP0, UPT, UR47, URZ, UPT ;  /* 0x000000ff2f00728c */ /* 0x000fe4000bf04270 */
[----:B------:R-:W-:Y:S01]  /*10d0*/  UIMAD UR59, UR22, UR15, UR59 ;  /* 0x0000000f163b72a4 */ /* 0x000fe2000f8e023b */
[----:B----4-:R-:W-:Y:S01]  /*10e0*/  IMAD.U32 R6, RZ, RZ, UR20 ;  /* 0x00000014ff067e24 */ /* 0x010fe2000f8e00ff */
[----:B------:R-:W-:Y:S02]  /*10f0*/  ULEA UR54, UR51, UR54, 0x6 ;  /* 0x0000003633367291 */ /* 0x000fe4000f8e30ff */
[----:B------:R-:W-:-:S02]  /*1100*/  ULEA UR55, UR51, UR55, 0x6 ;  /* 0x0000003733377291 */ /* 0x000fc4000f8e30ff */
[----:B------:R-:W-:Y:S01]  /*1110*/  MOV R0, UR59 ;  /* 0x0000003b00007c02 */ /* 0x000fe20008000f00 */
[C---:B-1----:R-:W-:Y:S01]  /*1120*/  IMAD.SHL.U32 R20, R26.reuse, 0x8, RZ ;  /* 0x000000081a147824 */ /* 0x042fe200078e00ff */
[----:B-----5:R-:W-:Y:S01]  /*1130*/  UIMAD UR25, UR25, UR8, URZ ;  /* 0x00000008191972a4 */ /* 0x020fe2000f8e02ff */
[----:B------:R-:W-:Y:S01]  /*1140*/  IMAD.U32 R7, RZ, RZ, UR8 ;  /* 0x00000008ff077e24 */ /* 0x000fe2000f8e00ff */
[----:B------:R-:W-:Y:S02]  /*1150*/  LOP3.LUT R248, R26, 0x1f, RZ, 0xc0, !PT ;  /* 0x0000001f1af87812 */ /* 0x000fe400078ec0ff */
[----:B------:R-:W-:Y:S01]  /*1160*/  LOP3.LUT R8, R20, 0x18, RZ, 0xc0, !PT ;  /* 0x0000001814087812 */ /* 0x000fe200078ec0ff */
[----:B------:R-:W-:Y:S01]  /*1170*/  UIMAD UR20, UR22, UR9, UR25 ;  /* 0x00000009161472a4 */ /* 0x000fe2000f8e0219 */
[----:B------:R-:W-:Y:S02]  /*1180*/  SHF.R.U32.HI R246, RZ, 0x5, R26 ;  /* 0x00000005fff67819 */ /* 0x000fe4000001161a */
[----:B------:R-:W-:Y:S01]  /*1190*/  IADD3 R2, P0, PT, R8, UR60, RZ ;  /* 0x0000003c08027c10 */ /* 0x000fe2000ff1e0ff */
[----:B------:R-:W-:Y:S01]  /*11a0*/  IMAD.WIDE.U32 R4, R4, UR22, R8 ;  /* 0x0000001604047c25 */ /* 0x000fe2000f8e0008 */
[----:B------:R-:W-:Y:S01]  /*11b0*/  MOV R10, UR11 ;  /* 0x0000000b000a7c02 */ /* 0x000fe20008000f00 */
[----:B------:R-:W1:Y:S01]  /*11c0*/  LDCU.64 UR60, c[0x0][0x420] ;  /* 0x00008400ff3c77ac */ /* 0x000e620008000a00 */
[----:B------:R-:W-:Y:S01]  /*11d0*/  SHF.R.U32.HI R21, RZ, 0x2, R26 ;  /* 0x00000002ff157819 */ /* 0x000fe2000001161a */
[----:B------:R-:W-:Y:S01]  /*11e0*/  IMAD.X R3, RZ, RZ, UR58, P0 ;  /* 0x0000003aff037e24 */ /* 0x000fe200080e06ff */
[----:B------:R-:W-:Y:S01]  /*11f0*/  IADD3 R4, P1, PT, R4, UR24, RZ ;  /* 0x0000001804047c10 */ /* 0x000fe2000ff3e0ff */
[----:B------:R-:W2:Y:S01]  /*1200*/  LDCU.64 UR24, c[0x0][0x380] ;  /* 0x00007000ff1877ac */ /* 0x000ea20008000a00 */
[----:B------:R-:W-:Y:S01]  /*1210*/  ISETP.NE.AND P0, PT, RZ, UR57, PT ;  /* 0x00000039ff007c0c */ /* 0x000fe2000bf05270 */
[----:B------:R-:W-:Y:S01]  /*1220*/  IMAD.WIDE.U32 R2, R7, UR22, R2 ;  /* 0x0000001607027c25 */ /* 0x000fe2000f8e0002 */
[----:B------:R-:W-:Y:S01]  /*1230*/  IADD3.X R5, PT, PT, R5, UR23, R0, P1, !PT ;  /* 0x0000001705057c10 */ /* 0x000fe20008ffe400 */
[----:B------:R-:W4:Y:S01]  /*1240*/  LDCU.64 UR22, c[0x0][0x550] ;  /* 0x0000aa00ff1677ac */ /* 0x000f220008000a00 */
[----:B------:R-:W-:Y:S01]  /*1250*/  MOV R0, UR21 ;  /* 0x0000001500007c02 */ /* 0x000fe20008000f00 */
[----:B------:R-:W-:-:S02]  /*1260*/  VIADD R3, R3, UR20 ;  /* 0x0000001403037c36 */ /* 0x000fc40008000000 */
[----:B------:R-:W-:Y:S01]  /*1270*/  IMAD.WIDE.U32 R6, R6, UR30, R4 ;  /* 0x0000001e06067c25 */ /* 0x000fe2000f8e0004 */
[----:B------:R-:W5:Y:S03]  /*1280*/  LDCU.64 UR20, c[0x0][0x570] ;  /* 0x0000ae00ff1477ac */ /* 0x000f660008000a00 */
[----:B------:R-:W-:Y:S01]  /*1290*/  IMAD.U32 R4, RZ, RZ, UR10 ;  /* 0x0000000aff047e24 */ /* 0x000fe2000f8e00ff */
[----:B------:R-:W-:Y:S01]  /*12a0*/  USHF.L.U32 UR10, UR56, 0x6, URZ ;  /* 0x00000006380a7899 */ /* 0x000fe200080006ff */
[----:B------:R-:W-:Y:S01]  /*12b0*/  IMAD R7, R0, UR30, R7 ;  /* 0x0000001e00077c24 */ /* 0x000fe2000f8e0207 */
[----:B------:R-:W4:Y:S01]  /*12c0*/  LDCU.64 UR58, c[0x0][0x5e8] ;  /* 0x0000bd00ff3a77ac */ /* 0x000f220008000a00 */
[----:B------:R-:W-:Y:S01]  /*12d0*/  IMAD.WIDE.U32 R4, R4, UR30, R2 ;  /* 0x0000001e04047c25 */ /* 0x000fe2000f8e0002 */
[----:B-1----:R-:W-:-:S03]  /*12e0*/  UIMAD.WIDE UR60, UR55, 0x4, UR60 ;  /* 0x00000004373c78a5 */ /* 0x002fc6000f8e023c */
[----:B---3--:R-:W-:-:S04]  /*12f0*/  IMAD.WIDE.U32 R2, R12, UR28, RZ ;  /* 0x0000001c0c027c25 */ /* 0x008fc8000f8e00ff */
[----:B------:R-:W-:Y:S01]  /*1300*/  IMAD R0, R246, UR56, R248 ;  /* 0x00000038f6007c24 */ /* 0x000fe2000f8e02f8 */
        /* <DEDUP_REMOVED lines=11> */
[C---:B------:R-:W-:Y:S01]  /*13c0*/  IMAD.WIDE.U32 R2, R21.reuse, UR8, R2 ;  /* 0x0000000815027c25 */ /* 0x040fe2000f8e0002 */
[----:B------:R-:W-:Y:S02]  /*13d0*/  LEA.HI.X.SX32 R7, R10, R12, 0x1, P1 ;  /* 0x0000000c0a077211 */ /* 0x000fe400008f0eff */
[----:B-----5:R-:W-:Y:S01]  /*13e0*/  LEA R238, P1, R0, UR20, 0x2 ;  /* 0x0000001400ee7c11 */ /* 0x020fe2000f8210ff */
[C---:B------:R-:W-:Y:S01]  /*13f0*/  IMAD R6, R21.reuse, UR9, R3 ;  /* 0x0000000915067c24 */ /* 0x040fe2000f8e0203 */
[----:B--2---:R-:W-:Y:S01]  /*1400*/  LEA R242, P3, R4, UR24, 0x1 ;  /* 0x0000001804f27c11 */ /* 0x004fe2000f8608ff */
[C---:B------:R-:W-:Y:S01]  /*1410*/  IMAD R3, R21.reuse, UR15, R5 ;  /* 0x0000000f15037c24 */ /* 0x040fe2000f8e0205 */
[----:B------:R-:W-:Y:S01]  /*1420*/  LEA.HI.X R239, R0, UR21, R7, 0x2, P1 ;  /* 0x0000001500ef7c11 */ /* 0x000fe200088f1407 */
[----:B----4-:R-:W-:Y:S01]  /*1430*/  UIMAD.WIDE UR14, UR54, 0x4, UR58 ;  /* 0x00000004360e78a5 */ /* 0x010fe2000f8e023a */
[----:B------:R-:W-:Y:S02]  /*1440*/  IADD3 R10, P1, PT, R21, 0x40, RZ ;  /* 0x00000040150a7810 */ /* 0x000fe40007f3e0ff */
[----:B------:R-:W-:-:S02]  /*1450*/  LEA R240, P2, R2, UR22, 0x1 ;  /* 0x0000001602f07c11 */ /* 0x000fc4000f8408ff */
        /* <DEDUP_REMOVED lines=18> */
.L_x_352:
[----:B------:R-:W1:Y:S01]  /*1580*/  LDCU.64 UR14, c[0x0][0x5c0] ;  /* 0x0000b800ff0e77ac */ /* 0x000e620008000a00 */
[----:B------:R-:W-:-:S04]  /*1590*/  UIADD3 UR8, UPT, UPT, UR43, UR45, URZ ;  /* 0x0000002d2b087290 */ /* 0x000fc8000fffe0ff */
[----:B-1----:R-:W-:Y:S02]  /*15a0*/  UIMAD.WIDE.U32 UR18, UR8, UR14, URZ ;  /* 0x0000000e081272a5 */ /* 0x002fe4000f8e00ff */
[----:B------:R-:W-:-:S04]  /*15b0*/  UIMAD UR8, UR8, UR15, URZ ;  /* 0x0000000f080872a4 */ /* 0x000fc8000f8e02ff */
[----:B------:R-:W-:-:S06]  /*15c0*/  UIADD3 UR8, UPT, UPT, UR19, UR8, URZ ;  /* 0x0000000813087290 */ /* 0x000fcc000fffe0ff */
[----:B------:R-:W-:Y:S02]  /*15d0*/  MOV R0, UR8 ;  /* 0x0000000800007c02 */ /* 0x000fe40008000f00 */
.L_x_353:
        /* <DEDUP_REMOVED lines=13> */
.L_x_354:
[----:B------:R-:W1:Y:S01]  /*16b0*/  LDCU.64 UR10, c[0x0][0x5c8] ;  /* 0x0000b900ff0a77ac */ /* 0x000e620008000a00 */
[----:B------:R-:W-:-:S04]  /*16c0*/  UIADD3 UR43, UPT, UPT, UR43, UR45, URZ ;  /* 0x0000002d2b2b7290 */ /* 0x000fc8000fffe0ff */
[----:B-1----:R-:W-:Y:S02]  /*16d0*/  UIMAD.WIDE.U32 UR16, UR43, UR10, URZ ;  /* 0x0000000a2b1072a5 */ /* 0x002fe4000f8e00ff */
[----:B------:R-:W-:-:S04]  /*16e0*/  UIMAD UR43, UR43, UR11, URZ ;  /* 0x0000000b2b2b72a4 */ /* 0x000fc8000f8e02ff */
[----:B------:R-:W-:-:S06]  /*16f0*/  UIADD3 UR43, UPT, UPT, UR17, UR43, URZ ;  /* 0x0000002b112b7290 */ /* 0x000fcc000fffe0ff */
[----:B------:R-:W-:-:S07]  /*1700*/  MOV R11, UR43 ;  /* 0x0000002b000b7c02 */ /* 0x000fce0008000f00 */
.L_x_355:
        /* <DEDUP_REMOVED lines=26> */
.L_x_357:
[----:B------:R-:W-:Y:S05]  /*18b0*/  BSYNC.RECONVERGENT B0 ;  /* 0x0000000000007941 */ /* 0x000fea0003800200 */
.L_x_356:
        /* <DEDUP_REMOVED lines=13> */
.L_x_359:
[----:B------:R-:W-:Y:S05]  /*1990*/  BSYNC.RECONVERGENT B0 ;  /* 0x0000000000007941 */ /* 0x000fea0003800200 */
.L_x_358:
        /* <DEDUP_REMOVED lines=23> */
.L_x_361:
[----:B------:R-:W-:Y:S05]  /*1b10*/  BSYNC.RECONVERGENT B0 ;  /* 0x0000000000007941 */ /* 0x000fea0003800200 */
.L_x_360:
        /* <DEDUP_REMOVED lines=13> */
.L_x_351:
        /* <DEDUP_REMOVED lines=9> */
[----:B------:R-:W2:Y:S01]  /*1c80*/  LDCU.64 UR8, c[0x0][0x3d0] ;  /* 0x00007a00ff0877ac */ /* 0x000ea20008000a00 */
[----:B------:R-:W-:Y:S01]  /*1c90*/  IMAD.WIDE.U32 R2, R2, UR36, R8 ;  /* 0x0000002402027c25 */ /* 0x000fe2000f8e0008 */
[----:B------:R-:W-:-:S03]  /*1ca0*/  IADD3 R6, P2, PT, R4, UR50, RZ ;  /* 0x0000003204067c10 */ /* 0x000fc6000ff5e0ff */
[----:B------:R-:W-:Y:S01]  /*1cb0*/  IMAD.MOV.U32 R28, RZ, RZ, 0x7f800000 ;  /* 0x7f800000ff1c7424 */ /* 0x000fe200078e00ff */
[----:B------:R-:W-:Y:S01]  /*1cc0*/  UIMAD UR5, UR5, UR18, URZ ;  /* 0x00000012050572a4 */ /* 0x000fe2000f8e02ff */
[----:B------:R-:W-:Y:S01]  /*1cd0*/  IADD3 R4, P1, PT, R2, UR48, RZ ;  /* 0x0000003002047c10 */ /* 0x000fe2000ff3e0ff */
[----:B------:R-:W-:Y:S01]  /*1ce0*/  UIMAD UR21, UR36, UR17, UR21 ;  /* 0x00000011241572a4 */ /* 0x000fe2000f8e0215 */
[----:B------:R-:W-:Y:S01]  /*1cf0*/  LOP3.LUT R245, R27, 0x10, RZ, 0xc0, !PT ;  /* 0x000000101bf57812 */ /* 0x000fe200078ec0ff */
[----:B------:R-:W3:Y:S01]  /*1d00*/  @!P4 LDC.64 R18, c[0x0][0x390] ;  /* 0x0000e400ff12cb82 */ /* 0x000ee20000000a00 */
[----:B------:R-:W-:Y:S01]  /*1d10*/  UIMAD UR5, UR36, UR19, UR5 ;  /* 0x00000013240572a4 */ /* 0x000fe2000f8e0205 */
[----:B-1----:R-:W-:Y:S01]  /*1d20*/  IMAD R2, R16, UR10, RZ ;  /* 0x0000000a10027c24 */ /* 0x002fe2000f8e02ff */
[----:B------:R-:W-:Y:S01]  /*1d30*/  LOP3.LUT R245, R245, 0x7, R21, 0xf8, !PT ;  /* 0x00000007f5f57812 */ /* 0x000fe200078ef815 */
[----:B------:R-:W-:Y:S01]  /*1d40*/  IMAD.MOV.U32 R252, RZ, RZ, 0x7f800000 ;  /* 0x7f800000fffc7424 */ /* 0x000fe200078e00ff */
[----:B------:R-:W-:Y:S01]  /*1d50*/  IADD3.X R7, PT, PT, R14, UR21, R5, P2, !PT ;  /* 0x000000150e077c10 */ /* 0x000fe200097fe405 */
[----:B------:R-:W-:Y:S01]  /*1d60*/  IMAD R8, R11, UR11, R2 ;  /* 0x0000000b0b087c24 */ /* 0x000fe2000f8e0202 */
[----:B------:R-:W-:Y:S01]  /*1d70*/  IADD3.X R5, PT, PT, R17, UR5, R3, P1, !PT ;  /* 0x0000000511057c10 */ /* 0x000fe20008ffe403 */
[----:B------:R-:W1:Y:S01]  /*1d80*/  @!P3 LDC.64 R22, c[0x0][0x390] ;  /* 0x0000e400ff16bb82 */ /* 0x000e620000000a00 */
[----:B--2---:R-:W-:Y:S01]  /*1d90*/  IMAD R0, R16, UR8, RZ ;  /* 0x0000000810007c24 */ /* 0x004fe2000f8e02ff */
[----:B------:R-:W-:Y:S01]  /*1da0*/  ULOP3.LUT UR5, UR51, 0x80000001, URZ, 0xc0, !UPT ;  /* 0x8000000133057892 */ /* 0x000fe2000f8ec0ff */
[----:B------:R-:W-:Y:S01]  /*1db0*/  IMAD.WIDE.U32 R2, R11, UR10, R6 ;  /* 0x0000000a0b027c25 */ /* 0x000fe2000f8e0006 */
[----:B------:R-:W-:-:S03]  /*1dc0*/  LOP3.LUT R7, R20, 0xd8, RZ, 0xc0, !PT ;  /* 0x000000d814077812 */ /* 0x000fc600078ec0ff */
[----:B------:R-:W-:Y:S01]  /*1dd0*/  IMAD.MOV.U32 R251, RZ, RZ, 0x7f800000 ;  /* 0x7f800000fffb7424 */ /* 0x000fe200078e00ff */
[----:B------:R-:W2:Y:S01]  /*1de0*/  @!P4 LDC.64 R24, c[0x0][0x388] ;  /* 0x0000e200ff18cb82 */ /* 0x000ea20000000a00 */
[----:B------:R-:W-:Y:S01]  /*1df0*/  IMAD.IADD R3, R3, 0x1, R8 ;  /* 0x0000000103037824 */ /* 0x000fe200078e0208 */
[----:B------:R-:W-:Y:S01]  /*1e00*/  UISETP.NE.AND UP0, UPT, UR5, 0x1, UPT ;  /* 0x000000010500788c */ /* 0x000fe2000bf05270 */
[----:B------:R-:W-:Y:S01]  /*1e10*/  IMAD R6, R11, UR9, R0 ;  /* 0x000000090b067c24 */ /* 0x000fe2000f8e0200 */
[----:B------:R-:W-:Y:S01]  /*1e20*/  LOP3.LUT R0, R7, 0x18, R26, 0x78, !PT ;  /* 0x0000001807007812 */ /* 0x000fe200078e781a */
[----:B------:R-:W-:Y:S01]  /*1e30*/  @!P3 IMAD.MOV.U32 R12, RZ, RZ, R2 ;  /* 0x000000ffff0cb224 */ /* 0x000fe200078e0002 */
[----:B------:R-:W-:Y:S01]  /*1e40*/  USEL UR5, URZ, 0x3000, UP0 ;  /* 0x00003000ff057887 */ /* 0x000fe20008000000 */
[--C-:B------:R-:W-:Y:S01]  /*1e50*/  @!P3 IMAD.MOV.U32 R13, RZ, RZ, R3.reuse ;  /* 0x000000ffff0db224 */ /* 0x100fe200078e0003 */
[----:B------:R-:W-:Y:S01]  /*1e60*/  LOP3.LUT R20, R0, 0x1f20, R20, 0xf8, !PT ;  /* 0x00001f2000147812 */ /* 0x000fe200078ef814 */
[----:B------:R-:W-:Y:S01]  /*1e70*/  @!P4 IMAD.WIDE.U32 R2, R21, UR16, R2 ;  /* 0x000000101502cc25 */ /* 0x000fe2000f8e0002 */
[----:B------:R-:W4:Y:S03]  /*1e80*/  @!P3 LDC.64 R16, c[0x0][0x388] ;  /* 0x0000e200ff10bb82 */ /* 0x000f260000000a00 */
[----:B------:R-:W-:Y:S01]  /*1e90*/  IMAD.MOV.U32 R250, RZ, RZ, 0x7f800000 ;  /* 0x7f800000fffa7424 */ /* 0x000fe200078e00ff */
[----:B---3--:R-:W-:Y:S01]  /*1ea0*/  @!P4 LEA R8, P1, R2, R18, 0x1 ;  /* 0x000000120208c211 */ /* 0x008fe200078208ff */
[----:B------:R-:W-:Y:S01]  /*1eb0*/  IMAD.WIDE.U32 R4, R11, UR8, R4 ;  /* 0x000000080b047c25 */ /* 0x000fe2000f8e0004 */
[----:B------:R-:W-:-:S02]  /*1ec0*/  UIMAD UR8, UR51, -0x40, UR47 ;  /* 0xffffffc0330878a4 */ /* 0x000fc4000f8e022f */
[----:B------:R-:W-:Y:S01]  /*1ed0*/  @P0 BAR.SYNC.DEFER_BLOCKING 0x0 ;  /* 0x0000000000000b1d */ /* 0x000fe20000010000 */
[----:B------:R-:W-:Y:S02]  /*1ee0*/  @!P4 IMAD R3, R21, UR17, R3 ;  /* 0x000000111503cc24 */ /* 0x000fe4000f8e0203 */
[----:B------:R-:W-:Y:S01]  /*1ef0*/  @!P3 IMAD R0, R15, UR16, RZ ;  /* 0x000000100f00bc24 */ /* 0x000fe2000f8e02ff */
[----:B------:R-:W-:Y:S01]  /*1f00*/  ISETP.GE.AND P2, PT, R21, UR8, PT ;  /* 0x0000000815007c0c */ /* 0x000fe2000bf46270 */
[----:B------:R-:W-:Y:S01]  /*1f10*/  IMAD.IADD R5, R5, 0x1, R6 ;  /* 0x0000000105057824 */ /* 0x000fe200078e0206 */
[----:B------:R-:W-:Y:S01]  /*1f20*/  @!P4 LEA.HI.X R9, R2, R19, R3, 0x1, P1 ;  /* 0x000000130209c211 */ /* 0x000fe200008f0c03 */
[----:B------:R-:W-:Y:S01]  /*1f30*/  @!P3 IMAD R14, R10, UR17, R0 ;  /* 0x000000110a0ebc24 */ /* 0x000fe2000f8e0200 */
[----:B------:R-:W3:Y:S01]  /*1f40*/  S2R R227, SR_TID.X ;  /* 0x0000000000e37919 */ /* 0x000ee20000002100 */
[----:B------:R-:W-:Y:S01]  /*1f50*/  @!P3 IMAD R0, R15, UR18, RZ ;  /* 0x000000120f00bc24 */ /* 0x000fe2000f8e02ff */
[----:B------:R-:W-:Y:S01]  /*1f60*/  LOP3.LUT R246, R246, 0x1, RZ, 0xc0, !PT ;  /* 0x00000001f6f67812 */ /* 0x000fe200078ec0ff */
[--C-:B------:R-:W-:Y:S01]  /*1f70*/  @!P4 IMAD.WIDE.U32 R2, R21, UR18, R4.reuse ;  /* 0x000000121502cc25 */ /* 0x100fe2000f8e0004 */
[----:B------:R-:W-:Y:S01]  /*1f80*/  UIMAD UR49, UR31, UR49, UR30 ;  /* 0x000000311f3172a4 */ /* 0x000fe2000f8e021e */
[----:B------:R-:W3:Y:S01]  /*1f90*/  LDC R247, c[0x0][0x44c] ;  /* 0x00011300fff77b82 */ /* 0x000ee20000000800 */
[----:B------:R-:W3:Y:S01]  /*1fa0*/  LDCU UR11, c[0x0][0x3b0] ;  /* 0x00007600ff0b77ac */ /* 0x000ee20008000800 */
[----:B------:R-:W-:Y:S01]  /*1fb0*/  @!P3 IMAD.MOV.U32 R6, RZ, RZ, R4 ;  /* 0x000000ffff06b224 */ /* 0x000fe200078e0004 */
[----:B--2---:R-:W-:Y:S01]  /*1fc0*/  @!P4 LEA R4, P0, R2, R24, 0x1 ;  /* 0x000000180204c211 */ /* 0x004fe200078008ff */
[----:B------:R-:W-:-:S02]  /*1fd0*/  @!P3 IMAD.MOV.U32 R7, RZ, RZ, R5 ;  /* 0x000000ffff07b224 */ /* 0x000fc400078e0005 */
[----:B------:R-:W-:Y:S02]  /*1fe0*/  IMAD.MOV.U32 R225, RZ, RZ, 0x20 ;  /* 0x00000020ffe17424 */ /* 0x000fe400078e00ff */
[----:B------:R-:W-:Y:S01]  /*1ff0*/  IMAD.MOV.U32 R224, RZ, RZ, 0x20 ;  /* 0x00000020ffe07424 */ /* 0x000fe200078e00ff */
[----:B------:R-:W-:Y:S01]  /*2000*/  UIADD3 UR36, UPT, UPT, UR36, 0x80, URZ ;  /* 0x0000008024247890 */ /* 0x000fe2000fffe0ff */
[C---:B------:R-:W-:Y:S01]  /*2010*/  @!P3 IMAD.WIDE.U32 R12, R10.reuse, UR16, R12 ;  /* 0x000000100a0cbc25 */ /* 0x040fe2000f8e000c */
[----:B------:R-:W-:Y:S02]  /*2020*/  CS2R R126, SRZ ;  /* 0x00000000007e7805 */ /* 0x000fe4000001ff00 */
[----:B------:R-:W-:Y:S02]  /*2030*/  CS2R R124, SRZ ;  /* 0x00000000007c7805 */ /* 0x000fe4000001ff00 */
[----:B------:R-:W-:Y:S01]  /*2040*/  CS2R R130, SRZ ;  /* 0x0000000000827805 */ /* 0x000fe2000001ff00 */
[----:B------:R-:W-:Y:S01]  /*2050*/  @!P3 IMAD R15, R10, UR19, R0 ;  /* 0x000000130a0fbc24 */ /* 0x000fe2000f8e0200 */
[----:B------:R-:W-:Y:S01]  /*2060*/  LEA R0, R20, UR6, 0x1 ;  /* 0x0000000614007c11 */ /* 0x000fe2000f8e08ff */
[----:B------:R-:W-:Y:S01]  /*2070*/  @!P4 IMAD R5, R21, UR19, R3 ;  /* 0x000000131505cc24 */ /* 0x000fe2000f8e0203 */
[----:B------:R-:W-:Y:S01]  /*2080*/  CS2R R128, SRZ ;  /* 0x0000000000807805 */ /* 0x000fe2000001ff00 */
[----:B------:R-:W-:Y:S01]  /*2090*/  @!P3 IMAD.WIDE.U32 R10, R10, UR18, R6 ;  /* 0x000000120a0abc25 */ /* 0x000fe2000f8e0006 */
[----:B-1----:R-:W-:Y:S01]  /*20a0*/  @!P3 LEA R6, P1, R12, R22, 0x1 ;  /* 0x000000160c06b211 */ /* 0x002fe200078208ff */
[----:B------:R-:W-:Y:S01]  /*20b0*/  @!PT LDS RZ, [RZ] ;  /* 0x00000000fffff984 */ /* 0x000fe20000000800 */
[----:B------:R-:W-:Y:S01]  /*20c0*/  @!PT LDS RZ, [RZ] ;  /* 0x00000000fffff984 */ /* 0x000fe20000000800 */
[----:B------:R-:W-:Y:S01]  /*20d0*/  @!PT LDS RZ, [RZ] ;  /* 0x00000000fffff984 */ /* 0x000fe20000000800 */
[----:B------:R-:W-:Y:S01]  /*20e0*/  @!P4 LDGSTS.E.BYPASS.LTC128B.128 [R0+0xf000], desc[UR40][R8.64] ;  /* 0x0f0000000800cfae */ /* 0x000fe2000b981a28 */
[----:B------:R-:W-:Y:S01]  /*20f0*/  @!P4 LEA.HI.X R5, R2, R25, R5, 0x1, P0 ;  /* 0x000000190205c211 */ /* 0x000fe200000f0c05 */
[----:B------:R-:W-:Y:S01]  /*2100*/  @!P3 IMAD.IADD R3, R13, 0x1, R14 ;  /* 0x000000010d03b824 */ /* 0x000fe200078e020e */
[----:B----4-:R-:W-:Y:S01]  /*2110*/  @!P3 LEA R2, P0, R10, R16, 0x1 ;  /* 0x000000100a02b211 */ /* 0x010fe200078008ff */
[----:B------:R-:W-:Y:S01]  /*2120*/  @!P4 LDGSTS.E.BYPASS.LTC128B.128 [R0+0x11000], desc[UR40][R8.64+0x40] ;  /* 0x110000400800cfae */ /* 0x000fe2000b981a28 */
[----:B------:R-:W-:Y:S01]  /*2130*/  VIADD R244, R0, UR5 ;  /* 0x0000000500f47c36 */ /* 0x000fe20008000000 */
[----:B------:R-:W-:-:S02]  /*2140*/  CS2R R122, SRZ ;  /* 0x00000000007a7805 */ /* 0x000fc4000001ff00 */
[----:B------:R-:W-:Y:S01]  /*2150*/  @!P3 LEA.HI.X R7, R12, R23, R3, 0x1, P1 ;  /* 0x000000170c07b211 */ /* 0x000fe200008f0c03 */
[----:B------:R-:W-:Y:S01]  /*2160*/  @!P4 LDGSTS.E.BYPASS.LTC128B.128 [R0+0x13000], desc[UR40][R8.64+0x80] ;  /* 0x130000800800cfae */ /* 0x000fe2000b981a28 */
[----:B------:R-:W-:Y:S01]  /*2170*/  @!P3 IMAD.IADD R3, R11, 0x1, R15 ;  /* 0x000000010b03b824 */ /* 0x000fe200078e020f */
[----:B------:R-:W-:Y:S02]  /*2180*/  CS2R R120, SRZ ;  /* 0x0000000000787805 */ /* 0x000fe4000001ff00 */
[----:B------:R-:W-:Y:S01]  /*2190*/  CS2R R118, SRZ ;  /* 0x0000000000767805 */ /* 0x000fe2000001ff00 */
[----:B------:R-:W-:Y:S01]  /*21a0*/  @P4 STS.128 [R0+0xf000], RZ ;  /* 0x00f000ff00004388 */ /* 0x000fe20000000c00 */
[----:B------:R-:W-:Y:S02]  /*21b0*/  CS2R R116, SRZ ;  /* 0x0000000000747805 */ /* 0x000fe4000001ff00 */
[----:B------:R-:W-:Y:S02]  /*21c0*/  @!P3 LEA.HI.X R3, R10, R17, R3, 0x1, P0 ;  /* 0x000000110a03b211 */ /* 0x000fe400000f0c03 */
[----:B------:R-:W-:Y:S01]  /*21d0*/  CS2R R110, SRZ ;  /* 0x00000000006e7805 */ /* 0x000fe2000001ff00 */
[----:B------:R-:W-:Y:S01]  /*21e0*/  @P4 STS.128 [R0+0x11000], RZ ;  /* 0x011000ff00004388 */ /* 0x000fe20000000c00 */
[----:B------:R-:W1:Y:S01]  /*21f0*/  LDC.64 R10, c[0x0][0x528] ;  /* 0x00014a00ff0a7b82 */ /* 0x000e620000000a00 */
[----:B------:R-:W-:-:S02]  /*2200*/  CS2R R108, SRZ ;  /* 0x00000000006c7805 */ /* 0x000fc4000001ff00 */
[----:B------:R-:W-:Y:S01]  /*2210*/  CS2R R114, SRZ ;  /* 0x0000000000727805 */ /* 0x000fe2000001ff00 */
[----:B------:R-:W-:Y:S01]  /*2220*/  @P4 STS.128 [R0+0x13000], RZ ;  /* 0x013000ff00004388 */ /* 0x000fe20000000c00 */
[----:B------:R-:W-:Y:S02]  /*2230*/  CS2R R112, SRZ ;  /* 0x0000000000707805 */ /* 0x000fe4000001ff00 */
        /* <DEDUP_REMOVED lines=22> */
[----:B------:R-:W-:Y:S02]  /*23a0*/  CS2R R82, SRZ ;  /* 0x0000000000527805 */ /* 0x000fe4000001ff00 */
[----:B------:R-:W-:-:S02]  /*23b0*/  CS2R R80, SRZ ;  /* 0x0000000000507805 */ /* 0x000fc4000001ff00 */
[----:B------:R-:W-:Y:S01]  /*23c0*/  CS2R R74, SRZ ;  /* 0x00000000004a7805 */ /* 0x000fe2000001ff00 */
[----:B------:R-:W-:Y:S01]  /*23d0*/  @!P3 LDGSTS.E.BYPASS.LTC128B.128 [R0+0x14000], desc[UR40][R6.64+0x80] ;  /* 0x140000800600bfae */ /* 0x000fe2000b981a28 */
[----:B------:R-:W-:Y:S02]  /*23e0*/  CS2R R72, SRZ ;  /* 0x0000000000487805 */ /* 0x000fe4000001ff00 */
[----:B------:R-:W-:Y:S02]  /*23f0*/  CS2R R70, SRZ ;  /* 0x0000000000467805 */ /* 0x000fe4000001ff00 */
[----:B------:R-:W-:Y:S01]  /*2400*/  CS2R R68, SRZ ;  /* 0x0000000000447805 */ /* 0x000fe2000001ff00 */
[----:B------:R-:W0:Y:S01]  /*2410*/  LDGDEPBAR ;  /* 0x00000000000079af */ /* 0x000e220000000000 */
[----:B------:R-:W-:Y:S02]  /*2420*/  CS2R R62, SRZ ;  /* 0x00000000003e7805 */ /* 0x000fe4000001ff00 */
[----:B------:R-:W-:-:S02]  /*2430*/  CS2R R60, SRZ ;  /* 0x00000000003c7805 */ /* 0x000fc4000001ff00 */
[----:B------:R-:W-:Y:S01]  /*2440*/  CS2R R66, SRZ ;  /* 0x0000000000427805 */ /* 0x000fe2000001ff00 */
        /* <DEDUP_REMOVED lines=17> */
[----:B------:R-:W-:Y:S01]  /*2560*/  CS2R R36, SRZ ;  /* 0x0000000000247805 */ /* 0x000fe2000001ff00 */
[----:B------:R-:W-:Y:S02]  /*2570*/  USHF.L.U32 UR56, UR56, 0x3, URZ ;  /* 0x0000000338387899 */ /* 0x000fe400080006ff */
[----:B------:R-:W-:Y:S01]  /*2580*/  @P2 STS.128 [R0+0x8000], RZ ;  /* 0x008000ff00002388 */ /* 0x000fe20000000c00 */
[----:B------:R-:W2:Y:S03]  /*2590*/  LDCU UR10, c[0x0][0x45c] ;  /* 0x00008b80ff0a77ac */ /* 0x000ea60008000800 */
[----:B------:R-:W-:Y:S01]  /*25a0*/  @!PT LDS RZ, [RZ] ;  /* 0x00000000fffff984 */ /* 0x000fe20000000800 */
[----:B------:R-:W-:Y:S01]  /*25b0*/  @!PT LDS RZ, [RZ] ;  /* 0x00000000fffff984 */ /* 0x000fe20000000800 */
[----:B------:R-:W-:Y:S01]  /*25c0*/  @!PT LDS RZ, [RZ] ;  /* 0x00000000fffff984 */ /* 0x000fe20000000800 */
[----:B------:R-:W-:Y:S01]  /*25d0*/  @!P2 LDGSTS.E.BYPASS.LTC128B.128 [R244], desc[UR40][R242.64] ;  /* 0x00000000f2f4afae */ /* 0x000fe2000b981a28 */
[----:B------:R-:W4:Y:S03]  /*25e0*/  LDCU.U8 UR9, c[0x0][0x4f8] ;  /* 0x00009f00ff0977ac */ /* 0x000f260008000000 */
[----:B------:R-:W-:Y:S04]  /*25f0*/  @!P2 LDGSTS.E.BYPASS.LTC128B.128 [R244+0x1000], desc[UR40][R242.64+0x40] ;  /* 0x01000040f2f4afae */ /* 0x000fe8000b981a28 */
        /* <DEDUP_REMOVED lines=16> */
[----:B---3--:R-:W-:-:S03]  /*2700*/  VIADD R4, R245, 0x8 ;  /* 0x00000008f5047836 */ /* 0x008fc60000000000 */
[----:B------:R-:W-:Y:S01]  /*2710*/  @!PT LDS RZ, [RZ] ;  /* 0x00000000fffff984 */ /* 0x000fe20000000800 */
[----:B------:R-:W-:Y:S01]  /*2720*/  @!PT LDS RZ, [RZ] ;  /* 0x00000000fffff984 */ /* 0x000fe20000000800 */
[----:B------:R-:W-:Y:S01]  /*2730*/  @!PT LDS RZ, [RZ] ;  /* 0x00000000fffff984 */ /* 0x000fe20000000800 */
[----:B------:R-:W-:Y:S04]  /*2740*/  @!P3 LDGSTS.E.BYPASS.LTC128B.128 [R0+0xa000], desc[UR40][R2.64] ;  /* 0x0a0000000200bfae */ /* 0x000fe8000b981a28 */
[----:B------:R-:W-:Y:S01]  /*2750*/  @!P3 LDGSTS.E.BYPASS.LTC128B.128 [R0+0xc000], desc[UR40][R2.64+0x40] ;  /* 0x0c0000400200bfae */ /* 0x000fe2000b981a28 */
[----:B------:R-:W-:-:S03]  /*2760*/  ISETP.GE.AND P2, PT, R4, UR8, PT ;  /* 0x0000000804007c0c */ /* 0x000fc6000bf46270 */
[----:B------:R1:W-:Y:S01]  /*2770*/  @!P3 LDGSTS.E.BYPASS.LTC128B.128 [R0+0xe000], desc[UR40][R2.64+0x80] ;  /* 0x0e0000800200bfae */ /* 0x0003e2000b981a28 */
[----:B------:R-:W-:-:S03]  /*2780*/  ISETP.GE.AND P3, PT, R245, UR8, PT ;  /* 0x00000008f5007c0c */ /* 0x000fc6000bf66270 */
[----:B------:R-:W0:Y:S01]  /*2790*/  LDGDEPBAR ;  /* 0x00000000000079af */ /* 0x000e220000000000 */
[C---:B-1----:R-:W-:Y:S01]  /*27a0*/  VIADD R0, R245.reuse, 0x28 ;  /* 0x00000028f5007836 */ /* 0x042fe20000000000 */
[----:B------:R-:W-:Y:S01]  /*27b0*/  LOP3.LUT R2, R245, 0x20, RZ, 0xfc, !PT ;  /* 0x00000020f5027812 */ /* 0x000fe200078efcff */
[----:B------:R-:W-:-:S04]  /*27c0*/  DEPBAR.LE SB0, 0x1 ;  /* 0x000080400000791a */ /* 0x000fc80000000000 */
[----:B------:R-:W-:Y:S01]  /*27d0*/  ISETP.GE.AND P1, PT, R2, UR8, PT ;  /* 0x0000000802007c0c */ /* 0x000fe2000bf26270 */
[----:B------:R-:W-:Y:S01]  /*27e0*/  IMAD.MOV.U32 R2, RZ, RZ, 0x4 ;  /* 0x00000004ff027424 */ /* 0x000fe200078e00ff */
[----:B------:R-:W-:-:S03]  /*27f0*/  ISETP.GE.AND P0, PT, R0, UR8, PT ;  /* 0x0000000800007c0c */ /* 0x000fc6000bf06270 */
[----:B------:R-:W-:-:S04]  /*2800*/  IMAD.WIDE.U32 R2, R245, R2, UR60 ;  /* 0x0000003cf5027e25 */ /* 0x000fc8000f8e0002 */
[C---:B------:R-:W-:Y:S01]  /*2810*/  IMAD.SHL.U32 R12, R26.reuse, 0x4, RZ ;  /* 0x000000041a0c7824 */ /* 0x040fe200078e00ff */
[----:B------:R-:W3:Y:S01]  /*2820*/  @!P3 LDG.E R28, desc[UR40][R2.64] ;  /* 0x00000028021cb981 */ /* 0x000ee2000c1e1900 */
[C---:B------:R-:W-:Y:S02]  /*2830*/  IMAD.SHL.U32 R7, R26.reuse, 0x20, RZ ;  /* 0x000000201a077824 */ /* 0x040fe400078e00ff */
[C---:B------:R-:W-:Y:S01]  /*2840*/  IMAD.SHL.U32 R13, R227.reuse, 0x20, RZ ;  /* 0x00000020e30d7824 */ /* 0x040fe200078e00ff */
[----:B------:R-:W5:Y:S01]  /*2850*/  @!P2 LDG.E R252, desc[UR40][R2.64+0x20] ;  /* 0x0000202802fca981 */ /* 0x000f62000c1e1900 */
[----:B------:R-:W-:Y:S02]  /*2860*/  IMAD.U32 R0, RZ, RZ, UR46 ;  /* 0x0000002eff007e24 */ /* 0x000fe4000f8e00ff */
[C---:B------:R-:W-:Y:S01]  /*2870*/  IMAD.SHL.U32 R14, R227.reuse, 0x4, RZ ;  /* 0x00000004e30e7824 */ /* 0x040fe200078e00ff */
[----:B------:R-:W5:Y:S01]  /*2880*/  @!P1 LDG.E R251, desc[UR40][R2.64+0x80] ;  /* 0x0000802802fb9981 */ /* 0x000f62000c1e1900 */
[----:B------:R-:W-:Y:S01]  /*2890*/  SHF.R.U32.HI R15, RZ, 0x1, R227 ;  /* 0x00000001ff0f7819 */ /* 0x000fe200000116e3 */
[----:B------:R-:W-:Y:S01]  /*28a0*/  IMAD.SHL.U32 R16, R227, 0x2, RZ ;  /* 0x00000002e3107824 */ /* 0x000fe200078e00ff */
[----:B------:R-:W-:Y:S01]  /*28b0*/  USHF.L.U32 UR49, UR49, 0x5, URZ ;  /* 0x0000000531317899 */ /* 0x000fe200080006ff */
[----:B------:R1:W5:Y:S01]  /*28c0*/  @!P0 LDG.E R250, desc[UR40][R2.64+0xa0] ;  /* 0x0000a02802fa8981 */ /* 0x000362000c1e1900 */
[----:B------:R-:W-:Y:S01]  /*28d0*/  UISETP.GE.AND UP1, UPT, UR36, UR42, UPT ;  /* 0x0000002a2400728c */ /* 0x000fe2000bf26270 */
[----:B------:R-:W1:Y:S01]  /*28e0*/  LDCU UR8, c[0x0][0x3e0] ;  /* 0x00007c00ff0877ac */ /* 0x000e620008000800 */
[----:B------:R-:W-:Y:S06]  /*28f0*/  BAR.SYNC.DEFER_BLOCKING 0x0 ;  /* 0x0000000000007b1d */ /* 0x000fec0000010000 */
[----:B------:R-:W2:Y:S04]  /*2900*/  LDG.E.64 R8, desc[UR40][R10.64+0x8] ;  /* 0x000008280a087981 */ /* 0x000ea8000c1e1b00 */
[----:B------:R-:W4:Y:S01]  /*2910*/  LDG.E.64 R10, desc[UR40][R10.64] ;  /* 0x000000280a0a7981 */ /* 0x000f22000c1e1b00 */
[----:B-1----:R-:W-:Y:S01]  /*2920*/  IMAD.SHL.U32 R3, R26, 0x10, RZ ;  /* 0x000000101a037824 */ /* 0x002fe200078e00ff */
[C---:B------:R-:W-:Y:S01]  /*2930*/  LOP3.LUT R2, R7.reuse, 0x20, RZ, 0xc0, !PT ;  /* 0x0000002007027812 */ /* 0x040fe200078ec0ff */
[----:B------:R-:W-:Y:S01]  /*2940*/  IMAD R246, R0, 0x4, R246 ;  /* 0x0000000400f67824 */ /* 0x000fe200078e02f6 */
[----:B------:R-:W-:Y:S01]  /*2950*/  LOP3.LUT R12, R12, 0x18, RZ, 0xc0, !PT ;  /* 0x000000180c0c7812 */ /* 0x000fe200078ec0ff */
[----:B------:R-:W-:Y:S01]  /*2960*/  USHF.R.S32.HI UR16, URZ, 0x1f, UR49 ;  /* 0x0000001fff107899 */ /* 0x000fe20008011431 */
[--C-:B------:R-:W-:Y:S01]  /*2970*/  LOP3.LUT R2, R2, 0x3c00, R3.reuse, 0xf8, !PT ;  /* 0x00003c0002027812 */ /* 0x100fe200078ef803 */
[----:B------:R-:W-:Y:S01]  /*2980*/  VIADD R246, R246, 0xfffffffc ;  /* 0xfffffffcf6f67836 */ /* 0x000fe20000000000 */
[----:B------:R-:W-:Y:S01]  /*2990*/  LOP3.LUT R5, R7, 0x120, RZ, 0xc0, !PT ;  /* 0x0000012007057812 */ /* 0x000fe200078ec0ff */
[----:B------:R-:W-:Y:S01]  /*29a0*/  USHF.L.U32 UR11, UR11, 0x6, URZ ;  /* 0x000000060b0b7899 */ /* 0x000fe200080006ff */
[----:B------:R-:W-:-:S02]  /*29b0*/  LOP3.LUT R0, R2, 0x100, R3, 0xf8, !PT ;  /* 0x0000010002007812 */ /* 0x000fc400078ef803 */
[--C-:B------:R-:W-:Y:S02]  /*29c0*/  SHF.R.U32.HI R2, RZ, 0x4, R26.reuse ;  /* 0x00000004ff027819 */ /* 0x100fe4000001161a */
[----:B------:R-:W-:Y:S02]  /*29d0*/  LOP3.LUT R4, R12, 0xc0, R7, 0xf8, !PT ;  /* 0x000000c00c047812 */ /* 0x000fe400078ef807 */
[----:B------:R-:W-:Y:S02]  /*29e0*/  LOP3.LUT R2, R2, 0x8, RZ, 0xc0, !PT ;  /* 0x0000000802027812 */ /* 0x000fe400078ec0ff */
[----:B------:R-:W-:Y:S02]  /*29f0*/  LOP3.LUT R5, R5, 0x200, R3, 0xf8, !PT ;  /* 0x0000020005057812 */ /* 0x000fe400078ef803 */
[--C-:B------:R-:W-:Y:S02]  /*2a00*/  LOP3.LUT R3, R4, 0x8, R26.reuse, 0x78, !PT ;  /* 0x0000000804037812 */ /* 0x100fe400078e781a */
[----:B------:R-:W-:-:S02]  /*2a10*/  LOP3.LUT R2, R2, 0x10, R26, 0xf8, !PT ;  /* 0x0000001002027812 */ /* 0x000fc400078ef81a */
[----:B------:R-:W-:Y:S02]  /*2a20*/  LOP3.LUT R4, R4, 0x8, R27, 0x78, !PT ;  /* 0x0000000804047812 */ /* 0x000fe400078e781b */
[----:B------:R-:W-:Y:S02]  /*2a30*/  LOP3.LUT R3, R0, R3, RZ, 0xfc, !PT ;  /* 0x0000000300037212 */ /* 0x000fe400078efcff */
[----:B------:R-:W-:Y:S02]  /*2a40*/  LOP3.LUT R0, R2, 0xc0, R7, 0xf8, !PT ;  /* 0x000000c002007812 */ /* 0x000fe400078ef807 */
[----:B------:R-:W-:Y:S02]  /*2a50*/  LOP3.LUT R6, R13, 0xc0, RZ, 0xc0, !PT ;  /* 0x000000c00d067812 */ /* 0x000fe400078ec0ff */
[----:B------:R-:W-:Y:S01]  /*2a60*/  LOP3.LUT R4, R5, R4, RZ, 0xfc, !PT ;  /* 0x0000000405047212 */ /* 0x000fe200078efcff */
[----:B------:R-:W-:Y:S01]  /*2a70*/  IMAD.SHL.U32 R5, R227, 0x10, RZ ;  /* 0x00000010e3057824 */ /* 0x000fe200078e00ff */
[----:B------:R-:W-:-:S02]  /*2a80*/  LOP3.LUT R0, R0, R12, RZ, 0x3c, !PT ;  /* 0x0000000c00007212 */ /* 0x000fc400078e3cff */
[----:B------:R-:W-:Y:S02]  /*2a90*/  LOP3.LUT P0, RZ, R26, 0x4, RZ, 0xc0, !PT ;  /* 0x000000041aff7812 */ /* 0x000fe4000780c0ff */
[----:B------:R-:W-:Y:S02]  /*2aa0*/  LOP3.LUT R6, R6, 0x18, R14, 0xf8, !PT ;  /* 0x0000001806067812 */ /* 0x000fe400078ef80e */
[----:B------:R-:W-:Y:S02]  /*2ab0*/  LOP3.LUT R2, R13, 0x120, RZ, 0xc0, !PT ;  /* 0x000001200d027812 */ /* 0x000fe400078ec0ff */
[----:B------:R-:W-:Y:S02]  /*2ac0*/  LOP3.LUT R220, R0, 0x120, R7, 0xf8, !PT ;  /* 0x0000012000dc7812 */ /* 0x000fe400078ef807 */
[----:B------:R-:W-:Y:S02]  /*2ad0*/  LOP3.LUT R2, R2, 0x200, R5, 0xf8, !PT ;  /* 0x0000020002027812 */ /* 0x000fe400078ef805 */
[----:B------:R-:W-:-:S02]  /*2ae0*/  LOP3.LUT R0, R6, 0x8, R15, 0x78, !PT ;  /* 0x0000000806007812 */ /* 0x000fc400078e780f */
[----:B------:R-:W-:Y:S02]  /*2af0*/  LEA R222, R3, UR6, 0x1 ;  /* 0x0000000603de7c11 */ /* 0x000fe4000f8e08ff */
[----:B------:R-:W-:Y:S02]  /*2b00*/  LOP3.LUT R226, R2, R0, RZ, 0xfc, !PT ;  /* 0x0000000002e27212 */ /* 0x000fe400078efcff */
[----:B------:R-:W-:Y:S01]  /*2b10*/  LOP3.LUT R5, R5, 0x1c0, RZ, 0xc0, !PT ;  /* 0x000001c005057812 */ /* 0x000fe200078ec0ff */
[C---:B------:R-:W-:Y:S01]  /*2b20*/  VIADD R2, R222.reuse, 0xf000 ;  /* 0x0000f000de027836 */ /* 0x040fe20000000000 */
[----:B------:R-:W1:Y:S01]  /*2b30*/  LDSM.16.M88.4 R172, [R222+0xf000] ;  /* 0x00f00000deac783b */ /* 0x000e620000000200 */
[----:B------:R-:W-:Y:S01]  /*2b40*/  VIADD R216, R222, 0xf020 ;  /* 0x0000f020ded87836 */ /* 0x000fe20000000000 */
[----:B------:R-:W-:Y:S01]  /*2b50*/  LOP3.LUT R13, R13, 0x7400, RZ, 0xc0, !PT ;  /* 0x000074000d0d7812 */ /* 0x000fe200078ec0ff */
[----:B------:R-:W-:Y:S01]  /*2b60*/  @P0 VIADD R216, R2, 0xffffffe0 ;  /* 0xffffffe002d80836 */ /* 0x000fe20000000000 */
[----:B------:R-:W1:Y:S01]  /*2b70*/  LDSM.16.M88.4 R176, [R222+0xf400] ;  /* 0x00f40000deb0783b */ /* 0x000e620000000200 */
[----:B------:R-:W-:-:S02]  /*2b80*/  LOP3.LUT R0, R5, 0x38, R16, 0xf8, !PT ;  /* 0x0000003805007812 */ /* 0x000fc400078ef810 */
[----:B------:R-:W-:Y:S01]  /*2b90*/  LOP3.LUT R3, R13, 0x6, R16, 0xf8, !PT ;  /* 0x000000060d037812 */ /* 0x000fe200078ef810 */
[----:B------:R-:W1:Y:S01]  /*2ba0*/  LDSM.16.M88.4 R180, [R216] ;  /* 0x00000000d8b4783b */ /* 0x000e620000000200 */
[----:B------:R-:W-:Y:S02]  /*2bb0*/  LOP3.LUT R0, R0, 0x20, R15, 0x78, !PT ;  /* 0x0000002000007812 */ /* 0x000fe400078e780f */
[----:B------:R-:W-:Y:S01]  /*2bc0*/  SEL R225, R225, 0xffffffe0, !P0 ;  /* 0xffffffe0e1e17807 */ /* 0x000fe20004000000 */
[----:B------:R-:W1:Y:S01]  /*2bd0*/  LDSM.16.M88.4 R184, [R216+0x400] ;  /* 0x00040000d8b8783b */ /* 0x000e620000000200 */
[----:B------:R-:W-:Y:S02]  /*2be0*/  LOP3.LUT R0, R3, R0, RZ, 0xfc, !PT ;  /* 0x0000000003007212 */ /* 0x000fe400078efcff */
[----:B------:R-:W-:Y:S01]  /*2bf0*/  LEA R221, R4, UR6, 0x1 ;  /* 0x0000000604dd7c11 */ /* 0x000fe2000f8e08ff */
[----:B------:R-:W1:Y:S01]  /*2c00*/  LDSM.16.M88.4 R196, [R216+0x2000] ;  /* 0x00200000d8c4783b */ /* 0x000e620000000200 */
[----:B------:R-:W-:Y:S01]  /*2c10*/  LEA R220, R220, UR6, 0x1 ;  /* 0x00000006dcdc7c11 */ /* 0x000fe2000f8e08ff */
[----:B------:R-:W-:Y:S01]  /*2c20*/  IMAD.IADD R223, R222, 0x1, R225 ;  /* 0x00000001dedf7824 */ /* 0x000fe200078e02e1 */
[----:B------:R-:W-:Y:S01]  /*2c30*/  LOP3.LUT P0, RZ, R227, 0x2, RZ, 0xc0, !PT ;  /* 0x00000002e3ff7812 */ /* 0x000fe2000780c0ff */
[----:B------:R-:W1:Y:S01]  /*2c40*/  LDSM.16.M88.4 R200, [R216+0x2400] ;  /* 0x00240000d8c8783b */ /* 0x000e620000000200 */
[----:B------:R-:W-:-:S02]  /*2c50*/  VIADD R221, R221, UR5 ;  /* 0x00000005dddd7c36 */ /* 0x000fc40008000000 */
[----:B------:R-:W-:Y:S01]  /*2c60*/  SEL R224, R224, 0xffffffe0, !P0 ;  /* 0xffffffe0e0e07807 */ /* 0x000fe20004000000 */
[----:B------:R-:W1:Y:S01]  /*2c70*/  LDSM.16.M88.4 R212, [R216+0x4000] ;  /* 0x00400000d8d4783b */ /* 0x000e620000000200 */
[----:B------:R-:W-:-:S03]  /*2c80*/  VIADD R220, R220, UR5 ;  /* 0x00000005dcdc7c36 */ /* 0x000fc60008000000 */
[----:B------:R-:W1:Y:S04]  /*2c90*/  LDSM.16.M88.4 R216, [R216+0x4400] ;  /* 0x00440000d8d8783b */ /* 0x000e680000000200 */
[----:B------:R-:W1:Y:S04]  /*2ca0*/  LDSM.16.M88.4 R188, [R222+0x11000] ;  /* 0x01100000debc783b */ /* 0x000e680000000200 */
[----:B------:R-:W1:Y:S04]  /*2cb0*/  LDSM.16.M88.4 R192, [R222+0x11400] ;  /* 0x01140000dec0783b */ /* 0x000e680000000200 */
[----:B------:R-:W1:Y:S04]  /*2cc0*/  LDSM.16.M88.4 R204, [R222+0x13000] ;  /* 0x01300000decc783b */ /* 0x000e680000000200 */
[----:B------:R-:W1:Y:S04]  /*2cd0*/  LDSM.16.M88.4 R208, [R222+0x13400] ;  /* 0x01340000ded0783b */ /* 0x000e680000000200 */
[----:B---3--:R-:W-:Y:S04]  /*2ce0*/  STL [R1], R28 ;  /* 0x0000001c01007387 */ /* 0x008fe80000100800 */
[----:B------:R3:W-:Y:S01]  /*2cf0*/  STL [R1+0x8], R0 ;  /* 0x0000080001007387 */ /* 0x0007e20000100800 */
[----:B--2---:R-:W-:-:S04]  /*2d00*/  IADD3 R248, P2, P1, R8, UR49, R248 ;  /* 0x0000003108f87c10 */ /* 0x004fc8000f95e0f8 */
[----:B---3--:R-:W-:Y:S01]  /*2d10*/  IADD3.X R0, PT, PT, R9, UR16, RZ, P2, P1 ;  /* 0x0000001009007c10 */ /* 0x008fe200097e24ff */
[----:B------:R-:W2:Y:S01]  /*2d20*/  LDCU UR16, c[0x0][0x590] ;  /* 0x0000b200ff1077ac */ /* 0x000ea20008000800 */
[C---:B------:R-:W-:Y:S01]  /*2d30*/  LOP3.LUT P1, RZ, R227.reuse, 0x4, RZ, 0xc0, !PT ;  /* 0x00000004e3ff7812 */ /* 0x040fe2000782c0ff */
[----:B------:R-:W-:Y:S01]  /*2d40*/  IMAD.WIDE.U32 R248, R248, -0x2daee0ad, RZ ;  /* 0xd2511f53f8f87825 */ /* 0x000fe200078e00ff */
[----:B------:R-:W-:Y:S01]  /*2d50*/  LOP3.LUT P2, RZ, R227, 0x8, RZ, 0xc0, !PT ;  /* 0x00000008e3ff7812 */ /* 0x000fe2000784c0ff */
[----:B------:R3:W-:Y:S01]  /*2d60*/  STL [R1+0x4], R0 ;  /* 0x0000040001007387 */ /* 0x0007e20000100800 */
[----:B--2---:R-:W-:Y:S01]  /*2d70*/  USHF.L.U32 UR16, UR16, 0x6, URZ ;  /* 0x0000000610107899 */ /* 0x004fe200080006ff */
[----:B----4-:R-:W-:Y:S02]  /*2d80*/  R2UR UR47, R11 ;  /* 0x000000000b2f72ca */ /* 0x010fe400000e0000 */
[----:B------:R-:W-:Y:S01]  /*2d90*/  R2UR UR48, R10 ;  /* 0x000000000a3072ca */ /* 0x000fe200000e0000 */
[----:B---3--:R-:W-:-:S10]  /*2da0*/  IMAD.MOV.U32 R0, RZ, RZ, 0x10 ;  /* 0x00000010ff007424 */ /* 0x008fd400078e00ff */
[----:B------:R-:W-:Y:S01]  /*2db0*/  UIADD3 UR36, UPT, UPT, UR47, -0x4498517b, URZ ;  /* 0xbb67ae852f247890 */ /* 0x000fe2000fffe0ff */
[----:B------:R-:W-:Y:S01]  /*2dc0*/  SEL R0, R0, 0xfffffff0, !P1 ;  /* 0xfffffff000007807 */ /* 0x000fe20004800000 */
[----:B------:R-:W-:Y:S02]  /*2dd0*/  UIADD3 UR46, UPT, UPT, UR48, -0x61c88647, URZ ;  /* 0x9e3779b9302e7890 */ /* 0x000fe4000fffe0ff */
[----:B------:R-:W-:Y:S02]  /*2de0*/  UIADD3 UR31, UPT, UPT, UR48, 0x3c6ef372, URZ ;  /* 0x3c6ef372301f7890 */ /* 0x000fe4000fffe0ff */
[----:B------:R-:W-:Y:S02]  /*2df0*/  UIADD3 UR25, UPT, UPT, UR47, 0x76cf5d0a, URZ ;  /* 0x76cf5d0a2f197890 */ /* 0x000fe4000fffe0ff */
[----:B------:R-:W-:Y:S02]  /*2e00*/  UIADD3 UR24, UPT, UPT, UR48, -0x255992d5, URZ ;  /* 0xdaa66d2b30187890 */ /* 0x000fe4000fffe0ff */
[----:B------:R-:W-:-:S02]  /*2e10*/  UIADD3 UR23, UPT, UPT, UR47, 0x32370b8f, URZ ;  /* 0x32370b8f2f177890 */ /* 0x000fc4000fffe0ff */
[----:B------:R-:W-:Y:S02]  /*2e20*/  UIADD3 UR22, UPT, UPT, UR48, 0x78dde6e4, URZ ;  /* 0x78dde6e430167890 */ /* 0x000fe4000fffe0ff */
[----:B------:R-:W-:Y:S02]  /*2e30*/  UIADD3 UR21, UPT, UPT, UR47, -0x126145ec, URZ ;  /* 0xed9eba142f157890 */ /* 0x000fe4000fffe0ff */
[----:B------:R-:W-:Y:S02]  /*2e40*/  UIADD3 UR20, UPT, UPT, UR48, 0x1715609d, URZ ;  /* 0x1715609d30147890 */ /* 0x000fe4000fffe0ff */
[----:B------:R-:W-:Y:S02]  /*2e50*/  UIADD3 UR19, UPT, UPT, UR47, -0x56f99767, URZ ;  /* 0xa90668992f137890 */ /* 0x000fe4000fffe0ff */
[----:B------:R-:W-:Y:S02]  /*2e60*/  UIADD3 UR18, UPT, UPT, UR48, -0x4ab325aa, URZ ;  /* 0xb54cda5630127890 */ /* 0x000fe4000fffe0ff */
[----:B-1----:R-:W-:-:S12]  /*2e70*/  UIADD3 UR17, UPT, UPT, UR47, 0x646e171e, URZ ;  /* 0x646e171e2f117890 */ /* 0x002fd8000fffe0ff */
.L_x_365:
[----:B------:R-:W0:Y:S01]  /*2e80*/  LDGDEPBAR ;  /* 0x00000000000079af */ /* 0x000e220000000000 */
[----:B------:R-:W-:Y:S01]  /*2e90*/  IMAD.IADD R0, R221, 0x1, R225 ;  /* 0x00000001dd007824 */ /* 0x000fe200078e02e1 */
[----:B------:R-:W-:Y:S01]  /*2ea0*/  PLOP3.LUT P0, PT, PT, PT, UP1, 0x80, 0x8 ;  /* 0x000000000008781c */ /* 0x000fe20003f0f018 */
[----:B------:R-:W-:Y:S01]  /*2eb0*/  IMAD.SHL.U32 R2, R227, 0x2, RZ ;  /* 0x00000002e3027824 */ /* 0x000fe200078e00ff */
[----:B------:R-:W-:Y:S04]  /*2ec0*/  PLOP3.LUT P6, PT, PT, PT, UP1, 0x80, 0x8 ;  /* 0x000000000008781c */ /* 0x000fe80003fcf018 */
[----:B------:R-:W2:Y:S01]  /*2ed0*/  LDL R237, [R1+0x8] ;  /* 0x0000080001ed7983 */ /* 0x000ea20000100800 */
[----:B------:R-:W-:Y:S01]  /*2ee0*/  SHF.R.U32.HI R3, RZ, 0x1, R227 ;  /* 0x00000001ff037819 */ /* 0x000fe200000116e3 */
[----:B------:R-:W-:Y:S01]  /*2ef0*/  UISETP.NE.AND UP2, UPT, UR51, URZ, UPT ;  /* 0x000000ff3300728c */ /* 0x000fe2000bf45270 */
[----:B------:R-:W-:Y:S02]  /*2f00*/  PLOP3.LUT P3, PT, PT, PT, UP1, 0x80, 0x8 ;  /* 0x000000000008781c */ /* 0x000fe40003f6f018 */
[----:B------:R-:W-:Y:S02]  /*2f10*/  PLOP3.LUT P4, PT, PT, PT, UP1, 0x80, 0x8 ;  /* 0x000000000008781c */ /* 0x000fe40003f8f018 */
[----:B------:R-:W-:Y:S01]  /*2f20*/  PLOP3.LUT P5, PT, PT, PT, UP1, 0x80, 0x8 ;  /* 0x000000000008781c */ /* 0x000fe20003faf018 */
[----:B------:R-:W-:Y:S04]  /*2f30*/  DEPBAR.LE SB0, 0x0 ;  /* 0x000080000000791a */ /* 0x000fe80000000000 */
[----:B------:R-:W-:Y:S06]  /*2f40*/  BAR.SYNC.DEFER_BLOCKING 0x0 ;  /* 0x0000000000007b1d */ /* 0x000fec0000010000 */
[----:B------:R-:W-:Y:S08]  /*2f50*/  LDSM.16.M88.4 R32, [R221] ;  /* 0x00000000dd20783b */ /* 0x000ff00000000200 */
[----:B------:R-:W1:Y:S08]  /*2f60*/  LDSM.16.M88.4 R16, [R222+0x9000] ;  /* 0x00900000de10783b */ /* 0x000e700000000200 */
[----:B------:R-:W3:Y:S08]  /*2f70*/  LDSM.16.M88.4 R28, [R221+0x800] ;  /* 0x00080000dd1c783b */ /* 0x000ef00000000200 */
[----:B------:R-:W4:Y:S08]  /*2f80*/  LDSM.16.M88.4 R132, [R222+0x9400] ;  /* 0x00940000de84783b */ /* 0x000f300000000200 */
[----:B------:R-:W-:Y:S08]  /*2f90*/  LDSM.16.M88.4 R136, [R0] ;  /* 0x000000000088783b */ /* 0x000ff00000000200 */
[----:B------:R-:W4:Y:S01]  /*2fa0*/  LDSM.16.M88.4 R140, [R223+0x9000] ;  /* 0x00900000df8c783b */ /* 0x000f220000000200 */
[-C--:B-1----:R-:W-:Y:S07]  /*2fb0*/  HMMA.16816.F32.BF16 R4, R32, R16.reuse, RZ ;  /* 0x000000102004723c */ /* 0x082fee00000418ff */
[----:B------:R-:W1:Y:S01]  /*2fc0*/  LDSM.16.M88.4 R144, [R0+0x800] ;  /* 0x000800000090783b */ /* 0x000e620000000200 */
        /* <DEDUP_REMOVED lines=14> */
[-C--:B------:R-:W-:Y:S08]  /*30b0*/  HMMA.16816.F32.BF16 R4, R136, R140.reuse, R4 ;  /* 0x0000008c8804723c */ /* 0x080ff00000041804 */
[C---:B-1----:R-:W-:Y:S08]  /*30c0*/  HMMA.16816.F32.BF16 R8, R144.reuse, R140, R8 ;  /* 0x0000008c9008723c */ /* 0x042ff00000041808 */
[-C--:B------:R-:W-:Y:S08]  /*30d0*/  HMMA.16816.F32.BF16 R12, R144, R142.reuse, R12 ;  /* 0x0000008e900c723c */ /* 0x080ff0000004180c */
[C---:B------:R-:W-:Y:S01]  /*30e0*/  HMMA.16816.F32.BF16 R16, R136.reuse, R142, R16 ;  /* 0x0000008e8810723c */ /* 0x040fe20000041810 */
[----:B------:R-:W1:Y:S07]  /*30f0*/  LDSM.16.M88.4 R140, [R223+0xb000] ;  /* 0x00b00000df8c783b */ /* 0x000e6e0000000200 */
[-C--:B---3--:R-:W-:Y:S08]  /*3100*/  HMMA.16816.F32.BF16 R20, R136, R148.reuse, R20 ;  /* 0x000000948814723c */ /* 0x088ff00000041814 */
[C---:B------:R-:W-:Y:S08]  /*3110*/  HMMA.16816.F32.BF16 R24, R144.reuse, R148, R24 ;  /* 0x000000949018723c */ /* 0x040ff00000041818 */
[-C--:B------:R-:W-:Y:S01]  /*3120*/  HMMA.16816.F32.BF16 R28, R144, R150.reuse, R28 ;  /* 0x00000096901c723c */ /* 0x080fe2000004181c */
[----:B------:R-:W3:Y:S07]  /*3130*/  LDSM.16.M88.4 R144, [R223+0xb400] ;  /* 0x00b40000df90783b */ /* 0x000eee0000000200 */
[----:B------:R-:W-:Y:S01]  /*3140*/  HMMA.16816.F32.BF16 R32, R136, R150, R32 ;  /* 0x000000968820723c */ /* 0x000fe20000041820 */
[----:B------:R-:W-:Y:S07]  /*3150*/  LDSM.16.M88.4 R136, [R221+0x2000] ;  /* 0x00200000dd88783b */ /* 0x000fee0000000200 */
        /* <DEDUP_REMOVED lines=8> */
[-C--:B------:R-:W-:Y:S01]  /*31e0*/  HMMA.16816.F32.BF16 R28, R160, R166.reuse, R28 ;  /* 0x000000a6a01c723c */ /* 0x080fe2000004181c */
[----:B------:R-:W-:Y:S07]  /*31f0*/  LDSM.16.M88.4 R160, [R223+0xd000] ;  /* 0x00d00000dfa0783b */ /* 0x000fee0000000200 */
[----:B------:R-:W-:Y:S01]  /*3200*/  HMMA.16816.F32.BF16 R32, R152, R166, R32 ;  /* 0x000000a69820723c */ /* 0x000fe20000041820 */
[----:B------:R-:W-:Y:S07]  /*3210*/  LDSM.16.M88.4 R164, [R0+0x2800] ;  /* 0x0028000000a4783b */ /* 0x000fee0000000200 */
[-C--:B-1----:R-:W-:Y:S01]  /*3220*/  HMMA.16816.F32.BF16 R4, R132, R140.reuse, R4 ;  /* 0x0000008c8404723c */ /* 0x082fe20000041804 */
[----:B------:R-:W1:Y:S07]  /*3230*/  LDSM.16.M88.4 R152, [R222+0xd400] ;  /* 0x00d40000de98783b */ /* 0x000e6e0000000200 */
[C---:B------:R-:W-:Y:S08]  /*3240*/  HMMA.16816.F32.BF16 R8, R168.reuse, R140, R8 ;  /* 0x0000008ca808723c */ /* 0x040ff00000041808 */
[-C--:B------:R-:W-:Y:S08]  /*3250*/  HMMA.16816.F32.BF16 R12, R168, R142.reuse, R12 ;  /* 0x0000008ea80c723c */ /* 0x080ff0000004180c */
[C---:B------:R-:W-:Y:S01]  /*3260*/  HMMA.16816.F32.BF16 R16, R132.reuse, R142, R16 ;  /* 0x0000008e8410723c */ /* 0x040fe20000041810 */
[----:B------:R4:W2:Y:S07]  /*3270*/  LDSM.16.M88.4 R140, [R0+0x2000] ;  /* 0x00200000008c783b */ /* 0x0008ae0000000200 */
[-C--:B---3--:R-:W-:Y:S08]  /*3280*/  HMMA.16816.F32.BF16 R20, R132, R144.reuse, R20 ;  /* 0x000000908414723c */ /* 0x088ff00000041814 */
[C---:B------:R-:W-:Y:S04]  /*3290*/  HMMA.16816.F32.BF16 R24, R168.reuse, R144, R24 ;  /* 0x00000090a818723c */ /* 0x040fe80000041818 */
[----:B------:R-:W-:Y:S04]  /*32a0*/  VIADD R144, R246, 0x2 ;  /* 0x00000002f6907836 */ /* 0x000fe80000000000 */
[-C--:B------:R-:W-:Y:S03]  /*32b0*/  HMMA.16816.F32.BF16 R28, R168, R146.reuse, R28 ;  /* 0x00000092a81c723c */ /* 0x080fe6000004181c */
[----:B----4-:R-:W-:Y:S01]  /*32c0*/  @P0 LOP3.LUT R0, R2, 0x6, RZ, 0xc0, !PT ;  /* 0x0000000602000812 */ /* 0x010fe200078ec0ff */
[----:B------:R-:W-:Y:S01]  /*32d0*/  IMAD.WIDE.U32 R144, R144, -0x326172a9, RZ ;  /* 0xcd9e8d5790907825 */ /* 0x000fe200078e00ff */
[----:B------:R-:W-:Y:S02]  /*32e0*/  PLOP3.LUT P0, PT, PT, PT, UP1, 0x80, 0x8 ;  /* 0x000000000008781c */ /* 0x000fe40003f0f018 */
[----:B------:R-:W-:Y:S01]  /*32f0*/  @P6 LOP3.LUT R0, R0, 0x1e0, R3, 0xf8, !PT ;  /* 0x000001e000006812 */ /* 0x000fe200078ef803 */
[----:B------:R-:W-:Y:S01]  /*3300*/  HMMA.16816.F32.BF16 R32, R132, R146, R32 ;  /* 0x000000928420723c */ /* 0x000fe20000041820 */
[----:B------:R-:W3:Y:S01]  /*3310*/  LDL R3, [R1] ;  /* 0x0000000001037983 */ /* 0x000ee20000100800 */
[----:B------:R-:W-:Y:S01]  /*3320*/  IMAD.U32 R2, RZ, RZ, UR44 ;  /* 0x0000002cff027e24 */ /* 0x000fe2000f8e00ff */
[----:B------:R-:W-:Y:S01]  /*3330*/  PLOP3.LUT P6, PT, PT, PT, UP1, 0x80, 0x8 ;  /* 0x000000000008781c */ /* 0x000fe20003fcf018 */
[----:B------:R-:W-:Y:S01]  /*3340*/  IMAD.WIDE.U32 R146, R246, -0x326172a9, RZ ;  /* 0xcd9e8d57f6927825 */ /* 0x000fe200078e00ff */
[----:B------:R-:W4:Y:S03]  /*3350*/  LDSM.16.M88.4 R132, [R223+0xd400] ;  /* 0x00d40000df84783b */ /* 0x000f260000000200 */
[-C--:B------:R-:W-:Y:S05]  /*3360*/  HMMA.16816.F32.BF16 R4, R136, R148.reuse, R4 ;  /* 0x000000948804723c */ /* 0x080fea0000041804 */
[----:B------:R-:W-:Y:S01]  /*3370*/  @P3 IMAD R0, R2, 0x80, R0 ;  /* 0x0000008002003824 */ /* 0x000fe200078e0200 */
[----:B------:R-:W-:Y:S02]  /*3380*/  PLOP3.LUT P3, PT, PT, PT, UP1, 0x80, 0x8 ;  /* 0x000000000008781c */ /* 0x000fe40003f6f018 */
[C---:B------:R-:W-:Y:S01]  /*3390*/  HMMA.16816.F32.BF16 R8, R156.reuse, R148, R8 ;  /* 0x000000949c08723c */ /* 0x040fe20000041808 */
[----:B------:R-:W3:Y:S03]  /*33a0*/  LDL R148, [R1+0x4] ;  /* 0x0000040001947983 */ /* 0x000ee60000100800 */
[C---:B------:R-:W-:Y:S01]  /*33b0*/  @P4 ISETP.GE.AND P4, PT, R0.reuse, UR42, PT ;  /* 0x0000002a00004c0c */ /* 0x040fe2000bf86270 */
[----:B------:R-:W-:Y:S01]  /*33c0*/  @P0 VIADD R2, R0, 0x1 ;  /* 0x0000000100020836 */ /* 0x000fe20000000000 */
[----:B------:R-:W-:Y:S02]  /*33d0*/  PLOP3.LUT P0, PT, PT, PT, UP1, 0x80, 0x8 ;  /* 0x000000000008781c */ /* 0x000fe40003f0f018 */
[-C--:B------:R-:W-:Y:S08]  /*33e0*/  HMMA.16816.F32.BF16 R12, R156, R150.reuse, R12 ;  /* 0x000000969c0c723c */ /* 0x080ff0000004180c */
[C---:B------:R-:W-:Y:S08]  /*33f0*/  HMMA.16816.F32.BF16 R16, R136.reuse, R150, R16 ;  /* 0x000000968810723c */ /* 0x040ff00000041810 */
[-C--:B-1----:R-:W-:Y:S08]  /*3400*/  HMMA.16816.F32.BF16 R20, R136, R152.reuse, R20 ;  /* 0x000000988814723c */ /* 0x082ff00000041814 */
[C---:B------:R-:W-:Y:S08]  /*3410*/  HMMA.16816.F32.BF16 R24, R156.reuse, R152, R24 ;  /* 0x000000989c18723c */ /* 0x040ff00000041818 */
[-C--:B------:R-:W-:Y:S08]  /*3420*/  HMMA.16816.F32.BF16 R28, R156, R154.reuse, R28 ;  /* 0x0000009a9c1c723c */ /* 0x080ff0000004181c */
[----:B------:R-:W-:Y:S04]  /*3430*/  HMMA.16816.F32.BF16 R32, R136, R154, R32 ;  /* 0x0000009a8820723c */ /* 0x000fe80000041820 */
[----:B------:R-:W-:Y:S04]  /*3440*/  SHF.R.U32.HI R138, RZ, 0x6, R227 ;  /* 0x00000006ff8a7819 */ /* 0x000fe800000116e3 */
[-C--:B--2---:R-:W-:Y:S08]  /*3450*/  HMMA.16816.F32.BF16 R4, R140, R160.reuse, R4 ;  /* 0x000000a08c04723c */ /* 0x084ff00000041804 */
[C---:B------:R-:W-:Y:S08]  /*3460*/  HMMA.16816.F32.BF16 R8, R164.reuse, R160, R8 ;  /* 0x000000a0a408723c */ /* 0x040ff00000041808 */
[-C--:B------:R-:W-:Y:S03]  /*3470*/  HMMA.16816.F32.BF16 R12, R164, R162.reuse, R12 ;  /* 0x000000a2a40c723c */ /* 0x080fe6000004180c */
[----:B------:R-:W-:Y:S02]  /*3480*/  @P5 FSEL R4, R4, -INF , !P4 ;  /* 0xff80000004045808 */ /* 0x000fe40006000000 */
[----:B------:R-:W-:Y:S02]  /*3490*/  PLOP3.LUT P5, PT, PT, PT, UP1, 0x80, 0x8 ;  /* 0x000000000008781c */ /* 0x000fe40003faf018 */
[----:B------:R-:W-:Y:S01]  /*34a0*/  @P3 FSEL R6, R6, -INF , !P4 ;  /* 0xff80000006063808 */ /* 0x000fe20006000000 */
[C---:B------:R-:W-:Y:S01]  /*34b0*/  HMMA.16816.F32.BF16 R16, R140.reuse, R162, R16 ;  /* 0x000000a28c10723c */ /* 0x040fe20000041810 */
[----:B------:R-:W-:Y:S03]  /*34c0*/  PLOP3.LUT P3, PT, PT, PT, UP1, 0x80, 0x8 ;  /* 0x000000000008781c */ /* 0x000fe60003f6f018 */
[----:B------:R-:W-:Y:S02]  /*34d0*/  @P6 FSEL R8, R8, -INF , !P4 ;  /* 0xff80000008086808 */ /* 0x000fe40006000000 */
[----:B------:R-:W-:Y:S02]  /*34e0*/  PLOP3.LUT P6, PT, PT, PT, UP1, 0x80, 0x8 ;  /* 0x000000000008781c */ /* 0x000fe40003fcf018 */
[----:B------:R-:W-:Y:S01]  /*34f0*/  @P0 FSEL R10, R10, -INF , !P4 ;  /* 0xff8000000a0a0808 */ /* 0x000fe20006000000 */
[-C--:B----4-:R-:W-:Y:S01]  /*3500*/  HMMA.16816.F32.BF16 R20, R140, R132.reuse, R20 ;  /* 0x000000848c14723c */ /* 0x090fe20000041814 */
[----:B------:R-:W-:Y:S02]  /*3510*/  PLOP3.LUT P4, PT, PT, PT, UP1, 0x80, 0x8 ;  /* 0x000000000008781c */ /* 0x000fe40003f8f018 */
[----:B------:R-:W-:Y:S02]  /*3520*/  @P5 ISETP.GE.AND P5, PT, R2, UR42, PT ;  /* 0x0000002a02005c0c */ /* 0x000fe4000bfa6270 */
[----:B------:R-:W-:Y:S02]  /*3530*/  PLOP3.LUT P0, PT, PT, PT, UP1, 0x80, 0x8 ;  /* 0x000000000008781c */ /* 0x000fe40003f0f018 */
[----:B------:R-:W-:Y:S01]  /*3540*/  @P3 FSEL R5, R5, -INF , !P5 ;  /* 0xff80000005053808 */ /* 0x000fe20006800000 */
[C---:B------:R-:W-:Y:S01]  /*3550*/  HMMA.16816.F32.BF16 R24, R164.reuse, R132, R24 ;  /* 0x00000084a418723c */ /* 0x040fe20000041818 */
[----:B------:R-:W-:Y:S03]  /*3560*/  PLOP3.LUT P3, PT, PT, PT, UP1, 0x80, 0x8 ;  /* 0x000000000008781c */ /* 0x000fe60003f6f018 */
[----:B------:R-:W-:Y:S02]  /*3570*/  @P6 FSEL R7, R7, -INF , !P5 ;  /* 0xff80000007076808 */ /* 0x000fe40006800000 */
[----:B------:R-:W-:Y:S02]  /*3580*/  PLOP3.LUT P6, PT, PT, PT, UP1, 0x80, 0x8 ;  /* 0x000000000008781c */ /* 0x000fe40003fcf018 */
[----:B------:R-:W-:Y:S01]  /*3590*/  @P4 FSEL R9, R9, -INF , !P5 ;  /* 0xff80000009094808 */ /* 0x000fe20006800000 */
[-C--:B------:R-:W-:Y:S01]  /*35a0*/  HMMA.16816.F32.BF16 R28, R164, R134.reuse, R28 ;  /* 0x00000086a41c723c */ /* 0x080fe2000004181c */
[----:B------:R-:W-:Y:S02]  /*35b0*/  PLOP3.LUT P4, PT, PT, PT, UP1, 0x80, 0x8 ;  /* 0x000000000008781c */ /* 0x000fe40003f8f018 */
[----:B------:R-:W-:Y:S02]  /*35c0*/  @P0 FSEL R11, R11, -INF , !P5 ;  /* 0xff8000000b0b0808 */ /* 0x000fe40006800000 */
[----:B------:R-:W-:Y:S01]  /*35d0*/  PLOP3.LUT P5, PT, PT, PT, UP1, 0x80, 0x8 ;  /* 0x000000000008781c */ /* 0x000fe20003faf018 */
[----:B------:R-:W-:Y:S01]  /*35e0*/  @P3 VIADD R2, R0, 0x8 ;  /* 0x0000000800023836 */ /* 0x000fe20000000000 */
[----:B------:R-:W-:Y:S01]  /*35f0*/  PLOP3.LUT P0, PT, PT, PT, UP1, 0x80, 0x8 ;  /* 0x000000000008781c */ /* 0x000fe20003f0f018 */
[----:B------:R-:W-:Y:S01]  /*3600*/  HMMA.16816.F32.BF16 R32, R140, R134, R32 ;  /* 0x000000868c20723c */ /* 0x000fe20000041820 */
[----:B------:R-:W-:Y:S01]  /*3610*/  PLOP3.LUT P3, PT, PT, PT, UP1, 0x80, 0x8 ;  /* 0x000000000008781c */ /* 0x000fe20003f6f018 */
[----:B------:R-:W-:Y:S02]  /*3620*/  IMAD.U32 R140, RZ, RZ, UR14 ;  /* 0x0000000eff8c7e24 */ /* 0x000fe4000f8e00ff */
[----:B------:R-:W-:Y:S01]  /*3630*/  @P6 ISETP.GE.AND P6, PT, R2, UR42, PT ;  /* 0x0000002a02006c0c */ /* 0x000fe2000bfc6270 */
[----:B------:R-:W-:Y:S01]  /*3640*/  IMAD.U32 R141, RZ, RZ, UR15 ;  /* 0x0000000fff8d7e24 */ /* 0x000fe2000f8e00ff */
[----:B------:R-:W-:Y:S01]  /*3650*/  LEA R142, R237, UR4, 0x1 ;  /* 0x00000004ed8e7c11 */ /* 0x000fe2000f8e08ff */
[----:B------:R-:W-:Y:S01]  /*3660*/  @P4 VIADD R2, R0, 0x9 ;  /* 0x0000000900024836 */ /* 0x000fe20000000000 */
[----:B------:R-:W-:Y:S02]  /*3670*/  PLOP3.LUT P4, PT, PT, PT, UP1, 0x80, 0x8 ;  /* 0x000000000008781c */ /* 0x000fe40003f8f018 */
[----:B------:R-:W-:Y:S01]  /*3680*/  @P5 FSEL R12, R12, -INF , !P6 ;  /* 0xff8000000c0c5808 */ /* 0x000fe20007000000 */
[C---:B------:R-:W-:Y:S01]  /*3690*/  VIADD R237, R142.reuse, 0x13000 ;  /* 0x000130008eed7836 */ /* 0x040fe20000000000 */
[----:B------:R-:W-:Y:S01]  /*36a0*/  PLOP3.LUT P5, PT, PT, PT, UP1, 0x80, 0x8 ;  /* 0x000000000008781c */ /* 0x000fe20003faf018 */
[----:B------:R-:W-:Y:S01]  /*36b0*/  VIADD R167, R142, 0x13020 ;  /* 0x000130208ea77836 */ /* 0x000fe20000000000 */
[----:B------:R-:W-:Y:S02]  /*36c0*/  @P0 FSEL R14, R14, -INF , !P6 ;  /* 0xff8000000e0e0808 */ /* 0x000fe40007000000 */
[----:B------:R-:W-:Y:S02]  /*36d0*/  PLOP3.LUT P0, PT, PT, PT, UP1, 0x80, 0x8 ;  /* 0x000000000008781c */ /* 0x000fe40003f0f018 */
[----:B------:R-:W-:Y:S02]  /*36e0*/  @P3 FSEL R16, R16, -INF , !P6 ;  /* 0xff80000010103808 */ /* 0x000fe40007000000 */
[----:B------:R-:W-:Y:S02]  /*36f0*/  PLOP3.LUT P3, PT, PT, PT, UP1, 0x80, 0x8 ;  /* 0x000000000008781c */ /* 0x000fe40003f6f018 */
[----:B------:R-:W-:Y:S02]  /*3700*/  @P4 FSEL R18, R18, -INF , !P6 ;  /* 0xff80000012124808 */ /* 0x000fe40007000000 */
[----:B------:R-:W-:Y:S02]  /*3710*/  PLOP3.LUT P6, PT, PT, PT, UP1, 0x80, 0x8 ;  /* 0x000000000008781c */ /* 0x000fe40003fcf018 */
[----:B------:R-:W-:Y:S02]  /*3720*/  @P5 ISETP.GE.AND P5, PT, R2, UR42, PT ;  /* 0x0000002a02005c0c */ /* 0x000fe4000bfa6270 */
[----:B------:R-:W-:Y:S02]  /*3730*/  PLOP3.LUT P4, PT, PT, PT, UP1, 0x80, 0x8 ;  /* 0x000000000008781c */ /* 0x000fe40003f8f018 */
[----:B------:R-:W-:Y:S02]  /*3740*/  @P0 FSEL R13, R13, -INF , !P5 ;  /* 0xff8000000d0d0808 */ /* 0x000fe40006800000 */
[----:B------:R-:W-:Y:S02]  /*3750*/  PLOP3.LUT P0, PT, PT, PT, UP1, 0x80, 0x8 ;  /* 0x000000000008781c */ /* 0x000fe40003f0f018 */
[----:B------:R-:W-:Y:S02]  /*3760*/  @P3 FSEL R15, R15, -INF , !P5 ;  /* 0xff8000000f0f3808 */ /* 0x000fe40006800000 */
[----:B------:R-:W-:Y:S02]  /*3770*/  PLOP3.LUT P3, PT, PT, PT, UP1, 0x80, 0x8 ;  /* 0x000000000008781c */ /* 0x000fe40003f6f018 */
[----:B------:R-:W-:Y:S03]  /*3780*/  @P6 FSEL R17, R17, -INF , !P5 ;  /* 0xff80000011116808 */ /* 0x000fe60006800000 */
[----:B------:R-:W-:Y:S02]  /*3790*/  @P4 FSEL R19, R19, -INF , !P5 ;  /* 0xff80000013134808 */ /* 0x000fe40006800000 */
[----:B------:R-:W-:Y:S02]  /*37a0*/  PLOP3.LUT P5, PT, PT, PT, UP1, 0x80, 0x8 ;  /* 0x000000000008781c */ /* 0x000fe40003faf018 */
[----:B------:R-:W-:Y:S01]  /*37b0*/  PLOP3.LUT P4, PT, PT, PT, UP1, 0x80, 0x8 ;  /* 0x000000000008781c */ /* 0x000fe20003f8f018 */
[----:B------:R-:W-:Y:S01]  /*37c0*/  @P0 VIADD R2, R0, 0x10 ;  /* 0x0000001000020836 */ /* 0x000fe20000000000 */
[----:B-----5:R-:W-:Y:S04]  /*37d0*/  FSETP.NEU.FTZ.AND P0, PT, R252, -INF , PT ;  /* 0xff800000fc00780b */ /* 0x020fe80003f1d000 */
[----:B------:R-:W-:Y:S01]  /*37e0*/  @P3 ISETP.GE.AND P3, PT, R2, UR42, PT ;  /* 0x0000002a02003c0c */ /* 0x000fe2000bf66270 */
[----:B------:R-:W-:Y:S04]  /*37f0*/  IMAD.U32 R2, RZ, RZ, UR44 ;  /* 0x0000002cff027e24 */ /* 0x000fe8000f8e00ff */
[----:B------:R-:W-:Y:S02]  /*3800*/  IMAD R2, R2, 0x4, R138 ;  /* 0x0000000402027824 */ /* 0x000fe400078e028a */
[C---:B------:R-:W-:Y:S01]  /*3810*/  @P4 VIADD R137, R0.reuse, 0x11 ;  /* 0x0000001100894836 */ /* 0x040fe20000000000 */
[----:B------:R-:W-:Y:S01]  /*3820*/  PLOP3.LUT P4, PT, PT, PT, UP1, 0x80, 0x8 ;  /* 0x000000000008781c */ /* 0x000fe20003f8f018 */
[----:B------:R-:W-:Y:S01]  /*3830*/  @P5 VIADD R149, R0, 0x18 ;  /* 0x0000001800955836 */ /* 0x000fe20000000000 */
[----:B------:R-:W-:Y:S02]  /*3840*/  LOP3.LUT R2, R2, UR47, R249, 0x96, !PT ;  /* 0x0000002f02027c12 */ /* 0x000fe4000f8e96f9 */
[----:B------:R-:W-:Y:S03]  /*3850*/  PLOP3.LUT P5, PT, PT, PT, UP1, 0x80, 0x8 ;  /* 0x000000000008781c */ /* 0x000fe60003faf018 */
[----:B------:R-:W-:Y:S04]  /*3860*/  IMAD.WIDE.U32 R138, R2, -0x326172a9, RZ ;  /* 0xcd9e8d57028a7825 */ /* 0x000fe800078e00ff */
[----:B------:R-:W-:Y:S02]  /*3870*/  FMUL.FTZ R2, R251, 1.4426950216293334961 ;  /* 0x3fb8aa3bfb027820 */ /* 0x000fe40000410000 */
[----:B------:R-:W-:Y:S04]  /*3880*/  @P4 ISETP.GE.AND P4, PT, R137, UR42, PT ;  /* 0x0000002a89004c0c */ /* 0x000fe8000bf86270 */
[----:B------:R-:W-:Y:S02]  /*3890*/  @P5 ISETP.GE.AND P5, PT, R149, UR42, PT ;  /* 0x0000002a95005c0c */ /* 0x000fe4000bfa6270 */
[C---:B---3--:R-:W-:Y:S01]  /*38a0*/  FSETP.NEU.FTZ.AND P6, PT, R3.reuse, -INF , PT ;  /* 0xff8000000300780b */ /* 0x048fe20003fdd000 */
[----:B------:R-:W-:Y:S01]  /*38b0*/  FMUL.FTZ R136, R3, 1.4426950216293334961 ;  /* 0x3fb8aa3b03887820 */ /* 0x000fe20000410000 */
[----:B------:R-:W-:Y:S04]  /*38c0*/  FMUL.FTZ R3, R252, 1.4426950216293334961 ;  /* 0x3fb8aa3bfc037820 */ /* 0x000fe80000410000 */
[----:B------:R-:W-:Y:S02]  /*38d0*/  FSEL R136, R136, RZ, P6 ;  /* 0x000000ff88887208 */ /* 0x000fe40003000000 */
[----:B------:R-:W-:Y:S02]  /*38e0*/  FSEL R3, R3, RZ, P0 ;  /* 0x000000ff03037208 */ /* 0x000fe40000000000 */
[----:B------:R-:W-:Y:S01]  /*38f0*/  PLOP3.LUT P0, PT, PT, PT, UP1, 0x80, 0x8 ;  /* 0x000000000008781c */ /* 0x000fe20003f0f018 */
[--C-:B------:R-:W-:Y:S01]  /*3900*/  FFMA.FTZ R171, R4, UR10, -R136.reuse ;  /* 0x0000000a04ab7c23 */ /* 0x100fe20008010888 */
[----:B------:R-:W-:Y:S01]  /*3910*/  PLOP3.LUT P6, PT, PT, PT, UP1, 0x80, 0x8 ;  /* 0x000000000008781c */ /* 0x000fe20003fcf018 */
[--C-:B------:R-:W-:Y:S01]  /*3920*/  FFMA.FTZ R6, R6, UR10, -R3.reuse ;  /* 0x0000000a06067c23 */ /* 0x100fe20008010803 */
[--C-:B------:R-:W-:Y:S01]  /*3930*/  FFMA.FTZ R233, R5, UR10, -R136.reuse ;  /* 0x0000000a05e97c23 */ /* 0x100fe20008010888 */
[----:B------:R-:W-:Y:S01]  /*3940*/  FFMA.FTZ R7, R7, UR10, -R3 ;  /* 0x0000000a07077c23 */ /* 0x000fe20008010803 */
[----:B------:R-:W-:Y:S01]  /*3950*/  LOP3.LUT R152, R148, UR48, R147, 0x96, !PT ;  /* 0x0000003094987c12 */ /* 0x000fe2000f8e9693 */
[----:B------:R1:W-:Y:S01]  /*3960*/  MUFU.EX2 R232, R6 ;  /* 0x0000000600e87308 */ /* 0x0003e20000000800 */
[--C-:B------:R-:W-:Y:S01]  /*3970*/  LOP3.LUT R147, R146, UR46, R139.reuse, 0x96, !PT ;  /* 0x0000002e92937c12 */ /* 0x100fe2000f8e968b */
[--C-:B------:R-:W-:Y:S01]  /*3980*/  FFMA.FTZ R16, R16, UR10, -R136.reuse ;  /* 0x0000000a10107c23 */ /* 0x100fe20008010888 */
[----:B------:R-:W-:Y:S01]  /*3990*/  LOP3.LUT R146, R144, UR46, R139, 0x96, !PT ;  /* 0x0000002e90927c12 */ /* 0x000fe2000f8e968b */
[----:B------:R-:W-:Y:S04]  /*39a0*/  IMAD.WIDE.U32 R152, R152, -0x2daee0ad, RZ ;  /* 0xd2511f5398987825 */ /* 0x000fe800078e00ff */
[----:B------:R-:W-:Y:S01]  /*39b0*/  FFMA.FTZ R19, R19, UR10, -R3 ;  /* 0x0000000a13137c23 */ /* 0x000fe20008010803 */
[----:B------:R-:W-:Y:S01]  /*39c0*/  @P0 FSEL R20, R20, -INF , !P3 ;  /* 0xff80000014140808 */ /* 0x000fe20005800000 */
[----:B------:R-:W-:Y:S01]  /*39d0*/  @P6 VIADD R150, R0, 0x19 ;  /* 0x0000001900966836 */ /* 0x000fe20000000000 */
[----:B------:R-:W-:Y:S01]  /*39e0*/  PLOP3.LUT P0, PT, PT, PT, UP1, 0x80, 0x8 ;  /* 0x000000000008781c */ /* 0x000fe20003f0f018 */
[----:B------:R-:W-:Y:S01]  /*39f0*/  IMAD.WIDE.U32 R132, R147, -0x2daee0ad, RZ ;  /* 0xd2511f5393847825 */ /* 0x000fe200078e00ff */
[----:B------:R-:W-:Y:S01]  /*3a00*/  PLOP3.LUT P6, PT, PT, PT, UP1, 0x80, 0x8 ;  /* 0x000000000008781c */ /* 0x000fe20003fcf018 */
[----:B------:R-:W-:Y:S01]  /*3a10*/  MUFU.EX2 R231, R7 ;  /* 0x0000000700e77308 */ /* 0x000fe20000000800 */
[----:B------:R-:W-:Y:S01]  /*3a20*/  LOP3.LUT R0, R148, UR48, R145, 0x96, !PT ;  /* 0x0000003094007c12 */ /* 0x000fe2000f8e9691 */
[----:B------:R-:W-:Y:S01]  /*3a30*/  IMAD.WIDE.U32 R146, R146, -0x2daee0ad, RZ ;  /* 0xd2511f5392927825 */ /* 0x000fe200078e00ff */
[----:B------:R-:W-:Y:S02]  /*3a40*/  LOP3.LUT R148, R248, UR36, R153, 0x96, !PT ;  /* 0x00000024f8947c12 */ /* 0x000fe4000f8e9699 */
[----:B------:R-:W-:Y:S01]  /*3a50*/  LOP3.LUT R4, R152, UR25, R133, 0x96, !PT ;  /* 0x0000001998047c12 */ /* 0x000fe2000f8e9685 */
[----:B------:R-:W-:Y:S04]  /*3a60*/  IMAD.WIDE.U32 R154, R0, -0x2daee0ad, RZ ;  /* 0xd2511f53009a7825 */ /* 0x000fe800078e00ff */
[----:B------:R-:W-:Y:S01]  /*3a70*/  FMUL.FTZ R0, R250, 1.4426950216293334961 ;  /* 0x3fb8aa3bfa007820 */ /* 0x000fe20000410000 */
[----:B------:R-:W2:Y:S01]  /*3a80*/  MUFU.EX2 R171, R171 ;  /* 0x000000ab00ab7308 */ /* 0x000ea20000000800 */
[--C-:B------:R-:W-:Y:S01]  /*3a90*/  FFMA.FTZ R20, R20, UR10, -R136.reuse ;  /* 0x0000000a14147c23 */ /* 0x100fe20008010888 */
[----:B------:R-:W-:Y:S01]  /*3aa0*/  @P0 FSEL R22, R22, -INF , !P3 ;  /* 0xff80000016160808 */ /* 0x000fe20005800000 */
[----:B------:R-:W-:Y:S01]  /*3ab0*/  IMAD.WIDE.U32 R148, R148, -0x326172a9, RZ ;  /* 0xcd9e8d5794947825 */ /* 0x000fe200078e00ff */
[----:B------:R-:W-:Y:S02]  /*3ac0*/  PLOP3.LUT P0, PT, PT, PT, UP1, 0x80, 0x8 ;  /* 0x000000000008781c */ /* 0x000fe40003f0f018 */
[----:B------:R-:W-:Y:S01]  /*3ad0*/  LOP3.LUT R144, R248, UR36, R155, 0x96, !PT ;  /* 0x00000024f8907c12 */ /* 0x000fe2000f8e969b */
[----:B------:R-:W-:Y:S01]  /*3ae0*/  IMAD.WIDE.U32 R4, R4, -0x326172a9, RZ ;  /* 0xcd9e8d5704047825 */ /* 0x000fe200078e00ff */
[----:B------:R-:W-:Y:S02]  /*3af0*/  @P6 ISETP.GE.AND P6, PT, R150, UR42, PT ;  /* 0x0000002a96006c0c */ /* 0x000fe4000bfc6270 */
[----:B------:R-:W3:Y:S01]  /*3b00*/  MUFU.EX2 R233, R233 ;  /* 0x000000e900e97308 */ /* 0x000ee20000000800 */
[----:B------:R-:W-:Y:S01]  /*3b10*/  LOP3.LUT R150, R138, UR31, R149, 0x96, !PT ;  /* 0x0000001f8a967c12 */ /* 0x000fe2000f8e9695 */
[----:B------:R-:W-:Y:S01]  /*3b20*/  IMAD.WIDE.U32 R144, R144, -0x326172a9, RZ ;  /* 0xcd9e8d5790907825 */ /* 0x000fe200078e00ff */
[----:B------:R-:W-:Y:S02]  /*3b30*/  LOP3.LUT R133, R154, UR25, R147, 0x96, !PT ;  /* 0x000000199a857c12 */ /* 0x000fe4000f8e9693 */
[----:B------:R-:W-:Y:S01]  /*3b40*/  LOP3.LUT R5, R148, UR24, R5, 0x96, !PT ;  /* 0x0000001894057c12 */ /* 0x000fe2000f8e9605 */
[----:B------:R-:W-:Y:S01]  /*3b50*/  IMAD.WIDE.U32 R150, R150, -0x2daee0ad, RZ ;  /* 0xd2511f5396967825 */ /* 0x000fe200078e00ff */
[----:B------:R-:W-:Y:S03]  /*3b60*/  LOP3.LUT R138, R138, UR31, R145, 0x96, !PT ;  /* 0x0000001f8a8a7c12 */ /* 0x000fe6000f8e9691 */
[----:B------:R-:W-:Y:S01]  /*3b70*/  MUFU.EX2 R165, R16 ;  /* 0x0000001000a57308 */ /* 0x000fe20000000800 */
[----:B------:R-:W-:Y:S01]  /*3b80*/  @P0 FSEL R24, R24, -INF , !P3 ;  /* 0xff80000018180808 */ /* 0x000fe20005800000 */
[----:B------:R-:W-:Y:S01]  /*3b90*/  FFMA.FTZ R18, R18, UR10, -R3 ;  /* 0x0000000a12127c23 */ /* 0x000fe20008010803 */
[----:B------:R-:W-:Y:S01]  /*3ba0*/  PLOP3.LUT P0, PT, PT, PT, UP1, 0x80, 0x8 ;  /* 0x000000000008781c */ /* 0x000fe20003f0f018 */
[----:B------:R-:W-:Y:S01]  /*3bb0*/  IMAD.WIDE.U32 R138, R138, -0x2daee0ad, RZ ;  /* 0xd2511f538a8a7825 */ /* 0x000fe200078e00ff */
[----:B------:R-:W-:Y:S03]  /*3bc0*/  LOP3.LUT R152, R132, UR23, R151, 0x96, !PT ;  /* 0x0000001784987c12 */ /* 0x000fe6000f8e9697 */
[----:B------:R-:W-:Y:S01]  /*3bd0*/  FFMA.FTZ R17, R17, UR10, -R136 ;  /* 0x0000000a11117c23 */ /* 0x000fe20008010888 */
[----:B------:R-:W-:Y:S01]  /*3be0*/  IMAD.WIDE.U32 R132, R133, -0x326172a9, RZ ;  /* 0xcd9e8d5785847825 */ /* 0x000fe200078e00ff */
[----:B------:R-:W-:Y:S01]  /*3bf0*/  LOP3.LUT R145, R146, UR23, R139, 0x96, !PT ;  /* 0x0000001792917c12 */ /* 0x000fe2000f8e968b */
[----:B------:R-:W-:Y:S02]  /*3c00*/  MUFU.EX2 R166, R19 ;  /* 0x0000001300a67308 */ /* 0x000fe40000000800 */
[----:B------:R-:W-:Y:S01]  /*3c10*/  FFMA.FTZ R22, R22, UR10, -R3 ;  /* 0x0000000a16167c23 */ /* 0x000fe20008010803 */
[----:B------:R-:W-:Y:S01]  /*3c20*/  IMAD.WIDE.U32 R152, R152, -0x326172a9, RZ ;  /* 0xcd9e8d5798987825 */ /* 0x000fe200078e00ff */
[----:B------:R-:W-:Y:S02]  /*3c30*/  LOP3.LUT R146, R144, UR24, R133, 0x96, !PT ;  /* 0x0000001890927c12 */ /* 0x000fe4000f8e9685 */
[----:B------:R-:W-:Y:S01]  /*3c40*/  @P0 FSEL R26, R26, -INF , !P3 ;  /* 0xff8000001a1a0808 */ /* 0x000fe20005800000 */
[----:B------:R-:W-:Y:S01]  /*3c50*/  IMAD.WIDE.U32 R144, R145, -0x326172a9, RZ ;  /* 0xcd9e8d5791907825 */ /* 0x000fe200078e00ff */
[----:B------:R-:W-:Y:S02]  /*3c60*/  FSETP.NEU.FTZ.AND P0, PT, R251, -INF , PT ;  /* 0xff800000fb00780b */ /* 0x000fe40003f1d000 */
[----:B------:R-:W-:Y:S01]  /*3c70*/  MUFU.EX2 R161, R20 ;  /* 0x0000001400a17308 */ /* 0x000fe20000000800 */
[----:B------:R-:W-:Y:S01]  /*3c80*/  FSETP.NEU.FTZ.AND P3, PT, R250, -INF , PT ;  /* 0xff800000fa00780b */ /* 0x000fe20003f7d000 */
[----:B------:R-:W-:Y:S01]  /*3c90*/  IMAD.WIDE.U32 R146, R146, -0x2daee0ad, RZ ;  /* 0xd2511f5392927825 */ /* 0x000fe200078e00ff */
[----:B------:R-:W-:Y:S02]  /*3ca0*/  FSEL R2, R2, RZ, P0 ;  /* 0x000000ff02027208 */ /* 0x000fe40000000000 */
[----:B------:R-:W-:Y:S02]  /*3cb0*/  PLOP3.LUT P0, PT, PT, PT, UP1, 0x80, 0x8 ;  /* 0x000000000008781c */ /* 0x000fe40003f0f018 */
[----:B------:R-:W-:Y:S01]  /*3cc0*/  FSEL R0, R0, RZ, P3 ;  /* 0x000000ff00007208 */ /* 0x000fe20001800000 */
[--C-:B------:R-:W-:Y:S01]  /*3cd0*/  FFMA.FTZ R8, R8, UR10, -R2.reuse ;  /* 0x0000000a08087c23 */ /* 0x100fe20008010802 */
[----:B------:R-:W-:Y:S01]  /*3ce0*/  PLOP3.LUT P3, PT, PT, PT, UP1, 0x80, 0x8 ;  /* 0x000000000008781c */ /* 0x000fe20003f6f018 */
[----:B------:R-:W-:Y:S01]  /*3cf0*/  FFMA.FTZ R9, R9, UR10, -R2 ;  /* 0x0000000a09097c23 */ /* 0x000fe20008010802 */
[----:B------:R-:W-:Y:S01]  /*3d00*/  LOP3.LUT R148, R4, UR22, R153, 0x96, !PT ;  /* 0x0000001604947c12 */ /* 0x000fe2000f8e9699 */
[----:B------:R4:W-:Y:S01]  /*3d10*/  MUFU.EX2 R235, R8 ;  /* 0x0000000800eb7308 */ /* 0x0009e20000000800 */
[--C-:B------:R-:W-:Y:S01]  /*3d20*/  FFMA.FTZ R10, R10, UR10, -R0.reuse ;  /* 0x0000000a0a0a7c23 */ /* 0x100fe20008010800 */
[----:B------:R-:W-:Y:S01]  /*3d30*/  FFMA.FTZ R11, R11, UR10, -R0 ;  /* 0x0000000a0b0b7c23 */ /* 0x000fe20008010800 */
[----:B------:R-:W-:Y:S01]  /*3d40*/  FFMA.FTZ R12, R12, UR10, -R2 ;  /* 0x0000000a0c0c7c23 */ /* 0x000fe20008010802 */
[----:B------:R-:W-:Y:S01]  /*3d50*/  IMAD.WIDE.U32 R4, R5, -0x2daee0ad, RZ ;  /* 0xd2511f5305047825 */ /* 0x000fe200078e00ff */
[----:B------:R-:W-:Y:S02]  /*3d60*/  LOP3.LUT R132, R132, UR22, R145, 0x96, !PT ;  /* 0x0000001684847c12 */ /* 0x000fe4000f8e9691 */
[----:B------:R-:W-:Y:S03]  /*3d70*/  @P0 FSEL R21, R21, -INF , !P4 ;  /* 0xff80000015150808 */ /* 0x000fe60006000000 */
[----:B------:R2:W3:Y:S01]  /*3d80*/  MUFU.EX2 R230, R9 ;  /* 0x0000000900e67308 */ /* 0x0004e20000000800 */
[----:B------:R-:W-:Y:S01]  /*3d90*/  PLOP3.LUT P0, PT, PT, PT, UP1, 0x80, 0x8 ;  /* 0x000000000008781c */ /* 0x000fe20003f0f018 */
[----:B------:R-:W-:Y:S01]  /*3da0*/  IMAD.WIDE.U32 R148, R148, -0x2daee0ad, RZ ;  /* 0xd2511f5394947825 */ /* 0x000fe200078e00ff */
[----:B------:R-:W-:Y:S02]  /*3db0*/  @P3 FSEL R23, R23, -INF , !P4 ;  /* 0xff80000017173808 */ /* 0x000fe40006000000 */
[----:B------:R-:W-:Y:S01]  /*3dc0*/  PLOP3.LUT P3, PT, PT, PT, UP1, 0x80, 0x8 ;  /* 0x000000000008781c */ /* 0x000fe20003f6f018 */
[----:B------:R-:W-:Y:S01]  /*3dd0*/  IMAD.WIDE.U32 R132, R132, -0x2daee0ad, RZ ;  /* 0xd2511f5384847825 */ /* 0x000fe200078e00ff */
[----:B-1----:R-:W-:Y:S03]  /*3de0*/  LOP3.LUT R6, R4, UR19, R149, 0x96, !PT ;  /* 0x0000001304067c12 */ /* 0x002fe6000f8e9695 */
[----:B------:R1:W-:Y:S01]  /*3df0*/  MUFU.EX2 R236, R10 ;  /* 0x0000000a00ec7308 */ /* 0x0003e20000000800 */
[----:B------:R-:W-:Y:S01]  /*3e00*/  LOP3.LUT R5, R150, UR21, R5, 0x96, !PT ;  /* 0x0000001596057c12 */ /* 0x000fe2000f8e9605 */
[--C-:B------:R-:W-:Y:S01]  /*3e10*/  FFMA.FTZ R14, R14, UR10, -R0.reuse ;  /* 0x0000000a0e0e7c23 */ /* 0x100fe20008010800 */
[----:B----4-:R-:W-:Y:S01]  /*3e20*/  LOP3.LUT R8, R138, UR21, R147, 0x96, !PT ;  /* 0x000000158a087c12 */ /* 0x010fe2000f8e9693 */
[----:B------:R-:W-:Y:S01]  /*3e30*/  IMAD.WIDE.U32 R6, R6, -0x326172a9, RZ ;  /* 0xcd9e8d5706067825 */ /* 0x000fe200078e00ff */
[----:B------:R-:W-:Y:S02]  /*3e40*/  LOP3.LUT R146, R146, UR19, R133, 0x96, !PT ;  /* 0x0000001392927c12 */ /* 0x000fe4000f8e9685 */
[----:B------:R-:W-:Y:S03]  /*3e50*/  @P0 FSEL R25, R25, -INF , !P4 ;  /* 0xff80000019190808 */ /* 0x000fe60006000000 */
[----:B------:R4:W-:Y:S01]  /*3e60*/  MUFU.EX2 R234, R11 ;  /* 0x0000000b00ea7308 */ /* 0x0009e20000000800 */
[----:B------:R-:W-:Y:S01]  /*3e70*/  PLOP3.LUT P0, PT, PT, PT, UP1, 0x80, 0x8 ;  /* 0x000000000008781c */ /* 0x000fe20003f0f018 */
[----:B------:R-:W-:Y:S01]  /*3e80*/  IMAD.WIDE.U32 R4, R5, -0x326172a9, RZ ;  /* 0xcd9e8d5705047825 */ /* 0x000fe200078e00ff */
[----:B------:R-:W-:Y:S02]  /*3e90*/  @P3 FSEL R27, R27, -INF , !P4 ;  /* 0xff8000001b1b3808 */ /* 0x000fe40006000000 */
[----:B------:R-:W-:Y:S01]  /*3ea0*/  PLOP3.LUT P4, PT, PT, PT, UP1, 0x80, 0x8 ;  /* 0x000000000008781c */ /* 0x000fe20003f8f018 */
[----:B--2---:R-:W-:Y:S01]  /*3eb0*/  IMAD.WIDE.U32 R8, R8, -0x326172a9, RZ ;  /* 0xcd9e8d5708087825 */ /* 0x004fe200078e00ff */
[----:B------:R-:W-:Y:S03]  /*3ec0*/  PLOP3.LUT P3, PT, PT, PT, UP1, 0x80, 0x8 ;  /* 0x000000000008781c */ /* 0x000fe60003f6f018 */
[----:B------:R2:W3:Y:S01]  /*3ed0*/  MUFU.EX2 R170, R12 ;  /* 0x0000000c00aa7308 */ /* 0x0004e20000000800 */
[----:B------:R-:W-:Y:S01]  /*3ee0*/  LOP3.LUT R152, R152, UR20, R5, 0x96, !PT ;  /* 0x0000001498987c12 */ /* 0x000fe2000f8e9605 */
[----:B------:R-:W-:Y:S01]  /*3ef0*/  FFMA.FTZ R15, R15, UR10, -R0 ;  /* 0x0000000a0f0f7c23 */ /* 0x000fe20008010800 */
[----:B------:R-:W-:Y:S01]  /*3f00*/  LOP3.LUT R7, R4, UR18, R7, 0x96, !PT ;  /* 0x0000001204077c12 */ /* 0x000fe2000f8e9607 */
[----:B------:R-:W-:Y:S01]  /*3f10*/  IMAD.WIDE.U32 R4, R146, -0x326172a9, RZ ;  /* 0xcd9e8d5792047825 */ /* 0x000fe200078e00ff */
[----:B------:R-:W-:Y:S02]  /*3f20*/  LOP3.LUT R144, R144, UR20, R9, 0x96, !PT ;  /* 0x0000001490907c12 */ /* 0x000fe4000f8e9609 */
[----:B------:R-:W-:Y:S03]  /*3f30*/  @P0 FSEL R28, R28, -INF , !P5 ;  /* 0xff8000001c1c0808 */ /* 0x000fe60006800000 */
[----:B------:R-:W3:Y:S01]  /*3f40*/  MUFU.EX2 R229, R14 ;  /* 0x0000000e00e57308 */ /* 0x000ee20000000800 */
[----:B------:R-:W-:Y:S01]  /*3f50*/  PLOP3.LUT P0, PT, PT, PT, UP1, 0x80, 0x8 ;  /* 0x000000000008781c */ /* 0x000fe20003f0f018 */
[--C-:B------:R-:W-:Y:S01]  /*3f60*/  FFMA.FTZ R13, R13, UR10, -R2.reuse ;  /* 0x0000000a0d0d7c23 */ /* 0x100fe20008010802 */
[----:B-1----:R-:W-:Y:S01]  /*3f70*/  PRMT R10, R4, 0x7771, RZ ;  /* 0x00007771040a7816 */ /* 0x002fe200000000ff */
[----:B------:R-:W-:Y:S01]  /*3f80*/  FFMA.FTZ R24, R24, UR10, -R2 ;  /* 0x0000000a18187c23 */ /* 0x000fe20008010802 */
[C---:B----4-:R-:W-:Y:S01]  /*3f90*/  PRMT R11, R4.reuse, 0x7772, RZ ;  /* 0x00007772040b7816 */ /* 0x050fe200000000ff */
[----:B------:R-:W-:Y:S01]  /*3fa0*/  FFMA.FTZ R21, R21, UR10, -R136 ;  /* 0x0000000a15157c23 */ /* 0x000fe20008010888 */
[C---:B------:R-:W-:Y:S03]  /*3fb0*/  PRMT R9, R4.reuse, 0x7770, RZ ;  /* 0x0000777004097816 */ /* 0x040fe600000000ff */
[----:B------:R-:W1:Y:S01]  /*3fc0*/  MUFU.EX2 R228, R15 ;  /* 0x0000000f00e47308 */ /* 0x000e620000000800 */
[----:B--2---:R-:W-:Y:S01]  /*3fd0*/  PRMT R12, R4, 0x7773, RZ ;  /* 0x00007773040c7816 */ /* 0x004fe200000000ff */
[--C-:B------:R-:W-:Y:S01]  /*3fe0*/  FFMA.FTZ R23, R23, UR10, -R3.reuse ;  /* 0x0000000a17177c23 */ /* 0x100fe20008010803 */
[----:B------:R-:W-:Y:S01]  /*3ff0*/  @P4 FSEL R32, R32, -INF , !P5 ;  /* 0xff80000020204808 */ /* 0x000fe20006800000 */
[----:B------:R-:W-:Y:S01]  /*4000*/  FFMA.FTZ R25, R25, UR10, -R2 ;  /* 0x0000000a19197c23 */ /* 0x000fe20008010802 */
[----:B------:R-:W-:Y:S01]  /*4010*/  LOP3.LUT R4, R7, 0xffff, RZ, 0xc0, !PT ;  /* 0x0000ffff07047812 */ /* 0x000fe200078ec0ff */
[----:B------:R-:W-:Y:S01]  /*4020*/  IMAD.MOV.U32 R150, RZ, RZ, 0x10 ;  /* 0x00000010ff967424 */ /* 0x000fe200078e00ff */
[----:B------:R-:W-:Y:S03]  /*4030*/  @P0 FSEL R34, R34, -INF , !P5 ;  /* 0xff80000022220808 */ /* 0x000fe60006800000 */
[----:B------:R-:W2:Y:S01]  /*4040*/  MUFU.EX2 R169, R13 ;  /* 0x0000000d00a97308 */ /* 0x000ea20000000800 */
[----:B------:R-:W-:Y:S01]  /*4050*/  PLOP3.LUT P0, PT, PT, PT, UP1, 0x80, 0x8 ;  /* 0x000000000008781c */ /* 0x000fe20003f0f018 */
[----:B------:R-:W-:Y:S01]  /*4060*/  FFMA.FTZ R32, R32, UR10, -R136 ;  /* 0x0000000a20207c23 */ /* 0x000fe20008010888 */
[----:B------:R-:W-:Y:S01]  /*4070*/  PLOP3.LUT P4, PT, PT, PT, UP1, 0x80, 0x8 ;  /* 0x000000000008781c */ /* 0x000fe20003f8f018 */
[----:B------:R-:W-:Y:S01]  /*4080*/  FFMA.FTZ R34, R34, UR10, -R3 ;  /* 0x0000000a22227c23 */ /* 0x000fe20008010803 */
[----:B------:R-:W-:Y:S01]  /*4090*/  @P3 FSEL R30, R30, -INF , !P5 ;  /* 0xff8000001e1e3808 */ /* 0x000fe20006800000 */
[----:B------:R-:W-:Y:S01]  /*40a0*/  FFMA.FTZ R26, R26, UR10, -R0 ;  /* 0x0000000a1a1a7c23 */ /* 0x000fe20008010800 */
[----:B------:R-:W-:Y:S03]  /*40b0*/  SHF.R.U32.HI R4, RZ, 0x8, R4 ;  /* 0x00000008ff047819 */ /* 0x000fe60000011604 */
[----:B------:R-:W-:Y:S01]  /*40c0*/  MUFU.EX2 R168, R18 ;  /* 0x0000001200a87308 */ /* 0x000fe20000000800 */
[----:B------:R-:W-:Y:S01]  /*40d0*/  PRMT R133, R6, 0x7770, RZ ;  /* 0x0000777006857816 */ /* 0x000fe200000000ff */
[----:B------:R-:W-:Y:S01]  /*40e0*/  FFMA.FTZ R28, R28, UR10, -R2 ;  /* 0x0000000a1c1c7c23 */ /* 0x000fe20008010802 */
[----:B------:R-:W-:Y:S01]  /*40f0*/  PRMT R134, R6, 0x7771, RZ ;  /* 0x0000777106867816 */ /* 0x000fe200000000ff */
[--C-:B------:R-:W-:Y:S01]  /*4100*/  FFMA.FTZ R30, R30, UR10, -R0.reuse ;  /* 0x0000000a1e1e7c23 */ /* 0x100fe20008010800 */
[C---:B------:R-:W-:Y:S01]  /*4110*/  PRMT R137, R6.reuse, 0x7772, RZ ;  /* 0x0000777206897816 */ /* 0x040fe200000000ff */
[----:B------:R-:W-:Y:S01]  /*4120*/  FFMA.FTZ R27, R27, UR10, -R0 ;  /* 0x0000000a1b1b7c23 */ /* 0x000fe20008010800 */
[----:B------:R-:W-:Y:S03]  /*4130*/  PRMT R135, R6, 0x7773, RZ ;  /* 0x0000777306877816 */ /* 0x000fe600000000ff */
[----:B------:R-:W-:Y:S01]  /*4140*/  MUFU.EX2 R164, R17 ;  /* 0x0000001100a47308 */ /* 0x000fe20000000800 */
[----:B------:R-:W-:Y:S02]  /*4150*/  PLOP3.LUT P3, PT, PT, PT, UP1, 0x80, 0x8 ;  /* 0x000000000008781c */ /* 0x000fe40003f6f018 */
[----:B------:R-:W-:Y:S02]  /*4160*/  LOP3.LUT R6, R7, 0xff, RZ, 0xc0, !PT ;  /* 0x000000ff07067812 */ /* 0x000fe400078ec0ff */
[----:B------:R-:W-:Y:S02]  /*4170*/  LOP3.LUT R4, R4, 0xffff, RZ, 0xc0, !PT ;  /* 0x0000ffff04047812 */ /* 0x000fe400078ec0ff */
[----:B------:R-:W-:Y:S03]  /*4180*/  LOP3.LUT R5, R8, UR18, R5, 0x96, !PT ;  /* 0x0000001208057c12 */ /* 0x000fe6000f8e9605 */
[----:B------:R-:W-:Y:S01]  /*4190*/  MUFU.EX2 R162, R24 ;  /* 0x0000001800a27308 */ /* 0x000fe20000000800 */
[----:B------:R-:W-:Y:S02]  /*41a0*/  ISETP.LE.U32.AND P5, PT, R6, UR9, PT ;  /* 0x0000000906007c0c */ /* 0x000fe4000bfa3070 */
[----:B------:R-:W-:Y:S02]  /*41b0*/  @P0 FSEL R33, R33, -INF , !P6 ;  /* 0xff80000021210808 */ /* 0x000fe40007000000 */
[--C-:B------:R-:W-:Y:S02]  /*41c0*/  SHF.R.U32.HI R6, RZ, 0x18, R7.reuse ;  /* 0x00000018ff067819 */ /* 0x100fe40000011607 */
[----:B------:R-:W-:Y:S03]  /*41d0*/  ISETP.LE.U32.AND P0, PT, R4, UR9, PT ;  /* 0x0000000904007c0c */ /* 0x000fe6000bf03070 */
[----:B------:R-:W-:Y:S01]  /*41e0*/  MUFU.EX2 R157, R21 ;  /* 0x00000015009d7308 */ /* 0x000fe20000000800 */
[----:B------:R-:W-:Y:S01]  /*41f0*/  LOP3.LUT R4, R5, 0xffff, RZ, 0xc0, !PT ;  /* 0x0000ffff05047812 */ /* 0x000fe200078ec0ff */
[----:B------:R-:W-:Y:S01]  /*4200*/  FFMA.FTZ R136, R33, UR10, -R136 ;  /* 0x0000000a21887c23 */ /* 0x000fe20008010888 */
[----:B------:R-:W-:Y:S02]  /*4210*/  @P4 FSEL R31, R31, -INF , !P6 ;  /* 0xff8000001f1f4808 */ /* 0x000fe40007000000 */
[----:B------:R-:W-:Y:S01]  /*4220*/  ISETP.LE.U32.AND P4, PT, R6, UR9, PT ;  /* 0x0000000906007c0c */ /* 0x000fe2000bf83070 */
[----:B------:R-:W-:Y:S01]  /*4230*/  @!P5 FADD.FTZ R171, -R171, -RZ ;  /* 0x800000ffababd221 */ /* 0x000fe20000010100 */
[----:B------:R-:W-:Y:S03]  /*4240*/  SHF.R.U32.HI R4, RZ, 0x8, R4 ;  /* 0x00000008ff047819 */ /* 0x000fe60000011604 */
[----:B------:R-:W-:Y:S01]  /*4250*/  MUFU.EX2 R158, R23 ;  /* 0x00000017009e7308 */ /* 0x000fe20000000800 */
[----:B------:R-:W-:Y:S01]  /*4260*/  @P3 FSEL R29, R29, -INF , !P6 ;  /* 0xff8000001d1d3808 */ /* 0x000fe20007000000 */
[----:B------:R-:W-:Y:S01]  /*4270*/  FFMA.FTZ R0, R31, UR10, -R0 ;  /* 0x0000000a1f007c23 */ /* 0x000fe20008010800 */
[----:B------:R-:W-:Y:S01]  /*4280*/  PLOP3.LUT P3, PT, PT, PT, UP1, 0x80, 0x8 ;  /* 0x000000000008781c */ /* 0x000fe20003f6f018 */
[----:B---3--:R-:W-:Y:S01]  /*4290*/  @!P0 FADD.FTZ R233, -R233, -RZ ;  /* 0x800000ffe9e98221 */ /* 0x008fe20000010100 */
[----:B------:R-:W-:Y:S01]  /*42a0*/  LOP3.LUT R4, R4, 0xffff, RZ, 0xc0, !PT ;  /* 0x0000ffff04047812 */ /* 0x000fe200078ec0ff */
[----:B------:R-:W-:Y:S01]  /*42b0*/  FFMA.FTZ R2, R29, UR10, -R2 ;  /* 0x0000000a1d027c23 */ /* 0x000fe20008010802 */
[----:B------:R-:W-:Y:S03]  /*42c0*/  PRMT R8, R5, 0x7632, R8 ;  /* 0x0000763205087816 */ /* 0x000fe60000000008 */
[----:B------:R-:W-:Y:S01]  /*42d0*/  MUFU.EX2 R156, R34 ;  /* 0x00000022009c7308 */ /* 0x000fe20000000800 */
[----:B------:R-:W-:Y:S01]  /*42e0*/  ISETP.LE.U32.AND P5, PT, R4, UR9, PT ;  /* 0x0000000904007c0c */ /* 0x000fe2000bfa3070 */
[----:B------:R-:W-:Y:S01]  /*42f0*/  @!P4 FADD.FTZ R231, -R231, -RZ ;  /* 0x800000ffe7e7c221 */ /* 0x000fe20000010100 */
[----:B------:R-:W-:Y:S02]  /*4300*/  LOP3.LUT R4, R8, 0xff, RZ, 0xc0, !PT ;  /* 0x000000ff08047812 */ /* 0x000fe400078ec0ff */
[----:B------:R-:W-:Y:S02]  /*4310*/  ISETP.LE.U32.AND P4, PT, R9, UR9, PT ;  /* 0x0000000909007c0c */ /* 0x000fe4000bf83070 */
[----:B------:R-:W-:Y:S03]  /*4320*/  LOP3.LUT R6, R5, 0xff, RZ, 0xc0, !PT ;  /* 0x000000ff05067812 */ /* 0x000fe600078ec0ff */
[----:B------:R-:W-:Y:S01]  /*4330*/  MUFU.EX2 R160, R25 ;  /* 0x0000001900a07308 */ /* 0x000fe20000000800 */
[----:B------:R-:W-:Y:S02]  /*4340*/  ISETP.LE.U32.AND P0, PT, R4, UR9, PT ;  /* 0x0000000904007c0c */ /* 0x000fe4000bf03070 */
[----:B------:R-:W-:Y:S02]  /*4350*/  PRMT R7, R7, 0x7632, R7 ;  /* 0x0000763207077816 */ /* 0x000fe40000000007 */
[----:B------:R-:W-:Y:S01]  /*4360*/  @P3 FSEL R35, R35, -INF , !P6 ;  /* 0xff80000023233808 */ /* 0x000fe20007000000 */
[----:B------:R-:W-:Y:S01]  /*4370*/  @!P5 FADD.FTZ R230, -R230, -RZ ;  /* 0x800000ffe6e6d221 */ /* 0x000fe20000010100 */
[----:B------:R-:W-:Y:S03]  /*4380*/  ISETP.LE.U32.AND P3, PT, R6, UR9, PT ;  /* 0x0000000906007c0c */ /* 0x000fe6000bf63070 */
[----:B------:R-:W3:Y:S01]  /*4390*/  MUFU.EX2 R154, R32 ;  /* 0x00000020009a7308 */ /* 0x000ee20000000800 */
[----:B------:R-:W-:Y:S01]  /*43a0*/  LOP3.LUT R7, R7, 0xff, RZ, 0xc0, !PT ;  /* 0x000000ff07077812 */ /* 0x000fe200078ec0ff */
[----:B------:R-:W-:Y:S01]  /*43b0*/  @!P4 FADD.FTZ R170, -R170, -RZ ;  /* 0x800000ffaaaac221 */ /* 0x000fe20000010100 */
[----:B------:R-:W-:Y:S01]  /*43c0*/  ISETP.GT.U32.AND P5, PT, R11, UR9, PT ;  /* 0x000000090b007c0c */ /* 0x000fe2000bfa4070 */
[----:B------:R-:W-:Y:S01]  /*43d0*/  FFMA.FTZ R3, R35, UR10, -R3 ;  /* 0x0000000a23037c23 */ /* 0x000fe20008010803 */
[----:B------:R-:W-:Y:S01]  /*43e0*/  ISETP.LE.U32.AND P6, PT, R7, UR9, PT ;  /* 0x0000000907007c0c */ /* 0x000fe2000bfc3070 */
[----:B------:R-:W-:Y:S01]  /*43f0*/  @!P0 FADD.FTZ R236, -R236, -RZ ;  /* 0x800000ffecec8221 */ /* 0x000fe20000010100 */
[----:B------:R-:W-:Y:S01]  /*4400*/  ISETP.GT.U32.AND P4, PT, R12, UR9, PT ;  /* 0x000000090c007c0c */ /* 0x000fe2000bf84070 */
[----:B------:R-:W-:Y:S01]  /*4410*/  IMAD.WIDE.U32 R6, R152, -0x2daee0ad, RZ ;  /* 0xd2511f5398067825 */ /* 0x000fe200078e00ff */
[----:B------:R-:W-:Y:S01]  /*4420*/  ISETP.LE.U32.AND P0, PT, R133, UR9, PT ;  /* 0x0000000985007c0c */ /* 0x000fe2000bf03070 */
[----:B------:R-:W-:Y:S01]  /*4430*/  MUFU.EX2 R152, R3 ;  /* 0x0000000300987308 */ /* 0x000fe20000000800 */
[----:B------:R-:W-:Y:S01]  /*4440*/  SHF.R.U32.HI R5, RZ, 0x18, R5 ;  /* 0x00000018ff057819 */ /* 0x000fe20000011605 */
[----:B------:R-:W-:Y:S01]  /*4450*/  @!P3 FADD.FTZ R235, -R235, -RZ ;  /* 0x800000ffebebb221 */ /* 0x000fe20000010100 */
[----:B------:R-:W-:Y:S02]  /*4460*/  ISETP.GT.U32.AND P3, PT, R10, UR9, PT ;  /* 0x000000090a007c0c */ /* 0x000fe4000bf64070 */
[----:B------:R-:W-:Y:S01]  /*4470*/  LOP3.LUT R7, R148, UR17, R7, 0x96, !PT ;  /* 0x0000001194077c12 */ /* 0x000fe2000f8e9607 */
[----:B------:R-:W-:Y:S01]  /*4480*/  @P5 FADD.FTZ R229, -R229, -RZ ;  /* 0x800000ffe5e55221 */ /* 0x000fe20000010100 */
[----:B------:R-:W-:Y:S01]  /*4490*/  ISETP.GT.U32.AND P5, PT, R135, UR9, PT ;  /* 0x0000000987007c0c */ /* 0x000fe2000bfa4070 */
[----:B------:R-:W-:Y:S01]  /*44a0*/  @!P6 FADD.FTZ R232, -R232, -RZ ;  /* 0x800000ffe8e8e221 */ /* 0x000fe20000010100 */
[----:B------:R-:W-:Y:S01]  /*44b0*/  ISETP.LE.U32.AND P6, PT, R5, UR9, PT ;  /* 0x0000000905007c0c */ /* 0x000fe2000bfc3070 */
[----:B-1----:R-:W-:Y:S01]  /*44c0*/  @P4 FADD.FTZ R228, -R228, -RZ ;  /* 0x800000ffe4e44221 */ /* 0x002fe20000010100 */
[C---:B------:R-:W-:Y:S01]  /*44d0*/  PRMT R11, R6.reuse, 0x7771, RZ ;  /* 0x00007771060b7816 */ /* 0x040fe200000000ff */
[----:B------:R-:W-:Y:S01]  /*44e0*/  @!P0 FADD.FTZ R165, -R165, -RZ ;  /* 0x800000ffa5a58221 */ /* 0x000fe20000010100 */
[----:B------:R-:W-:Y:S01]  /*44f0*/  PRMT R10, R6, 0x7772, RZ ;  /* 0x00007772060a7816 */ /* 0x000fe200000000ff */
[----:B------:R-:W-:Y:S01]  /*4500*/  IMAD.WIDE.U32 R4, R144, -0x2daee0ad, RZ ;  /* 0xd2511f5390047825 */ /* 0x000fe200078e00ff */
[C---:B------:R-:W-:Y:S01]  /*4510*/  PRMT R12, R6.reuse, 0x7773, RZ ;  /* 0x00007773060c7816 */ /* 0x040fe200000000ff */
[----:B------:R-:W1:Y:S01]  /*4520*/  MUFU.EX2 R163, R22 ;  /* 0x0000001600a37308 */ /* 0x000e620000000800 */
[----:B------:R-:W-:Y:S01]  /*4530*/  PRMT R8, R6, 0x7770, RZ ;  /* 0x0000777006087816 */ /* 0x000fe200000000ff */
[----:B--2---:R-:W-:Y:S01]  /*4540*/  @P3 FADD.FTZ R169, -R169, -RZ ;  /* 0x800000ffa9a93221 */ /* 0x004fe20000010100 */
[C---:B------:R-:W-:Y:S01]  /*4550*/  LOP3.LUT R6, R7.reuse, 0xff, RZ, 0xc0, !PT ;  /* 0x000000ff07067812 */ /* 0x040fe200078ec0ff */
[----:B------:R-:W-:Y:S01]  /*4560*/  @P5 FADD.FTZ R166, -R166, -RZ ;  /* 0x800000ffa6a65221 */ /* 0x000fe20000010100 */
[----:B------:R-:W-:Y:S01]  /*4570*/  ISETP.LE.U32.AND P4, PT, R8, UR9, PT ;  /* 0x0000000908007c0c */ /* 0x000fe2000bf83070 */
[----:B------:R-:W-:Y:S01]  /*4580*/  @!P6 FADD.FTZ R234, -R234, -RZ ;  /* 0x800000ffeaeae221 */ /* 0x000fe20000010100 */
[----:B------:R-:W-:Y:S03]  /*4590*/  LOP3.LUT R9, R7, 0xffff, RZ, 0xc0, !PT ;  /* 0x0000ffff07097812 */ /* 0x000fe600078ec0ff */
[----:B------:R-:W2:Y:S01]  /*45a0*/  MUFU.EX2 R159, R26 ;  /* 0x0000001a009f7308 */ /* 0x000ea20000000800 */
[----:B------:R-:W-:Y:S01]  /*45b0*/  ISETP.LE.U32.AND P0, PT, R6, UR9, PT ;  /* 0x0000000906007c0c */ /* 0x000fe2000bf03070 */
[----:B------:R-:W-:Y:S01]  /*45c0*/  IMAD.SHL.U32 R148, R227, 0x40, RZ ;  /* 0x00000040e3947824 */ /* 0x000fe200078e00ff */
[--C-:B------:R-:W-:Y:S02]  /*45d0*/  SHF.R.U32.HI R8, RZ, 0x18, R7.reuse ;  /* 0x00000018ff087819 */ /* 0x100fe40000011607 */
[----:B------:R-:W-:Y:S02]  /*45e0*/  PRMT R7, R7, 0x7632, R7 ;  /* 0x0000763207077816 */ /* 0x000fe40000000007 */
[----:B------:R-:W-:Y:S03]  /*45f0*/  ISETP.GT.U32.AND P3, PT, R137, UR9, PT ;  /* 0x0000000989007c0c */ /* 0x000fe6000bf64070 */
[----:B------:R-:W-:Y:S01]  /*4600*/  MUFU.EX2 R153, R136 ;  /* 0x0000008800997308 */ /* 0x000fe20000000800 */
[----:B------:R-:W-:Y:S01]  /*4610*/  LOP3.LUT R7, R7, 0xff, RZ, 0xc0, !PT ;  /* 0x000000ff07077812 */ /* 0x000fe200078ec0ff */
[----:B---3--:R-:W-:Y:S01]  /*4620*/  @!P4 FADD.FTZ R154, -R154, -RZ ;  /* 0x800000ff9a9ac221 */ /* 0x008fe20000010100 */
[----:B------:R-:W-:Y:S02]  /*4630*/  LOP3.LUT R5, R132, UR17, R5, 0x96, !PT ;  /* 0x0000001184057c12 */ /* 0x000fe4000f8e9605 */
[----:B------:R-:W-:Y:S01]  /*4640*/  ISETP.GT.U32.AND P6, PT, R134, UR9, PT ;  /* 0x0000000986007c0c */ /* 0x000fe2000bfc4070 */
[----:B------:R-:W-:Y:S01]  /*4650*/  @!P0 FADD.FTZ R161, -R161, -RZ ;  /* 0x800000ffa1a18221 */ /* 0x000fe20000010100 */
[----:B------:R-:W-:Y:S03]  /*4660*/  SHF.R.U32.HI R6, RZ, 0x8, R9 ;  /* 0x00000008ff067819 */ /* 0x000fe60000011609 */
[----:B------:R3:W-:Y:S01]  /*4670*/  MUFU.EX2 R149, R2 ;  /* 0x0000000200957308 */ /* 0x0007e20000000800 */
[----:B------:R-:W-:Y:S02]  /*4680*/  ISETP.LE.U32.AND P5, PT, R7, UR9, PT ;  /* 0x0000000907007c0c */ /* 0x000fe4000bfa3070 */
[----:B------:R-:W-:Y:S01]  /*4690*/  LOP3.LUT R7, R5, 0xff, RZ, 0xc0, !PT ;  /* 0x000000ff05077812 */ /* 0x000fe200078ec0ff */
[----:B------:R-:W-:Y:S01]  /*46a0*/  @P3 FADD.FTZ R168, -R168, -RZ ;  /* 0x800000ffa8a83221 */ /* 0x000fe20000010100 */
[----:B------:R-:W-:Y:S02]  /*46b0*/  LOP3.LUT R6, R6, 0xffff, RZ, 0xc0, !PT ;  /* 0x0000ffff06067812 */ /* 0x000fe400078ec0ff */
[----:B------:R-:W-:Y:S03]  /*46c0*/  ISETP.LE.U32.AND P0, PT, R7, UR9, PT ;  /* 0x0000000907007c0c */ /* 0x000fe6000bf03070 */
[----:B------:R-:W4:Y:S01]  /*46d0*/  MUFU.EX2 R146, R0 ;  /* 0x0000000000927308 */ /* 0x000f220000000800 */
[----:B------:R-:W-:Y:S01]  /*46e0*/  ISETP.LE.U32.AND P3, PT, R6, UR9, PT ;  /* 0x0000000906007c0c */ /* 0x000fe2000bf63070 */
[----:B------:R-:W-:Y:S01]  /*46f0*/  @P6 FADD.FTZ R164, -R164, -RZ ;  /* 0x800000ffa4a46221 */ /* 0x000fe20000010100 */
[----:B------:R-:W-:Y:S02]  /*4700*/  LOP3.LUT R6, R5, 0xffff, RZ, 0xc0, !PT ;  /* 0x0000ffff05067812 */ /* 0x000fe400078ec0ff */
[----:B------:R-:W-:Y:S01]  /*4710*/  ISETP.LE.U32.AND P6, PT, R8, UR9, PT ;  /* 0x0000000908007c0c */ /* 0x000fe2000bfc3070 */
[----:B-1----:R-:W-:Y:S01]  /*4720*/  @!P5 FADD.FTZ R163, -R163, -RZ ;  /* 0x800000ffa3a3d221 */ /* 0x002fe20000010100 */
[----:B------:R-:W-:Y:S03]  /*4730*/  SHF.R.U32.HI R6, RZ, 0x8, R6 ;  /* 0x00000008ff067819 */ /* 0x000fe60000011606 */
[----:B------:R-:W-:Y:S01]  /*4740*/  MUFU.EX2 R155, R27 ;  /* 0x0000001b009b7308 */ /* 0x000fe20000000800 */
[----:B------:R-:W-:Y:S01]  /*4750*/  PRMT R7, R5, 0x7632, R7 ;  /* 0x0000763205077816 */ /* 0x000fe20000000007 */
[----:B---3--:R-:W-:Y:S01]  /*4760*/  IMAD.MOV.U32 R2, RZ, RZ, R167 ;  /* 0x000000ffff027224 */ /* 0x008fe200078e00a7 */
[----:B------:R-:W-:Y:S01]  /*4770*/  LOP3.LUT R6, R6, 0xffff, RZ, 0xc0, !PT ;  /* 0x0000ffff06067812 */ /* 0x000fe200078ec0ff */
[----:B------:R-:W-:Y:S01]  /*4780*/  @!P0 FADD.FTZ R162, -R162, -RZ ;  /* 0x800000ffa2a28221 */ /* 0x000fe20000010100 */
[----:B------:R-:W-:Y:S01]  /*4790*/  ISETP.GT.U32.AND P0, PT, R10, UR9, PT ;  /* 0x000000090a007c0c */ /* 0x000fe2000bf04070 */
[----:B------:R-:W-:Y:S01]  /*47a0*/  @!P3 FADD.FTZ R157, -R157, -RZ ;  /* 0x800000ff9d9db221 */ /* 0x000fe20000010100 */
[----:B------:R-:W-:Y:S01]  /*47b0*/  ISETP.LE.U32.AND P3, PT, R6, UR9, PT ;  /* 0x0000000906007c0c */ /* 0x000fe2000bf63070 */
[----:B------:R-:W-:Y:S01]  /*47c0*/  @P2 VIADD R2, R237, 0xffffffe0 ;  /* 0xffffffe0ed022836 */ /* 0x000fe20000000000 */
[----:B------:R-:W-:Y:S01]  /*47d0*/  LOP3.LUT R6, R7, 0xff, RZ, 0xc0, !PT ;  /* 0x000000ff07067812 */ /* 0x000fe200078ec0ff */
[----:B------:R-:W-:Y:S01]  /*47e0*/  @!P6 FADD.FTZ R158, -R158, -RZ ;  /* 0x800000ff9e9ee221 */ /* 0x000fe20000010100 */
[----:B------:R-:W-:Y:S01]  /*47f0*/  PRMT R7, R4, 0x7770, RZ ;  /* 0x0000777004077816 */ /* 0x000fe200000000ff */
[----:B------:R-:W1:Y:S01]  /*4800*/  MUFU.EX2 R151, R28 ;  /* 0x0000001c00977308 */ /* 0x000e620000000800 */
[----:B------:R-:W-:Y:S02]  /*4810*/  ISETP.LE.U32.AND P6, PT, R6, UR9, PT ;  /* 0x0000000906007c0c */ /* 0x000fe4000bfc3070 */
[C---:B------:R-:W-:Y:S02]  /*4820*/  PRMT R6, R4.reuse, 0x7771, RZ ;  /* 0x0000777104067816 */ /* 0x040fe400000000ff */
[----:B------:R-:W-:Y:S01]  /*4830*/  PRMT R8, R4, 0x7772, RZ ;  /* 0x0000777204087816 */ /* 0x000fe200000000ff */
[----:B------:R-:W-:Y:S01]  /*4840*/  @P0 FADD.FTZ R156, -R156, -RZ ;  /* 0x800000ff9c9c0221 */ /* 0x000fe20000010100 */
[----:B------:R-:W-:Y:S01]  /*4850*/  PRMT R4, R4, 0x7773, RZ ;  /* 0x0000777304047816 */ /* 0x000fe200000000ff */
[----:B------:R-:W-:Y:S01]  /*4860*/  @!P3 FADD.FTZ R160, -R160, -RZ ;  /* 0x800000ffa0a0b221 */ /* 0x000fe20000010100 */
[----:B------:R-:W-:Y:S01]  /*4870*/  F2FP.RELU.BF16.F32.PACK_AB R3, R231, R232 ;  /* 0x000000e8e703723e */ /* 0x000fe200000018ff */
[----:B------:R-:W3:Y:S01]  /*4880*/  MUFU.EX2 R147, R30 ;  /* 0x0000001e00937308 */ /* 0x000ee20000000800 */
[----:B------:R-:W-:Y:S02]  /*4890*/  ISETP.GT.U32.AND P0, PT, R4, UR9, PT ;  /* 0x0000000904007c0c */ /* 0x000fe4000bf04070 */
[----:B------:R-:W-:Y:S01]  /*48a0*/  F2FP.RELU.BF16.F32.PACK_AB R4, R233, R171 ;  /* 0x000000abe904723e */ /* 0x000fe200000018ff */
[----:B------:R1:W-:Y:S01]  /*48b0*/  STS [R142+0x13400], R3 ;  /* 0x013400038e007388 */ /* 0x0003e20000000800 */
[----:B------:R-:W-:Y:S01]  /*48c0*/  ISETP.GT.U32.AND P3, PT, R12, UR9, PT ;  /* 0x000000090c007c0c */ /* 0x000fe2000bf64070 */
[----:B--2---:R-:W-:Y:S01]  /*48d0*/  @!P6 FADD.FTZ R159, -R159, -RZ ;  /* 0x800000ff9f9fe221 */ /* 0x004fe20000010100 */
[----:B------:R-:W-:Y:S01]  /*48e0*/  SEL R150, R150, 0xfffffff0, !P1 ;  /* 0xfffffff096967807 */ /* 0x000fe20004800000 */
[----:B------:R2:W-:Y:S01]  /*48f0*/  STS [R142+0x13000], R4 ;  /* 0x013000048e007388 */ /* 0x0005e20000000800 */
[----:B------:R-:W-:Y:S02]  /*4900*/  ISETP.GT.U32.AND P4, PT, R6, UR9, PT ;  /* 0x0000000906007c0c */ /* 0x000fe4000bf84070 */
[----:B------:R-:W-:Y:S01]  /*4910*/  SHF.R.U32.HI R5, RZ, 0x18, R5 ;  /* 0x00000018ff057819 */ /* 0x000fe20000011605 */
[----:B------:R-:W-:Y:S01]  /*4920*/  IMAD.IADD R143, R150, 0x1, R142 ;  /* 0x00000001968f7824 */ /* 0x000fe200078e028e */
[----:B------:R-:W-:Y:S01]  /*4930*/  F2FP.RELU.BF16.F32.PACK_AB R6, R230, R235 ;  /* 0x000000ebe606723e */ /* 0x000fe200000018ff */
[----:B----4-:R-:W-:Y:S01]  /*4940*/  @P0 FADD.FTZ R146, -R146, -RZ ;  /* 0x800000ff92920221 */ /* 0x010fe20000010100 */
[----:B------:R-:W-:Y:S02]  /*4950*/  ISETP.GT.U32.AND P5, PT, R11, UR9, PT ;  /* 0x000000090b007c0c */ /* 0x000fe4000bfa4070 */
[----:B------:R-:W-:Y:S01]  /*4960*/  ISETP.LE.U32.AND P6, PT, R7, UR9, PT ;  /* 0x0000000907007c0c */ /* 0x000fe2000bfc3070 */
[----:B------:R-:W-:Y:S01]  /*4970*/  @P3 FADD.FTZ R152, -R152, -RZ ;  /* 0x800000ff98983221 */ /* 0x000fe20000010100 */
[----:B------:R-:W-:Y:S02]  /*4980*/  ISETP.LE.U32.AND P3, PT, R5, UR9, PT ;  /* 0x0000000905007c0c */ /* 0x000fe4000bf63070 */
[----:B------:R-:W-:Y:S01]  /*4990*/  F2FP.RELU.BF16.F32.PACK_AB R5, R234, R236 ;  /* 0x000000ecea05723e */ /* 0x000fe200000018ff */
[----:B------:R-:W-:Y:S01]  /*49a0*/  @P4 FADD.FTZ R149, -R149, -RZ ;  /* 0x800000ff95954221 */ /* 0x000fe20000010100 */
[----:B------:R-:W-:Y:S02]  /*49b0*/  F2FP.RELU.BF16.F32.PACK_AB R7, R169, R170 ;  /* 0x000000aaa907723e */ /* 0x000fe400000018ff */
[----:B------:R-:W-:Y:S02]  /*49c0*/  LEA R144, P0, R245, R140, 0x2 ;  /* 0x0000008cf5907211 */ /* 0x000fe400078010ff */
[----:B------:R-:W-:Y:S01]  /*49d0*/  FSETP.GE.FTZ.AND P4, PT, R161, RZ, PT ;  /* 0x000000ffa100720b */ /* 0x000fe20003f96000 */
[----:B------:R-:W-:Y:S01]  /*49e0*/  @P5 FADD.FTZ R153, -R153, -RZ ;  /* 0x800000ff99995221 */ /* 0x000fe20000010100 */
[----:B-1----:R-:W-:Y:S01]  /*49f0*/  F2FP.RELU.BF16.F32.PACK_AB R3, R166, R168 ;  /* 0x000000a8a603723e */ /* 0x002fe200000018ff */
[----:B------:R-:W-:Y:S01]  /*4a00*/  @!P6 FADD.FTZ R151, -R151, -RZ ;  /* 0x800000ff9797e221 */ /* 0x000fe20000010100 */
[----:B------:R-:W-:Y:S01]  /*4a10*/  ISETP.GT.U32.AND P5, PT, R8, UR9, PT ;  /* 0x0000000908007c0c */ /* 0x000fe2000bfa4070 */
[----:B------:R-:W-:Y:S01]  /*4a20*/  @!P3 FADD.FTZ R155, -R155, -RZ ;  /* 0x800000ff9b9bb221 */ /* 0x000fe20000010100 */
[C---:B--2---:R-:W-:Y:S01]  /*4a30*/  F2FP.RELU.BF16.F32.PACK_AB R4, R164.reuse, R165 ;  /* 0x000000a5a404723e */ /* 0x044fe200000018ff */
[----:B------:R1:W-:Y:S01]  /*4a40*/  STS [R143+0x13400], R3 ;  /* 0x013400038f007388 */ /* 0x0003e20000000800 */
[----:B------:R-:W-:Y:S02]  /*4a50*/  F2FP.RELU.BF16.F32.PACK_AB R0, R153, R154 ;  /* 0x0000009a9900723e */ /* 0x000fe400000018ff */
[----:B------:R-:W-:Y:S01]  /*4a60*/  LEA.HI.X R145, R245, R141, RZ, 0x2, P0 ;  /* 0x0000008df5917211 */ /* 0x000fe200000f14ff */
[----:B------:R2:W-:Y:S01]  /*4a70*/  STS [R143+0x13000], R4 ;  /* 0x013000048f007388 */ /* 0x0005e20000000800 */
[----:B------:R-:W-:Y:S02]  /*4a80*/  FSETP.GE.FTZ.AND P0, PT, R171, RZ, PT ;  /* 0x000000ffab00720b */ /* 0x000fe40003f16000 */
[----:B------:R-:W-:Y:S01]  /*4a90*/  FSETP.GE.FTZ.AND P3, PT, R157, RZ, PT ;  /* 0x000000ff9d00720b */ /* 0x000fe20003f76000 */
[----:B------:R4:W-:Y:S01]  /*4aa0*/  STS [R142+0x14000], R6 ;  /* 0x014000068e007388 */ /* 0x0009e20000000800 */
[----:B------:R-:W-:Y:S01]  /*4ab0*/  FSETP.GE.FTZ.AND P6, PT, R165, RZ, PT ;  /* 0x000000ffa500720b */ /* 0x000fe20003fd6000 */
[----:B---3--:R-:W-:Y:S01]  /*4ac0*/  @P5 FADD.FTZ R147, -R147, -RZ ;  /* 0x800000ff93935221 */ /* 0x008fe20000010100 */
[----:B------:R-:W-:Y:S01]  /*4ad0*/  FSETP.GE.FTZ.AND P5, PT, R164, RZ, PT ;  /* 0x000000ffa400720b */ /* 0x000fe20003fb6000 */
[----:B------:R3:W-:Y:S04]  /*4ae0*/  STS [R142+0x14400], R5 ;  /* 0x014400058e007388 */ /* 0x0007e80000000800 */
[----:B------:R3:W-:Y:S04]  /*4af0*/  STS [R143+0x14000], R7 ;  /* 0x014000078f007388 */ /* 0x0007e80000000800 */
[----:B------:R-:W3:Y:S04]  /*4b00*/  LDG.E R141, desc[UR40][R144.64] ;  /* 0x00000028908d7981 */ /* 0x000ee8000c1e1900 */
[----:B------:R-:W3:Y:S01]  /*4b10*/  LDG.E R140, desc[UR40][R144.64+0x20] ;  /* 0x00002028908c7981 */ /* 0x000ee2000c1e1900 */
[----:B-1----:R-:W-:Y:S01]  /*4b20*/  IMAD.IADD R3, R150, 0x1, R2 ;  /* 0x0000000196037824 */ /* 0x002fe200078e0202 */
[--C-:B------:R-:W-:Y:S02]  /*4b30*/  SHF.R.U32.HI R150, RZ, 0x1, R227.reuse ;  /* 0x00000001ff967819 */ /* 0x100fe400000116e3 */
[----:B--2---:R-:W-:Y:S02]  /*4b40*/  F2FP.RELU.BF16.F32.PACK_AB R4, R158, R163 ;  /* 0x000000a39e04723e */ /* 0x004fe400000018ff */
[----:B----4-:R-:W-:Y:S02]  /*4b50*/  F2FP.RELU.BF16.F32.PACK_AB R6, R228, R229 ;  /* 0x000000e5e406723e */ /* 0x010fe400000018ff */
[----:B---3--:R-:W-:Y:S03]  /*4b60*/  F2FP.RELU.BF16.F32.PACK_AB R5, R157, R161 ;  /* 0x000000a19d05723e */ /* 0x008fe600000018ff */
[----:B------:R1:W-:Y:S01]  /*4b70*/  STS [R143+0x14400], R6 ;  /* 0x014400068f007388 */ /* 0x0003e20000000800 */
[----:B------:R-:W-:Y:S03]  /*4b80*/  F2FP.RELU.BF16.F32.PACK_AB R7, R160, R162 ;  /* 0x000000a2a007723e */ /* 0x000fe600000018ff */
[----:B------:R2:W-:Y:S04]  /*4b90*/  STS [R2], R5 ;  /* 0x0000000502007388 */ /* 0x0005e80000000800 */
[----:B------:R3:W-:Y:S04]  /*4ba0*/  STS [R2+0x400], R4 ;  /* 0x0004000402007388 */ /* 0x0007e80000000800 */
[----:B------:R4:W-:Y:S01]  /*4bb0*/  STS [R3], R0 ;  /* 0x0000000003007388 */ /* 0x0009e20000000800 */
[----:B-1----:R-:W-:Y:S02]  /*4bc0*/  F2FP.RELU.BF16.F32.PACK_AB R6, R155, R159 ;  /* 0x0000009f9b06723e */ /* 0x002fe400000018ff */
[----:B--2---:R-:W-:Y:S02]  /*4bd0*/  F2FP.RELU.BF16.F32.PACK_AB R5, R149, R151 ;  /* 0x000000979505723e */ /* 0x004fe400000018ff */
[----:B---3--:R-:W-:Y:S02]  /*4be0*/  F2FP.RELU.BF16.F32.PACK_AB R4, R146, R147 ;  /* 0x000000939204723e */ /* 0x008fe400000018ff */
[----:B----4-:R-:W-:Y:S05]  /*4bf0*/  F2FP.RELU.BF16.F32.PACK_AB R0, R152, R156 ;  /* 0x0000009c9800723e */ /* 0x010fea00000018ff */
[----:B------:R1:W-:Y:S04]  /*4c00*/  STS [R3+0x400], R0 ;  /* 0x0004000003007388 */ /* 0x0003e80000000800 */
[----:B------:R-:W-:Y:S04]  /*4c10*/  STS [R2+0x1000], R7 ;  /* 0x0010000702007388 */ /* 0x000fe80000000800 */
[----:B------:R2:W-:Y:S04]  /*4c20*/  STS [R2+0x1400], R6 ;  /* 0x0014000602007388 */ /* 0x0005e80000000800 */
[----:B------:R-:W-:Y:S04]  /*4c30*/  STS [R3+0x1000], R5 ;  /* 0x0010000503007388 */ /* 0x000fe80000000800 */
[----:B------:R3:W-:Y:S01]  /*4c40*/  STS [R3+0x1400], R4 ;  /* 0x0014000403007388 */ /* 0x0007e20000000800 */
[----:B-1----:R-:W-:Y:S05]  /*4c50*/  LEA R0, R226, UR4, 0x1 ;  /* 0x00000004e2007c11 */ /* 0x002fea000f8e08ff */
[----:B------:R-:W1:Y:S01]  /*4c60*/  LDSM.16.M88.4 R32, [R0+0x6000] ;  /* 0x006000000020783b */ /* 0x000e620000000200 */
[C---:B--2---:R-:W-:Y:S07]  /*4c70*/  VIADD R2, R0.reuse, 0x6020 ;  /* 0x0000602000027836 */ /* 0x044fee0000000000 */
[----:B------:R-:W2:Y:S01]  /*4c80*/  LDSM.16.M88.4 R28, [R0+0x6800] ;  /* 0x00680000001c783b */ /* 0x000ea20000000200 */
[----:B---3--:R-:W-:Y:S04]  /*4c90*/  VIADD R3, R0, 0x6000 ;  /* 0x0000600000037836 */ /* 0x008fe80000000000 */
[----:B------:R-:W-:Y:S01]  /*4ca0*/  @P1 VIADD R2, R3, 0xffffffe0 ;  /* 0xffffffe003021836 */ /* 0x000fe20000000000 */
[----:B------:R-:W-:Y:S04]  /*4cb0*/  LOP3.LUT R3, R150, 0x30, RZ, 0xc0, !PT ;  /* 0x0000003096037812 */ /* 0x000fe800078ec0ff */
[----:B------:R-:W3:Y:S01]  /*4cc0*/  LDSM.16.M88.4 R132, [R2] ;  /* 0x000000000284783b */ /* 0x000ee20000000200 */
[----:B------:R-:W-:Y:S04]  /*4cd0*/  LOP3.LUT R3, R3, 0x8, R227, 0xf8, !PT ;  /* 0x0000000803037812 */ /* 0x000fe800078ef8e3 */
[----:B------:R-:W-:Y:S03]  /*4ce0*/  LOP3.LUT R3, R3, 0x1c0, R148, 0xf8, !PT ;  /* 0x000001c003037812 */ /* 0x000fe600078ef894 */
        /* <DEDUP_REMOVED lines=48> */
[----:B------:R2:W3:Y:S08]  /*4ff0*/  LDSM.16.M88.4 R136, [R2+0x2800] ;  /* 0x002800000288783b */ /* 0x0004f00000000200 */
[----:B--2---:R2:W5:Y:S01]  /*5000*/  LDG.E R2, desc[UR40][R144.64+0xa0] ;  /* 0x0000a02890027981 */ /* 0x004562000c1e1900 */
[-C--:B-1----:R-:W-:Y:S08]  /*5010*/  HMMA.16816.F32.BF16 R4, R132, R212.reuse, R4 ;  /* 0x000000d48404723c */ /* 0x082ff00000041804 */
[C---:B---3--:R-:W-:Y:S08]  /*5020*/  HMMA.16816.F32.BF16 R8, R136.reuse, R212, R8 ;  /* 0x000000d48808723c */ /* 0x048ff00000041808 */
[-C--:B------:R-:W-:Y:S03]  /*5030*/  HMMA.16816.F32.BF16 R12, R136, R214.reuse, R12 ;  /* 0x000000d6880c723c */ /* 0x080fe6000004180c */
[C---:B------:R-:W-:Y:S01]  /*5040*/  FADD.FTZ R0, -R141.reuse, R4 ;  /* 0x000000048d007221 */ /* 0x040fe20000010100 */
[----:B------:R-:W-:Y:S01]  /*5050*/  FADD.FTZ R5, -R141, R5 ;  /* 0x000000058d057221 */ /* 0x000fe20000010100 */
[----:B------:R2:W5:Y:S01]  /*5060*/  LDG.E R4, desc[UR40][R144.64+0x80] ;  /* 0x0000802890047981 */ /* 0x000562000c1e1900 */
[C---:B------:R-:W-:Y:S01]  /*5070*/  FADD.FTZ R6, -R140.reuse, R6 ;  /* 0x000000068c067221 */ /* 0x040fe20000010100 */
[----:B------:R-:W-:Y:S01]  /*5080*/  FADD.FTZ R7, -R140, R7 ;  /* 0x000000078c077221 */ /* 0x000fe20000010100 */
[C---:B------:R-:W-:Y:S04]  /*5090*/  HMMA.16816.F32.BF16 R16, R132.reuse, R214, R16 ;  /* 0x000000d68410723c */ /* 0x040fe80000041810 */
[-C--:B------:R-:W-:Y:S02]  /*50a0*/  FSEL R0, R0, R141.reuse, P0 ;  /* 0x0000008d00007208 */ /* 0x080fe40000000000 */
[----:B------:R-:W-:Y:S02]  /*50b0*/  FSETP.GE.FTZ.AND P0, PT, R233, RZ, PT ;  /* 0x000000ffe900720b */ /* 0x000fe40003f16000 */
[-C--:B------:R-:W-:Y:S03]  /*50c0*/  HMMA.16816.F32.BF16 R20, R132, R216.reuse, R20 ;  /* 0x000000d88414723c */ /* 0x080fe60000041814 */
[----:B------:R-:W-:Y:S01]  /*50d0*/  FSEL R5, R5, R141, P0 ;  /* 0x0000008d05057208 */ /* 0x000fe20000000000 */
[----:B------:R-:W-:Y:S01]  /*50e0*/  FMUL.FTZ R171, R171, R0 ;  /* 0x00000000abab7220 */ /* 0x000fe20000410000 */
[----:B------:R-:W-:Y:S02]  /*50f0*/  LOP3.LUT R0, R148, 0x400, RZ, 0xc0, !PT ;  /* 0x0000040094007812 */ /* 0x000fe400078ec0ff */
[----:B------:R-:W-:Y:S01]  /*5100*/  FSETP.GE.FTZ.AND P0, PT, R153, RZ, PT ;  /* 0x000000ff9900720b */ /* 0x000fe20003f16000 */
[C---:B------:R-:W-:Y:S04]  /*5110*/  HMMA.16816.F32.BF16 R24, R136.reuse, R216, R24 ;  /* 0x000000d88818723c */ /* 0x040fe80000041818 */
[----:B------:R-:W-:Y:S04]  /*5120*/  FMUL.FTZ R5, R233, R5 ;  /* 0x00000005e9057220 */ /* 0x000fe80000410000 */
[-C--:B------:R-:W-:Y:S03]  /*5130*/  HMMA.16816.F32.BF16 R28, R136, R218.reuse, R28 ;  /* 0x000000da881c723c */ /* 0x080fe6000004181c */
[----:B------:R-:W-:Y:S01]  /*5140*/  F2FP.BF16.F32.PACK_AB R5, R5, R171 ;  /* 0x000000ab0505723e */ /* 0x000fe200000010ff */
[----:B------:R-:W-:Y:S02]  /*5150*/  IMAD.MOV.U32 R136, RZ, RZ, R167 ;  /* 0x000000ffff887224 */ /* 0x000fe400078e00a7 */
[----:B------:R-:W-:Y:S01]  /*5160*/  FADD.FTZ R21, -R141, R21 ;  /* 0x000000158d157221 */ /* 0x000fe20000010100 */
[----:B------:R-:W-:Y:S02]  /*5170*/  IMAD.SHL.U32 R167, R227, 0x8, RZ ;  /* 0x00000008e3a77824 */ /* 0x000fe400078e00ff */
[----:B------:R-:W-:Y:S01]  /*5180*/  FADD.FTZ R20, -R141, R20 ;  /* 0x000000148d147221 */ /* 0x000fe20000010100 */
[----:B------:R-:W-:Y:S04]  /*5190*/  HMMA.16816.F32.BF16 R32, R132, R218, R32 ;  /* 0x000000da8420723c */ /* 0x000fe80000041820 */
[----:B------:R-:W-:Y:S01]  /*51a0*/  LOP3.LUT R3, R3, 0x38, R167, 0x78, !PT ;  /* 0x0000003803037812 */ /* 0x000fe200078e78a7 */
[----:B------:R-:W-:Y:S01]  /*51b0*/  @P2 VIADD R136, R237, 0xffffffe0 ;  /* 0xffffffe0ed882836 */ /* 0x000fe20000000000 */
[-C--:B------:R-:W-:Y:S02]  /*51c0*/  FSEL R21, R21, R141.reuse, P3 ;  /* 0x0000008d15157208 */ /* 0x080fe40001800000 */
[----:B------:R-:W-:Y:S01]  /*51d0*/  FSEL R20, R20, R141, P4 ;  /* 0x0000008d14147208 */ /* 0x000fe20002000000 */
[----:B------:R-:W-:Y:S01]  /*51e0*/  IMAD R3, R3, 0x2, R0 ;  /* 0x0000000203037824 */ /* 0x000fe200078e0200 */
[----:B------:R-:W-:Y:S01]  /*51f0*/  FSETP.GE.FTZ.AND P3, PT, R154, RZ, PT ;  /* 0x000000ff9a00720b */ /* 0x000fe20003f76000 */
[C---:B------:R-:W-:Y:S01]  /*5200*/  FADD.FTZ R0, -R141.reuse, R16 ;  /* 0x000000108d007221 */ /* 0x040fe20000010100 */
[----:B------:R-:W-:Y:S01]  /*5210*/  FADD.FTZ R16, -R141, R17 ;  /* 0x000000118d107221 */ /* 0x000fe20000010100 */
[----:B------:R-:W-:Y:S01]  /*5220*/  FMUL.FTZ R161, R161, R20 ;  /* 0x00000014a1a17220 */ /* 0x000fe20000410000 */
[----:B------:R-:W-:Y:S02]  /*5230*/  FMUL.FTZ R21, R157, R21 ;  /* 0x000000159d157220 */ /* 0x000fe40000410000 */
[-C--:B------:R-:W-:Y:S02]  /*5240*/  FSEL R0, R0, R141.reuse, P6 ;  /* 0x0000008d00007208 */ /* 0x080fe40003000000 */
[----:B------:R-:W-:Y:S01]  /*5250*/  FSEL R16, R16, R141, P5 ;  /* 0x0000008d10107208 */ /* 0x000fe20002800000 */
[----:B------:R-:W-:Y:S01]  /*5260*/  FADD.FTZ R32, -R141, R32 ;  /* 0x000000208d207221 */ /* 0x000fe20000010100 */
[----:B------:R-:W-:Y:S01]  /*5270*/  F2FP.BF16.F32.PACK_AB R21, R21, R161 ;  /* 0x000000a11515723e */ /* 0x000fe200000010ff */
[----:B------:R-:W-:Y:S02]  /*5280*/  FMUL.FTZ R165, R165, R0 ;  /* 0x00000000a5a57220 */ /* 0x000fe40000410000 */
[----:B------:R-:W-:Y:S01]  /*5290*/  FMUL.FTZ R16, R164, R16 ;  /* 0x00000010a4107220 */ /* 0x000fe20000410000 */
[----:B------:R-:W-:Y:S01]  /*52a0*/  FSEL R32, R32, R141, P3 ;  /* 0x0000008d20207208 */ /* 0x000fe20001800000 */
[----:B------:R-:W-:Y:S01]  /*52b0*/  @P0 FADD.FTZ R141, -R141, R33 ;  /* 0x000000218d8d0221 */ /* 0x000fe20000010100 */
[----:B------:R-:W-:Y:S02]  /*52c0*/  FSETP.GE.FTZ.AND P3, PT, R232, RZ, PT ;  /* 0x000000ffe800720b */ /* 0x000fe40003f76000 */
[----:B------:R-:W-:Y:S01]  /*52d0*/  FSETP.GE.FTZ.AND P0, PT, R231, RZ, PT ;  /* 0x000000ffe700720b */ /* 0x000fe20003f16000 */
[----:B------:R-:W-:Y:S01]  /*52e0*/  FMUL.FTZ R32, R154, R32 ;  /* 0x000000209a207220 */ /* 0x000fe20000410000 */
[----:B------:R-:W-:Y:S01]  /*52f0*/  F2FP.BF16.F32.PACK_AB R16, R16, R165 ;  /* 0x000000a51010723e */ /* 0x000fe200000010ff */
[----:B------:R-:W-:Y:S01]  /*5300*/  FMUL.FTZ R20, R153, R141 ;  /* 0x0000008d99147220 */ /* 0x000fe20000410000 */
[-C--:B------:R-:W-:Y:S02]  /*5310*/  FSEL R17, R6, R140.reuse, P3 ;  /* 0x0000008c06117208 */ /* 0x080fe40001800000 */
[----:B------:R-:W-:Y:S01]  /*5320*/  FSEL R7, R7, R140, P0 ;  /* 0x0000008c07077208 */ /* 0x000fe20000000000 */
[----:B--2---:R-:W-:Y:S06]  /*5330*/  BRA.U !UP2, `(.L_x_363) ;  /* 0x000000010a4c7547 */ /* 0x004fec000b800000 */
        /* <DEDUP_REMOVED lines=19> */
.L_x_363:
[----:B------:R2:W-:Y:S01]  /*5470*/  STS [R142+0xf000], R5 ;  /* 0x00f000058e007388 */ /* 0x0005e20000000800 */
[----:B------:R-:W-:Y:S01]  /*5480*/  FADD.FTZ R0, -R140, R18 ;  /* 0x000000128c007221 */ /* 0x000fe20000010100 */
[----:B------:R-:W-:Y:S01]  /*5490*/  FSETP.GE.FTZ.AND P0, PT, R168, RZ, PT ;  /* 0x000000ffa800720b */ /* 0x000fe20003f16000 */
[----:B------:R-:W-:Y:S01]  /*54a0*/  FADD.FTZ R22, -R140, R22 ;  /* 0x000000168c167221 */ /* 0x000fe20000010100 */
[----:B------:R-:W-:Y:S01]  /*54b0*/  FSETP.GE.FTZ.AND P5, PT, R166, RZ, PT ;  /* 0x000000ffa600720b */ /* 0x000fe20003fb6000 */
[----:B------:R-:W-:Y:S01]  /*54c0*/  FMUL.FTZ R232, R232, R17 ;  /* 0x00000011e8e87220 */ /* 0x000fe20000410000 */
[----:B------:R-:W-:Y:S01]  /*54d0*/  FSEL R0, R0, R140, P0 ;  /* 0x0000008c00007208 */ /* 0x000fe20000000000 */
[----:B------:R-:W-:Y:S01]  /*54e0*/  FMUL.FTZ R7, R231, R7 ;  /* 0x00000007e7077220 */ /* 0x000fe20000410000 */
[C---:B------:R-:W-:Y:S01]  /*54f0*/  FSETP.GE.FTZ.AND P4, PT, R163.reuse, RZ, PT ;  /* 0x000000ffa300720b */ /* 0x040fe20003f96000 */
[----:B------:R-:W-:Y:S01]  /*5500*/  FADD.FTZ R17, -R140, R23 ;  /* 0x000000178c117221 */ /* 0x000fe20000010100 */
[----:B------:R-:W-:Y:S01]  /*5510*/  FSETP.GE.FTZ.AND P0, PT, R152, RZ, PT ;  /* 0x000000ff9800720b */ /* 0x000fe20003f16000 */
[----:B------:R-:W-:Y:S01]  /*5520*/  FMUL.FTZ R168, R168, R0 ;  /* 0x00000000a8a87220 */ /* 0x000fe20000410000 */
[----:B------:R-:W-:Y:S01]  /*5530*/  FSEL R0, R22, R140, P4 ;  /* 0x0000008c16007208 */ /* 0x000fe20002000000 */
[----:B------:R-:W-:Y:S01]  /*5540*/  FADD.FTZ R6, -R140, R34 ;  /* 0x000000228c067221 */ /* 0x000fe20000010100 */
[----:B------:R-:W-:Y:S01]  /*5550*/  FSETP.GE.FTZ.AND P3, PT, R158, RZ, PT ;  /* 0x000000ff9e00720b */ /* 0x000fe20003f76000 */
[C---:B-----5:R-:W-:Y:S01]  /*5560*/  FADD.FTZ R8, -R4.reuse, R8 ;  /* 0x0000000804087221 */ /* 0x060fe20000010100 */
[C---:B------:R-:W-:Y:S01]  /*5570*/  FADD.FTZ R9, -R4.reuse, R9 ;  /* 0x0000000904097221 */ /* 0x040fe20000010100 */
[----:B------:R-:W-:Y:S01]  /*5580*/  FMUL.FTZ R163, R163, R0 ;  /* 0x00000000a3a37220 */ /* 0x000fe20000410000 */
[-C--:B------:R-:W-:Y:S01]  /*5590*/  FSEL R17, R17, R140.reuse, P3 ;  /* 0x0000008c11117208 */ /* 0x080fe20001800000 */
[----:B------:R-:W-:Y:S01]  /*55a0*/  FADD.FTZ R12, -R4, R12 ;  /* 0x0000000c040c7221 */ /* 0x000fe20000010100 */
[----:B------:R-:W-:Y:S01]  /*55b0*/  FSETP.GE.FTZ.AND P3, PT, R156, RZ, PT ;  /* 0x000000ff9c00720b */ /* 0x000fe20003f76000 */
[----:B------:R-:W-:Y:S01]  /*55c0*/  FADD.FTZ R25, -R4, R25 ;  /* 0x0000001904197221 */ /* 0x000fe20000010100 */
[----:B------:R-:W-:Y:S01]  /*55d0*/  FSETP.GE.FTZ.AND P4, PT, R230, RZ, PT ;  /* 0x000000ffe600720b */ /* 0x000fe20003f96000 */
[----:B------:R-:W-:Y:S01]  /*55e0*/  FADD.FTZ R24, -R4, R24 ;  /* 0x0000001804187221 */ /* 0x000fe20000010100 */
[----:B------:R-:W-:Y:S01]  /*55f0*/  FSEL R6, R6, R140, P3 ;  /* 0x0000008c06067208 */ /* 0x000fe20001800000 */
[----:B--2---:R-:W-:Y:S01]  /*5600*/  FADD.FTZ R5, -R140, R19 ;  /* 0x000000138c057221 */ /* 0x004fe20000010100 */
[----:B------:R-:W-:Y:S01]  /*5610*/  FSETP.GE.FTZ.AND P3, PT, R170, RZ, PT ;  /* 0x000000ffaa00720b */ /* 0x000fe20003f76000 */
[----:B------:R-:W-:Y:S01]  /*5620*/  FADD.FTZ R28, -R4, R28 ;  /* 0x0000001c041c7221 */ /* 0x000fe20000010100 */
[----:B------:R-:W-:Y:S01]  /*5630*/  FSEL R9, R9, R4, P4 ;  /* 0x0000000409097208 */ /* 0x000fe20002000000 */
[----:B------:R-:W-:Y:S01]  /*5640*/  FMUL.FTZ R6, R156, R6 ;  /* 0x000000069c067220 */ /* 0x000fe20000410000 */
[----:B------:R-:W-:Y:S01]  /*5650*/  FSEL R5, R5, R140, P5 ;  /* 0x0000008c05057208 */ /* 0x000fe20002800000 */
[----:B------:R-:W-:Y:S01]  /*5660*/  @P0 FADD.FTZ R140, -R140, R35 ;  /* 0x000000238c8c0221 */ /* 0x000fe20000010100 */
[----:B------:R-:W-:Y:S01]  /*5670*/  FSETP.GE.FTZ.AND P5, PT, R235, RZ, PT ;  /* 0x000000ffeb00720b */ /* 0x000fe20003fb6000 */
[----:B------:R-:W-:Y:S01]  /*5680*/  FADD.FTZ R11, -R2, R11 ;  /* 0x0000000b020b7221 */ /* 0x000fe20000010100 */
[----:B------:R-:W-:Y:S01]  /*5690*/  FSETP.GE.FTZ.AND P0, PT, R169, RZ, PT ;  /* 0x000000ffa900720b */ /* 0x000fe20003f16000 */
[----:B------:R-:W-:Y:S01]  /*56a0*/  FMUL.FTZ R166, R166, R5 ;  /* 0x00000005a6a67220 */ /* 0x000fe20000410000 */
[----:B------:R-:W-:Y:S01]  /*56b0*/  F2FP.BF16.F32.PACK_AB R5, R7, R232 ;  /* 0x000000e80705723e */ /* 0x000fe200000010ff */
[----:B------:R-:W-:Y:S01]  /*56c0*/  FMUL.FTZ R140, R152, R140 ;  /* 0x0000008c988c7220 */ /* 0x000fe20000410000 */
[----:B------:R-:W-:Y:S01]  /*56d0*/  FSEL R8, R8, R4, P5 ;  /* 0x0000000408087208 */ /* 0x000fe20002800000 */
[----:B------:R-:W-:Y:S01]  /*56e0*/  FADD.FTZ R10, -R2, R10 ;  /* 0x0000000a020a7221 */ /* 0x000fe20000010100 */
[----:B------:R-:W-:Y:S01]  /*56f0*/  F2FP.BF16.F32.PACK_AB R0, R166, R168 ;  /* 0x000000a8a600723e */ /* 0x000fe200000010ff */
[----:B------:R2:W-:Y:S01]  /*5700*/  STS [R142+0xf400], R5 ;  /* 0x00f400058e007388 */ /* 0x0005e20000000800 */
[----:B------:R-:W-:Y:S01]  /*5710*/  FSETP.GE.FTZ.AND P4, PT, R160, RZ, PT ;  /* 0x000000ffa000720b */ /* 0x000fe20003f96000 */
[----:B------:R-:W-:Y:S01]  /*5720*/  FMUL.FTZ R8, R235, R8 ;  /* 0x00000008eb087220 */ /* 0x000fe20000410000 */
[----:B------:R-:W-:Y:S01]  /*5730*/  FSETP.GE.FTZ.AND P5, PT, R162, RZ, PT ;  /* 0x000000ffa200720b */ /* 0x000fe20003fb6000 */
[----:B------:R3:W-:Y:S01]  /*5740*/  STS [R143+0xf400], R0 ;  /* 0x00f400008f007388 */ /* 0x0007e20000000800 */
[-C--:B------:R-:W-:Y:S01]  /*5750*/  FSEL R7, R25, R4.reuse, P4 ;  /* 0x0000000419077208 */ /* 0x080fe20002000000 */
[----:B------:R-:W-:Y:S01]  /*5760*/  FADD.FTZ R26, -R2, R26 ;  /* 0x0000001a021a7221 */ /* 0x000fe20000010100 */
[----:B------:R-:W-:Y:S01]  /*5770*/  FSEL R24, R24, R4, P5 ;  /* 0x0000000418187208 */ /* 0x000fe20002800000 */
[----:B------:R-:W-:Y:S01]  /*5780*/  STS [R143+0xf000], R16 ;  /* 0x00f000108f007388 */ /* 0x000fe20000000800 */
[----:B------:R-:W-:Y:S01]  /*5790*/  FSETP.GE.FTZ.AND P5, PT, R159, RZ, PT ;  /* 0x000000ff9f00720b */ /* 0x000fe20003fb6000 */
[----:B------:R-:W-:Y:S01]  /*57a0*/  FMUL.FTZ R17, R158, R17 ;  /* 0x000000119e117220 */ /* 0x000fe20000410000 */
[----:B------:R-:W-:Y:S01]  /*57b0*/  FSETP.GE.FTZ.AND P6, PT, R228, RZ, PT ;  /* 0x000000ffe400720b */ /* 0x000fe20003fd6000 */
[----:B------:R-:W-:Y:S01]  /*57c0*/  FMUL.FTZ R24, R162, R24 ;  /* 0x00000018a2187220 */ /* 0x000fe20000410000 */
[----:B------:R-:W-:Y:S01]  /*57d0*/  FSETP.GE.FTZ.AND P4, PT, R155, RZ, PT ;  /* 0x000000ff9b00720b */ /* 0x000fe20003f96000 */
[----:B------:R-:W-:Y:S01]  /*57e0*/  FMUL.FTZ R7, R160, R7 ;  /* 0x00000007a0077220 */ /* 0x000fe20000410000 */
[----:B------:R-:W-:Y:S02]  /*57f0*/  F2FP.BF16.F32.PACK_AB R17, R17, R163 ;  /* 0x000000a31111723e */ /* 0x000fe400000010ff */
[----:B------:R-:W-:Y:S02]  /*5800*/  F2FP.BF16.F32.PACK_AB R20, R20, R32 ;  /* 0x000000201414723e */ /* 0x000fe400000010ff */
[----:B------:R-:W-:Y:S02]  /*5810*/  F2FP.BF16.F32.PACK_AB R7, R7, R24 ;  /* 0x000000180707723e */ /* 0x000fe400000010ff */
[----:B--2---:R-:W-:Y:S02]  /*5820*/  FSEL R5, R12, R4, P3 ;  /* 0x000000040c057208 */ /* 0x004fe40001800000 */
[----:B------:R-:W-:Y:S01]  /*5830*/  F2FP.BF16.F32.PACK_AB R12, R140, R6 ;  /* 0x000000068c0c723e */ /* 0x000fe200000010ff */
[----:B------:R-:W-:Y:S01]  /*5840*/  FMUL.FTZ R6, R230, R9 ;  /* 0x00000009e6067220 */ /* 0x000fe20000410000 */
[----:B---3--:R-:W-:Y:S01]  /*5850*/  FADD.FTZ R0, -R4, R13 ;  /* 0x0000000d04007221 */ /* 0x008fe20000010100 */
[----:B------:R-:W-:Y:S01]  /*5860*/  FSETP.GE.FTZ.AND P3, PT, R151, RZ, PT ;  /* 0x000000ff9700720b */ /* 0x000fe20003f76000 */
[----:B------:R-:W-:Y:S01]  /*5870*/  FMUL.FTZ R5, R170, R5 ;  /* 0x00000005aa057220 */ /* 0x000fe20000410000 */
[----:B------:R-:W-:Y:S02]  /*5880*/  IMAD R230, R247, UR8, RZ ;  /* 0x00000008f7e67c24 */ /* 0x000fe4000f8e02ff */
[-C--:B------:R-:W-:Y:S02]  /*5890*/  FSEL R0, R0, R4.reuse, P0 ;  /* 0x0000000400007208 */ /* 0x080fe40000000000 */
[----:B------:R-:W-:Y:S02]  /*58a0*/  FSETP.GE.FTZ.AND P0, PT, R149, RZ, PT ;  /* 0x000000ff9500720b */ /* 0x000fe40003f16000 */
[----:B------:R-:W-:Y:S01]  /*58b0*/  FSEL R28, R28, R4, P3 ;  /* 0x000000041c1c7208 */ /* 0x000fe20001800000 */
[----:B------:R-:W-:Y:S01]  /*58c0*/  FMUL.FTZ R9, R169, R0 ;  /* 0x00000000a9097220 */ /* 0x000fe20000410000 */
[----:B------:R-:W-:Y:S01]  /*58d0*/  F2FP.BF16.F32.PACK_AB R0, R6, R8 ;  /* 0x000000080600723e */ /* 0x000fe200000010ff */
[----:B------:R-:W-:Y:S01]  /*58e0*/  FADD.FTZ R6, -R2, R15 ;  /* 0x0000000f02067221 */ /* 0x000fe20000010100 */
[----:B------:R-:W-:Y:S01]  /*58f0*/  FSETP.GE.FTZ.AND P3, PT, R236, RZ, PT ;  /* 0x000000ffec00720b */ /* 0x000fe20003f76000 */
[----:B------:R-:W-:Y:S01]  /*5900*/  FMUL.FTZ R151, R151, R28 ;  /* 0x0000001c97977220 */ /* 0x000fe20000410000 */
[----:B------:R-:W-:Y:S01]  /*5910*/  F2FP.BF16.F32.PACK_AB R9, R9, R5 ;  /* 0x000000050909723e */ /* 0x000fe200000010ff */
[----:B------:R2:W-:Y:S01]  /*5920*/  STS [R142+0x10000], R0 ;  /* 0x010000008e007388 */ /* 0x0005e20000000800 */
[----:B------:R-:W-:Y:S01]  /*5930*/  FSEL R10, R10, R2, P3 ;  /* 0x000000020a0a7208 */ /* 0x000fe20001800000 */
[----:B------:R-:W-:Y:S01]  /*5940*/  FADD.FTZ R5, -R2, R14 ;  /* 0x0000000e02057221 */ /* 0x000fe20000010100 */
[----:B------:R-:W-:Y:S01]  /*5950*/  FSETP.GE.FTZ.AND P3, PT, R229, RZ, PT ;  /* 0x000000ffe500720b */ /* 0x000fe20003f76000 */
[----:B------:R-:W-:Y:S01]  /*5960*/  @P0 FADD.FTZ R4, -R4, R29 ;  /* 0x0000001d04040221 */ /* 0x000fe20000010100 */
[----:B------:R-:W-:Y:S01]  /*5970*/  FSETP.GE.FTZ.AND P0, PT, R234, RZ, PT ;  /* 0x000000ffea00720b */ /* 0x000fe20003f16000 */
[----:B------:R-:W-:Y:S01]  /*5980*/  FMUL.FTZ R14, R236, R10 ;  /* 0x0000000aec0e7220 */ /* 0x000fe20000410000 */
[----:B------:R-:W-:Y:S01]  /*5990*/  FSEL R5, R5, R2, P3 ;  /* 0x0000000205057208 */ /* 0x000fe20001800000 */
[----:B------:R-:W-:Y:S01]  /*59a0*/  FMUL.FTZ R8, R149, R4 ;  /* 0x0000000495087220 */ /* 0x000fe20000410000 */
[-C--:B------:R-:W-:Y:S01]  /*59b0*/  FSEL R11, R11, R2.reuse, P0 ;  /* 0x000000020b0b7208 */ /* 0x080fe20000000000 */
[----:B------:R-:W-:Y:S01]  /*59c0*/  FADD.FTZ R4, -R2, R27 ;  /* 0x0000001b02047221 */ /* 0x000fe20000010100 */
[----:B------:R-:W-:Y:S01]  /*59d0*/  FSETP.GE.FTZ.AND P0, PT, R146, RZ, PT ;  /* 0x000000ff9200720b */ /* 0x000fe20003f16000 */
[----:B------:R-:W-:Y:S01]  /*59e0*/  IMAD.SHL.U32 R149, R227, 0x20, RZ ;  /* 0x00000020e3957824 */ /* 0x000fe200078e00ff */
[----:B------:R-:W-:Y:S01]  /*59f0*/  FSETP.GE.FTZ.AND P3, PT, R147, RZ, PT ;  /* 0x000000ff9300720b */ /* 0x000fe20003f76000 */
[----:B------:R-:W-:Y:S01]  /*5a00*/  FMUL.FTZ R13, R234, R11 ;  /* 0x0000000bea0d7220 */ /* 0x000fe20000410000 */
[----:B------:R-:W-:Y:S01]  /*5a10*/  FMUL.FTZ R11, R229, R5 ;  /* 0x00000005e50b7220 */ /* 0x000fe20000410000 */
[-C--:B------:R-:W-:Y:S01]  /*5a20*/  FSEL R5, R26, R2.reuse, P5 ;  /* 0x000000021a057208 */ /* 0x080fe20002800000 */
[----:B------:R-:W-:Y:S01]  /*5a30*/  IMAD.SHL.U32 R169, R227, 0x4, RZ ;  /* 0x00000004e3a97824 */ /* 0x000fe200078e00ff */
[-C--:B------:R-:W-:Y:S02]  /*5a40*/  FSEL R6, R6, R2.reuse, P6 ;  /* 0x0000000206067208 */ /* 0x080fe40003000000 */
[----:B------:R-:W-:Y:S01]  /*5a50*/  FSEL R4, R4, R2, P4 ;  /* 0x0000000204047208 */ /* 0x000fe20002000000 */
[----:B------:R-:W-:Y:S01]  /*5a60*/  FMUL.FTZ R159, R159, R5 ;  /* 0x000000059f9f7220 */ /* 0x000fe20000410000 */
[----:B------:R-:W-:Y:S01]  /*5a70*/  F2FP.BF16.F32.PACK_AB R8, R8, R151 ;  /* 0x000000970808723e */ /* 0x000fe200000010ff */
[----:B------:R-:W-:Y:S01]  /*5a80*/  FMUL.FTZ R10, R228, R6 ;  /* 0x00000006e40a7220 */ /* 0x000fe20000410000 */
[----:B--2---:R-:W-:Y:S01]  /*5a90*/  FADD.FTZ R0, -R2, R30 ;  /* 0x0000001e02007221 */ /* 0x004fe20000010100 */
[----:B------:R-:W-:Y:S03]  /*5aa0*/  FMUL.FTZ R6, R155, R4 ;  /* 0x000000049b067220 */ /* 0x000fe60000410000 */
[----:B------:R-:W-:Y:S01]  /*5ab0*/  F2FP.BF16.F32.PACK_AB R4, R10, R11 ;  /* 0x0000000b0a04723e */ /* 0x000fe200000010ff */
[----:B------:R-:W-:Y:S01]  /*5ac0*/  IMAD.MOV.U32 R10, RZ, RZ, 0x10 ;  /* 0x00000010ff0a7424 */ /* 0x000fe200078e00ff */
[----:B------:R-:W-:Y:S01]  /*5ad0*/  FSEL R0, R0, R2, P3 ;  /* 0x0000000200007208 */ /* 0x000fe20001800000 */
[----:B------:R-:W-:Y:S01]  /*5ae0*/  @P0 FADD.FTZ R2, -R2, R31 ;  /* 0x0000001f02020221 */ /* 0x000fe20000010100 */
[----:B------:R-:W-:Y:S03]  /*5af0*/  F2FP.BF16.F32.PACK_AB R6, R6, R159 ;  /* 0x0000009f0606723e */ /* 0x000fe600000010ff */
[----:B------:R-:W-:Y:S01]  /*5b00*/  FMUL.FTZ R5, R146, R2 ;  /* 0x0000000292057220 */ /* 0x000fe20000410000 */
[----:B------:R-:W-:Y:S01]  /*5b10*/  F2FP.BF16.F32.PACK_AB R2, R13, R14 ;  /* 0x0000000e0d02723e */ /* 0x000fe200000010ff */
[----:B------:R-:W-:Y:S01]  /*5b20*/  FMUL.FTZ R147, R147, R0 ;  /* 0x0000000093937220 */ /* 0x000fe20000410000 */
[--C-:B------:R-:W-:Y:S03]  /*5b30*/  SHF.R.U32.HI R0, RZ, 0x4, R227.reuse ;  /* 0x00000004ff007819 */ /* 0x100fe600000116e3 */
[----:B------:R2:W-:Y:S01]  /*5b40*/  STS [R142+0x10400], R2 ;  /* 0x010400028e007388 */ /* 0x0005e20000000800 */
[----:B------:R-:W-:Y:S02]  /*5b50*/  F2FP.BF16.F32.PACK_AB R5, R5, R147 ;  /* 0x000000930505723e */ /* 0x000fe400000010ff */
[----:B------:R-:W-:Y:S01]  /*5b60*/  LOP3.LUT R168, R0, 0x8, RZ, 0xc0, !PT ;  /* 0x0000000800a87812 */ /* 0x000fe200078ec0ff */
[----:B------:R-:W-:Y:S03]  /*5b70*/  STS [R143+0x10000], R9 ;  /* 0x010000098f007388 */ /* 0x000fe60000000800 */
[----:B------:R-:W-:Y:S01]  /*5b80*/  LOP3.LUT R0, R168, 0x10, R227, 0xf8, !PT ;  /* 0x00000010a8007812 */ /* 0x000fe200078ef8e3 */
[----:B------:R-:W-:Y:S03]  /*5b90*/  STS [R143+0x10400], R4 ;  /* 0x010400048f007388 */ /* 0x000fe60000000800 */
[----:B------:R-:W-:Y:S01]  /*5ba0*/  LOP3.LUT R0, R0, 0xc0, R149, 0xf8, !PT ;  /* 0x000000c000007812 */ /* 0x000fe200078ef895 */
[----:B------:R-:W-:Y:S03]  /*5bb0*/  STS [R136+-0x4000], R21 ;  /* 0xffc0001588007388 */ /* 0x000fe60000000800 */
[----:B------:R-:W-:Y:S01]  /*5bc0*/  LOP3.LUT R0, R0, 0x18, R169, 0x78, !PT ;  /* 0x0000001800007812 */ /* 0x000fe200078e78a9 */
[----:B------:R-:W-:Y:S03]  /*5bd0*/  STS [R136+-0x3c00], R17 ;  /* 0xffc4001188007388 */ /* 0x000fe60000000800 */
[----:B------:R-:W-:Y:S04]  /*5be0*/  LOP3.LUT R0, R0, 0x120, R149, 0xf8, !PT ;  /* 0x0000012000007812 */ /* 0x000fe800078ef895 */
[----:B------:R-:W-:Y:S02]  /*5bf0*/  LEA R0, R0, UR4, 0x1 ;  /* 0x0000000400007c11 */ /* 0x000fe4000f8e08ff */
[----:B--2---:R-:W-:Y:S05]  /*5c00*/  SEL R2, R10, 0xfffffff0, !P1 ;  /* 0xfffffff00a027807 */ /* 0x004fea0004800000 */
[----:B------:R-:W-:Y:S05]  /*5c10*/  IMAD.IADD R2, R2, 0x1, R136 ;  /* 0x0000000102027824 */ /* 0x000fea00078e0288 */
[----:B------:R-:W-:Y:S04]  /*5c20*/  STS [R2+-0x4000], R20 ;  /* 0xffc0001402007388 */ /* 0x000fe80000000800 */
[----:B------:R-:W-:Y:S04]  /*5c30*/  STS [R2+-0x3c00], R12 ;  /* 0xffc4000c02007388 */ /* 0x000fe80000000800 */
[----:B------:R-:W-:Y:S04]  /*5c40*/  STS [R136+-0x3000], R7 ;  /* 0xffd0000788007388 */ /* 0x000fe80000000800 */
[----:B------:R-:W-:Y:S04]  /*5c50*/  STS [R136+-0x2c00], R6 ;  /* 0xffd4000688007388 */ /* 0x000fe80000000800 */
[----:B------:R-:W-:Y:S04]  /*5c60*/  STS [R2+-0x3000], R8 ;  /* 0xffd0000802007388 */ /* 0x000fe80000000800 */
[----:B------:R2:W-:Y:S01]  /*5c70*/  STS [R2+-0x2c00], R5 ;  /* 0xffd4000502007388 */ /* 0x0005e20000000800 */
[----:B------:R-:W-:Y:S01]  /*5c80*/  BAR.SYNC.DEFER_BLOCKING 0x0 ;  /* 0x0000000000007b1d */ /* 0x000fe20000010000 */
[----:B--2---:R-:W-:Y:S05]  /*5c90*/  IMAD.U32 R2, R230, -0x40, RZ ;  /* 0xffffffc0e6027824 */ /* 0x004fea00078e00ff */
[----:B------:R-:W-:Y:S08]  /*5ca0*/  LDSM.16.MT88.4 R4, [R3+UR4+0x13000] ;  /* 0x013000040304783b */ /* 0x000ff00008004200 */
[----:B------:R-:W2:Y:S08]  /*5cb0*/  LDSM.16.MT88.4 R8, [R0+0x6000] ;  /* 0x006000000008783b */ /* 0x000eb00000004200 */
[----:B------:R-:W3:Y:S08]  /*5cc0*/  LDSM.16.MT88.4 R12, [R3+UR4+0x15000] ;  /* 0x01500004030c783b */ /* 0x000ef00008004200 */
[----:B------:R-:W4:Y:S08]  /*5cd0*/  LDSM.16.MT88.4 R16, [R0+0x7000] ;  /* 0x007000000010783b */ /* 0x000f300000004200 */
[----:B------:R-:W1:Y:S08]  /*5ce0*/  LDSM.16.MT88.4 R20, [R0+0x8000] ;  /* 0x008000000014783b */ /* 0x000e700000004200 */
[----:B------:R-:W-:Y:S01]  /*5cf0*/  LDSM.16.MT88.4 R24, [R3+UR4+0x13800] ;  /* 0x013800040318783b */ /* 0x000fe20008004200 */
[-C--:B--2---:R-:W-:Y:S07]  /*5d00*/  HMMA.16816.F32.BF16 R36, R4, R8.reuse, R36 ;  /* 0x000000080424723c */ /* 0x084fee0000041824 */
[----:B------:R-:W2:Y:S01]  /*5d10*/  LDSM.16.MT88.4 R28, [R0+0x6400] ;  /* 0x00640000001c783b */ /* 0x000ea20000004200 */
[C---:B---3--:R-:W-:Y:S07]  /*5d20*/  HMMA.16816.F32.BF16 R40, R12.reuse, R8, R40 ;  /* 0x000000080c28723c */ /* 0x048fee0000041828 */
[----:B------:R-:W3:Y:S01]  /*5d30*/  LDSM.16.MT88.4 R32, [R3+UR4+0x15800] ;  /* 0x015800040320783b */ /* 0x000ee20008004200 */
[-C--:B------:R-:W-:Y:S07]  /*5d40*/  HMMA.16816.F32.BF16 R44, R12, R10.reuse, R44 ;  /* 0x0000000a0c2c723c */ /* 0x080fee000004182c */
[----:B------:R-:W3:Y:S01]  /*5d50*/  LDSM.16.MT88.4 R132, [R0+0x7400] ;  /* 0x007400000084783b */ /* 0x000ee20000004200 */
[C---:B------:R-:W-:Y:S07]  /*5d60*/  HMMA.16816.F32.BF16 R48, R4.reuse, R10, R48 ;  /* 0x0000000a0430723c */ /* 0x040fee0000041830 */
[----:B------:R-:W3:Y:S01]  /*5d70*/  LDSM.16.MT88.4 R8, [R0+0x8400] ;  /* 0x008400000008783b */ /* 0x000ee20000004200 */
[-C--:B----4-:R-:W-:Y:S07]  /*5d80*/  HMMA.16816.F32.BF16 R52, R4, R16.reuse, R52 ;  /* 0x000000100434723c */ /* 0x090fee0000041834 */
[----:B------:R-:W-:Y:S01]  /*5d90*/  LDSM.16.MT88.4 R136, [R0+0x6c00] ;  /* 0x006c00000088783b */ /* 0x000fe20000004200 */
[C---:B------:R-:W-:Y:S07]  /*5da0*/  HMMA.16816.F32.BF16 R56, R12.reuse, R16, R56 ;  /* 0x000000100c38723c */ /* 0x040fee0000041838 */
[----:B------:R-:W-:Y:S01]  /*5db0*/  LDSM.16.MT88.4 R140, [R3+UR4+0x16800] ;  /* 0x01680004038c783b */ /* 0x000fe20008004200 */
[-C--:B------:R-:W-:Y:S07]  /*5dc0*/  HMMA.16816.F32.BF16 R60, R12, R18.reuse, R60 ;  /* 0x000000120c3c723c */ /* 0x080fee000004183c */
[----:B------:R-:W-:Y:S01]  /*5dd0*/  LDSM.16.MT88.4 R144, [R0+0x7c00] ;  /* 0x007c00000090783b */ /* 0x000fe20000004200 */
[C---:B------:R-:W-:Y:S07]  /*5de0*/  HMMA.16816.F32.BF16 R64, R4.reuse, R18, R64 ;  /* 0x000000120440723c */ /* 0x040fee0000041840 */
[----:B------:R-:W-:Y:S01]  /*5df0*/  LDSM.16.MT88.4 R16, [R3+UR4+0x16000] ;  /* 0x016000040310783b */ /* 0x000fe20008004200 */
[-C--:B-1----:R-:W-:Y:S08]  /*5e00*/  HMMA.16816.F32.BF16 R68, R4, R20.reuse, R68 ;  /* 0x000000140444723c */ /* 0x082ff00000041844 */
[C---:B------:R-:W-:Y:S08]  /*5e10*/  HMMA.16816.F32.BF16 R72, R12.reuse, R20, R72 ;  /* 0x000000140c48723c */ /* 0x040ff00000041848 */
[-C--:B------:R-:W-:Y:S01]  /*5e20*/  HMMA.16816.F32.BF16 R76, R12, R22.reuse, R76 ;  /* 0x000000160c4c723c */ /* 0x080fe2000004184c */
[----:B------:R-:W-:Y:S07]  /*5e30*/  LDSM.16.MT88.4 R12, [R0+0x6800] ;  /* 0x00680000000c783b */ /* 0x000fee0000004200 */
[----:B------:R-:W-:Y:S01]  /*5e40*/  HMMA.16816.F32.BF16 R80, R4, R22, R80 ;  /* 0x000000160450723c */ /* 0x000fe20000041850 */
[----:B------:R-:W1:Y:S07]  /*5e50*/  LDSM.16.MT88.4 R4, [R3+UR4+0x14000] ;  /* 0x014000040304783b */ /* 0x000e6e0008004200 */
[-C--:B--2---:R-:W-:Y:S01]  /*5e60*/  HMMA.16816.F32.BF16 R36, R24, R28.reuse, R36 ;  /* 0x0000001c1824723c */ /* 0x084fe20000041824 */
[----:B------:R-:W2:Y:S07]  /*5e70*/  LDSM.16.MT88.4 R20, [R0+0x7800] ;  /* 0x007800000014783b */ /* 0x000eae0000004200 */
[C---:B---3--:R-:W-:Y:S08]  /*5e80*/  HMMA.16816.F32.BF16 R40, R32.reuse, R28, R40 ;  /* 0x0000001c2028723c */ /* 0x048ff00000041828 */
        /* <DEDUP_REMOVED lines=8> */
[-C--:B------:R-:W-:Y:S08]  /*5f10*/  HMMA.16816.F32.BF16 R68, R24, R8.reuse, R68 ;  /* 0x000000081844723c */ /* 0x080ff00000041844 */
[C---:B------:R-:W-:Y:S08]  /*5f20*/  HMMA.16816.F32.BF16 R72, R32.reuse, R8, R72 ;  /* 0x000000082048723c */ /* 0x040ff00000041848 */
[-C--:B------:R-:W-:Y:S01]  /*5f30*/  HMMA.16816.F32.BF16 R76, R32, R10.reuse, R76 ;  /* 0x0000000a204c723c */ /* 0x080fe2000004184c */
[----:B------:R-:W4:Y:S07]  /*5f40*/  LDSM.16.MT88.4 R32, [R0+0x8c00] ;  /* 0x008c00000020783b */ /* 0x000f2e0000004200 */
[----:B------:R-:W-:Y:S01]  /*5f50*/  HMMA.16816.F32.BF16 R80, R24, R10, R80 ;  /* 0x0000000a1850723c */ /* 0x000fe20000041850 */
[----:B------:R-:W-:Y:S07]  /*5f60*/  BAR.SYNC.DEFER_BLOCKING 0x0 ;  /* 0x0000000000007b1d */ /* 0x000fee0000010000 */
[-C--:B-1----:R-:W-:Y:S08]  /*5f70*/  HMMA.16816.F32.BF16 R36, R4, R12.reuse, R36 ;  /* 0x0000000c0424723c */ /* 0x082ff00000041824 */
[C---:B------:R-:W-:Y:S08]  /*5f80*/  HMMA.16816.F32.BF16 R40, R16.reuse, R12, R40 ;  /* 0x0000000c1028723c */ /* 0x040ff00000041828 */
[-C--:B------:R-:W-:Y:S08]  /*5f90*/  HMMA.16816.F32.BF16 R44, R16, R14.reuse, R44 ;  /* 0x0000000e102c723c */ /* 0x080ff0000004182c */
[C---:B------:R-:W-:Y:S08]  /*5fa0*/  HMMA.16816.F32.BF16 R48, R4.reuse, R14, R48 ;  /* 0x0000000e0430723c */ /* 0x040ff00000041830 */
[-C--:B--2---:R-:W-:Y:S08]  /*5fb0*/  HMMA.16816.F32.BF16 R52, R4, R20.reuse, R52 ;  /* 0x000000140434723c */ /* 0x084ff00000041834 */
[C---:B------:R-:W-:Y:S08]  /*5fc0*/  HMMA.16816.F32.BF16 R56, R16.reuse, R20, R56 ;  /* 0x000000141038723c */ /* 0x040ff00000041838 */
[-C--:B------:R-:W-:Y:S08]  /*5fd0*/  HMMA.16816.F32.BF16 R60, R16, R22.reuse, R60 ;  /* 0x00000016103c723c */ /* 0x080ff0000004183c */
[C---:B------:R-:W-:Y:S08]  /*5fe0*/  HMMA.16816.F32.BF16 R64, R4.reuse, R22, R64 ;  /* 0x000000160440723c */ /* 0x040ff00000041840 */
[-C--:B---3--:R-:W-:Y:S08]  /*5ff0*/  HMMA.16816.F32.BF16 R68, R4, R28.reuse, R68 ;  /* 0x0000001c0444723c */ /* 0x088ff00000041844 */
[C---:B------:R-:W-:Y:S08]  /*6000*/  HMMA.16816.F32.BF16 R72, R16.reuse, R28, R72 ;  /* 0x0000001c1048723c */ /* 0x040ff00000041848 */
[-C--:B------:R-:W-:Y:S08]  /*6010*/  HMMA.16816.F32.BF16 R76, R16, R30.reuse, R76 ;  /* 0x0000001e104c723c */ /* 0x080ff0000004184c */
[----:B------:R-:W-:Y:S04]  /*6020*/  HMMA.16816.F32.BF16 R80, R4, R30, R80 ;  /* 0x0000001e0450723c */ /* 0x000fe80000041850 */
[C---:B------:R-:W-:Y:S04]  /*6030*/  LEA R5, P0, R2.reuse, R238, 0x2 ;  /* 0x000000ee02057211 */ /* 0x040fe800078010ff */
[-C--:B----4-:R-:W-:Y:S05]  /*6040*/  HMMA.16816.F32.BF16 R36, R132, R136.reuse, R36 ;  /* 0x000000888424723c */ /* 0x090fea0000041824 */
        /* <DEDUP_REMOVED lines=35> */
.L_x_364:
        /* <DEDUP_REMOVED lines=25> */
[----:B------:R1:W2:Y:S01]  /*6410*/  LDL R231, [R1] ;  /* 0x0000000001e77983 */ /* 0x0002a20000100800 */
        /* <DEDUP_REMOVED lines=10> */
[----:B------:R-:W3:Y:S01]  /*64c0*/  LDSM.16.M88.4 R24, [R2+0xf000] ;  /* 0x00f000000218783b */ /* 0x000ee20000000200 */
[C---:B------:R-:W-:Y:S02]  /*64d0*/  IMAD.IADD R165, R2.reuse, 0x1, R224 ;  /* 0x0000000102a57824 */ /* 0x040fe400078e02e0 */
[C---:B------:R-:W-:Y:S01]  /*64e0*/  VIADD R12, R2.reuse, 0xf000 ;  /* 0x0000f000020c7836 */ /* 0x040fe20000000000 */
[----:B------:R-:W-:Y:S01]  /*64f0*/  LDSM.16.MT88.4 R156, [R0+0x9c00] ;  /* 0x009c0000009c783b */ /* 0x000fe20000004200 */
[----:B------:R-:W-:Y:S02]  /*6500*/  VIADD R164, R2, 0xf040 ;  /* 0x0000f04002a47836 */ /* 0x000fe40000000000 */
[----:B------:R-:W-:Y:S01]  /*6510*/  @P1 VIADD R164, R12, 0xffffffc0 ;  /* 0xffffffc00ca41836 */ /* 0x000fe20000000000 */
[----:B------:R-:W4:Y:S03]  /*6520*/  LDSM.16.M88.4 R32, [R165+0xf000] ;  /* 0x00f00000a520783b */ /* 0x000f260000000200 */
[----:B------:R-:W-:Y:S01]  /*6530*/  IMAD.IADD R166, R224, 0x1, R164 ;  /* 0x00000001e0a67824 */ /* 0x000fe200078e02a4 */
[----:B------:R-:W1:Y:S04]  /*6540*/  LDSM.16.M88.4 R144, [R164] ;  /* 0x00000000a490783b */ /* 0x000e680000000200 */
[----:B------:R-:W-:Y:S04]  /*6550*/  LDSM.16.MT88.4 R160, [R0+0xa400] ;  /* 0x00a4000000a0783b */ /* 0x000fe80000004200 */
[----:B------:R1:W5:Y:S04]  /*6560*/  @P4 LDG.E R252, desc[UR40][R228.64+-0xe0] ;  /* 0xffff2028e4fc4981 */ /* 0x000368000c1e1900 */
[----:B------:R1:W5:Y:S04]  /*6570*/  @P4 LDG.E R251, desc[UR40][R228.64+-0x80] ;  /* 0xffff8028e4fb4981 */ /* 0x000368000c1e1900 */
[----:B------:R1:W5:Y:S01]  /*6580*/  @P4 LDG.E R250, desc[UR40][R228.64+-0x60] ;  /* 0xffffa028e4fa4981 */ /* 0x000362000c1e1900 */
[C---:B---3--:R-:W-:Y:S08]  /*6590*/  HMMA.16816.F32.BF16 R4, R24.reuse, R8, RZ ;  /* 0x000000081804723c */ /* 0x048ff000000418ff */
[C---:B------:R-:W-:Y:S08]  /*65a0*/  HMMA.16816.F32.BF16 R8, R24.reuse, R10, RZ ;  /* 0x0000000a1808723c */ /* 0x040ff000000418ff */
[C---:B------:R-:W-:Y:S08]  /*65b0*/  HMMA.16816.F32.BF16 R12, R24.reuse, R16, RZ ;  /* 0x00000010180c723c */ /* 0x040ff000000418ff */
[C---:B------:R-:W-:Y:S08]  /*65c0*/  HMMA.16816.F32.BF16 R16, R24.reuse, R18, RZ ;  /* 0x000000121810723c */ /* 0x040ff000000418ff */
[C---:B------:R-:W-:Y:S08]  /*65d0*/  HMMA.16816.F32.BF16 R20, R24.reuse, R28, RZ ;  /* 0x0000001c1814723c */ /* 0x040ff000000418ff */
[----:B------:R-:W-:Y:S01]  /*65e0*/  HMMA.16816.F32.BF16 R24, R24, R30, RZ ;  /* 0x0000001e1818723c */ /* 0x000fe200000418ff */
[----:B------:R-:W3:Y:S07]  /*65f0*/  LDSM.16.MT88.4 R28, [R0+0xb800] ;  /* 0x00b80000001c783b */ /* 0x000eee0000004200 */
[C---:B----4-:R-:W-:Y:S08]  /*6600*/  HMMA.16816.F32.BF16 R4, R32.reuse, R132, R4 ;  /* 0x000000842004723c */ /* 0x050ff00000041804 */
[C---:B------:R-:W-:Y:S01]  /*6610*/  HMMA.16816.F32.BF16 R8, R32.reuse, R134, R8 ;  /* 0x000000862008723c */ /* 0x040fe20000041808 */
[----:B------:R-:W4:Y:S07]  /*6620*/  LDSM.16.M88.4 R132, [R166] ;  /* 0x00000000a684783b */ /* 0x000f2e0000000200 */
[C---:B------:R-:W-:Y:S08]  /*6630*/  HMMA.16816.F32.BF16 R12, R32.reuse, R136, R12 ;  /* 0x00000088200c723c */ /* 0x040ff0000004180c */
[C---:B------:R-:W-:Y:S01]  /*6640*/  HMMA.16816.F32.BF16 R16, R32.reuse, R138, R16 ;  /* 0x0000008a2010723c */ /* 0x040fe20000041810 */
[----:B------:R-:W-:Y:S07]  /*6650*/  LDSM.16.MT88.4 R136, [R0+0xdc00] ;  /* 0x00dc00000088783b */ /* 0x000fee0000004200 */
[C---:B------:R-:W-:Y:S08]  /*6660*/  HMMA.16816.F32.BF16 R20, R32.reuse, R140, R20 ;  /* 0x0000008c2014723c */ /* 0x040ff00000041814 */
[----:B------:R-:W-:Y:S01]  /*6670*/  HMMA.16816.F32.BF16 R24, R32, R142, R24 ;  /* 0x0000008e2018723c */ /* 0x000fe20000041818 */
[----:B------:R-:W4:Y:S04]  /*6680*/  LDSM.16.MT88.4 R32, [R0+0xbc00] ;  /* 0x00bc00000020783b */ /* 0x000f280000004200 */
[----:B------:R3:W-:Y:S03]  /*6690*/  LDSM.16.M88.4 R140, [R2+0x11000] ;  /* 0x01100000028c783b */ /* 0x0007e60000000200 */
[C---:B-1----:R-:W-:Y:S08]  /*66a0*/  HMMA.16816.F32.BF16 R4, R144.reuse, R148, R4 ;  /* 0x000000949004723c */ /* 0x042ff00000041804 */
[C---:B------:R-:W-:Y:S01]  /*66b0*/  HMMA.16816.F32.BF16 R8, R144.reuse, R150, R8 ;  /* 0x000000969008723c */ /* 0x040fe20000041808 */
[----:B------:R-:W1:Y:S07]  /*66c0*/  LDSM.16.MT88.4 R148, [R0+0xa000] ;  /* 0x00a000000094783b */ /* 0x000e6e0000004200 */
[C---:B---3--:R-:W-:Y:S01]  /*66d0*/  HMMA.16816.F32.BF16 R12, R144.reuse, R28, R12 ;  /* 0x0000001c900c723c */ /* 0x048fe2000004180c */
[----:B------:R-:W-:Y:S07]  /*66e0*/  IMAD.U32 R2, RZ, RZ, UR56 ;  /* 0x00000038ff027e24 */ /* 0x000fee000f8e00ff */
[C---:B------:R-:W-:Y:S01]  /*66f0*/  HMMA.16816.F32.BF16 R16, R144.reuse, R30, R16 ;  /* 0x0000001e9010723c */ /* 0x040fe20000041810 */
[----:B------:R-:W3:Y:S02]  /*6700*/  LDSM.16.MT88.4 R28, [R0+0xc000] ;  /* 0x00c00000001c783b */ /* 0x000ee40000004200 */
[----:B------:R-:W-:Y:S05]  /*6710*/  LEA.HI.X.SX32 R171, R2, R239, 0x2, P0 ;  /* 0x000000ef02ab7211 */ /* 0x000fea00000f16ff */
[C---:B------:R-:W-:Y:S08]  /*6720*/  HMMA.16816.F32.BF16 R20, R144.reuse, R152, R20 ;  /* 0x000000989014723c */ /* 0x040ff00000041814 */
[----:B------:R-:W-:Y:S01]  /*6730*/  HMMA.16816.F32.BF16 R24, R144, R154, R24 ;  /* 0x0000009a9018723c */ /* 0x000fe20000041818 */
[----:B------:R-:W3:Y:S04]  /*6740*/  LDSM.16.MT88.4 R144, [R0+0xe000] ;  /* 0x00e000000090783b */ /* 0x000ee80000004200 */
[----:B------:R-:W3:Y:S03]  /*6750*/  LDSM.16.M88.4 R152, [R165+0x11000] ;  /* 0x01100000a598783b */ /* 0x000ee60000000200 */
[C---:B----4-:R-:W-:Y:S08]  /*6760*/  HMMA.16816.F32.BF16 R4, R132.reuse, R156, R4 ;  /* 0x0000009c8404723c */ /* 0x050ff00000041804 */
[C---:B------:R-:W-:Y:S08]  /*6770*/  HMMA.16816.F32.BF16 R8, R132.reuse, R158, R8 ;  /* 0x0000009e8408723c */ /* 0x040ff00000041808 */
[C---:B------:R-:W-:Y:S08]  /*6780*/  HMMA.16816.F32.BF16 R12, R132.reuse, R32, R12 ;  /* 0x00000020840c723c */ /* 0x040ff0000004180c */
[C---:B------:R-:W-:Y:S01]  /*6790*/  HMMA.16816.F32.BF16 R16, R132.reuse, R34, R16 ;  /* 0x000000228410723c */ /* 0x040fe20000041810 */
[----:B------:R-:W4:Y:S07]  /*67a0*/  LDSM.16.MT88.4 R32, [R0+0xc400] ;  /* 0x00c400000020783b */ /* 0x000f2e0000004200 */
[C---:B------:R-:W-:Y:S08]  /*67b0*/  HMMA.16816.F32.BF16 R20, R132.reuse, R136, R20 ;  /* 0x000000888414723c */ /* 0x040ff00000041814 */
[----:B------:R-:W-:Y:S01]  /*67c0*/  HMMA.16816.F32.BF16 R24, R132, R138, R24 ;  /* 0x0000008a8418723c */ /* 0x000fe20000041818 */
[----:B------:R-:W-:Y:S04]  /*67d0*/  LDSM.16.MT88.4 R136, [R0+0xa800] ;  /* 0x00a800000088783b */ /* 0x000fe80000004200 */
[----:B------:R-:W-:Y:S03]  /*67e0*/  LDSM.16.M88.4 R132, [R164+0x2000] ;  /* 0x00200000a484783b */ /* 0x000fe60000000200 */
[C---:B-1----:R-:W-:Y:S08]  /*67f0*/  HMMA.16816.F32.BF16 R4, R140.reuse, R148, R4 ;  /* 0x000000948c04723c */ /* 0x042ff00000041804 */
[C---:B------:R-:W-:Y:S08]  /*6800*/  HMMA.16816.F32.BF16 R8, R140.reuse, R150, R8 ;  /* 0x000000968c08723c */ /* 0x040ff00000041808 */
[C---:B---3--:R-:W-:Y:S08]  /*6810*/  HMMA.16816.F32.BF16 R12, R140.reuse, R28, R12 ;  /* 0x0000001c8c0c723c */ /* 0x048ff0000004180c */
[C---:B------:R-:W-:Y:S01]  /*6820*/  HMMA.16816.F32.BF16 R16, R140.reuse, R30, R16 ;  /* 0x0000001e8c10723c */ /* 0x040fe20000041810 */
[----:B------:R-:W1:Y:S07]  /*6830*/  LDSM.16.MT88.4 R28, [R0+0xe400] ;  /* 0x00e40000001c783b */ /* 0x000e6e0000004200 */
[C---:B------:R-:W-:Y:S08]  /*6840*/  HMMA.16816.F32.BF16 R20, R140.reuse, R144, R20 ;  /* 0x000000908c14723c */ /* 0x040ff00000041814 */
[----:B------:R-:W-:Y:S01]  /*6850*/  HMMA.16816.F32.BF16 R24, R140, R146, R24 ;  /* 0x000000928c18723c */ /* 0x000fe20000041818 */
[----:B------:R-:W-:Y:S07]  /*6860*/  LDSM.16.MT88.4 R140, [R0+0xac00] ;  /* 0x00ac0000008c783b */ /* 0x000fee0000004200 */
[C---:B------:R-:W-:Y:S01]  /*6870*/  HMMA.16816.F32.BF16 R4, R152.reuse, R160, R4 ;  /* 0x000000a09804723c */ /* 0x040fe20000041804 */
[----:B--2---:R-:W2:Y:S07]  /*6880*/  @P4 LDG.E R231, desc[UR40][R228.64+-0x100] ;  /* 0xffff0028e4e74981 */ /* 0x004eae000c1e1900 */
[C---:B------:R-:W-:Y:S03]  /*6890*/  HMMA.16816.F32.BF16 R8, R152.reuse, R162, R8 ;  /* 0x000000a29808723c */ /* 0x040fe60000041808 */
[C---:B------:R-:W-:Y:S04]  /*68a0*/  LEA R162, P0, R230.reuse, R170, 0x5 ;  /* 0x000000aae6a27211 */ /* 0x040fe800078028ff */
[C---:B------:R-:W-:Y:S01]  /*68b0*/  LEA.HI.X.SX32 R163, R230.reuse, R171, 0x5, P0 ;  /* 0x000000abe6a37211 */ /* 0x040fe200000f2eff */
[C---:B----4-:R-:W-:Y:S03]  /*68c0*/  HMMA.16816.F32.BF16 R12, R152.reuse, R32, R12 ;  /* 0x00000020980c723c */ /* 0x050fe6000004180c */
[C---:B------:R-:W-:Y:S04]  /*68d0*/  LEA R160, P0, R230.reuse, R162, 0x5 ;  /* 0x000000a2e6a07211 */ /* 0x040fe800078028ff */
[C---:B------:R-:W-:Y:S01]  /*68e0*/  LEA.HI.X.SX32 R161, R230.reuse, R163, 0x5, P0 ;  /* 0x000000a3e6a17211 */ /* 0x040fe200000f2eff */
        /* <DEDUP_REMOVED lines=11> */
[C---:B------:R-:W-:Y:S05]  /*69a0*/  HMMA.16816.F32.BF16 R4, R132.reuse, R136, R4 ;  /* 0x000000888404723c */ /* 0x040fea0000041804 */
[C---:B------:R-:W-:Y:S03]  /*69b0*/  LEA R154, P0, R230.reuse, R152, 0x5 ;  /* 0x00000098e69a7211 */ /* 0x040fe600078028ff */
[C---:B------:R-:W-:Y:S01]  /*69c0*/  HMMA.16816.F32.BF16 R8, R132.reuse, R138, R8 ;  /* 0x0000008a8408723c */ /* 0x040fe20000041808 */
[----:B------:R-:W4:Y:S02]  /*69d0*/  LDSM.16.M88.4 R136, [R166+0x2000] ;  /* 0x00200000a688783b */ /* 0x000f240000000200 */
[C---:B------:R-:W-:Y:S03]  /*69e0*/  LEA.HI.X.SX32 R155, R230.reuse, R153, 0x5, P0 ;  /* 0x00000099e69b7211 */ /* 0x040fe600000f2eff */
[C---:B------:R-:W-:Y:S02]  /*69f0*/  IMAD.WIDE R164, R230.reuse, -0xc0, R154 ;  /* 0xffffff40e6a47825 */ /* 0x040fe400078e029a */
[C---:B---3--:R-:W-:Y:S03]  /*6a00*/  HMMA.16816.F32.BF16 R12, R132.reuse, R32, R12 ;  /* 0x00000020840c723c */ /* 0x048fe6000004180c */
[C---:B------:R-:W-:Y:S05]  /*6a10*/  LEA R150, P0, R230.reuse, R164, 0x5 ;  /* 0x000000a4e6967211 */ /* 0x040fea00078028ff */
        /* <DEDUP_REMOVED lines=8> */
[----:B------:R1:W3:Y:S02]  /*6aa0*/  LDSM.16.MT88.4 R28, [R0+0xec00] ;  /* 0x00ec0000001c783b */ /* 0x0002e40000004200 */
[C---:B------:R-:W-:Y:S02]  /*6ab0*/  LEA.HI.X.SX32 R147, R230.reuse, R149, 0x5, P0 ;  /* 0x00000095e6937211 */ /* 0x040fe400000f2eff */
[C---:B------:R-:W-:Y:S03]  /*6ac0*/  LEA R144, P0, R230.reuse, R146, 0x5 ;  /* 0x00000092e6907211 */ /* 0x040fe600078028ff */
[C---:B----4-:R-:W-:Y:S05]  /*6ad0*/  HMMA.16816.F32.BF16 R4, R136.reuse, R140, R4 ;  /* 0x0000008c8804723c */ /* 0x050fea0000041804 */
[C---:B------:R-:W-:Y:S02]  /*6ae0*/  LEA.HI.X.SX32 R145, R230.reuse, R147, 0x5, P0 ;  /* 0x00000093e6917211 */ /* 0x040fe400000f2eff */
[C---:B------:R-:W-:Y:S01]  /*6af0*/  LEA R134, P0, R230.reuse, R144, 0x5 ;  /* 0x00000090e6867211 */ /* 0x040fe200078028ff */
[C---:B------:R-:W-:Y:S03]  /*6b00*/  HMMA.16816.F32.BF16 R8, R136.reuse, R142, R8 ;  /* 0x0000008e8808723c */ /* 0x040fe60000041808 */
[C---:B------:R-:W-:Y:S02]  /*6b10*/  LEA.HI.X.SX32 R135, R230.reuse, R145, 0x5, P0 ;  /* 0x00000091e6877211 */ /* 0x040fe400000f2eff */
[----:B------:R-:W-:Y:S01]  /*6b20*/  LEA R140, P0, R230, R134, 0x5 ;  /* 0x00000086e68c7211 */ /* 0x000fe200078028ff */
[----:B-1----:R-:W-:Y:S02]  /*6b30*/  VIADD R0, R220, 0xffffd000 ;  /* 0xffffd000dc007836 */ /* 0x002fe40000000000 */
[C---:B---3--:R-:W-:Y:S03]  /*6b40*/  HMMA.16816.F32.BF16 R12, R136.reuse, R32, R12 ;  /* 0x00000020880c723c */ /* 0x048fe6000004180c */
[----:B------:R1:W-:Y:S01]  /*6b50*/  REDG.E.ADD.F32.FTZ.RN.STRONG.GPU desc[UR40][R238.64], R4 ;  /* 0x00000004ee0079a6 */ /* 0x0003e2000c12f328 */
[----:B------:R-:W-:Y:S01]  /*6b60*/  LEA.HI.X.SX32 R141, R230, R135, 0x5, P0 ;  /* 0x00000087e68d7211 */ /* 0x000fe200000f2eff */
[----:B------:R-:W-:Y:S02]  /*6b70*/  @P3 VIADD R0, R220, 0x3000 ;  /* 0x00003000dc003836 */ /* 0x000fe40000000000 */
[----:B------:R3:W-:Y:S01]  /*6b80*/  REDG.E.ADD.F32.FTZ.RN.STRONG.GPU desc[UR40][R170.64], R5 ;  /* 0x00000005aa0079a6 */ /* 0x0007e2000c12f328 */
[C---:B------:R-:W-:Y:S03]  /*6b90*/  HMMA.16816.F32.BF16 R16, R136.reuse, R34, R16 ;  /* 0x000000228810723c */ /* 0x040fe60000041810 */
[----:B------:R4:W-:Y:S01]  /*6ba0*/  REDG.E.ADD.F32.FTZ.RN.STRONG.GPU desc[UR40][R162.64], R6 ;  /* 0x00000006a20079a6 */ /* 0x0009e2000c12f328 */
[C---:B------:R-:W-:Y:S03]  /*6bb0*/  IMAD.WIDE R142, R230.reuse, -0xc0, R140 ;  /* 0xffffff40e68e7825 */ /* 0x040fe600078e028c */
[----:B------:R4:W-:Y:S01]  /*6bc0*/  REDG.E.ADD.F32.FTZ.RN.STRONG.GPU desc[UR40][R160.64], R7 ;  /* 0x00000007a00079a6 */ /* 0x0009e2000c12f328 */
[C---:B------:R-:W-:Y:S03]  /*6bd0*/  HMMA.16816.F32.BF16 R20, R136.reuse, R28, R20 ;  /* 0x0000001c8814723c */ /* 0x040fe60000041814 */
[----:B------:R-:W-:Y:S01]  /*6be0*/  REDG.E.ADD.F32.FTZ.RN.STRONG.GPU desc[UR40][R158.64], R8 ;  /* 0x000000089e0079a6 */ /* 0x000fe2000c12f328 */
[C---:B------:R-:W-:Y:S03]  /*6bf0*/  LEA R132, P0, R230.reuse, R142, 0x5 ;  /* 0x0000008ee6847211 */ /* 0x040fe600078028ff */
        /* <DEDUP_REMOVED lines=11> */
[C---:B------:R-:W-:Y:S03]  /*6cb0*/  LEA R28, P0, R230.reuse, R32, 0x5 ;  /* 0x00000020e61c7211 */ /* 0x040fe600078028ff */
[----:B------:R-:W-:Y:S01]  /*6cc0*/  REDG.E.ADD.F32.FTZ.RN.STRONG.GPU desc[UR40][R150.64+0x80], R14 ;  /* 0x0000800e960079a6 */ /* 0x000fe2000c12f328 */
[C---:B------:R-:W-:Y:S02]  /*6cd0*/  LEA.HI.X.SX32 R29, R230.reuse, R33, 0x5, P0 ;  /* 0x00000021e61d7211 */ /* 0x040fe400000f2eff */
[C---:B-1----:R-:W-:Y:S01]  /*6ce0*/  LEA R4, P0, R230.reuse, R28, 0x5 ;  /* 0x0000001ce6047211 */ /* 0x042fe200078028ff */
[----:B------:R-:W-:Y:S03]  /*6cf0*/  REDG.E.ADD.F32.FTZ.RN.STRONG.GPU desc[UR40][R148.64+0x80], R15 ;  /* 0x0000800f940079a6 */ /* 0x000fe6000c12f328 */
[C---:B---3--:R-:W-:Y:S01]  /*6d00*/  LEA.HI.X.SX32 R5, R230.reuse, R29, 0x5, P0 ;  /* 0x0000001de6057211 */ /* 0x048fe200000f2eff */
[----:B------:R-:W-:Y:S01]  /*6d10*/  REDG.E.ADD.F32.FTZ.RN.STRONG.GPU desc[UR40][R146.64+0x80], R16 ;  /* 0x00008010920079a6 */ /* 0x000fe2000c12f328 */
[C---:B----4-:R-:W-:Y:S03]  /*6d20*/  LEA R6, P0, R230.reuse, R4, 0x5 ;  /* 0x00000004e6067211 */ /* 0x050fe600078028ff */
        /* <DEDUP_REMOVED lines=14> */
[----:B------:R-:W3:Y:S04]  /*6e10*/  LDSM.16.MT88.4 R12, [R3+UR4+0x11000] ;  /* 0x01100004030c783b */ /* 0x000ee80008004200 */
[----:B------:R-:W4:Y:S04]  /*6e20*/  LDSM.16.MT88.4 R16, [R220+0x1000] ;  /* 0x00100000dc10783b */ /* 0x000f280000004200 */
[----:B------:R-:W2:Y:S04]  /*6e30*/  LDSM.16.MT88.4 R28, [R220+0x2000] ;  /* 0x00200000dc1c783b */ /* 0x000ea80000004200 */
[----:B------:R-:W-:Y:S04]  /*6e40*/  LDSM.16.MT88.4 R32, [R3+UR4+0xf800] ;  /* 0x00f800040320783b */ /* 0x000fe80008004200 */
[----:B------:R-:W2:Y:S04]  /*6e50*/  LDSM.16.MT88.4 R20, [R220+0x400] ;  /* 0x00040000dc14783b */ /* 0x000ea80000004200 */
[----:B------:R-:W2:Y:S04]  /*6e60*/  LDSM.16.MT88.4 R132, [R3+UR4+0x11800] ;  /* 0x011800040384783b */ /* 0x000ea80008004200 */
[----:B------:R-:W2:Y:S04]  /*6e70*/  LDSM.16.MT88.4 R24, [R220+0x1400] ;  /* 0x00140000dc18783b */ /* 0x000ea80000004200 */
[----:B------:R-:W-:Y:S04]  /*6e80*/  LDSM.16.MT88.4 R136, [R220+0xc00] ;  /* 0x000c0000dc88783b */ /* 0x000fe80000004200 */
[----:B------:R-:W-:Y:S01]  /*6e90*/  LDSM.16.MT88.4 R140, [R3+UR4+0x12800] ;  /* 0x01280004038c783b */ /* 0x000fe20008004200 */
[-C--:B-1----:R-:W-:Y:S03]  /*6ea0*/  HMMA.16816.F32.BF16 R84, R4, R8.reuse, R84 ;  /* 0x000000080454723c */ /* 0x082fe60000041854 */
[----:B------:R-:W-:Y:S05]  /*6eb0*/  LDSM.16.MT88.4 R144, [R220+0x2c00] ;  /* 0x002c0000dc90783b */ /* 0x000fea0000004200 */
[C---:B---3--:R-:W-:Y:S08]  /*6ec0*/  HMMA.16816.F32.BF16 R88, R12.reuse, R8, R88 ;  /* 0x000000080c58723c */ /* 0x048ff00000041858 */
[-C--:B------:R-:W-:Y:S08]  /*6ed0*/  HMMA.16816.F32.BF16 R92, R12, R10.reuse, R92 ;  /* 0x0000000a0c5c723c */ /* 0x080ff0000004185c */
[C---:B------:R-:W-:Y:S01]  /*6ee0*/  HMMA.16816.F32.BF16 R96, R4.reuse, R10, R96 ;  /* 0x0000000a0460723c */ /* 0x040fe20000041860 */
[----:B------:R-:W1:Y:S07]  /*6ef0*/  LDSM.16.MT88.4 R8, [R220+0x2400] ;  /* 0x00240000dc08783b */ /* 0x000e6e0000004200 */
[-C--:B----4-:R-:W-:Y:S08]  /*6f00*/  HMMA.16816.F32.BF16 R100, R4, R16.reuse, R100 ;  /* 0x000000100464723c */ /* 0x090ff00000041864 */
[C---:B------:R-:W-:Y:S08]  /*6f10*/  HMMA.16816.F32.BF16 R104, R12.reuse, R16, R104 ;  /* 0x000000100c68723c */ /* 0x040ff00000041868 */
[-C--:B------:R-:W-:Y:S01]  /*6f20*/  HMMA.16816.F32.BF16 R108, R12, R18.reuse, R108 ;  /* 0x000000120c6c723c */ /* 0x080fe2000004186c */
[----:B--2---:R-:W-:Y:S07]  /*6f30*/  @P4 STL [R1], R231 ;  /* 0x000000e701004387 */ /* 0x004fee0000100800 */
[C---:B------:R-:W-:Y:S01]  /*6f40*/  HMMA.16816.F32.BF16 R112, R4.reuse, R18, R112 ;  /* 0x000000120470723c */ /* 0x040fe20000041870 */
[----:B------:R-:W-:Y:S07]  /*6f50*/  LDSM.16.MT88.4 R16, [R3+UR4+0x12000] ;  /* 0x012000040310783b */ /* 0x000fee0008004200 */
[-C--:B------:R-:W-:Y:S08]  /*6f60*/  HMMA.16816.F32.BF16 R116, R4, R28.reuse, R116 ;  /* 0x0000001c0474723c */ /* 0x080ff00000041874 */
        /* <DEDUP_REMOVED lines=48> */
[----:B------:R-:W1:Y:S01]  /*7270*/  LDCU UR8, c[0x0][0x4fc] ;  /* 0x00009f80ff0877ac */ /* 0x000e620008000800 */
[----:B------:R-:W2:Y:S01]  /*7280*/  LDCU UR5, c[0x0][0x500] ;  /* 0x0000a000ff0577ac */ /* 0x000ea20008000800 */
[----:B------:R-:W-:Y:S01]  /*7290*/  UISETP.NE.AND UP0, UPT, UR45, -0x1, UPT ;  /* 0xffffffff2d00788c */ /* 0x000fe2000bf05270 */
[----:B------:R-:W-:Y:S01]  /*72a0*/  UMOV UR31, UR7 ;  /* 0x00000007001f7c82 */ /* 0x000fe20008000000 */
[----:B-1----:R-:W-:Y:S01]  /*72b0*/  FMUL.FTZ R0, R44, UR8 ;  /* 0x000000082c007c20 */ /* 0x002fe20008410000 */
[----:B------:R-:W-:Y:S01]  /*72c0*/  FMUL.FTZ R20, R45, UR8 ;  /* 0x000000082d147c20 */ /* 0x000fe20008410000 */
[----:B------:R-:W-:Y:S01]  /*72d0*/  FMUL.FTZ R2, R42, UR8 ;  /* 0x000000082a027c20 */ /* 0x000fe20008410000 */
[----:B------:R-:W-:Y:S01]  /*72e0*/  FMUL.FTZ R23, R43, UR8 ;  /* 0x000000082b177c20 */ /* 0x000fe20008410000 */
[----:B------:R-:W-:Y:S01]  /*72f0*/  SHF.L.U32 R45, R227, 0x1, RZ ;  /* 0x00000001e32d7819 */ /* 0x000fe200000006ff */
[----:B------:R-:W-:Y:S01]  /*7300*/  FMUL.FTZ R25, R39, UR8 ;  /* 0x0000000827197c20 */ /* 0x000fe20008410000 */
[----:B------:R-:W-:Y:S01]  /*7310*/  F2FP.BF16.F32.PACK_AB R20, R20, R0 ;  /* 0x000000001414723e */ /* 0x000fe200000010ff */
[----:B------:R-:W-:Y:S01]  /*7320*/  FMUL.FTZ R132, R40, UR8 ;  /* 0x0000000828847c20 */ /* 0x000fe20008410000 */
[----:B------:R-:W-:Y:S01]  /*7330*/  SHF.L.U32 R0, R227, 0x4, RZ ;  /* 0x00000004e3007819 */ /* 0x000fe200000006ff */
[----:B--2---:R-:W-:Y:S01]  /*7340*/  FMUL.FTZ R84, R84, UR5 ;  /* 0x0000000554547c20 */ /* 0x004fe20008410000 */
[----:B------:R-:W-:Y:S01]  /*7350*/  F2FP.BF16.F32.PACK_AB R23, R23, R2 ;  /* 0x000000021717723e */ /* 0x000fe200000010ff */
[----:B------:R-:W-:Y:S01]  /*7360*/  FMUL.FTZ R44, R85, UR5 ;  /* 0x00000005552c7c20 */ /* 0x000fe20008410000 */
[----:B------:R-:W-:Y:S01]  /*7370*/  LOP3.LUT R0, R0, 0x600, RZ, 0xc0, !PT ;  /* 0x0000060000007812 */ /* 0x000fe200078ec0ff */
[----:B------:R-:W-:Y:S01]  /*7380*/  FMUL.FTZ R86, R86, UR5 ;  /* 0x0000000556567c20 */ /* 0x000fe20008410000 */
[----:B------:R-:W-:Y:S01]  /*7390*/  LOP3.LUT R2, R167, 0xc0, RZ, 0xc0, !PT ;  /* 0x000000c0a7027812 */ /* 0x000fe200078ec0ff */
[----:B------:R-:W-:Y:S01]  /*73a0*/  FMUL.FTZ R43, R87, UR5 ;  /* 0x00000005572b7c20 */ /* 0x000fe20008410000 */
[----:B------:R-:W-:Y:S01]  /*73b0*/  LOP3.LUT R0, R0, 0x6, R45, 0xf8, !PT ;  /* 0x0000000600007812 */ /* 0x000fe200078ef82d */
[----:B------:R-:W-:Y:S01]  /*73c0*/  FMUL.FTZ R24, R41, UR8 ;  /* 0x0000000829187c20 */ /* 0x000fe20008410000 */
[----:B------:R-:W-:Y:S01]  /*73d0*/  LOP3.LUT R2, R2, 0x18, R227, 0xf8, !PT ;  /* 0x0000001802027812 */ /* 0x000fe200078ef8e3 */
[----:B------:R-:W-:Y:S01]  /*73e0*/  FMUL.FTZ R96, R96, UR5 ;  /* 0x0000000560607c20 */ /* 0x000fe20008410000 */
[----:B------:R-:W-:Y:S01]  /*73f0*/  LOP3.LUT R0, R0, 0x20, R167, 0xf8, !PT ;  /* 0x0000002000007812 */ /* 0x000fe200078ef8a7 */
[----:B------:R-:W-:Y:S01]  /*7400*/  FMUL.FTZ R40, R97, UR5 ;  /* 0x0000000561287c20 */ /* 0x000fe20008410000 */
[----:B------:R-:W-:Y:S01]  /*7410*/  FMUL.FTZ R98, R98, UR5 ;  /* 0x0000000562627c20 */ /* 0x000fe20008410000 */
[----:B------:R-:W-:Y:S01]  /*7420*/  FMUL.FTZ R39, R99, UR5 ;  /* 0x0000000563277c20 */ /* 0x000fe20008410000 */
[----:B------:R-:W-:Y:S01]  /*7430*/  LOP3.LUT R0, R0, R2, R168, 0xf6, !PT ;  /* 0x0000000200007212 */ /* 0x000fe200078ef6a8 */
        /* <DEDUP_REMOVED lines=72> */
[----:B------:R-:W-:Y:S01]  /*78c0*/  F2FP.BF16.F32.PACK_AB R28, R28, R116 ;  /* 0x000000741c1c723e */ /* 0x000fe200000010ff */
[----:B------:R-:W-:Y:S01]  /*78d0*/  FMUL.FTZ R46, R46, UR8 ;  /* 0x000000082e2e7c20 */ /* 0x000fe20008410000 */
[----:B------:R1:W-:Y:S01]  /*78e0*/  STS [R0+0xa200], R41 ;  /* 0x00a2002900007388 */ /* 0x0003e20000000800 */
[----:B------:R-:W-:Y:S01]  /*78f0*/  F2FP.BF16.F32.PACK_AB R27, R27, R118 ;  /* 0x000000761b1b723e */ /* 0x000fe200000010ff */
        /* <DEDUP_REMOVED lines=39> */
[----:B------:R-:W-:Y:S01]  /*7b70*/  FMUL.FTZ R10, R69, UR8 ;  /* 0x00000008450a7c20 */ /* 0x000fe20008410000 */
[----:B------:R-:W-:Y:S01]  /*7b80*/  FMUL.FTZ R70, R70, UR8 ;  /* 0x0000000846467c20 */ /* 0x000fe20008410000 */
[----:B------:R-:W-:Y:S01]  /*7b90*/  FMUL.FTZ R9, R71, UR8 ;  /* 0x0000000847097c20 */ /* 0x000fe20008410000 */
        /* <DEDUP_REMOVED lines=73> */
.L_x_366:
[----:B------:R-:W2:Y:S01]  /*8030*/  LDCU.64 UR10, c[0x0][0x5c0] ;  /* 0x0000b800ff0a77ac */ /* 0x000ea20008000a00 */
[----:B------:R-:W-:-:S04]  /*8040*/  UIADD3 UR5, UPT, UPT, UR43, UR45, URZ ;  /* 0x0000002d2b057290 */ /* 0x000fc8000fffe0ff */
[----:B--2---:R-:W-:Y:S02]  /*8050*/  UIMAD.WIDE.U32 UR18, UR5, UR10, URZ ;  /* 0x0000000a051272a5 */ /* 0x004fe4000f8e00ff */
[----:B------:R-:W-:-:S04]  /*8060*/  UIMAD UR5, UR5, UR11, URZ ;  /* 0x0000000b050572a4 */ /* 0x000fc8000f8e02ff */
[----:B------:R-:W-:-:S06]  /*8070*/  UIADD3 UR5, UPT, UPT, UR19, UR5, URZ ;  /* 0x0000000513057290 */ /* 0x000fcc000fffe0ff */
[----:B-1----:R-:W-:Y:S02]  /*8080*/  MOV R4, UR5 ;  /* 0x0000000500047c02 */ /* 0x002fe40008000f00 */
.L_x_367:
        /* <DEDUP_REMOVED lines=12> */
.L_x_368:
[----:B------:R-:W1:Y:S01]  /*8150*/  LDCU.64 UR8, c[0x0][0x5c8] ;  /* 0x0000b900ff0877ac */ /* 0x000e620008000a00 */
[----:B------:R-:W-:-:S04]  /*8160*/  UIADD3 UR5, UPT, UPT, UR43, UR45, URZ ;  /* 0x0000002d2b057290 */ /* 0x000fc8000fffe0ff */
[----:B-1----:R-:W-:Y:S02]  /*8170*/  UIMAD.WIDE.U32 UR20, UR5, UR8, URZ ;  /* 0x00000008051472a5 */ /* 0x002fe4000f8e00ff */
[----:B------:R-:W-:-:S04]  /*8180*/  UIMAD UR5, UR5, UR9, URZ ;  /* 0x00000009050572a4 */ /* 0x000fc8000f8e02ff */
[----:B------:R-:W-:-:S06]  /*8190*/  UIADD3 UR5, UPT, UPT, UR21, UR5, URZ ;  /* 0x0000000515057290 */ /* 0x000fcc000fffe0ff */
[----:B------:R-:W-:-:S07]  /*81a0*/  MOV R23, UR5 ;  /* 0x0000000500177c02 */ /* 0x000fce0008000f00 */
.L_x_369:
        /* <DEDUP_REMOVED lines=53> */
.L_x_371:
[----:B------:R-:W-:Y:S05]  /*8500*/  BSYNC.RECONVERGENT B0 ;  /* 0x0000000000007941 */ /* 0x000fea0003800200 */
.L_x_370:
        /* <DEDUP_REMOVED lines=15> */
.L_x_373:
[----:B------:R-:W-:Y:S05]  /*8600*/  BSYNC.RECONVERGENT B0 ;  /* 0x0000000000007941 */ /* 0x000fea0003800200 */
.L_x_372:
        /* <DEDUP_REMOVED lines=21> */
.L_x_375:
[----:B------:R-:W-:Y:S05]  /*8760*/  BSYNC.RECONVERGENT B0 ;  /* 0x0000000000007941 */ /* 0x000fea0003800200 */
.L_x_374:
        /* <DEDUP_REMOVED lines=13> */
.L_x_362:
[----:B------:R-:W-:Y:S05]  /*8840*/  BSYNC.RECONVERGENT B1 ;  /* 0x0000000000017941 */ /* 0x000fea0003800200 */
.L_x_340:
        /* <DEDUP_REMOVED lines=11> */
.L_x_377:
        /* <DEDUP_REMOVED lines=16> */
.L_x_1716:


//--------------------- .text._ZN5flash44flash_bwd_dq_dk_dv_loop_seqk_parallel_kernelI23Flash_bwd_kernel_traitsILi96ELi64ELi128ELi8ELi2ELi4ELi4ELb1ELb0EN7cutlass10bfloat16_tE19Flash_kernel_traitsILi96ELi64ELi128ELi8ES3_EELb0ELb0ELb0ELb0ELb0ELb1ELb1EEEvNS_16Flash_bwd_paramsE --------------------------
	.section	.text._ZN5flash44flash_bwd_dq_dk_dv_loop_seqk_parallel_kernelI23Flash_bwd_kernel_traitsILi96ELi64ELi128ELi8ELi2ELi4ELi4ELb1ELb0EN7cutlass10bfloat16_tE19Flash_kernel_traitsILi96ELi64ELi128ELi8ES3_EELb0ELb0ELb0ELb0ELb0ELb1ELb1EEEvNS_16Flash_bwd_paramsE,"ax",@progbits
	.align	128
        .global         _ZN5flash44flash_bwd_dq_dk_dv_loop_seqk_parallel_kernelI23Flash_bwd_kernel_traitsILi96ELi64ELi128ELi8ELi2ELi4ELi4ELb1ELb0EN7cutlass10bfloat16_tE19Flash_kernel_traitsILi96ELi64ELi128ELi8ES3_EELb0ELb0ELb0ELb0ELb0ELb1ELb1EEEvNS_16Flash_bwd_paramsE
        .type           _ZN5flash44flash_bwd_dq_dk_dv_loop_seqk_parallel_kernelI23Flash_bwd_kernel_traitsILi96ELi64ELi128ELi8ELi2ELi4ELi4ELb1ELb0EN7cutlass10bfloat16_tE19Flash_kernel_traitsILi96ELi64ELi128ELi8ES3_EELb0ELb0ELb0ELb0ELb0ELb1ELb1EEEvNS_16Flash_bwd_paramsE,@function
        .size           _ZN5flash44flash_bwd_dq_dk_dv_loop_seqk_parallel_kernelI23Flash_bwd_kernel_traitsILi96ELi64ELi128ELi8ELi2ELi4ELi4ELb1ELb0EN7cutlass10bfloat16_tE19Flash_kernel_traitsILi96ELi64ELi128ELi8ES3_EELb0ELb0ELb0ELb0ELb0ELb1ELb1EEEvNS_16Flash_bwd_paramsE,(.L_x_1717 - _ZN5flash44flash_bwd_dq_dk_dv_loop_seqk_parallel_kernelI23Flash_bwd_kernel_traitsILi96ELi64ELi128ELi8ELi2ELi4ELi4ELb1ELb0EN7cutlass10bfloat16_tE19Flash_kernel_traitsILi96ELi64ELi128ELi8ES3_EELb0ELb0ELb0ELb0ELb0ELb1ELb1EEEvNS_16Flash_bwd_paramsE)
        .other          _ZN5flash44flash_bwd_dq_dk_dv_loop_seqk_parallel_kernelI23Flash_bwd_kernel_traitsILi96ELi64ELi128ELi8ELi2ELi4ELi4ELb1ELb0EN7cutlass10bfloat16_tE19Flash_kernel_traitsILi96ELi64ELi128ELi8ES3_EELb0ELb0ELb0ELb0ELb0ELb1ELb1EEEvNS_16Flash_bwd_paramsE,@"STO_CUDA_ENTRY STV_DEFAULT"
_ZN5flash44flash_bwd_dq_dk_dv_loop_seqk_parallel_kernelI23Flash_bwd_kernel_traitsILi96ELi64ELi128ELi8ELi2ELi4ELi4ELb1ELb0EN7cutlass10bfloat16_tE19Flash_kernel_traitsILi96ELi64ELi128ELi8ES3_EELb0ELb0ELb0ELb0ELb0ELb1ELb1EEEvNS_16Flash_bwd_paramsE:
.text._ZN5flash44flash_bwd_dq_dk_dv_loop_seqk_parallel_kernelI23Flash_bwd_kernel_traitsILi96ELi64ELi128ELi8ELi2ELi4ELi4ELb1ELb0EN7cutlass10bfloat16_tE19Flash_kernel_traitsILi96ELi64ELi128ELi8ES3_EELb0ELb0ELb0ELb0ELb0ELb1ELb1EEEvNS_16Flash_bwd_paramsE:
        /* <DEDUP_REMOVED lines=17> */
[----:B------:R-:W5:Y:S01]  /*0110*/  LDCU.64 UR12, c[0x0][0x470] ;  /* 0x00008e00ff0c77ac */ /* 0x000f620008000a00 */
[----:B------:R-:W4:Y:S06]  /*0120*/  LDCU UR10, c[0x0][0x438] ;  /* 0x00008700ff0a77ac */ /* 0x000f2c0008000800 */
[----:B------:R-:W-:Y:S01]  /*0130*/  S2UR UR25, SR_CTAID.Z ;  /* 0x00000000001979c3 */ /* 0x000fe20000002700 */
[----:B-1----:R-:W-:-:S02]  /*0140*/  ULEA UR40, UP0, UR43, UR40, 0x2 ;  /* 0x000000282b287291 */ /* 0x002fc4000f8010ff */
[----:B--2---:R-:W-:Y:S02]  /*0150*/  UISETP.NE.U32.AND UP1, UPT, UR6, URZ, UPT ;  /* 0x000000ff0600728c */ /* 0x004fe4000bf25070 */
[----:B------:R-:W-:Y:S02]  /*0160*/  ULEA.HI.X UR41, UR43, UR41, URZ, 0x2, UP0 ;  /* 0x000000292b297291 */ /* 0x000fe400080f14ff */
[----:B------:R-:W-:Y:S01]  /*0170*/  UISETP.NE.U32.AND UP0, UPT, UR6, URZ, UPT ;  /* 0x000000ff0600728c */ /* 0x000fe2000bf05070 */
[----:B------:R-:W1:Y:S01]  /*0180*/  S2UR UR6, SR_CgaCtaId ;  /* 0x00000000000679c3 */ /* 0x000e620000008800 */
[----:B---3--:R-:W-:Y:S02]  /*0190*/  UISETP.EQ.U32.AND UP2, UPT, UR4, URZ, UPT ;  /* 0x000000ff0400728c */ /* 0x008fe4000bf42070 */
[----:B------:R-:W-:Y:S02]  /*01a0*/  UISETP.NE.U32.AND UP6, UPT, UR4, URZ, UPT ;  /* 0x000000ff0400728c */ /* 0x000fe4000bfc5070 */
[----:B------:R-:W-:-:S02]  /*01b0*/  UISETP.NE.AND.EX UP5, UPT, UR7, URZ, UPT, UP1 ;  /* 0x000000ff0700728c */ /* 0x000fc4000bfa5310 */
[----:B------:R-:W-:Y:S01]  /*01c0*/  UISETP.NE.AND.EX UP4, UPT, UR7, URZ, UPT, UP0 ;  /* 0x000000ff0700728c */ /* 0x000fe2000bf85300 */
[----:B------:R-:W2:Y:S01]  /*01d0*/  S2UR UR4, SR_CgaCtaId ;  /* 0x00000000000479c3 */ /* 0x000ea20000008800 */
[----:B----4-:R-:W-:Y:S02]  /*01e0*/  UISETP.NE.AND UP3, UPT, UR8, URZ, UPT ;  /* 0x000000ff0800728c */ /* 0x010fe4000bf65270 */
[----:B------:R-:W-:Y:S02]  /*01f0*/  UISETP.NE.AND.EX UP6, UPT, UR5, URZ, UPT, UP6 ;  /* 0x000000ff0500728c */ /* 0x000fe4000bfc5360 */
[----:B------:R-:W-:Y:S01]  /*0200*/  UISETP.EQ.OR.EX UP0, UPT, UR5, URZ, !UP3, UP2 ;  /* 0x000000ff0500728c */ /* 0x000fe2000df02720 */
[----:B------:R-:W-:Y:S02]  /*0210*/  UMOV UR8, 0x400 ;  /* 0x0000040000087882 */ /* 0x000fe40000000000 */
[----:B------:R-:W3:Y:S01]  /*0220*/  S2UR UR7, SR_CTAID.Y ;  /* 0x00000000000779c3 */ /* 0x000ee20000002600 */
[----:B------:R-:W-:-:S02]  /*0230*/  UP2UR UR30, UPR, URZ, 0x1 ;  /* 0x00000001ff1e7883 */ /* 0x000fc40008000000 */
[----:B-----5:R-:W-:Y:S01]  /*0240*/  UISETP.NE.U32.AND UP0, UPT, UR12, URZ, UPT ;  /* 0x000000ff0c00728c */ /* 0x020fe2000bf05070 */
[----:B------:R-:W-:Y:S01]  /*0250*/  UMOV UR5, 0x400 ;  /* 0x0000040000057882 */ /* 0x000fe20000000000 */
[----:B------:R-:W-:Y:S01]  /*0260*/  UP2UR UR29, UPR, URZ, 0x8 ;  /* 0x00000008ff1d7883 */ /* 0x000fe20008000000 */
[----:B------:R-:W4:Y:S01]  /*0270*/  LDCU.64 UR36, c[0x0][0x358] ;  /* 0x00006b00ff2477ac */ /* 0x000f220008000a00 */
[----:B------:R-:W3:Y:S01]  /*0280*/  LDCU.64 UR32, c[0x0][0x460] ;  /* 0x00008c00ff2077ac */ /* 0x000ee20008000a00 */
[----:B------:R-:W3:Y:S01]  /*0290*/  LDCU UR24, c[0x0][0x438] ;  /* 0x00008700ff1877ac */ /* 0x000ee20008000800 */
[----:B------:R-:W3:Y:S01]  /*02a0*/  @!UP4 LDCU UR27, c[0x0][0x434] ;  /* 0x00008680ff1bc7ac */ /* 0x000ee20008000800 */
[----:B-1----:R-:W-:Y:S02]  /*02b0*/  ULEA UR6, UR6, UR8, 0x18 ;  /* 0x0000000806067291 */ /* 0x002fe4000f8ec0ff */
[----:B--2---:R-:W-:Y:S02]  /*02c0*/  ULEA UR4, UR4, UR5, 0x18 ;  /* 0x0000000504047291 */ /* 0x004fe4000f8ec0ff */
[----:B------:R-:W-:Y:S01]  /*02d0*/  UISETP.NE.AND.EX UP3, UPT, UR13, URZ, UPT, UP0 ;  /* 0x000000ff0d00728c */ /* 0x000fe2000bf65300 */
[----:B------:R-:W-:Y:S01]  /*02e0*/  UMOV UR31, 0xffffd000 ;  /* 0xffffd000001f7882 */ /* 0x000fe20000000000 */
[----:B------:R-:W-:Y:S01]  /*02f0*/  UMOV UR34, URZ ;  /* 0x000000ff00227c82 */ /* 0x000fe20008000000 */
[----:B------:R-:W-:-:S08]  /*0300*/  UMOV UR35, URZ ;  /* 0x000000ff00237c82 */ /* 0x000fd00008000000 */
.L_x_415:
[----:B------:R-:W1:Y:S01]  /*0310*/  LDCU.64 UR8, c[0x0][0x478] ;  /* 0x00008f00ff0877ac */ /* 0x000e620008000a00 */
[----:B------:R-:W-:Y:S02]  /*0320*/  PLOP3.LUT P1, PT, PT, PT, UP3, 0x80, 0x8 ;  /* 0x000000000008781c */ /* 0x000fe40003f2f038 */
[----:B------:R-:W-:Y:S01]  /*0330*/  PLOP3.LUT P4, PT, PT, PT, UP5, 0x80, 0x8 ;  /* 0x000000000008781c */ /* 0x000fe20003f8f058 */
[----:B------:R-:W-:Y:S01]  /*0340*/  @UP3 ULEA UR14, UP0, UR43, UR12, 0x2 ;  /* 0x0000000c2b0e3291 */ /* 0x000fe2000f8010ff */
[----:B------:R-:W-:Y:S01]  /*0350*/  PLOP3.LUT P2, PT, PT, PT, UP4, 0x80, 0x8 ;  /* 0x000000000008781c */ /* 0x000fe20003f4f048 */
[----:B------:R-:W-:Y:S02]  /*0360*/  UISETP.NE.AND UP2, UPT, UR30, URZ, UPT ;  /* 0x000000ff1e00728c */ /* 0x000fe4000bf45270 */
[----:B------:R-:W-:Y:S02]  /*0370*/  @UP3 ULEA.HI.X UR15, UR43, UR13, URZ, 0x2, UP0 ;  /* 0x0000000d2b0f3291 */ /* 0x000fe400080f14ff */
[----:B------:R-:W-:-:S04]  /*0380*/  IMAD.U32 R4, RZ, RZ, UR14 ;  /* 0x0000000eff047e24 */ /* 0x000fc8000f8e00ff */
[----:B------:R-:W-:Y:S01]  /*0390*/  IMAD.U32 R5, RZ, RZ, UR15 ;  /* 0x0000000fff057e24 */ /* 0x000fe2000f8e00ff */
[----:B---3--:R-:W-:Y:S02]  /*03a0*/  UIMAD.WIDE.U32 UR14, UR43, 0x4, UR32 ;  /* 0x000000042b0e78a5 */ /* 0x008fe4000f8e0020 */
[----:B-1----:R-:W-:Y:S02]  /*03b0*/  UISETP.NE.U32.AND UP0, UPT, UR8, URZ, UPT ;  /* 0x000000ff0800728c */ /* 0x002fe4000bf05070 */
[----:B--2-4-:R-:W2:Y:S02]  /*03c0*/  @P1 LDG.E R6, desc[UR36][R4.64] ;  /* 0x0000002404061981 */ /* 0x014ea4000c1e1900 */
[----:B------:R-:W-:-:S06]  /*03d0*/  UISETP.NE.AND.EX UP0, UPT, UR9, URZ, UPT, UP0 ;  /* 0x000000ff0900728c */ /* 0x000fcc000bf05300 */
[----:B------:R-:W-:-:S05]  /*03e0*/  PLOP3.LUT P0, PT, PT, PT, UP0, 0x80, 0x8 ;  /* 0x000000000008781c */ /* 0x000fca0003f0f008 */
[----:B------:R-:W-:Y:S01]  /*03f0*/  @UP0 ULEA UR16, UP1, UR43, UR8, 0x2 ;  /* 0x000000082b100291 */ /* 0x000fe2000f8210ff */
[----:B------:R-:W-:Y:S01]  /*0400*/  PLOP3.LUT P3, PT, PT, PT, UP2, 0x80, 0x8 ;  /* 0x000000000008781c */ /* 0x000fe20003f6f028 */
[----:B------:R-:W1:Y:S02]  /*0410*/  @!UP0 LDCU UR5, c[0x0][0x43c] ;  /* 0x00008780ff0587ac */ /* 0x000e640008000800 */
[----:B------:R-:W-:Y:S02]  /*0420*/  @UP0 ULEA.HI.X UR17, UR43, UR9, URZ, 0x2, UP1 ;  /* 0x000000092b110291 */ /* 0x000fe400088f14ff */
[----:B------:R-:W-:Y:S01]  /*0430*/  IMAD.U32 R2, RZ, RZ, UR16 ;  /* 0x00000010ff027e24 */ /* 0x000fe2000f8e00ff */
[----:B------:R-:W3:Y:S03]  /*0440*/  @!UP0 LDCU.64 UR8, c[0x0][0x488] ;  /* 0x00009100ff0887ac */ /* 0x000ee60008000a00 */
[----:B------:R-:W-:-:S05]  /*0450*/  IMAD.U32 R3, RZ, RZ, UR17 ;  /* 0x00000011ff037e24 */ /* 0x000fca000f8e00ff */
[----:B------:R4:W5:Y:S01]  /*0460*/  @P0 LDG.E R4, desc[UR36][R2.64] ;  /* 0x0000002402040981 */ /* 0x000962000c1e1900 */
[----:B------:R-:W-:Y:S01]  /*0470*/  UMOV UR44, URZ ;  /* 0x000000ff002c7c82 */ /* 0x000fe20008000000 */
[----:B------:R-:W-:Y:S01]  /*0480*/  UMOV UR45, 0xffffffff ;  /* 0xffffffff002d7882 */ /* 0x000fe20000000000 */
[----:B---3--:R-:W-:-:S04]  /*0490*/  @!UP0 UISETP.NE.U32.AND UP1, UPT, UR8, URZ, UPT ;  /* 0x000000ff0800828c */ /* 0x008fc8000bf25070 */
[----:B------:R-:W-:-:S04]  /*04a0*/  @!UP0 UISETP.NE.AND.EX UP1, UPT, UR9, URZ, UPT, UP1 ;  /* 0x000000ff0900828c */ /* 0x000fc8000bf25310 */
[----:B-1----:R-:W-:Y:S01]  /*04b0*/  @!UP0 USEL UR9, UR5, URZ, UP1 ;  /* 0x000000ff05098287 */ /* 0x002fe20008800000 */
[----:B----4-:R-:W-:Y:S02]  /*04c0*/  IMAD.U32 R2, RZ, RZ, UR14 ;  /* 0x0000000eff027e24 */ /* 0x010fe4000f8e00ff */
[----:B------:R-:W-:-:S05]  /*04d0*/  IMAD.U32 R3, RZ, RZ, UR15 ;  /* 0x0000000fff037e24 */ /* 0x000fca000f8e00ff */
[----:B------:R-:W3:Y:S04]  /*04e0*/  @P4 LDG.E R5, desc[UR36][R2.64] ;  /* 0x0000002402054981 */ /* 0x000ee8000c1e1900 */
[----:B------:R1:W4:Y:S02]  /*04f0*/  @P2 LDG.E R0, desc[UR36][R2.64+0x4] ;  /* 0x0000042402002981 */ /* 0x000324000c1e1900 */
[----:B-1----:R-:W-:Y:S02]  /*0500*/  IMAD.U32 R2, RZ, RZ, UR40 ;  /* 0x00000028ff027e24 */ /* 0x002fe4000f8e00ff */
[----:B------:R-:W-:-:S05]  /*0510*/  IMAD.U32 R3, RZ, RZ, UR41 ;  /* 0x00000029ff037e24 */ /* 0x000fca000f8e00ff */
[----:B------:R-:W4:Y:S01]  /*0520*/  @!P3 LDG.E R2, desc[UR36][R2.64] ;  /* 0x000000240202b981 */ /* 0x000f22000c1e1900 */
[----:B------:R-:W-:Y:S01]  /*0530*/  UMOV UR14, 0xffffffff ;  /* 0xffffffff000e7882 */ /* 0x000fe20000000000 */
[----:B------:R-:W-:Y:S01]  /*0540*/  USHF.L.U32 UR5, UR39, 0x7, URZ ;  /* 0x0000000727057899 */ /* 0x000fe200080006ff */
[----:B--2---:R-:W-:Y:S02]  /*0550*/  @P1 R2UR UR44, R6 ;  /* 0x00000000062c12ca */ /* 0x004fe400000e0000 */
[----:B-----5:R-:W-:-:S13]  /*0560*/  @P0 R2UR UR38, R4 ;  /* 0x00000000042602ca */ /* 0x020fda00000e0000 */
[----:B------:R-:W-:Y:S01]  /*0570*/  @UP0 UIADD3 UR38, UPT, UPT, UR38, -UR44, URZ ;  /* 0x8000002c26260290 */ /* 0x000fe2000fffe0ff */
[----:B---3--:R-:W-:Y:S02]  /*0580*/  @P4 R2UR UR14, R5 ;  /* 0x00000000050e42ca */ /* 0x008fe400000e0000 */
[----:B----4-:R-:W-:Y:S02]  /*0590*/  @P2 R2UR UR8, R0 ;  /* 0x00000000000822ca */ /* 0x010fe400000e0000 */
[----:B------:R-:W-:Y:S01]  /*05a0*/  @!P3 R2UR UR45, R2 ;  /* 0x00000000022db2ca */ /* 0x000fe200000e0000 */
[----:B------:R-:W-:-:S14]  /*05b0*/  BRA.U !UP6, `(.L_x_378) ;  /* 0x000000010e247547 */ /* 0x000fdc000b800000 */
[----:B------:R-:W-:Y:S01]  /*05c0*/  UISETP.NE.AND UP1, UPT, UR29, URZ, UPT ;  /* 0x000000ff1d00728c */ /* 0x000fe2000bf25270 */
[----:B------:R-:W-:Y:S02]  /*05d0*/  IMAD.U32 R2, RZ, RZ, UR40 ;  /* 0x00000028ff027e24 */ /* 0x000fe4000f8e00ff */
[----:B------:R-:W-:-:S03]  /*05e0*/  IMAD.U32 R3, RZ, RZ, UR41 ;  /* 0x00000029ff037e24 */ /* 0x000fc6000f8e00ff */
[----:B------:R-:W-:-:S13]  /*05f0*/  PLOP3.LUT P0, PT, PT, PT, UP1, 0x80, 0x8 ;  /* 0x000000000008781c */ /* 0x000fda0003f0f018 */
[----:B------:R-:W2:Y:S04]  /*0600*/  @P0 LDG.E R0, desc[UR36][R2.64+0x4] ;  /* 0x0000042402000981 */ /* 0x000ea8000c1e1900 */
[----:B------:R-:W3:Y:S01]  /*0610*/  @!P0 LDG.E R2, desc[UR36][R2.64] ;  /* 0x0000002402028981 */ /* 0x000ee2000c1e1900 */
[----:B--2---:R-:W-:-:S13]  /*0620*/  @P0 R2UR UR10, R0 ;  /* 0x00000000000a02ca */ /* 0x004fda00000e0000 */
[----:B------:R-:W-:-:S07]  /*0630*/  @UP1 UIADD3 UR10, UPT, UPT, UR10, -UR45, URZ ;  /* 0x8000002d0a0a1290 */ /* 0x000fce000fffe0ff */
[----:B---3--:R-:W-:-:S15]  /*0640*/  @!P0 R2UR UR10, R2 ;  /* 0x00000000020a82ca */ /* 0x008fde00000e0000 */
.L_x_378:
        /* <DEDUP_REMOVED lines=33> */
.L_x_380:
[----:B------:R-:W1:Y:S01]  /*0860*/  LDCU.64 UR18, c[0x0][0x3b8] ;  /* 0x00007700ff1277ac */ /* 0x000e620008000a00 */
[----:B------:R-:W-:-:S04]  /*0870*/  UIADD3 UR8, UPT, UPT, UR44, UR45, URZ ;  /* 0x0000002d2c087290 */ /* 0x000fc8000fffe0ff */
[----:B-1----:R-:W-:Y:S02]  /*0880*/  UIMAD.WIDE.U32 UR48, UR8, UR18, URZ ;  /* 0x00000012083072a5 */ /* 0x002fe4000f8e00ff */
[----:B------:R-:W-:-:S04]  /*0890*/  UIMAD UR8, UR8, UR19, URZ ;  /* 0x00000013080872a4 */ /* 0x000fc8000f8e02ff */
[----:B------:R-:W-:-:S06]  /*08a0*/  UIADD3 UR8, UPT, UPT, UR49, UR8, URZ ;  /* 0x0000000831087290 */ /* 0x000fcc000fffe0ff */
[----:B------:R-:W-:Y:S02]  /*08b0*/  MOV R17, UR8 ;  /* 0x0000000800117c02 */ /* 0x000fe40008000f00 */
.L_x_381:
        /* <DEDUP_REMOVED lines=44> */
.L_x_382:
[----:B------:R-:W1:Y:S01]  /*0b80*/  LDCU.64 UR16, c[0x0][0x3c0] ;  /* 0x00007800ff1077ac */ /* 0x000e620008000a00 */
[----:B------:R-:W-:-:S04]  /*0b90*/  UIADD3 UR8, UPT, UPT, UR44, UR45, URZ ;  /* 0x0000002d2c087290 */ /* 0x000fc8000fffe0ff */
[----:B-1----:R-:W-:Y:S02]  /*0ba0*/  UIMAD.WIDE.U32 UR10, UR8, UR16, URZ ;  /* 0x00000010080a72a5 */ /* 0x002fe4000f8e00ff */
[----:B------:R-:W-:-:S04]  /*0bb0*/  UIMAD UR8, UR8, UR17, URZ ;  /* 0x00000011080872a4 */ /* 0x000fc8000f8e02ff */
[----:B------:R-:W-:Y:S01]  /*0bc0*/  UIADD3 UR8, UPT, UPT, UR11, UR8, URZ ;  /* 0x000000080b087290 */ /* 0x000fe2000fffe0ff */
[----:B------:R-:W-:-:S05]  /*0bd0*/  UMOV UR50, UR10 ;  /* 0x0000000a00327c82 */ /* 0x000fca0008000000 */
[----:B------:R-:W-:-:S07]  /*0be0*/  MOV R16, UR8 ;  /* 0x0000000800107c02 */ /* 0x000fce0008000f00 */
.L_x_383:
        /* <DEDUP_REMOVED lines=27> */
.L_x_384:
[----:B------:R-:W-:Y:S02]  /*0da0*/  UIMAD.WIDE.U32 UR54, UR62, UR14, URZ ;  /* 0x0000000e3e3672a5 */ /* 0x000fe4000f8e00ff */
[----:B------:R-:W-:-:S04]  /*0db0*/  UIMAD UR8, UR63, UR14, URZ ;  /* 0x0000000e3f0872a4 */ /* 0x000fc8000f8e02ff */
[----:B------:R-:W-:Y:S02]  /*0dc0*/  UIADD3 UR8, UPT, UPT, UR55, UR8, URZ ;  /* 0x0000000837087290 */ /* 0x000fe4000fffe0ff */
.L_x_385:
        /* <DEDUP_REMOVED lines=20> */
.L_x_386:
[----:B------:R-:W1:Y:S01]  /*0f10*/  LDCU UR56, c[0x0][0x434] ;  /* 0x00008680ff3877ac */ /* 0x000e620008000800 */
[----:B------:R-:W-:-:S04]  /*0f20*/  UIMAD UR11, UR43, UR58, UR28 ;  /* 0x0000003a2b0b72a4 */ /* 0x000fc8000f8e021c */
[----:B-1----:R-:W-:Y:S02]  /*0f30*/  UIMAD UR56, UR11, UR56, URZ ;  /* 0x000000380b3872a4 */ /* 0x002fe4000f8e02ff */
.L_x_387:
        /* <DEDUP_REMOVED lines=11> */
.L_x_388:
[----:B------:R-:W1:Y:S01]  /*0ff0*/  LDCU UR55, c[0x0][0x444] ;  /* 0x00008880ff3777ac */ /* 0x000e620008000800 */
[----:B------:R-:W-:-:S04]  /*1000*/  UIMAD UR10, UR43, UR58, UR28 ;  /* 0x0000003a2b0a72a4 */ /* 0x000fc8000f8e021c */
[----:B-1----:R-:W-:-:S12]  /*1010*/  UIMAD UR55, UR10, UR55, URZ ;  /* 0x000000370a3772a4 */ /* 0x002fd8000f8e02ff */
.L_x_389:
        /* <DEDUP_REMOVED lines=45> */
[----:B-1----:R-:W-:-:S03]  /*12f0*/  UIMAD.WIDE UR60, UR56, 0x4, UR60 ;  /* 0x00000004383c78a5 */ /* 0x002fc6000f8e023c */
[----:B---3--:R-:W-:-:S04]  /*1300*/  IMAD.WIDE.U32 R2, R14, UR26, RZ ;  /* 0x0000001a0e027c25 */ /* 0x008fc8000f8e00ff */
        /* <DEDUP_REMOVED lines=8> */
[----:B------:R-:W-:Y:S01]  /*1390*/  SEL R0, R2, RZ, P4 ;  /* 0x000000ff02007207 */ /* 0x000fe20002000000 */
[----:B------:R-:W-:Y:S01]  /*13a0*/  IMAD.MOV.U32 R2, RZ, RZ, R4 ;  /* 0x000000ffff027224 */ /* 0x000fe200078e0004 */
[----:B------:R-:W-:-:S03]  /*13b0*/  SHF.R.S32.HI R5, RZ, 0x1f, R12 ;  /* 0x0000001fff057819 */ /* 0x000fc6000001140c */
[----:B------:R-:W-:Y:S01]  /*13c0*/  IMAD.WIDE.U32 R2, R21, UR8, R2 ;  /* 0x0000000815027c25 */ /* 0x000fe2000f8e0002 */
[----:B------:R-:W-:Y:S02]  /*13d0*/  IADD3.X R12, PT, PT, R5, UR53, R0, P1, P0 ;  /* 0x00000035050c7c10 */ /* 0x000fe40008fe0400 */
[----:B------:R-:W-:Y:S01]  /*13e0*/  IADD3 R0, P0, PT, R13, UR51, RZ ;  /* 0x000000330d007c10 */ /* 0x000fe2000ff1e0ff */
[----:B------:R-:W-:Y:S01]  /*13f0*/  IMAD.WIDE.U32 R4, R21, UR14, R6 ;  /* 0x0000000e15047c25 */ /* 0x000fe2000f8e0006 */
[----:B----4-:R-:W-:Y:S02]  /*1400*/  LEA R28, P1, R2, UR20, 0x1 ;  /* 0x00000014021c7c11 */ /* 0x010fe4000f8208ff */
[----:B------:R-:W-:Y:S01]  /*1410*/  LEA.HI.X.SX32 R7, R11, R12, 0x1, P0 ;  /* 0x0000000c0b077211 */ /* 0x000fe200000f0eff */
[C---:B------:R-:W-:Y:S01]  /*1420*/  IMAD R6, R21.reuse, UR9, R3 ;  /* 0x0000000915067c24 */ /* 0x040fe2000f8e0203 */
[----:B-----5:R-:W-:Y:S01]  /*1430*/  LEA R26, P2, R4, UR22, 0x1 ;  /* 0x00000016041a7c11 */ /* 0x020fe2000f8408ff */
[----:B------:R-:W-:Y:S01]  /*1440*/  IMAD R3, R21, UR15, R5 ;  /* 0x0000000f15037c24 */ /* 0x000fe2000f8e0205 */
[----:B-1----:R-:W-:Y:S01]  /*1450*/  LEA R24, P0, R0, UR10, 0x2 ;  /* 0x0000000a00187c11 */ /* 0x002fe2000f8010ff */
[----:B--2---:R-:W-:Y:S01]  /*1460*/  UIMAD.WIDE UR14, UR55, 0x4, UR58 ;  /* 0x00000004370e78a5 */ /* 0x004fe2000f8e023a */
[----:B------:R-:W-:-:S02]  /*1470*/  LEA.HI.X R29, R2, UR21, R6, 0x1, P1 ;  /* 0x00000015021d7c11 */ /* 0x000fc400088f0c06 */
[----:B------:R-:W-:Y:S02]  /*1480*/  LEA.HI.X R27, R4, UR23, R3, 0x1, P2 ;  /* 0x00000017041b7c11 */ /* 0x000fe400090f0c03 */
[----:B------:R-:W-:Y:S02]  /*1490*/  LEA.HI.X R25, R0, UR11, R7, 0x2, P0 ;  /* 0x0000000b00197c11 */ /* 0x000fe400080f1407 */
[C---:B------:R-:W-:Y:S01]  /*14a0*/  IADD3 R13, P0, PT, R21.reuse, 0x40, RZ ;  /* 0x00000040150d7810 */ /* 0x040fe20007f1e0ff */
[----:B------:R1:W-:Y:S01]  /*14b0*/  STL.64 [R1+0x18], R26 ;  /* 0x0000181a01007387 */ /* 0x0003e20000100a00 */
[----:B------:R-:W-:-:S03]  /*14c0*/  IADD3 R5, PT, PT, R21, 0x40, RZ ;  /* 0x0000004015057810 */ /* 0x000fc60007ffe0ff */
[----:B------:R1:W-:Y:S01]  /*14d0*/  STL.64 [R1+0x10], R28 ;  /* 0x0000101c01007387 */ /* 0x0003e20000100a00 */
[----:B------:R-:W-:-:S03]  /*14e0*/  IMAD.X R12, RZ, RZ, RZ, P0 ;  /* 0x000000ffff0c7224 */ /* 0x000fc600000e06ff */
[----:B------:R1:W-:Y:S01]  /*14f0*/  STL.64 [R1+0x8], R24 ;  /* 0x0000081801007387 */ /* 0x0003e20000100a00 */
[----:B------:R-:W-:Y:S05]  /*1500*/  BRA.U UP0, `(.L_x_390) ;  /* 0x0000000500d07547 */ /* 0x000fea000b800000 */
[----:B------:R-:W-:Y:S05]  /*1510*/  BRA.U UP2, `(.L_x_391) ;  /* 0x0000000102307547 */ /* 0x000fea000b800000 */
[----:B------:R-:W2:Y:S01]  /*1520*/  LDCU.64 UR14, c[0x0][0x5c0] ;  /* 0x0000b800ff0e77ac */ /* 0x000ea20008000a00 */
[----:B------:R-:W3:Y:S01]  /*1530*/  LDCU.64 UR8, c[0x0][0x5a8] ;  /* 0x0000b500ff0877ac */ /* 0x000ee20008000a00 */
[----:B------:R-:W-:-:S04]  /*1540*/  USHF.R.S32.HI UR10, URZ, 0x1f, UR44 ;  /* 0x0000001fff0a7899 */ /* 0x000fc8000801142c */
[----:B--2---:R-:W-:Y:S02]  /*1550*/  UIMAD UR10, UR10, UR14, URZ ;  /* 0x0000000e0a0a72a4 */ /* 0x004fe4000f8e02ff */
[----:B------:R-:W-:Y:S02]  /*1560*/  UIMAD.WIDE.U32 UR16, UR44, UR14, URZ ;  /* 0x0000000e2c1072a5 */ /* 0x000fe4000f8e00ff */
[----:B------:R-:W-:-:S04]  /*1570*/  UIMAD UR10, UR44, UR15, UR10 ;  /* 0x0000000f2c0a72a4 */ /* 0x000fc8000f8e020a */
[----:B------:R-:W-:-:S03]  /*1580*/  UIADD3 UR11, UPT, UPT, UR17, UR10, URZ ;  /* 0x0000000a110b7290 */ /* 0x000fc6000fffe0ff */
[----:B------:R-:W-:Y:S02]  /*1590*/  UMOV UR10, UR16 ;  /* 0x00000010000a7c82 */ /* 0x000fe40008000000 */
[----:B---3--:R-:W-:-:S04]  /*15a0*/  UIMAD.WIDE.U32 UR18, UR43, UR8, UR10 ;  /* 0x000000082b1272a5 */ /* 0x008fc8000f8e000a */
[----:B------:R-:W-:-:S06]  /*15b0*/  UIMAD UR9, UR43, UR9, UR19 ;  /* 0x000000092b0972a4 */ /* 0x000fcc000f8e0213 */
[----:B------:R-:W-:Y:S01]  /*15c0*/  MOV R0, UR9 ;  /* 0x0000000900007c02 */ /* 0x000fe20008000f00 */
[----:B------:R-:W-:Y:S05]  /*15d0*/  BRA `(.L_x_392) ;  /* 0x0000000000187947 */ /* 0x000fea0003800000 */
.L_x_391:
[----:B------:R-:W2:Y:S01]  /*15e0*/  LDCU.64 UR14, c[0x0][0x5c0] ;  /* 0x0000b800ff0e77ac */ /* 0x000ea20008000a00 */
[----:B------:R-:W-:-:S04]  /*15f0*/  UIADD3 UR8, UPT, UPT, UR44, UR45, URZ ;  /* 0x0000002d2c087290 */ /* 0x000fc8000fffe0ff */
[----:B--2---:R-:W-:Y:S02]  /*1600*/  UIMAD.WIDE.U32 UR18, UR8, UR14, URZ ;  /* 0x0000000e081272a5 */ /* 0x004fe4000f8e00ff */
[----:B------:R-:W-:-:S04]  /*1610*/  UIMAD UR8, UR8, UR15, URZ ;  /* 0x0000000f080872a4 */ /* 0x000fc8000f8e02ff */
[----:B------:R-:W-:-:S06]  /*1620*/  UIADD3 UR8, UPT, UPT, UR19, UR8, URZ ;  /* 0x0000000813087290 */ /* 0x000fcc000fffe0ff */
[----:B------:R-:W-:Y:S02]  /*1630*/  MOV R0, UR8 ;  /* 0x0000000800007c02 */ /* 0x000fe40008000f00 */
.L_x_392:
        /* <DEDUP_REMOVED lines=12> */
[----:B------:R-:W-:Y:S06]  /*1700*/  BRA `(.L_x_394) ;  /* 0x0000000000187947 */ /* 0x000fec0003800000 */
.L_x_393:
[----:B------:R-:W2:Y:S01]  /*1710*/  LDCU.64 UR10, c[0x0][0x5c8] ;  /* 0x0000b900ff0a77ac */ /* 0x000ea20008000a00 */
[----:B------:R-:W-:-:S04]  /*1720*/  UIADD3 UR44, UPT, UPT, UR44, UR45, URZ ;  /* 0x0000002d2c2c7290 */ /* 0x000fc8000fffe0ff */
[----:B--2---:R-:W-:Y:S02]  /*1730*/  UIMAD.WIDE.U32 UR16, UR44, UR10, URZ ;  /* 0x0000000a2c1072a5 */ /* 0x004fe4000f8e00ff */
[----:B------:R-:W-:-:S04]  /*1740*/  UIMAD UR44, UR44, UR11, URZ ;  /* 0x0000000b2c2c72a4 */ /* 0x000fc8000f8e02ff */
[----:B------:R-:W-:-:S06]  /*1750*/  UIADD3 UR44, UPT, UPT, UR17, UR44, URZ ;  /* 0x0000002c112c7290 */ /* 0x000fcc000fffe0ff */
[----:B------:R-:W-:-:S07]  /*1760*/  MOV R10, UR44 ;  /* 0x0000002c000a7c02 */ /* 0x000fce0008000f00 */
.L_x_394:
[----:B------:R-:W2:Y:S01]  /*1770*/  LDCU.64 UR8, c[0x0][0x5d8] ;  /* 0x0000bb00ff0877ac */ /* 0x000ea20008000a00 */
        /* <DEDUP_REMOVED lines=10> */
[----:B--2---:R-:W-:Y:S01]  /*1820*/  IMAD.U32 R0, RZ, RZ, UR9 ;  /* 0x00000009ff007e24 */ /* 0x004fe2000f8e00ff */
[----:B------:R-:W-:-:S05]  /*1830*/  MOV R4, UR8 ;  /* 0x0000000800047c02 */ /* 0x000fca0008000f00 */
[----:B------:R-:W-:-:S04]  /*1840*/  IMAD.WIDE.U32 R4, R4, UR28, R2 ;  /* 0x0000001c04047c25 */ /* 0x000fc8000f8e0002 */
[----:B------:R-:W-:Y:S01]  /*1850*/  IMAD R0, R0, UR28, R5 ;  /* 0x0000001c00007c24 */ /* 0x000fe2000f8e0205 */
        /* <DEDUP_REMOVED lines=8> */
[----:B------:R2:W-:Y:S04]  /*18e0*/  STG.E.128 desc[UR36][R2.64], RZ ;  /* 0x000000ff02007986 */ /* 0x0005e8000c101d24 */
[----:B------:R2:W-:Y:S04]  /*18f0*/  STG.E.128 desc[UR36][R2.64+0x40], RZ ;  /* 0x000040ff02007986 */ /* 0x0005e8000c101d24 */
[----:B------:R2:W-:Y:S02]  /*1900*/  STG.E.128 desc[UR36][R2.64+0x80], RZ ;  /* 0x000080ff02007986 */ /* 0x0005e4000c101d24 */
.L_x_396:
[----:B------:R-:W-:Y:S05]  /*1910*/  BSYNC.RECONVERGENT B0 ;  /* 0x0000000000007941 */ /* 0x000fea0003800200 */
.L_x_395:
[----:B------:R-:W-:Y:S04]  /*1920*/  BSSY.RECONVERGENT B0, `(.L_x_397) ;  /* 0x000000d000007945 */ /* 0x000fe80003800200 */
[----:B------:R-:W-:Y:S05]  /*1930*/  @P1 BRA `(.L_x_398) ;  /* 0x00000000002c1947 */ /* 0x000fea0003800000 */
[----:B------:R-:W3:Y:S01]  /*1940*/  LDCU.64 UR8, c[0x0][0x560] ;  /* 0x0000ac00ff0877ac */ /* 0x000ee20008000a00 */
[----:B------:R-:W-:Y:S01]  /*1950*/  MOV R5, R0 ;  /* 0x0000000000057202 */ /* 0x000fe20000000f00 */
[----:B--2---:R-:W-:Y:S02]  /*1960*/  IMAD R2, R12, UR14, RZ ;  /* 0x0000000e0c027c24 */ /* 0x004fe4000f8e02ff */
[----:B------:R-:W-:-:S04]  /*1970*/  IMAD.WIDE.U32 R4, R13, UR14, R4 ;  /* 0x0000000e0d047c25 */ /* 0x000fc8000f8e0004 */
[----:B------:R-:W-:-:S05]  /*1980*/  IMAD R0, R13, UR15, R2 ;  /* 0x0000000f0d007c24 */ /* 0x000fca000f8e0202 */
[----:B------:R-:W-:Y:S02]  /*1990*/  IADD3 R0, PT, PT, R5, R0, RZ ;  /* 0x0000000005007210 */ /* 0x000fe40007ffe0ff */
[----:B---3--:R-:W-:-:S04]  /*19a0*/  LEA R2, P0, R4, UR8, 0x1 ;  /* 0x0000000804027c11 */ /* 0x008fc8000f8008ff */
[----:B------:R-:W-:-:S05]  /*19b0*/  LEA.HI.X R3, R4, UR9, R0, 0x1, P0 ;  /* 0x0000000904037c11 */ /* 0x000fca00080f0c00 */
[----:B------:R3:W-:Y:S04]  /*19c0*/  STG.E.128 desc[UR36][R2.64], RZ ;  /* 0x000000ff02007986 */ /* 0x0007e8000c101d24 */
[----:B------:R3:W-:Y:S04]  /*19d0*/  STG.E.128 desc[UR36][R2.64+0x40], RZ ;  /* 0x000040ff02007986 */ /* 0x0007e8000c101d24 */
[----:B------:R3:W-:Y:S02]  /*19e0*/  STG.E.128 desc[UR36][R2.64+0x80], RZ ;  /* 0x000080ff02007986 */ /* 0x0007e4000c101d24 */
.L_x_398:
[----:B------:R-:W-:Y:S05]  /*19f0*/  BSYNC.RECONVERGENT B0 ;  /* 0x0000000000007941 */ /* 0x000fea0003800200 */
.L_x_397:
[----:B------:R-:W4:Y:S01]  /*1a00*/  LDCU.64 UR8, c[0x0][0x5e0] ;  /* 0x0000bc00ff0877ac */ /* 0x000f220008000a00 */
[----:B--23--:R-:W-:Y:S01]  /*1a10*/  MOV R2, UR10 ;  /* 0x0000000a00027c02 */ /* 0x00cfe20008000f00 */
[----:B------:R-:W-:Y:S01]  /*1a20*/  BSSY.RECONVERGENT B0, `(.L_x_399) ;  /* 0x0000015000007945 */ /* 0x000fe20003800200 */
[----:B------:R-:W-:-:S03]  /*1a30*/  UIMAD UR42, UR42, UR10, URZ ;  /* 0x0000000a2a2a72a4 */ /* 0x000fc6000f8e02ff */
[----:B------:R-:W-:Y:S01]  /*1a40*/  IMAD.WIDE.U32 R2, R2, UR5, R8 ;  /* 0x0000000502027c25 */ /* 0x000fe2000f8e0008 */
[----:B------:R-:W-:Y:S02]  /*1a50*/  UIMAD UR42, UR5, UR11, UR42 ;  /* 0x0000000b052a72a4 */ /* 0x000fe4000f8e022a */
[----:B------:R-:W-:-:S04]  /*1a60*/  IADD3 R2, P0, PT, R2, UR16, RZ ;  /* 0x0000001002027c10 */ /* 0x000fc8000ff1e0ff */
[----:B------:R-:W-:Y:S02]  /*1a70*/  IADD3.X R3, PT, PT, R10, UR42, R3, P0, !PT ;  /* 0x0000002a0a037c10 */ /* 0x000fe400087fe403 */
[----:B----4-:R-:W-:Y:S02]  /*1a80*/  MOV R4, UR8 ;  /* 0x0000000800047c02 */ /* 0x010fe40008000f00 */
[----:B------:R-:W-:-:S03]  /*1a90*/  MOV R0, UR9 ;  /* 0x0000000900007c02 */ /* 0x000fc60008000f00 */
        /* <DEDUP_REMOVED lines=13> */
.L_x_400:
[----:B------:R-:W-:Y:S05]  /*1b70*/  BSYNC.RECONVERGENT B0 ;  /* 0x0000000000007941 */ /* 0x000fea0003800200 */
.L_x_399:
        /* <DEDUP_REMOVED lines=11> */
[----:B------:R2:W-:Y:S01]  /*1c30*/  STG.E.128 desc[UR36][R2.64+0x80], RZ ;  /* 0x000080ff02007986 */ /* 0x0005e2000c101d24 */
[----:B------:R-:W-:Y:S05]  /*1c40*/  BRA `(.L_x_401) ;  /* 0x0000006800247947 */ /* 0x000fea0003800000 */
.L_x_390:
[----:B------:R-:W-:Y:S01]  /*1c50*/  UIADD3 UR8, UPT, UPT, -UR5, UR38, URZ ;  /* 0x0000002605087290 */ /* 0x000fe2000fffe1ff */
[----:B------:R-:W-:Y:S01]  /*1c60*/  IMAD.U32 R2, RZ, RZ, UR16 ;  /* 0x00000010ff027e24 */ /* 0x000fe2000f8e00ff */
[----:B------:R-:W2:Y:S01]  /*1c70*/  LDCU.64 UR10, c[0x0][0x3d8] ;  /* 0x00007b00ff0a77ac */ /* 0x000ea20008000a00 */
        /* <DEDUP_REMOVED lines=10> */
[----:B------:R-:W3:Y:S01]  /*1d20*/  LDCU.64 UR8, c[0x0][0x3d0] ;  /* 0x00007a00ff0877ac */ /* 0x000ee20008000a00 */
[----:B------:R-:W-:-:S02]  /*1d30*/  LOP3.LUT R7, R20, 0xd8, RZ, 0xc0, !PT ;  /* 0x000000d814077812 */ /* 0x000fc400078ec0ff */
[----:B------:R-:W-:Y:S01]  /*1d40*/  LOP3.LUT R0, R23, 0x10, RZ, 0xc0, !PT ;  /* 0x0000001017007812 */ /* 0x000fe200078ec0ff */
[----:B------:R-:W-:Y:S01]  /*1d50*/  UIMAD UR42, UR5, UR19, UR42 ;  /* 0x00000013052a72a4 */ /* 0x000fe2000f8e022a */
[----:B------:R-:W-:Y:S01]  /*1d60*/  IADD3.X R3, PT, PT, R16, UR20, R3, P0, !PT ;  /* 0x0000001410037c10 */ /* 0x000fe200087fe403 */
[----:B------:R-:W4:Y:S01]  /*1d70*/  @!P6 LDC.64 R14, c[0x0][0x390] ;  /* 0x0000e400ff0eeb82 */ /* 0x000f220000000a00 */
[----:B------:R-:W-:Y:S01]  /*1d80*/  LOP3.LUT R7, R7, 0x18, R22, 0x78, !PT ;  /* 0x0000001807077812 */ /* 0x000fe200078e7816 */
[----:B------:R-:W-:Y:S01]  /*1d90*/  UIMAD UR20, UR47, -0x40, UR46 ;  /* 0xffffffc02f1478a4 */ /* 0x000fe2000f8e022e */
[----:B-1----:R-:W-:Y:S01]  /*1da0*/  LOP3.LUT R24, R0, 0x7, R21, 0xf8, !PT ;  /* 0x0000000700187812 */ /* 0x002fe200078ef815 */
[----:B--2---:R-:W-:Y:S01]  /*1db0*/  IMAD R0, R18, UR10, RZ ;  /* 0x0000000a12007c24 */ /* 0x004fe2000f8e02ff */
        /* <DEDUP_REMOVED lines=14> */
[----:B---3--:R-:W-:Y:S01]  /*1ea0*/  IMAD R4, R18, UR8, RZ ;  /* 0x0000000812047c24 */ /* 0x008fe2000f8e02ff */
[----:B------:R-:W-:Y:S01]  /*1eb0*/  ISETP.GE.AND P1, PT, R8, UR20, PT ;  /* 0x0000001408007c0c */ /* 0x000fe2000bf26270 */
[----:B------:R-:W-:Y:S01]  /*1ec0*/  @!P6 IMAD.WIDE.U32 R8, R21, UR16, R2 ;  /* 0x000000101508ec25 */ /* 0x000fe2000f8e0002 */
[----:B------:R-:W2:Y:S01]  /*1ed0*/  @!P6 LDC.64 R18, c[0x0][0x388] ;  /* 0x0000e200ff12eb82 */ /* 0x000ea20000000a00 */
[----:B------:R-:W-:Y:S01]  /*1ee0*/  STL [R1+0x24], R24 ;  /* 0x0000241801007387 */ /* 0x000fe20000100800 */
[----:B------:R-:W3:Y:S01]  /*1ef0*/  S2R R227, SR_TID.X ;  /* 0x0000000000e37919 */ /* 0x000ee20000002100 */
[----:B------:R-:W-:-:S02]  /*1f00*/  IMAD R11, R10, UR9, R4 ;  /* 0x000000090a0b7c24 */ /* 0x000fc4000f8e0204 */
[----:B------:R-:W-:Y:S02]  /*1f10*/  IMAD.MOV.U32 R225, RZ, RZ, 0x20 ;  /* 0x00000020ffe17424 */ /* 0x000fe400078e00ff */
[----:B------:R-:W-:Y:S01]  /*1f20*/  IMAD.MOV.U32 R224, RZ, RZ, 0x20 ;  /* 0x00000020ffe07424 */ /* 0x000fe200078e00ff */
[----:B------:R-:W-:Y:S01]  /*1f30*/  CS2R R126, SRZ ;  /* 0x00000000007e7805 */ /* 0x000fe2000001ff00 */
[----:B------:R-:W-:Y:S01]  /*1f40*/  @!P5 IMAD.MOV.U32 R4, RZ, RZ, R2 ;  /* 0x000000ffff04d224 */ /* 0x000fe200078e0002 */
[----:B------:R-:W-:Y:S01]  /*1f50*/  CS2R R124, SRZ ;  /* 0x00000000007c7805 */ /* 0x000fe2000001ff00 */
[----:B------:R-:W-:Y:S01]  /*1f60*/  IMAD.WIDE.U32 R6, R10, UR8, R6 ;  /* 0x000000080a067c25 */ /* 0x000fe2000f8e0006 */
[----:B----4-:R-:W-:Y:S01]  /*1f70*/  @!P6 LEA R10, P0, R8, R14, 0x1 ;  /* 0x0000000e080ae211 */ /* 0x010fe200078008ff */
[----:B------:R-:W-:Y:S02]  /*1f80*/  ULOP3.LUT UR8, UR47, 0x80000001, URZ, 0xc0, !UPT ;  /* 0x800000012f087892 */ /* 0x000fe4000f8ec0ff */
[----:B------:R-:W-:Y:S01]  /*1f90*/  @!P6 IMAD R2, R21, UR17, R9 ;  /* 0x000000111502ec24 */ /* 0x000fe2000f8e0209 */
[----:B------:R-:W-:Y:S01]  /*1fa0*/  UIADD3 UR11, UPT, UPT, UR5, 0x80, URZ ;  /* 0x00000080050b7890 */ /* 0x000fe2000fffe0ff */
[----:B------:R-:W-:Y:S01]  /*1fb0*/  @!P5 IMAD R0, R12, UR16, RZ ;  /* 0x000000100c00dc24 */ /* 0x000fe2000f8e02ff */
[----:B------:R-:W-:Y:S01]  /*1fc0*/  UISETP.NE.AND UP0, UPT, UR8, 0x1, UPT ;  /* 0x000000010800788c */ /* 0x000fe2000bf05270 */
[----:B------:R-:W-:Y:S01]  /*1fd0*/  @!P5 IMAD.MOV.U32 R5, RZ, RZ, R3 ;  /* 0x000000ffff05d224 */ /* 0x000fe200078e0003 */
[----:B------:R-:W-:Y:S01]  /*1fe0*/  CS2R R130, SRZ ;  /* 0x0000000000827805 */ /* 0x000fe2000001ff00 */
[----:B------:R-:W-:Y:S01]  /*1ff0*/  IMAD.IADD R3, R7, 0x1, R11 ;  /* 0x0000000107037824 */ /* 0x000fe200078e020b */
[----:B------:R-:W-:Y:S01]  /*2000*/  @!P6 LEA.HI.X R11, R8, R15, R2, 0x1, P0 ;  /* 0x0000000f080be211 */ /* 0x000fe200000f0c02 */
[C---:B------:R-:W-:Y:S01]  /*2010*/  @!P5 IMAD R9, R13.reuse, UR17, R0 ;  /* 0x000000110d09dc24 */ /* 0x040fe2000f8e0200 */
[----:B------:R-:W4:Y:S01]  /*2020*/  @!P5 LDC.64 R14, c[0x0][0x388] ;  /* 0x0000e200ff0edb82 */ /* 0x000f220000000a00 */
[----:B------:R-:W-:Y:S01]  /*2030*/  @!P5 IMAD.WIDE.U32 R4, R13, UR16, R4 ;  /* 0x000000100d04dc25 */ /* 0x000fe2000f8e0004 */
[----:B------:R-:W-:Y:S01]  /*2040*/  USEL UR8, URZ, 0x3000, UP0 ;  /* 0x00003000ff087887 */ /* 0x000fe20008000000 */
[----:B------:R-:W5:Y:S02]  /*2050*/  LDCU UR17, c[0x0][0x3b0] ;  /* 0x00007600ff1177ac */ /* 0x000f640008000800 */
[----:B------:R-:W-:Y:S01]  /*2060*/  @!P5 IMAD R0, R12, UR18, RZ ;  /* 0x000000120c00dc24 */ /* 0x000fe2000f8e02ff */
[----:B-1----:R-:W-:Y:S01]  /*2070*/  @!P5 LEA R8, P0, R4, R16, 0x1 ;  /* 0x000000100408d211 */ /* 0x002fe200078008ff */
[----:B------:R-:W-:Y:S01]  /*2080*/  @!P5 IMAD.IADD R9, R5, 0x1, R9 ;  /* 0x000000010509d824 */ /* 0x000fe200078e0209 */
[----:B------:R-:W1:Y:S01]  /*2090*/  LDCU UR16, c[0x0][0x590] ;  /* 0x0000b200ff1077ac */ /* 0x000e620008000800 */
[----:B------:R-:W-:Y:S01]  /*20a0*/  @!P5 IMAD R12, R13, UR19, R0 ;  /* 0x000000130d0cdc24 */ /* 0x000fe2000f8e0200 */
[----:B------:R-:W-:Y:S01]  /*20b0*/  LEA R0, R20, UR6, 0x1 ;  /* 0x0000000614007c11 */ /* 0x000fe2000f8e08ff */
[----:B------:R-:W-:Y:S01]  /*20c0*/  @!P6 IMAD.MOV.U32 R2, RZ, RZ, R6 ;  /* 0x000000ffff02e224 */ /* 0x000fe200078e0006 */
[----:B------:R-:W-:Y:S01]  /*20d0*/  @!P5 LEA.HI.X R9, R4, R17, R9, 0x1, P0 ;  /* 0x000000110409d211 */ /* 0x000fe200000f0c09 */
[--C-:B------:R-:W-:Y:S01]  /*20e0*/  @!P5 IMAD.MOV.U32 R7, RZ, RZ, R3.reuse ;  /* 0x000000ffff07d224 */ /* 0x100fe200078e0003 */
[----:B------:R-:W-:Y:S01]  /*20f0*/  CS2R R128, SRZ ;  /* 0x0000000000807805 */ /* 0x000fe2000001ff00 */
[----:B------:R-:W-:Y:S01]  /*2100*/  @!PT LDS RZ, [RZ] ;  /* 0x00000000fffff984 */ /* 0x000fe20000000800 */
[----:B------:R-:W-:Y:S01]  /*2110*/  @!PT LDS RZ, [RZ] ;  /* 0x00000000fffff984 */ /* 0x000fe20000000800 */
[----:B------:R-:W-:Y:S01]  /*2120*/  @!PT LDS RZ, [RZ] ;  /* 0x00000000fffff984 */ /* 0x000fe20000000800 */
[----:B------:R-:W-:Y:S01]  /*2130*/  @!P6 LDGSTS.E.BYPASS.LTC128B.128 [R0+0xf000], desc[UR36][R10.64] ;  /* 0x0f0000000a00efae */ /* 0x000fe2000b981a24 */
[----:B------:R-:W-:Y:S01]  /*2140*/  @!P6 IMAD.WIDE.U32 R2, R21, UR18, R2 ;  /* 0x000000121502ec25 */ /* 0x000fe2000f8e0002 */
[----:B------:R-:W-:-:S02]  /*2150*/  CS2R R122, SRZ ;  /* 0x00000000007a7805 */ /* 0x000fc4000001ff00 */
[----:B------:R-:W-:Y:S01]  /*2160*/  CS2R R120, SRZ ;  /* 0x0000000000787805 */ /* 0x000fe2000001ff00 */
[----:B------:R-:W-:Y:S01]  /*2170*/  @!P6 LDGSTS.E.BYPASS.LTC128B.128 [R0+0x11000], desc[UR36][R10.64+0x40] ;  /* 0x110000400a00efae */ /* 0x000fe2000b981a24 */
[----:B------:R-:W-:Y:S01]  /*2180*/  @!P6 IMAD R3, R21, UR19, R3 ;  /* 0x000000131503ec24 */ /* 0x000fe2000f8e0203 */
[----:B--2---:R-:W-:Y:S01]  /*2190*/  @!P6 LEA R4, P0, R2, R18, 0x1 ;  /* 0x000000120204e211 */ /* 0x004fe200078008ff */
[----:B------:R-:W-:Y:S01]  /*21a0*/  VIADD R25, R0, UR8 ;  /* 0x0000000800197c36 */ /* 0x000fe20008000000 */
[----:B------:R-:W-:Y:S01]  /*21b0*/  @!P6 LDGSTS.E.BYPASS.LTC128B.128 [R0+0x13000], desc[UR36][R10.64+0x80] ;  /* 0x130000800a00efae */ /* 0x000fe2000b981a24 */
[----:B------:R-:W-:Y:S01]  /*21c0*/  @!P5 IMAD.WIDE.U32 R6, R13, UR18, R6 ;  /* 0x000000120d06dc25 */ /* 0x000fe2000f8e0006 */
[----:B------:R-:W-:Y:S02]  /*21d0*/  @!P6 LEA.HI.X R5, R2, R19, R3, 0x1, P0 ;  /* 0x000000130205e211 */ /* 0x000fe400000f0c03 */
[----:B------:R-:W-:Y:S01]  /*21e0*/  CS2R R118, SRZ ;  /* 0x0000000000767805 */ /* 0x000fe2000001ff00 */
[----:B------:R-:W-:Y:S01]  /*21f0*/  @P6 STS.128 [R0+0xf000], RZ ;  /* 0x00f000ff00006388 */ /* 0x000fe20000000c00 */
[----:B------:R-:W-:Y:S01]  /*2200*/  @!P5 IMAD.IADD R3, R7, 0x1, R12 ;  /* 0x000000010703d824 */ /* 0x000fe200078e020c */
[C---:B----4-:R-:W-:Y:S01]  /*2210*/  @!P5 LEA R2, P0, R6.reuse, R14, 0x1 ;  /* 0x0000000e0602d211 */ /* 0x050fe200078008ff */
[----:B------:R-:W-:Y:S01]  /*2220*/  IMAD.MOV.U32 R7, RZ, RZ, 0x7f800000 ;  /* 0x7f800000ff077424 */ /* 0x000fe200078e00ff */
[----:B------:R-:W-:Y:S01]  /*2230*/  @P6 STS.128 [R0+0x11000], RZ ;  /* 0x011000ff00006388 */ /* 0x000fe20000000c00 */
[----:B---3--:R-:W-:Y:S01]  /*2240*/  IMAD.SHL.U32 R228, R227, 0x4, RZ ;  /* 0x00000004e3e47824 */ /* 0x008fe200078e00ff */
[----:B------:R-:W-:Y:S01]  /*2250*/  @!P5 LEA.HI.X R3, R6, R15, R3, 0x1, P0 ;  /* 0x0000000f0603d211 */ /* 0x000fe200000f0c03 */
[----:B------:R-:W-:Y:S01]  /*2260*/  IMAD.MOV.U32 R6, RZ, RZ, 0x7f800000 ;  /* 0x7f800000ff067424 */ /* 0x000fe200078e00ff */
[----:B------:R-:W-:Y:S01]  /*2270*/  @P6 STS.128 [R0+0x13000], RZ ;  /* 0x013000ff00006388 */ /* 0x000fe20000000c00 */
[----:B------:R-:W-:-:S02]  /*2280*/  ISETP.GE.AND P0, PT, R24, UR20, PT ;  /* 0x0000001418007c0c */ /* 0x000fc4000bf06270 */
        /* <DEDUP_REMOVED lines=60> */
[----:B------:R-:W-:Y:S01]  /*2650*/  @!P4 LDGSTS.E.BYPASS.LTC128B.128 [R25], desc[UR36][R26.64] ;  /* 0x000000001a19cfae */ /* 0x000fe2000b981a24 */
[----:B------:R-:W-:Y:S01]  /*2660*/  USHF.L.U32 UR49, UR49, 0x3, URZ ;  /* 0x0000000331317899 */ /* 0x000fe200080006ff */
[----:B------:R-:W2:Y:S02]  /*2670*/  LDCU UR5, c[0x0][0x3e0] ;  /* 0x00007c00ff0577ac */ /* 0x000ea40008000800 */
[----:B------:R-:W-:Y:S01]  /*2680*/  @!P4 LDGSTS.E.BYPASS.LTC128B.128 [R25+0x1000], desc[UR36][R26.64+0x40] ;  /* 0x010000401a19cfae */ /* 0x000fe2000b981a24 */
[----:B------:R-:W3:Y:S03]  /*2690*/  LDCU UR10, c[0x0][0x50c] ;  /* 0x0000a180ff0a77ac */ /* 0x000ee60008000800 */
[----:B------:R-:W-:Y:S01]  /*26a0*/  @!P4 LDGSTS.E.BYPASS.LTC128B.128 [R25+0x2000], desc[UR36][R26.64+0x80] ;  /* 0x020000801a19cfae */ /* 0x000fe2000b981a24 */
[----:B------:R-:W4:Y:S03]  /*26b0*/  LDCU UR9, c[0x0][0x45c] ;  /* 0x00008b80ff0977ac */ /* 0x000f260008000800 */
        /* <DEDUP_REMOVED lines=15> */
[----:B-----5:R-:W-:-:S03]  /*27b0*/  IMAD.MOV.U32 R4, RZ, RZ, 0x4 ;  /* 0x00000004ff047424 */ /* 0x020fc600078e00ff */
[----:B------:R-:W-:Y:S01]  /*27c0*/  @!PT LDS RZ, [RZ] ;  /* 0x00000000fffff984 */ /* 0x000fe20000000800 */
[----:B------:R-:W-:Y:S01]  /*27d0*/  @!PT LDS RZ, [RZ] ;  /* 0x00000000fffff984 */ /* 0x000fe20000000800 */
[----:B------:R-:W-:Y:S01]  /*27e0*/  @!PT LDS RZ, [RZ] ;  /* 0x00000000fffff984 */ /* 0x000fe20000000800 */
[----:B------:R-:W-:Y:S01]  /*27f0*/  @!P5 LDGSTS.E.BYPASS.LTC128B.128 [R0+0xa000], desc[UR36][R2.64] ;  /* 0x0a0000000200dfae */ /* 0x000fe2000b981a24 */
[----:B------:R-:W-:-:S03]  /*2800*/  IMAD.MOV.U32 R5, RZ, RZ, 0x7f800000 ;  /* 0x7f800000ff057424 */ /* 0x000fc600078e00ff */
[----:B------:R-:W-:Y:S04]  /*2810*/  @!P5 LDGSTS.E.BYPASS.LTC128B.128 [R0+0xc000], desc[UR36][R2.64+0x40] ;  /* 0x0c0000400200dfae */ /* 0x000fe8000b981a24 */
[----:B------:R1:W-:Y:S04]  /*2820*/  @!P5 LDGSTS.E.BYPASS.LTC128B.128 [R0+0xe000], desc[UR36][R2.64+0x80] ;  /* 0x0e0000800200dfae */ /* 0x0003e8000b981a24 */
[----:B------:R-:W0:Y:S04]  /*2830*/  LDGDEPBAR ;  /* 0x00000000000079af */ /* 0x000e280000000000 */
[----:B------:R-:W-:Y:S01]  /*2840*/  STL [R1+0x20], R25 ;  /* 0x0000201901007387 */ /* 0x000fe20000100800 */
[----:B-1----:R-:W-:Y:S01]  /*2850*/  IMAD.MOV.U32 R0, RZ, RZ, 0x7f800000 ;  /* 0x7f800000ff007424 */ /* 0x002fe200078e00ff */
[----:B------:R-:W-:-:S04]  /*2860*/  DEPBAR.LE SB0, 0x1 ;  /* 0x000080400000791a */ /* 0x000fc80000000000 */
[----:B------:R-:W-:-:S05]  /*2870*/  IMAD.WIDE.U32 R2, R24, R4, UR60 ;  /* 0x0000003c18027e25 */ /* 0x000fca000f8e0004 */
[----:B------:R-:W5:Y:S04]  /*2880*/  @!P1 LDG.E R0, desc[UR36][R2.64+0xa0] ;  /* 0x0000a02402009981 */ /* 0x000f68000c1e1900 */
[----:B------:R-:W2:Y:S04]  /*2890*/  @!P3 LDG.E R6, desc[UR36][R2.64+0x20] ;  /* 0x000020240206b981 */ /* 0x000ea8000c1e1900 */
[----:B------:R-:W3:Y:S04]  /*28a0*/  @!P2 LDG.E R5, desc[UR36][R2.64+0x80] ;  /* 0x000080240205a981 */ /* 0x000ee8000c1e1900 */
[----:B------:R1:W4:Y:S01]  /*28b0*/  @!P0 LDG.E R7, desc[UR36][R2.64] ;  /* 0x0000002402078981 */ /* 0x000322000c1e1900 */
[----:B------:R-:W-:-:S02]  /*28c0*/  IMAD.SHL.U32 R8, R22, 0x20, RZ ;  /* 0x0000002016087824 */ /* 0x000fc400078e00ff */
[----:B------:R-:W-:-:S05]  /*28d0*/  IMAD.SHL.U32 R9, R22, 0x4, RZ ;  /* 0x0000000416097824 */ /* 0x000fca00078e00ff */
[----:B------:R-:W-:-:S04]  /*28e0*/  LOP3.LUT R9, R9, 0x18, RZ, 0xc0, !PT ;  /* 0x0000001809097812 */ /* 0x000fc800078ec0ff */
[----:B------:R-:W-:Y:S01]  /*28f0*/  LOP3.LUT R4, R9, 0xc0, R8, 0xf8, !PT ;  /* 0x000000c009047812 */ /* 0x000fe200078ef808 */
[----:B-1----:R-:W-:Y:S01]  /*2900*/  IMAD.SHL.U32 R2, R22, 0x10, RZ ;  /* 0x0000001016027824 */ /* 0x002fe200078e00ff */
[----:B------:R-:W-:-:S04]  /*2910*/  SHF.R.U32.HI R3, RZ, 0x4, R22 ;  /* 0x00000004ff037819 */ /* 0x000fc80000011616 */
[----:B------:R-:W-:-:S04]  /*2920*/  LOP3.LUT R3, R3, 0x8, RZ, 0xc0, !PT ;  /* 0x0000000803037812 */ /* 0x000fc800078ec0ff */
[----:B------:R-:W-:Y:S02]  /*2930*/  LOP3.LUT R3, R3, 0x10, R22, 0xf8, !PT ;  /* 0x0000001003037812 */ /* 0x000fe400078ef816 */
[----:B------:R-:W-:Y:S02]  /*2940*/  LOP3.LUT P0, RZ, R22, 0x4, RZ, 0xc0, !PT ;  /* 0x0000000416ff7812 */ /* 0x000fe4000780c0ff */
[----:B------:R-:W-:-:S04]  /*2950*/  LOP3.LUT R3, R3, 0xc0, R8, 0xf8, !PT ;  /* 0x000000c003037812 */ /* 0x000fc800078ef808 */
[----:B------:R-:W-:-:S04]  /*2960*/  LOP3.LUT R3, R3, R9, RZ, 0x3c, !PT ;  /* 0x0000000903037212 */ /* 0x000fc800078e3cff */
[----:B------:R-:W-:Y:S01]  /*2970*/  LOP3.LUT R220, R3, 0x120, R8, 0xf8, !PT ;  /* 0x0000012003dc7812 */ /* 0x000fe200078ef808 */
[C---:B------:R-:W-:Y:S02]  /*2980*/  IMAD.SHL.U32 R10, R227.reuse, 0x20, RZ ;  /* 0x00000020e30a7824 */ /* 0x040fe400078e00ff */
[----:B------:R-:W-:-:S05]  /*2990*/  IMAD.SHL.U32 R12, R227, 0x10, RZ ;  /* 0x00000010e30c7824 */ /* 0x000fca00078e00ff */
[----:B------:R-:W-:Y:S02]  /*29a0*/  LOP3.LUT R11, R12, 0x1c0, RZ, 0xc0, !PT ;  /* 0x000001c00c0b7812 */ /* 0x000fe400078ec0ff */
[----:B------:R-:W-:Y:S02]  /*29b0*/  SEL R225, R225, 0xffffffe0, !P0 ;  /* 0xffffffe0e1e17807 */ /* 0x000fe40004000000 */
[----:B------:R-:W-:Y:S01]  /*29c0*/  LEA R220, R220, UR6, 0x1 ;  /* 0x00000006dcdc7c11 */ /* 0x000fe2000f8e08ff */
[----:B------:R-:W-:Y:S01]  /*29d0*/  BAR.SYNC.DEFER_BLOCKING 0x0 ;  /* 0x0000000000007b1d */ /* 0x000fe20000010000 */
[C---:B------:R-:W-:Y:S02]  /*29e0*/  LOP3.LUT P2, RZ, R227.reuse, 0x4, RZ, 0xc0, !PT ;  /* 0x00000004e3ff7812 */ /* 0x040fe4000784c0ff */
[----:B------:R-:W-:Y:S01]  /*29f0*/  LOP3.LUT P1, RZ, R227, 0x8, RZ, 0xc0, !PT ;  /* 0x00000008e3ff7812 */ /* 0x000fe2000782c0ff */
[----:B------:R-:W-:Y:S01]  /*2a00*/  VIADD R220, R220, UR8 ;  /* 0x00000008dcdc7c36 */ /* 0x000fe20008000000 */
[----:B------:R-:W-:-:S02]  /*2a10*/  UISETP.GE.AND UP1, UPT, UR11, UR38, UPT ;  /* 0x000000260b00728c */ /* 0x000fc4000bf26270 */
[----:B------:R-:W-:Y:S02]  /*2a20*/  USHF.L.U32 UR11, UR17, 0x6, URZ ;  /* 0x00000006110b7899 */ /* 0x000fe400080006ff */
[----:B------:R-:W-:Y:S01]  /*2a30*/  USHF.L.U32 UR16, UR16, 0x6, URZ ;  /* 0x0000000610107899 */ /* 0x000fe200080006ff */
[----:B-----5:R1:W-:Y:S04]  /*2a40*/  STL [R1+0x28], R0 ;  /* 0x0000280001007387 */ /* 0x0203e80000100800 */
[----:B--2---:R2:W-:Y:S01]  /*2a50*/  STL [R1+0x30], R6 ;  /* 0x0000300601007387 */ /* 0x0045e20000100800 */
[C---:B-1----:R-:W-:Y:S02]  /*2a60*/  LOP3.LUT R0, R8.reuse, 0x20, RZ, 0xc0, !PT ;  /* 0x0000002008007812 */ /* 0x042fe400078ec0ff */
[----:B--2---:R-:W-:-:S02]  /*2a70*/  LOP3.LUT R6, R8, 0x120, RZ, 0xc0, !PT ;  /* 0x0000012008067812 */ /* 0x004fc400078ec0ff */
[--C-:B------:R-:W-:Y:S02]  /*2a80*/  LOP3.LUT R0, R0, 0x3c00, R2.reuse, 0xf8, !PT ;  /* 0x00003c0000007812 */ /* 0x100fe400078ef802 */
[--C-:B------:R-:W-:Y:S02]  /*2a90*/  LOP3.LUT R6, R6, 0x200, R2.reuse, 0xf8, !PT ;  /* 0x0000020006067812 */ /* 0x100fe400078ef802 */
[----:B------:R-:W-:Y:S02]  /*2aa0*/  LOP3.LUT R2, R0, 0x100, R2, 0xf8, !PT ;  /* 0x0000010000027812 */ /* 0x000fe400078ef802 */
[----:B------:R-:W-:-:S04]  /*2ab0*/  LOP3.LUT R0, R4, 0x8, R22, 0x78, !PT ;  /* 0x0000000804007812 */ /* 0x000fc800078e7816 */
[----:B------:R-:W-:-:S04]  /*2ac0*/  LOP3.LUT R0, R2, R0, RZ, 0xfc, !PT ;  /* 0x0000000002007212 */ /* 0x000fc800078efcff */
[----:B------:R-:W-:-:S05]  /*2ad0*/  LEA R222, R0, UR6, 0x1 ;  /* 0x0000000600de7c11 */ /* 0x000fca000f8e08ff */
[C---:B------:R-:W-:Y:S01]  /*2ae0*/  VIADD R3, R222.reuse, 0xf000 ;  /* 0x0000f000de037836 */ /* 0x040fe20000000000 */
[----:B------:R-:W1:Y:S01]  /*2af0*/  LDSM.16.M88.4 R172, [R222+0xf000] ;  /* 0x00f00000deac783b */ /* 0x000e620000000200 */
[----:B------:R-:W-:Y:S02]  /*2b00*/  VIADD R216, R222, 0xf020 ;  /* 0x0000f020ded87836 */ /* 0x000fe40000000000 */
[----:B------:R-:W-:Y:S01]  /*2b10*/  @P0 VIADD R216, R3, 0xffffffe0 ;  /* 0xffffffe003d80836 */ /* 0x000fe20000000000 */
[----:B------:R-:W2:Y:S04]  /*2b20*/  LDSM.16.M88.4 R176, [R222+0xf400] ;  /* 0x00f40000deb0783b */ /* 0x000ea80000000200 */
[----:B------:R-:W1:Y:S04]  /*2b30*/  LDSM.16.M88.4 R180, [R216] ;  /* 0x00000000d8b4783b */ /* 0x000e680000000200 */
[----:B------:R-:W1:Y:S04]  /*2b40*/  LDSM.16.M88.4 R184, [R216+0x400] ;  /* 0x00040000d8b8783b */ /* 0x000e680000000200 */
        /* <DEDUP_REMOVED lines=8> */
[----:B---3--:R3:W-:Y:S01]  /*2bd0*/  STL [R1+0x2c], R5 ;  /* 0x00002c0501007387 */ /* 0x0087e20000100800 */
[----:B------:R-:W-:-:S03]  /*2be0*/  LOP3.LUT R2, R10, 0xc0, RZ, 0xc0, !PT ;  /* 0x000000c00a027812 */ /* 0x000fc600078ec0ff */
[----:B----4-:R4:W-:Y:S01]  /*2bf0*/  STL [R1+0x34], R7 ;  /* 0x0000340701007387 */ /* 0x0109e20000100800 */
[----:B------:R-:W-:Y:S02]  /*2c00*/  LOP3.LUT R4, R4, 0x8, R23, 0x78, !PT ;  /* 0x0000000804047812 */ /* 0x000fe400078e7817 */
[----:B------:R-:W-:Y:S02]  /*2c10*/  LOP3.LUT R2, R2, 0x18, R228, 0xf8, !PT ;  /* 0x0000001802027812 */ /* 0x000fe400078ef8e4 */
[----:B------:R-:W-:Y:S01]  /*2c20*/  LOP3.LUT R6, R6, R4, RZ, 0xfc, !PT ;  /* 0x0000000406067212 */ /* 0x000fe200078efcff */
[----:B---3--:R-:W-:Y:S01]  /*2c30*/  IMAD.SHL.U32 R5, R227, 0x2, RZ ;  /* 0x00000002e3057824 */ /* 0x008fe200078e00ff */
[C---:B----4-:R-:W-:Y:S02]  /*2c40*/  LOP3.LUT R7, R10.reuse, 0x7400, RZ, 0xc0, !PT ;  /* 0x000074000a077812 */ /* 0x050fe400078ec0ff */
[----:B------:R-:W-:Y:S02]  /*2c50*/  LOP3.LUT R10, R10, 0x120, RZ, 0xc0, !PT ;  /* 0x000001200a0a7812 */ /* 0x000fe400078ec0ff */
[----:B------:R-:W-:-:S02]  /*2c60*/  LOP3.LUT R7, R7, 0x6, R5, 0xf8, !PT ;  /* 0x0000000607077812 */ /* 0x000fc400078ef805 */
[----:B------:R-:W-:Y:S02]  /*2c70*/  LOP3.LUT R5, R11, 0x38, R5, 0xf8, !PT ;  /* 0x000000380b057812 */ /* 0x000fe400078ef805 */
[----:B------:R-:W-:Y:S02]  /*2c80*/  SHF.R.U32.HI R11, RZ, 0x1, R227 ;  /* 0x00000001ff0b7819 */ /* 0x000fe400000116e3 */
[----:B------:R-:W-:Y:S02]  /*2c90*/  LOP3.LUT R0, R10, 0x200, R12, 0xf8, !PT ;  /* 0x000002000a007812 */ /* 0x000fe400078ef80c */
[--C-:B------:R-:W-:Y:S02]  /*2ca0*/  LOP3.LUT R2, R2, 0x8, R11.reuse, 0x78, !PT ;  /* 0x0000000802027812 */ /* 0x100fe400078e780b */
[----:B------:R-:W-:Y:S02]  /*2cb0*/  LOP3.LUT R4, R5, 0x20, R11, 0x78, !PT ;  /* 0x0000002005047812 */ /* 0x000fe400078e780b */
[----:B------:R-:W-:-:S02]  /*2cc0*/  LOP3.LUT R226, R0, R2, RZ, 0xfc, !PT ;  /* 0x0000000200e27212 */ /* 0x000fc400078efcff */
[----:B------:R-:W-:Y:S02]  /*2cd0*/  LOP3.LUT R0, R7, R4, RZ, 0xfc, !PT ;  /* 0x0000000407007212 */ /* 0x000fe400078efcff */
[----:B------:R-:W-:-:S03]  /*2ce0*/  LEA R221, R6, UR6, 0x1 ;  /* 0x0000000606dd7c11 */ /* 0x000fc6000f8e08ff */
[----:B------:R3:W-:Y:S01]  /*2cf0*/  STL [R1+0x38], R0 ;  /* 0x0000380001007387 */ /* 0x0007e20000100800 */
[----:B------:R-:W-:Y:S01]  /*2d00*/  LOP3.LUT P0, RZ, R227, 0x2, RZ, 0xc0, !PT ;  /* 0x00000002e3ff7812 */ /* 0x000fe2000780c0ff */
[----:B------:R-:W-:Y:S02]  /*2d10*/  VIADD R221, R221, UR8 ;  /* 0x00000008dddd7c36 */ /* 0x000fe40008000000 */
[----:B------:R-:W-:Y:S01]  /*2d20*/  IMAD.IADD R223, R222, 0x1, R225 ;  /* 0x00000001dedf7824 */ /* 0x000fe200078e02e1 */
[----:B------:R-:W-:Y:S01]  /*2d30*/  SEL R224, R224, 0xffffffe0, !P0 ;  /* 0xffffffe0e0e07807 */ /* 0x000fe20004000000 */
[----:B---3--:R-:W-:-:S05]  /*2d40*/  IMAD.MOV.U32 R0, RZ, RZ, 0x10 ;  /* 0x00000010ff007424 */ /* 0x008fca00078e00ff */
[----:B-12---:R-:W-:-:S07]  /*2d50*/  SEL R0, R0, 0xfffffff0, !P2 ;  /* 0xfffffff000007807 */ /* 0x006fce0005000000 */
.L_x_404:
[----:B------:R-:W0:Y:S01]  /*2d60*/  LDGDEPBAR ;  /* 0x00000000000079af */ /* 0x000e220000000000 */
[----:B------:R-:W-:Y:S01]  /*2d70*/  IMAD.IADD R0, R221, 0x1, R225 ;  /* 0x00000001dd007824 */ /* 0x000fe200078e02e1 */
[----:B------:R-:W-:Y:S01]  /*2d80*/  PLOP3.LUT P0, PT, PT, PT, UP1, 0x80, 0x8 ;  /* 0x000000000008781c */ /* 0x000fe20003f0f018 */
[----:B------:R-:W-:Y:S05]  /*2d90*/  IMAD.SHL.U32 R228, R227, 0x2, RZ ;  /* 0x00000002e3e47824 */ /* 0x000fea00078e00ff */
[----:B------:R-:W2:Y:S01]  /*2da0*/  LDL R3, [R1+0x34] ;  /* 0x0000340001037983 */ /* 0x000ea20000100800 */
[----:B------:R-:W-:Y:S01]  /*2db0*/  PLOP3.LUT P4, PT, PT, PT, UP1, 0x80, 0x8 ;  /* 0x000000000008781c */ /* 0x000fe20003f8f018 */
[----:B------:R-:W-:Y:S01]  /*2dc0*/  UISETP.NE.AND UP2, UPT, UR47, URZ, UPT ;  /* 0x000000ff2f00728c */ /* 0x000fe2000bf45270 */
[----:B------:R-:W-:Y:S01]  /*2dd0*/  PLOP3.LUT P3, PT, PT, PT, UP1, 0x80, 0x8 ;  /* 0x000000000008781c */ /* 0x000fe20003f6f018 */
[----:B------:R-:W3:Y:S01]  /*2de0*/  LDL R2, [R1+0x30] ;  /* 0x0000300001027983 */ /* 0x000ee20000100800 */
[----:B------:R-:W-:Y:S02]  /*2df0*/  PLOP3.LUT P5, PT, PT, PT, UP1, 0x80, 0x8 ;  /* 0x000000000008781c */ /* 0x000fe40003faf018 */
[----:B------:R-:W-:Y:S01]  /*2e00*/  PLOP3.LUT P6, PT, PT, PT, UP1, 0x80, 0x8 ;  /* 0x000000000008781c */ /* 0x000fe20003fcf018 */
[----:B------:R-:W-:Y:S04]  /*2e10*/  STL [R1+0x64], R46 ;  /* 0x0000642e01007387 */ /* 0x000fe80000100800 */
        /* <DEDUP_REMOVED lines=9> */
[----:B------:R-:W-:Y:S01]  /*2eb0*/  STL [R1+0x3c], R36 ;  /* 0x00003c2401007387 */ /* 0x000fe20000100800 */
[----:B------:R-:W-:Y:S04]  /*2ec0*/  DEPBAR.LE SB0, 0x0 ;  /* 0x000080000000791a */ /* 0x000fe80000000000 */
[----:B------:R-:W-:Y:S06]  /*2ed0*/  BAR.SYNC.DEFER_BLOCKING 0x0 ;  /* 0x0000000000007b1d */ /* 0x000fec0000010000 */
[----:B------:R-:W-:Y:S08]  /*2ee0*/  LDSM.16.M88.4 R32, [R221] ;  /* 0x00000000dd20783b */ /* 0x000ff00000000200 */
[----:B------:R-:W1:Y:S08]  /*2ef0*/  LDSM.16.M88.4 R16, [R222+0x9000] ;  /* 0x00900000de10783b */ /* 0x000e700000000200 */
[----:B------:R-:W4:Y:S08]  /*2f00*/  LDSM.16.M88.4 R28, [R221+0x800] ;  /* 0x00080000dd1c783b */ /* 0x000f300000000200 */
[----:B------:R-:W4:Y:S08]  /*2f10*/  LDSM.16.M88.4 R132, [R222+0x9400] ;  /* 0x00940000de84783b */ /* 0x000f300000000200 */
[----:B------:R-:W-:Y:S08]  /*2f20*/  LDSM.16.M88.4 R136, [R0] ;  /* 0x000000000088783b */ /* 0x000ff00000000200 */
[----:B------:R-:W4:Y:S01]  /*2f30*/  LDSM.16.M88.4 R140, [R223+0x9000] ;  /* 0x00900000df8c783b */ /* 0x000f220000000200 */
[-C--:B-1----:R-:W-:Y:S07]  /*2f40*/  HMMA.16816.F32.BF16 R4, R32, R16.reuse, RZ ;  /* 0x000000102004723c */ /* 0x082fee00000418ff */
[----:B------:R-:W1:Y:S01]  /*2f50*/  LDSM.16.M88.4 R144, [R0+0x800] ;  /* 0x000800000090783b */ /* 0x000e620000000200 */
[C---:B----4-:R-:W-:Y:S07]  /*2f60*/  HMMA.16816.F32.BF16 R8, R28.reuse, R16, RZ ;  /* 0x000000101c08723c */ /* 0x050fee00000418ff */
[----:B------:R-:W4:Y:S01]  /*2f70*/  LDSM.16.M88.4 R148, [R223+0x9400] ;  /* 0x00940000df94783b */ /* 0x000f220000000200 */
[-C--:B------:R-:W-:Y:S07]  /*2f80*/  HMMA.16816.F32.BF16 R12, R28, R18.reuse, RZ ;  /* 0x000000121c0c723c */ /* 0x080fee00000418ff */
[----:B------:R-:W-:Y:S01]  /*2f90*/  LDSM.16.M88.4 R152, [R221+0x1000] ;  /* 0x00100000dd98783b */ /* 0x000fe20000000200 */
[C---:B------:R-:W-:Y:S07]  /*2fa0*/  HMMA.16816.F32.BF16 R16, R32.reuse, R18, RZ ;  /* 0x000000122010723c */ /* 0x040fee00000418ff */
[----:B------:R-:W4:Y:S01]  /*2fb0*/  LDSM.16.M88.4 R156, [R222+0xb000] ;  /* 0x00b00000de9c783b */ /* 0x000f220000000200 */
[-C--:B------:R-:W-:Y:S07]  /*2fc0*/  HMMA.16816.F32.BF16 R20, R32, R132.reuse, RZ ;  /* 0x000000842014723c */ /* 0x080fee00000418ff */
[----:B------:R-:W4:Y:S01]  /*2fd0*/  LDSM.16.M88.4 R160, [R221+0x1800] ;  /* 0x00180000dda0783b */ /* 0x000f220000000200 */
[C---:B------:R-:W-:Y:S07]  /*2fe0*/  HMMA.16816.F32.BF16 R24, R28.reuse, R132, RZ ;  /* 0x000000841c18723c */ /* 0x040fee00000418ff */
[----:B------:R-:W-:Y:S01]  /*2ff0*/  LDSM.16.M88.4 R164, [R223+0xb000] ;  /* 0x00b00000dfa4783b */ /* 0x000fe20000000200 */
[-C--:B------:R-:W-:Y:S07]  /*3000*/  HMMA.16816.F32.BF16 R28, R28, R134.reuse, RZ ;  /* 0x000000861c1c723c */ /* 0x080fee00000418ff */
[----:B------:R-:W-:Y:S01]  /*3010*/  LDSM.16.M88.4 R168, [R222+0xd000] ;  /* 0x00d00000dea8783b */ /* 0x000fe20000000200 */
[----:B------:R-:W-:Y:S07]  /*3020*/  HMMA.16816.F32.BF16 R32, R32, R134, RZ ;  /* 0x000000862020723c */ /* 0x000fee00000418ff */
[----:B------:R-:W4:Y:S01]  /*3030*/  LDSM.16.M88.4 R132, [R222+0xb400] ;  /* 0x00b40000de84783b */ /* 0x000f220000000200 */
[-C--:B------:R-:W-:Y:S08]  /*3040*/  HMMA.16816.F32.BF16 R4, R136, R140.reuse, R4 ;  /* 0x0000008c8804723c */ /* 0x080ff00000041804 */
[C---:B-1----:R-:W-:Y:S08]  /*3050*/  HMMA.16816.F32.BF16 R8, R144.reuse, R140, R8 ;  /* 0x0000008c9008723c */ /* 0x042ff00000041808 */
[-C--:B------:R-:W-:Y:S08]  /*3060*/  HMMA.16816.F32.BF16 R12, R144, R142.reuse, R12 ;  /* 0x0000008e900c723c */ /* 0x080ff0000004180c */
[C---:B------:R-:W-:Y:S01]  /*3070*/  HMMA.16816.F32.BF16 R16, R136.reuse, R142, R16 ;  /* 0x0000008e8810723c */ /* 0x040fe20000041810 */
[----:B------:R-:W1:Y:S07]  /*3080*/  LDSM.16.M88.4 R140, [R0+0x1000] ;  /* 0x00100000008c783b */ /* 0x000e6e0000000200 */
[-C--:B----4-:R-:W-:Y:S08]  /*3090*/  HMMA.16816.F32.BF16 R20, R136, R148.reuse, R20 ;  /* 0x000000948814723c */ /* 0x090ff00000041814 */
[C---:B------:R-:W-:Y:S08]  /*30a0*/  HMMA.16816.F32.BF16 R24, R144.reuse, R148, R24 ;  /* 0x000000949018723c */ /* 0x040ff00000041818 */
[-C--:B------:R-:W-:Y:S01]  /*30b0*/  HMMA.16816.F32.BF16 R28, R144, R150.reuse, R28 ;  /* 0x00000096901c723c */ /* 0x080fe2000004181c */
[----:B------:R-:W-:Y:S07]  /*30c0*/  LDSM.16.M88.4 R144, [R223+0xb400] ;  /* 0x00b40000df90783b */ /* 0x000fee0000000200 */
[----:B------:R-:W-:Y:S01]  /*30d0*/  HMMA.16816.F32.BF16 R32, R136, R150, R32 ;  /* 0x000000968820723c */ /* 0x000fe20000041820 */
[----:B------:R-:W4:Y:S07]  /*30e0*/  LDSM.16.M88.4 R136, [R0+0x1800] ;  /* 0x001800000088783b */ /* 0x000f2e0000000200 */
[-C--:B------:R-:W-:Y:S01]  /*30f0*/  HMMA.16816.F32.BF16 R4, R152, R156.reuse, R4 ;  /* 0x0000009c9804723c */ /* 0x080fe20000041804 */
[----:B------:R-:W2:Y:S07]  /*3100*/  LDSM.16.M88.4 R148, [R221+0x2000] ;  /* 0x00200000dd94783b */ /* 0x000eae0000000200 */
[C---:B------:R-:W-:Y:S08]  /*3110*/  HMMA.16816.F32.BF16 R8, R160.reuse, R156, R8 ;  /* 0x0000009ca008723c */ /* 0x040ff00000041808 */
[-C--:B------:R-:W-:Y:S08]  /*3120*/  HMMA.16816.F32.BF16 R12, R160, R158.reuse, R12 ;  /* 0x0000009ea00c723c */ /* 0x080ff0000004180c */
[C---:B------:R-:W-:Y:S01]  /*3130*/  HMMA.16816.F32.BF16 R16, R152.reuse, R158, R16 ;  /* 0x0000009e9810723c */ /* 0x040fe20000041810 */
[----:B------:R-:W-:Y:S07]  /*3140*/  LDSM.16.M88.4 R156, [R0+0x2000] ;  /* 0x00200000009c783b */ /* 0x000fee0000000200 */
[-C--:B------:R-:W-:Y:S08]  /*3150*/  HMMA.16816.F32.BF16 R20, R152, R132.reuse, R20 ;  /* 0x000000849814723c */ /* 0x080ff00000041814 */
[C---:B------:R-:W-:Y:S08]  /*3160*/  HMMA.16816.F32.BF16 R24, R160.reuse, R132, R24 ;  /* 0x00000084a018723c */ /* 0x040ff00000041818 */
[-C--:B------:R-:W-:Y:S01]  /*3170*/  HMMA.16816.F32.BF16 R28, R160, R134.reuse, R28 ;  /* 0x00000086a01c723c */ /* 0x080fe2000004181c */
[----:B------:R-:W-:Y:S07]  /*3180*/  LDSM.16.M88.4 R160, [R223+0xd000] ;  /* 0x00d00000dfa0783b */ /* 0x000fee0000000200 */
[----:B------:R-:W-:Y:S01]  /*3190*/  HMMA.16816.F32.BF16 R32, R152, R134, R32 ;  /* 0x000000869820723c */ /* 0x000fe20000041820 */
[----:B------:R-:W3:Y:S07]  /*31a0*/  LDSM.16.M88.4 R132, [R221+0x2800] ;  /* 0x00280000dd84783b */ /* 0x000eee0000000200 */
[-C--:B-1----:R-:W-:Y:S01]  /*31b0*/  HMMA.16816.F32.BF16 R4, R140, R164.reuse, R4 ;  /* 0x000000a48c04723c */ /* 0x082fe20000041804 */
[----:B------:R-:W1:Y:S07]  /*31c0*/  LDSM.16.M88.4 R152, [R222+0xd400] ;  /* 0x00d40000de98783b */ /* 0x000e6e0000000200 */
[C---:B----4-:R-:W-:Y:S08]  /*31d0*/  HMMA.16816.F32.BF16 R8, R136.reuse, R164, R8 ;  /* 0x000000a48808723c */ /* 0x050ff00000041808 */
[-C--:B------:R-:W-:Y:S08]  /*31e0*/  HMMA.16816.F32.BF16 R12, R136, R166.reuse, R12 ;  /* 0x000000a6880c723c */ /* 0x080ff0000004180c */
[C---:B------:R-:W-:Y:S08]  /*31f0*/  HMMA.16816.F32.BF16 R16, R140.reuse, R166, R16 ;  /* 0x000000a68c10723c */ /* 0x040ff00000041810 */
[-C--:B------:R-:W-:Y:S08]  /*3200*/  HMMA.16816.F32.BF16 R20, R140, R144.reuse, R20 ;  /* 0x000000908c14723c */ /* 0x080ff00000041814 */
[C---:B------:R-:W-:Y:S08]  /*3210*/  HMMA.16816.F32.BF16 R24, R136.reuse, R144, R24 ;  /* 0x000000908818723c */ /* 0x040ff00000041818 */
[-C--:B------:R-:W-:Y:S01]  /*3220*/  HMMA.16816.F32.BF16 R28, R136, R146.reuse, R28 ;  /* 0x00000092881c723c */ /* 0x080fe2000004181c */
[----:B------:R4:W1:Y:S07]  /*3230*/  LDSM.16.M88.4 R136, [R0+0x2800] ;  /* 0x002800000088783b */ /* 0x00086e0000000200 */
[----:B------:R-:W-:Y:S01]  /*3240*/  HMMA.16816.F32.BF16 R32, R140, R146, R32 ;  /* 0x000000928c20723c */ /* 0x000fe20000041820 */
[----:B------:R-:W-:Y:S02]  /*3250*/  IMAD.U32 R140, RZ, RZ, UR14 ;  /* 0x0000000eff8c7e24 */ /* 0x000fe4000f8e00ff */
[----:B------:R-:W-:Y:S05]  /*3260*/  IMAD.U32 R141, RZ, RZ, UR15 ;  /* 0x0000000fff8d7e24 */ /* 0x000fea000f8e00ff */
[-C--:B--2---:R-:W-:Y:S08]  /*3270*/  HMMA.16816.F32.BF16 R4, R148, R168.reuse, R4 ;  /* 0x000000a89404723c */ /* 0x084ff00000041804 */
[C---:B---3--:R-:W-:Y:S01]  /*3280*/  HMMA.16816.F32.BF16 R8, R132.reuse, R168, R8 ;  /* 0x000000a88408723c */ /* 0x048fe20000041808 */
[----:B----4-:R-:W-:Y:S07]  /*3290*/  IMAD.U32 R0, RZ, RZ, UR39 ;  /* 0x00000027ff007e24 */ /* 0x010fee000f8e00ff */
[-C--:B------:R-:W-:Y:S08]  /*32a0*/  HMMA.16816.F32.BF16 R12, R132, R170.reuse, R12 ;  /* 0x000000aa840c723c */ /* 0x080ff0000004180c */
[C---:B------:R-:W-:Y:S08]  /*32b0*/  HMMA.16816.F32.BF16 R16, R148.reuse, R170, R16 ;  /* 0x000000aa9410723c */ /* 0x040ff00000041810 */
[-C--:B-1----:R-:W-:Y:S08]  /*32c0*/  HMMA.16816.F32.BF16 R20, R148, R152.reuse, R20 ;  /* 0x000000989414723c */ /* 0x082ff00000041814 */
[C---:B------:R-:W-:Y:S08]  /*32d0*/  HMMA.16816.F32.BF16 R24, R132.reuse, R152, R24 ;  /* 0x000000988418723c */ /* 0x040ff00000041818 */
[-C--:B------:R-:W-:Y:S08]  /*32e0*/  HMMA.16816.F32.BF16 R28, R132, R154.reuse, R28 ;  /* 0x0000009a841c723c */ /* 0x080ff0000004181c */
[----:B------:R-:W-:Y:S08]  /*32f0*/  HMMA.16816.F32.BF16 R32, R148, R154, R32 ;  /* 0x0000009a9420723c */ /* 0x000ff00000041820 */
[-C--:B------:R-:W-:Y:S08]  /*3300*/  HMMA.16816.F32.BF16 R4, R156, R160.reuse, R4 ;  /* 0x000000a09c04723c */ /* 0x080ff00000041804 */
[C---:B------:R-:W-:Y:S08]  /*3310*/  HMMA.16816.F32.BF16 R8, R136.reuse, R160, R8 ;  /* 0x000000a08808723c */ /* 0x040ff00000041808 */
[-C--:B------:R-:W-:Y:S03]  /*3320*/  HMMA.16816.F32.BF16 R12, R136, R162.reuse, R12 ;  /* 0x000000a2880c723c */ /* 0x080fe6000004180c */
[----:B------:R-:W-:Y:S01]  /*3330*/  FMUL.FTZ R4, R4, UR10 ;  /* 0x0000000a04047c20 */ /* 0x000fe20008410000 */
[----:B------:R-:W-:Y:S01]  /*3340*/  FMUL.FTZ R5, R5, UR10 ;  /* 0x0000000a05057c20 */ /* 0x000fe20008410000 */
[----:B------:R-:W-:Y:S01]  /*3350*/  FMUL.FTZ R6, R6, UR10 ;  /* 0x0000000a06067c20 */ /* 0x000fe20008410000 */
[----:B------:R-:W-:Y:S01]  /*3360*/  FMUL.FTZ R7, R7, UR10 ;  /* 0x0000000a07077c20 */ /* 0x000fe20008410000 */
[----:B------:R-:W-:Y:S01]  /*3370*/  MUFU.TANH R148, R4 ;  /* 0x0000000400947308 */ /* 0x000fe20000002400 */
[C---:B------:R-:W-:Y:S04]  /*3380*/  HMMA.16816.F32.BF16 R16, R156.reuse, R162, R16 ;  /* 0x000000a29c10723c */ /* 0x040fe80000041810 */
[----:B------:R-:W-:Y:S01]  /*3390*/  FMUL.FTZ R11, R11, UR10 ;  /* 0x0000000a0b0b7c20 */ /* 0x000fe20008410000 */
[----:B------:R-:W-:Y:S01]  /*33a0*/  FMUL.FTZ R10, R10, UR10 ;  /* 0x0000000a0a0a7c20 */ /* 0x000fe20008410000 */
[----:B------:R-:W-:Y:S03]  /*33b0*/  FMUL.FTZ R9, R9, UR10 ;  /* 0x0000000a09097c20 */ /* 0x000fe60008410000 */
[----:B------:R-:W1:Y:S01]  /*33c0*/  MUFU.TANH R143, R5 ;  /* 0x00000005008f7308 */ /* 0x000e620000002400 */
[----:B------:R-:W-:Y:S01]  /*33d0*/  FMUL.FTZ R8, R8, UR10 ;  /* 0x0000000a08087c20 */ /* 0x000fe20008410000 */
[----:B------:R-:W-:Y:S01]  /*33e0*/  FMUL.FTZ R12, R12, UR10 ;  /* 0x0000000a0c0c7c20 */ /* 0x000fe20008410000 */
[----:B------:R-:W-:Y:S01]  /*33f0*/  FMUL.FTZ R14, R14, UR10 ;  /* 0x0000000a0e0e7c20 */ /* 0x000fe20008410000 */
[----:B------:R-:W-:Y:S01]  /*3400*/  FMUL.FTZ R15, R15, UR10 ;  /* 0x0000000a0f0f7c20 */ /* 0x000fe20008410000 */
[----:B------:R-:W-:Y:S05]  /*3410*/  FMUL.FTZ R13, R13, UR10 ;  /* 0x0000000a0d0d7c20 */ /* 0x000fea0008410000 */
[----:B------:R2:W-:Y:S01]  /*3420*/  MUFU.TANH R170, R8 ;  /* 0x0000000800aa7308 */ /* 0x0005e20000002400 */
[----:B------:R-:W-:Y:S01]  /*3430*/  FMUL.FTZ R16, R16, UR10 ;  /* 0x0000000a10107c20 */ /* 0x000fe20008410000 */
[----:B------:R-:W-:Y:S01]  /*3440*/  FMUL.FTZ R17, R17, UR10 ;  /* 0x0000000a11117c20 */ /* 0x000fe20008410000 */
[----:B------:R-:W-:Y:S01]  /*3450*/  FMUL.FTZ R18, R18, UR10 ;  /* 0x0000000a12127c20 */ /* 0x000fe20008410000 */
[----:B------:R-:W-:Y:S06]  /*3460*/  FMUL.FTZ R19, R19, UR10 ;  /* 0x0000000a13137c20 */ /* 0x000fec0008410000 */
[----:B------:R3:W-:Y:S10]  /*3470*/  MUFU.TANH R168, R12 ;  /* 0x0000000c00a87308 */ /* 0x0007f40000002400 */
[----:B------:R-:W-:Y:S01]  /*3480*/  MUFU.TANH R165, R6 ;  /* 0x0000000600a57308 */ /* 0x000fe20000002400 */
[----:B--2---:R-:W-:Y:S09]  /*3490*/  FMUL.FTZ R8, R3, 1.4426950216293334961 ;  /* 0x3fb8aa3b03087820 */ /* 0x004ff20000410000 */
[----:B------:R2:W-:Y:S01]  /*34a0*/  MUFU.TANH R234, R11 ;  /* 0x0000000b00ea7308 */ /* 0x0005e20000002400 */
[----:B---3--:R-:W3:Y:S09]  /*34b0*/  LDL R12, [R1+0x2c] ;  /* 0x00002c00010c7983 */ /* 0x008ef20000100800 */
[----:B------:R4:W1:Y:S10]  /*34c0*/  MUFU.TANH R164, R7 ;  /* 0x0000000700a47308 */ /* 0x0008740000002400 */
[----:B------:R1:W1:Y:S01]  /*34d0*/  MUFU.TANH R229, R9 ;  /* 0x0000000900e57308 */ /* 0x0002620000002400 */
[----:B--2---:R-:W2:Y:S09]  /*34e0*/  LDL R11, [R1+0x28] ;  /* 0x00002800010b7983 */ /* 0x004eb20000100800 */
[----:B------:R-:W-:Y:S01]  /*34f0*/  MUFU.TANH R233, R14 ;  /* 0x0000000e00e97308 */ /* 0x000fe20000002400 */
[----:B----4-:R-:W4:Y:S09]  /*3500*/  LDSM.16.M88.4 R4, [R223+0xd400] ;  /* 0x00d40000df04783b */ /* 0x010f320000000200 */
[----:B------:R4:W4:Y:S01]  /*3510*/  MUFU.TANH R235, R10 ;  /* 0x0000000a00eb7308 */ /* 0x0009220000002400 */
[----:B-1----:R-:W-:Y:S02]  /*3520*/  @P0 LOP3.LUT R9, R228, 0x6, RZ, 0xc0, !PT ;  /* 0x00000006e4090812 */ /* 0x002fe400078ec0ff */
[----:B------:R-:W-:Y:S02]  /*3530*/  SHF.R.U32.HI R228, RZ, 0x1, R227 ;  /* 0x00000001ffe47819 */ /* 0x000fe400000116e3 */
[----:B------:R-:W-:Y:S02]  /*3540*/  PLOP3.LUT P0, PT, PT, PT, UP1, 0x80, 0x8 ;  /* 0x000000000008781c */ /* 0x000fe40003f0f018 */
[----:B------:R-:W-:Y:S03]  /*3550*/  @P4 LOP3.LUT R9, R9, 0x1e0, R228, 0xf8, !PT ;  /* 0x000001e009094812 */ /* 0x000fe600078ef8e4 */
[----:B------:R-:W-:Y:S01]  /*3560*/  MUFU.TANH R232, R15 ;  /* 0x0000000f00e87308 */ /* 0x000fe20000002400 */
[----:B------:R-:W-:Y:S01]  /*3570*/  FSETP.NEU.FTZ.AND P4, PT, R3, -INF , PT ;  /* 0xff8000000300780b */ /* 0x000fe20003f9d000 */
[----:B------:R-:W-:Y:S01]  /*3580*/  FMUL.FTZ R3, R2, 1.4426950216293334961 ;  /* 0x3fb8aa3b02037820 */ /* 0x000fe20000410000 */
[----:B------:R-:W-:Y:S02]  /*3590*/  @P3 LEA R9, R0, R9, 0x7 ;  /* 0x0000000900093211 */ /* 0x000fe400078e38ff */
[----:B------:R-:W-:Y:S02]  /*35a0*/  PLOP3.LUT P3, PT, PT, PT, UP1, 0x80, 0x8 ;  /* 0x000000000008781c */ /* 0x000fe40003f6f018 */
[C---:B------:R-:W-:Y:S03]  /*35b0*/  @P5 ISETP.GE.AND P5, PT, R9.reuse, UR38, PT ;  /* 0x0000002609005c0c */ /* 0x040fe6000bfa6270 */
[----:B------:R-:W-:Y:S01]  /*35c0*/  MUFU.TANH R167, R13 ;  /* 0x0000000d00a77308 */ /* 0x000fe20000002400 */
[----:B------:R-:W-:Y:S01]  /*35d0*/  FSEL R8, R8, RZ, P4 ;  /* 0x000000ff08087208 */ /* 0x000fe20002000000 */
[----:B------:R-:W-:Y:S01]  /*35e0*/  @P0 VIADD R0, R9, 0x1 ;  /* 0x0000000109000836 */ /* 0x000fe20000000000 */
[----:B------:R-:W-:Y:S01]  /*35f0*/  PLOP3.LUT P0, PT, PT, PT, UP1, 0x80, 0x8 ;  /* 0x000000000008781c */ /* 0x000fe20003f0f018 */
[----:B----4-:R-:W-:Y:S01]  /*3600*/  IMAD.MOV.U32 R10, RZ, RZ, R143 ;  /* 0x000000ffff0a7224 */ /* 0x010fe200078e008f */
[----:B------:R-:W-:Y:S02]  /*3610*/  PLOP3.LUT P4, PT, PT, PT, UP1, 0x80, 0x8 ;  /* 0x000000000008781c */ /* 0x000fe40003f8f018 */
[----:B------:R-:W-:Y:S03]  /*3620*/  @P6 ISETP.GE.AND P6, PT, R0, UR38, PT ;  /* 0x0000002600006c0c */ /* 0x000fe6000bfc6270 */
[----:B------:R-:W-:Y:S01]  /*3630*/  MUFU.TANH R42, R16 ;  /* 0x00000010002a7308 */ /* 0x000fe20000002400 */
[----:B------:R-:W-:Y:S01]  /*3640*/  IMAD.MOV.U32 R0, RZ, RZ, R148 ;  /* 0x000000ffff007224 */ /* 0x000fe200078e0094 */
[----:B------:R-:W-:Y:S02]  /*3650*/  @P3 FSEL R0, R148, -INF , !P5 ;  /* 0xff80000094003808 */ /* 0x000fe40006800000 */
[----:B------:R-:W-:Y:S03]  /*3660*/  PLOP3.LUT P3, PT, PT, PT, UP1, 0x80, 0x8 ;  /* 0x000000000008781c */ /* 0x000fe60003f6f018 */
[----:B------:R-:W-:Y:S01]  /*3670*/  FFMA.FTZ R0, R0, UR9, -R8 ;  /* 0x0000000900007c23 */ /* 0x000fe20008010808 */
[----:B------:R-:W-:Y:S01]  /*3680*/  @P0 FSEL R10, R143, -INF , !P6 ;  /* 0xff8000008f0a0808 */ /* 0x000fe20007000000 */
[-C--:B------:R-:W-:Y:S01]  /*3690*/  HMMA.16816.F32.BF16 R20, R156, R4.reuse, R20 ;  /* 0x000000049c14723c */ /* 0x080fe20000041814 */
[----:B------:R-:W-:Y:S02]  /*36a0*/  MUFU.TANH R41, R17 ;  /* 0x0000001100297308 */ /* 0x000fe40000002400 */
[----:B------:R-:W-:Y:S01]  /*36b0*/  FSETP.NEU.FTZ.AND P0, PT, R2, -INF , PT ;  /* 0xff8000000200780b */ /* 0x000fe20003f1d000 */
[----:B------:R-:W-:Y:S03]  /*36c0*/  IMAD.MOV.U32 R2, RZ, RZ, R164 ;  /* 0x000000ffff027224 */ /* 0x000fe600078e00a4 */
[----:B------:R-:W-:Y:S01]  /*36d0*/  FSEL R3, R3, RZ, P0 ;  /* 0x000000ff03037208 */ /* 0x000fe20000000000 */
[C---:B------:R-:W-:Y:S03]  /*36e0*/  HMMA.16816.F32.BF16 R24, R136.reuse, R4, R24 ;  /* 0x000000048818723c */ /* 0x040fe60000041818 */
[----:B------:R1:W-:Y:S01]  /*36f0*/  MUFU.EX2 R150, R0 ;  /* 0x0000000000967308 */ /* 0x0003e20000000800 */
[----:B------:R-:W-:Y:S02]  /*3700*/  PLOP3.LUT P0, PT, PT, PT, UP1, 0x80, 0x8 ;  /* 0x000000000008781c */ /* 0x000fe40003f0f018 */
[----:B------:R-:W-:Y:S01]  /*3710*/  @P3 FSEL R2, R164, -INF , !P6 ;  /* 0xff800000a4023808 */ /* 0x000fe20007000000 */
[----:B------:R-:W-:Y:S01]  /*3720*/  FFMA.FTZ R4, R10, UR9, -R8 ;  /* 0x000000090a047c23 */ /* 0x000fe20008010808 */
[----:B------:R-:W-:Y:S01]  /*3730*/  PLOP3.LUT P3, PT, PT, PT, UP1, 0x80, 0x8 ;  /* 0x000000000008781c */ /* 0x000fe20003f6f018 */
[-C--:B------:R-:W-:Y:S04]  /*3740*/  HMMA.16816.F32.BF16 R28, R136, R6.reuse, R28 ;  /* 0x00000006881c723c */ /* 0x080fe8000004181c */
[----:B------:R4:W-:Y:S01]  /*3750*/  MUFU.EX2 R163, R4 ;  /* 0x0000000400a37308 */ /* 0x0009e20000000800 */
[----:B------:R-:W-:Y:S01]  /*3760*/  MOV R10, R229 ;  /* 0x000000e5000a7202 */ /* 0x000fe20000000f00 */
[----:B------:R-:W-:Y:S01]  /*3770*/  FMUL.FTZ R20, R20, UR10 ;  /* 0x0000000a14147c20 */ /* 0x000fe20008410000 */
[----:B------:R-:W-:Y:S01]  /*3780*/  FMUL.FTZ R21, R21, UR10 ;  /* 0x0000000a15157c20 */ /* 0x000fe20008410000 */
[----:B------:R-:W-:Y:S01]  /*3790*/  FMUL.FTZ R23, R23, UR10 ;  /* 0x0000000a17177c20 */ /* 0x000fe20008410000 */
[----:B------:R-:W-:Y:S01]  /*37a0*/  @P0 FSEL R10, R229, -INF , !P6 ;  /* 0xff800000e50a0808 */ /* 0x000fe20007000000 */
[----:B------:R-:W-:Y:S04]  /*37b0*/  HMMA.16816.F32.BF16 R32, R156, R6, R32 ;  /* 0x000000069c20723c */ /* 0x000fe80000041820 */
[----:B------:R-:W-:Y:S01]  /*37c0*/  MUFU.TANH R155, R18 ;  /* 0x00000012009b7308 */ /* 0x000fe20000002400 */
[----:B-1----:R-:W-:Y:S01]  /*37d0*/  MOV R0, R165 ;  /* 0x000000a500007202 */ /* 0x002fe20000000f00 */
[----:B------:R-:W-:Y:S01]  /*37e0*/  FMUL.FTZ R22, R22, UR10 ;  /* 0x0000000a16167c20 */ /* 0x000fe20008410000 */
[----:B------:R-:W-:Y:S01]  /*37f0*/  @P4 FSEL R0, R165, -INF , !P5 ;  /* 0xff800000a5004808 */ /* 0x000fe20006800000 */
[----:B------:R-:W-:Y:S01]  /*3800*/  FMUL.FTZ R25, R25, UR10 ;  /* 0x0000000a19197c20 */ /* 0x000fe20008410000 */
[----:B------:R-:W-:Y:S05]  /*3810*/  FMUL.FTZ R24, R24, UR10 ;  /* 0x0000000a18187c20 */ /* 0x000fea0008410000 */
[----:B------:R-:W1:Y:S01]  /*3820*/  MUFU.TANH R154, R19 ;  /* 0x00000013009a7308 */ /* 0x000e620000002400 */
[----:B----4-:R-:W-:Y:S02]  /*3830*/  IMAD.MOV.U32 R4, RZ, RZ, R235 ;  /* 0x000000ffff047224 */ /* 0x010fe400078e00eb */
[--C-:B------:R-:W-:Y:S01]  /*3840*/  FFMA.FTZ R0, R0, UR9, -R3.reuse ;  /* 0x0000000900007c23 */ /* 0x100fe20008010803 */
[----:B------:R-:W-:Y:S01]  /*3850*/  FMUL.FTZ R26, R26, UR10 ;  /* 0x0000000a1a1a7c20 */ /* 0x000fe20008410000 */
[----:B------:R-:W-:Y:S01]  /*3860*/  FMUL.FTZ R27, R27, UR10 ;  /* 0x0000000a1b1b7c20 */ /* 0x000fe20008410000 */
[----:B------:R-:W-:Y:S01]  /*3870*/  FMUL.FTZ R28, R28, UR10 ;  /* 0x0000000a1c1c7c20 */ /* 0x000fe20008410000 */
[----:B------:R-:W-:Y:S01]  /*3880*/  FMUL.FTZ R29, R29, UR10 ;  /* 0x0000000a1d1d7c20 */ /* 0x000fe20008410000 */
[----:B------:R-:W-:Y:S02]  /*3890*/  FMUL.FTZ R30, R30, UR10 ;  /* 0x0000000a1e1e7c20 */ /* 0x000fe40008410000 */
[----:B------:R4:W-:Y:S01]  /*38a0*/  MUFU.EX2 R245, R0 ;  /* 0x0000000000f57308 */ /* 0x0009e20000000800 */
[----:B------:R-:W-:Y:S01]  /*38b0*/  FMUL.FTZ R31, R31, UR10 ;  /* 0x0000000a1f1f7c20 */ /* 0x000fe20008410000 */
[----:B------:R-:W-:Y:S01]  /*38c0*/  FMUL.FTZ R32, R32, UR10 ;  /* 0x0000000a20207c20 */ /* 0x000fe20008410000 */
[----:B------:R-:W-:Y:S01]  /*38d0*/  FMUL.FTZ R34, R34, UR10 ;  /* 0x0000000a22227c20 */ /* 0x000fe20008410000 */
[----:B------:R-:W-:Y:S01]  /*38e0*/  FMUL.FTZ R33, R33, UR10 ;  /* 0x0000000a21217c20 */ /* 0x000fe20008410000 */
[----:B------:R-:W-:Y:S05]  /*38f0*/  FMUL.FTZ R35, R35, UR10 ;  /* 0x0000000a23237c20 */ /* 0x000fea0008410000 */
[----:B------:R-:W-:Y:S01]  /*3900*/  MUFU.TANH R40, R20 ;  /* 0x0000001400287308 */ /* 0x000fe20000002400 */
[----:B-1----:R-:W-:Y:S09]  /*3910*/  MOV R7, R154 ;  /* 0x0000009a00077202 */ /* 0x002ff20000000f00 */
[----:B------:R-:W-:Y:S01]  /*3920*/  MUFU.TANH R39, R21 ;  /* 0x0000001500277308 */ /* 0x000fe20000002400 */
[----:B----4-:R-:W-:Y:S09]  /*3930*/  FFMA.FTZ R0, R2, UR9, -R3 ;  /* 0x0000000902007c23 */ /* 0x010ff20008010803 */
[----:B------:R1:W-:Y:S10]  /*3940*/  MUFU.EX2 R244, R0 ;  /* 0x0000000000f47308 */ /* 0x0003f40000000800 */
[----:B------:R-:W-:Y:S10]  /*3950*/  MUFU.TANH R149, R23 ;  /* 0x0000001700957308 */ /* 0x000ff40000002400 */
[----:B------:R-:W-:Y:S01]  /*3960*/  MUFU.TANH R151, R22 ;  /* 0x0000001600977308 */ /* 0x000fe20000002400 */
[----:B-1----:R-:W-:Y:S01]  /*3970*/  IMAD.MOV.U32 R0, RZ, RZ, R170 ;  /* 0x000000ffff007224 */ /* 0x002fe200078e00aa */
[----:B------:R-:W-:Y:S02]  /*3980*/  @P3 FSEL R0, R170, -INF , !P5 ;  /* 0xff800000aa003808 */ /* 0x000fe40006800000 */
[----:B------:R-:W-:Y:S06]  /*3990*/  PLOP3.LUT P3, PT, PT, PT, UP1, 0x80, 0x8 ;  /* 0x000000000008781c */ /* 0x000fec0003f6f018 */
[----:B------:R-:W-:Y:S10]  /*39a0*/  MUFU.TANH R160, R25 ;  /* 0x0000001900a07308 */ /* 0x000ff40000002400 */
        /* <DEDUP_REMOVED lines=10> */
[----:B------:R-:W-:Y:S01]  /*3a50*/  MUFU.TANH R162, R31 ;  /* 0x0000001f00a27308 */ /* 0x000fe20000002400 */
[C---:B---3--:R-:W-:Y:S01]  /*3a60*/  FMUL.FTZ R2, R12.reuse, 1.4426950216293334961 ;  /* 0x3fb8aa3b0c027820 */ /* 0x048fe20000410000 */
[----:B------:R-:W-:Y:S04]  /*3a70*/  FSETP.NEU.FTZ.AND P4, PT, R12, -INF , PT ;  /* 0xff8000000c00780b */ /* 0x000fe80003f9d000 */
[----:B------:R-:W-:Y:S02]  /*3a80*/  FSEL R2, R2, RZ, P4 ;  /* 0x000000ff02027208 */ /* 0x000fe40002000000 */
[----:B------:R-:W-:Y:S03]  /*3a90*/  PLOP3.LUT P4, PT, PT, PT, UP1, 0x80, 0x8 ;  /* 0x000000000008781c */ /* 0x000fe60003f8f018 */
[--C-:B------:R-:W-:Y:S01]  /*3aa0*/  FFMA.FTZ R0, R0, UR9, -R2.reuse ;  /* 0x0000000900007c23 */ /* 0x100fe20008010802 */
[----:B------:R-:W-:Y:S03]  /*3ab0*/  FFMA.FTZ R10, R10, UR9, -R2 ;  /* 0x000000090a0a7c23 */ /* 0x000fe60008010802 */
[----:B------:R1:W-:Y:S01]  /*3ac0*/  MUFU.EX2 R247, R0 ;  /* 0x0000000000f77308 */ /* 0x0003e20000000800 */
[C---:B--2---:R-:W-:Y:S01]  /*3ad0*/  FMUL.FTZ R5, R11.reuse, 1.4426950216293334961 ;  /* 0x3fb8aa3b0b057820 */ /* 0x044fe20000410000 */
[----:B------:R-:W-:Y:S02]  /*3ae0*/  FSETP.NEU.FTZ.AND P0, PT, R11, -INF , PT ;  /* 0xff8000000b00780b */ /* 0x000fe40003f1d000 */
[----:B------:R-:W2:Y:S02]  /*3af0*/  LDL R11, [R1+0x38] ;  /* 0x00003800010b7983 */ /* 0x000ea40000100800 */
[----:B------:R-:W-:Y:S02]  /*3b00*/  @P4 FSEL R4, R235, -INF , !P5 ;  /* 0xff800000eb044808 */ /* 0x000fe40006800000 */
[----:B------:R-:W-:Y:S02]  /*3b10*/  PLOP3.LUT P5, PT, PT, PT, UP1, 0x80, 0x8 ;  /* 0x000000000008781c */ /* 0x000fe40003faf018 */
[----:B------:R3:W-:Y:S01]  /*3b20*/  MUFU.EX2 R248, R10 ;  /* 0x0000000a00f87308 */ /* 0x0007e20000000800 */
[----:B------:R-:W-:Y:S02]  /*3b30*/  PLOP3.LUT P4, PT, PT, PT, UP1, 0x80, 0x8 ;  /* 0x000000000008781c */ /* 0x000fe40003f8f018 */
[----:B-1----:R-:W-:Y:S01]  /*3b40*/  FSEL R0, R5, RZ, P0 ;  /* 0x000000ff05007208 */ /* 0x002fe20000000000 */
[----:B------:R-:W-:Y:S01]  /*3b50*/  IMAD.MOV.U32 R5, RZ, RZ, R234 ;  /* 0x000000ffff057224 */ /* 0x000fe200078e00ea */
[----:B------:R-:W-:Y:S02]  /*3b60*/  @P3 FSEL R5, R234, -INF , !P6 ;  /* 0xff800000ea053808 */ /* 0x000fe40007000000 */
[----:B------:R-:W-:Y:S01]  /*3b70*/  PLOP3.LUT P0, PT, PT, PT, UP1, 0x80, 0x8 ;  /* 0x000000000008781c */ /* 0x000fe20003f0f018 */
[--C-:B------:R-:W-:Y:S01]  /*3b80*/  FFMA.FTZ R4, R4, UR9, -R0.reuse ;  /* 0x0000000904047c23 */ /* 0x100fe20008010800 */
[----:B------:R-:W-:Y:S02]  /*3b90*/  PLOP3.LUT P3, PT, PT, PT, UP1, 0x80, 0x8 ;  /* 0x000000000008781c */ /* 0x000fe40003f6f018 */
[----:B------:R-:W-:Y:S01]  /*3ba0*/  PLOP3.LUT P6, PT, PT, PT, UP1, 0x80, 0x8 ;  /* 0x000000000008781c */ /* 0x000fe20003fcf018 */
[----:B------:R1:W4:Y:S01]  /*3bb0*/  MUFU.EX2 R12, R4 ;  /* 0x00000004000c7308 */ /* 0x0003220000000800 */
[----:B---3--:R-:W-:Y:S01]  /*3bc0*/  MOV R10, R167 ;  /* 0x000000a7000a7202 */ /* 0x008fe20000000f00 */
[----:B-1----:R-:W-:Y:S01]  /*3bd0*/  FFMA.FTZ R4, R5, UR9, -R0 ;  /* 0x0000000905047c23 */ /* 0x002fe20008010800 */
[----:B------:R-:W-:Y:S01]  /*3be0*/  @P4 VIADD R5, R9, 0x9 ;  /* 0x0000000909054836 */ /* 0x000fe20000000000 */
[----:B------:R-:W-:Y:S01]  /*3bf0*/  PLOP3.LUT P4, PT, PT, PT, UP1, 0x80, 0x8 ;  /* 0x000000000008781c */ /* 0x000fe20003f8f018 */
[----:B----4-:R-:W-:Y:S05]  /*3c00*/  STL [R1], R12 ;  /* 0x0000000c01007387 */ /* 0x010fea0000100800 */
[----:B------:R1:W-:Y:S02]  /*3c10*/  MUFU.EX2 R252, R4 ;  /* 0x0000000400fc7308 */ /* 0x0003e40000000800 */
[----:B------:R-:W-:Y:S01]  /*3c20*/  @P6 ISETP.GE.AND P6, PT, R5, UR38, PT ;  /* 0x0000002605006c0c */ /* 0x000fe2000bfc6270 */
[----:B------:R-:W-:Y:S01]  /*3c30*/  IMAD.MOV.U32 R5, RZ, RZ, R232 ;  /* 0x000000ffff057224 */ /* 0x000fe200078e00e8 */
[----:B------:R-:W3:Y:S01]  /*3c40*/  LDL R142, [R1+0x24] ;  /* 0x00002400018e7983 */ /* 0x000ee20000100800 */
[----:B-1----:R-:W-:Y:S02]  /*3c50*/  @P0 IADD3 R4, PT, PT, R9, 0x8, RZ ;  /* 0x0000000809040810 */ /* 0x002fe40007ffe0ff */
[----:B------:R-:W-:Y:S02]  /*3c60*/  PLOP3.LUT P0, PT, PT, PT, UP1, 0x80, 0x8 ;  /* 0x000000000008781c */ /* 0x000fe40003f0f018 */
[----:B------:R-:W-:Y:S01]  /*3c70*/  @P5 ISETP.GE.AND P5, PT, R4, UR38, PT ;  /* 0x0000002604005c0c */ /* 0x000fe2000bfa6270 */
[----:B------:R-:W-:Y:S03]  /*3c80*/  IMAD.MOV.U32 R4, RZ, RZ, R168 ;  /* 0x000000ffff047224 */ /* 0x000fe600078e00a8 */
[----:B------:R-:W-:Y:S02]  /*3c90*/  @P3 FSEL R4, R168, -INF , !P5 ;  /* 0xff800000a8043808 */ /* 0x000fe40006800000 */
[----:B------:R-:W-:Y:S03]  /*3ca0*/  PLOP3.LUT P3, PT, PT, PT, UP1, 0x80, 0x8 ;  /* 0x000000000008781c */ /* 0x000fe60003f6f018 */
[--C-:B------:R-:W-:Y:S02]  /*3cb0*/  FFMA.FTZ R4, R4, UR9, -R2.reuse ;  /* 0x0000000904047c23 */ /* 0x100fe40008010802 */
[----:B------:R-:W-:Y:S02]  /*3cc0*/  @P0 FSEL R10, R167, -INF , !P6 ;  /* 0xff800000a70a0808 */ /* 0x000fe40007000000 */
[----:B------:R1:W-:Y:S01]  /*3cd0*/  MUFU.EX2 R242, R4 ;  /* 0x0000000400f27308 */ /* 0x0003e20000000800 */
[----:B------:R-:W-:Y:S02]  /*3ce0*/  PLOP3.LUT P0, PT, PT, PT, UP1, 0x80, 0x8 ;  /* 0x000000000008781c */ /* 0x000fe40003f0f018 */
[----:B------:R-:W-:Y:S03]  /*3cf0*/  FFMA.FTZ R6, R10, UR9, -R2 ;  /* 0x000000090a067c23 */ /* 0x000fe60008010802 */
[----:B------:R-:W-:Y:S02]  /*3d00*/  @P3 FSEL R5, R232, -INF , !P6 ;  /* 0xff800000e8053808 */ /* 0x000fe40007000000 */
[----:B------:R-:W-:Y:S02]  /*3d10*/  PLOP3.LUT P3, PT, PT, PT, UP1, 0x80, 0x8 ;  /* 0x000000000008781c */ /* 0x000fe40003f6f018 */
[----:B------:R4:W-:Y:S01]  /*3d20*/  MUFU.EX2 R241, R6 ;  /* 0x0000000600f17308 */ /* 0x0009e20000000800 */
[----:B-1----:R-:W-:Y:S01]  /*3d30*/  IMAD.MOV.U32 R4, RZ, RZ, R233 ;  /* 0x000000ffff047224 */ /* 0x002fe200078e00e9 */
[----:B------:R-:W-:Y:S02]  /*3d40*/  @P4 FSEL R4, R233, -INF , !P5 ;  /* 0xff800000e9044808 */ /* 0x000fe40006800000 */
[----:B------:R-:W-:Y:S03]  /*3d50*/  PLOP3.LUT P4, PT, PT, PT, UP1, 0x80, 0x8 ;  /* 0x000000000008781c */ /* 0x000fe60003f8f018 */
[--C-:B------:R-:W-:Y:S01]  /*3d60*/  FFMA.FTZ R4, R4, UR9, -R0.reuse ;  /* 0x0000000904047c23 */ /* 0x100fe20008010800 */
[----:B----4-:R-:W-:Y:S03]  /*3d70*/  IMAD.MOV.U32 R6, RZ, RZ, R155 ;  /* 0x000000ffff067224 */ /* 0x010fe600078e009b */
[----:B------:R1:W-:Y:S06]  /*3d80*/  MUFU.EX2 R251, R4 ;  /* 0x0000000400fb7308 */ /* 0x0003ec0000000800 */
[----:B------:R-:W-:Y:S02]  /*3d90*/  @P4 FSEL R6, R155, -INF , !P5 ;  /* 0xff8000009b064808 */ /* 0x000fe40006800000 */
[----:B------:R-:W-:Y:S01]  /*3da0*/  PLOP3.LUT P4, PT, PT, PT, UP1, 0x80, 0x8 ;  /* 0x000000000008781c */ /* 0x000fe20003f8f018 */
[----:B-1----:R-:W-:Y:S01]  /*3db0*/  FFMA.FTZ R4, R5, UR9, -R0 ;  /* 0x0000000905047c23 */ /* 0x002fe20008010800 */
[----:B------:R-:W-:Y:S01]  /*3dc0*/  IMAD.MOV.U32 R5, RZ, RZ, R41 ;  /* 0x000000ffff057224 */ /* 0x000fe200078e0029 */
[----:B------:R-:W-:Y:S02]  /*3dd0*/  @P3 FSEL R5, R41, -INF , !P6 ;  /* 0xff80000029053808 */ /* 0x000fe40007000000 */
[----:B------:R1:W4:Y:S01]  /*3de0*/  MUFU.EX2 R250, R4 ;  /* 0x0000000400fa7308 */ /* 0x0003220000000800 */
[----:B------:R-:W-:Y:S02]  /*3df0*/  PLOP3.LUT P3, PT, PT, PT, UP1, 0x80, 0x8 ;  /* 0x000000000008781c */ /* 0x000fe40003f6f018 */
[----:B-1----:R-:W-:Y:S02]  /*3e00*/  MOV R4, R42 ;  /* 0x0000002a00047202 */ /* 0x002fe40000000f00 */
[----:B------:R-:W-:Y:S02]  /*3e10*/  @P0 FSEL R4, R42, -INF , !P5 ;  /* 0xff8000002a040808 */ /* 0x000fe40006800000 */
[----:B------:R-:W-:Y:S02]  /*3e20*/  PLOP3.LUT P0, PT, PT, PT, UP1, 0x80, 0x8 ;  /* 0x000000000008781c */ /* 0x000fe40003f0f018 */
[----:B------:R-:W-:Y:S01]  /*3e30*/  PLOP3.LUT P5, PT, PT, PT, UP1, 0x80, 0x8 ;  /* 0x000000000008781c */ /* 0x000fe20003faf018 */
[--C-:B------:R-:W-:Y:S04]  /*3e40*/  FFMA.FTZ R4, R4, UR9, -R8.reuse ;  /* 0x0000000904047c23 */ /* 0x100fe80008010808 */
[----:B------:R1:W-:Y:S06]  /*3e50*/  MUFU.EX2 R46, R4 ;  /* 0x00000004002e7308 */ /* 0x0003ec0000000800 */
[----:B------:R-:W-:Y:S02]  /*3e60*/  @P0 FSEL R7, R154, -INF , !P6 ;  /* 0xff8000009a070808 */ /* 0x000fe40007000000 */
[----:B------:R-:W-:Y:S02]  /*3e70*/  PLOP3.LUT P0, PT, PT, PT, UP1, 0x80, 0x8 ;  /* 0x000000000008781c */ /* 0x000fe40003f0f018 */
[----:B------:R-:W-:Y:S01]  /*3e80*/  PLOP3.LUT P6, PT, PT, PT, UP1, 0x80, 0x8 ;  /* 0x000000000008781c */ /* 0x000fe20003fcf018 */
[--C-:B-1----:R-:W-:Y:S01]  /*3e90*/  FFMA.FTZ R4, R5, UR9, -R8.reuse ;  /* 0x0000000905047c23 */ /* 0x102fe20008010808 */
[----:B------:R-:W-:Y:S01]  /*3ea0*/  @P3 VIADD R5, R9, 0x10 ;  /* 0x0000001009053836 */ /* 0x000fe20000000000 */
[----:B------:R-:W-:Y:S02]  /*3eb0*/  PLOP3.LUT P3, PT, PT, PT, UP1, 0x80, 0x8 ;  /* 0x000000000008781c */ /* 0x000fe40003f6f018 */
[----:B------:R1:W2:Y:S02]  /*3ec0*/  MUFU.EX2 R45, R4 ;  /* 0x00000004002d7308 */ /* 0x0002a40000000800 */
[----:B------:R-:W-:Y:S01]  /*3ed0*/  @P5 ISETP.GE.AND P5, PT, R5, UR38, PT ;  /* 0x0000002605005c0c */ /* 0x000fe2000bfa6270 */
[--C-:B------:R-:W-:Y:S01]  /*3ee0*/  FFMA.FTZ R5, R7, UR9, -R3.reuse ;  /* 0x0000000907057c23 */ /* 0x100fe20008010803 */
[----:B----4-:R-:W-:Y:S06]  /*3ef0*/  F2FP.BF16.F32.PACK_AB R7, R250, R251 ;  /* 0x000000fbfa07723e */ /* 0x010fec00000010ff */
[----:B------:R4:W-:Y:S01]  /*3f00*/  MUFU.EX2 R230, R5 ;  /* 0x0000000500e67308 */ /* 0x0009e20000000800 */
[----:B-1----:R-:W-:Y:S01]  /*3f10*/  FFMA.FTZ R4, R6, UR9, -R3 ;  /* 0x0000000906047c23 */ /* 0x002fe20008010803 */
[----:B------:R-:W-:Y:S01]  /*3f20*/  @P4 VIADD R6, R9, 0x11 ;  /* 0x0000001109064836 */ /* 0x000fe20000000000 */
[----:B------:R-:W-:Y:S07]  /*3f30*/  PLOP3.LUT P4, PT, PT, PT, UP1, 0x80, 0x8 ;  /* 0x000000000008781c */ /* 0x000fee0003f8f018 */
[----:B------:R1:W3:Y:S01]  /*3f40*/  MUFU.EX2 R231, R4 ;  /* 0x0000000400e77308 */ /* 0x0002e20000000800 */
[----:B------:R-:W-:Y:S01]  /*3f50*/  @P6 ISETP.GE.AND P6, PT, R6, UR38, PT ;  /* 0x0000002606006c0c */ /* 0x000fe2000bfc6270 */
[----:B------:R-:W-:Y:S02]  /*3f60*/  IMAD.MOV.U32 R6, RZ, RZ, R151 ;  /* 0x000000ffff067224 */ /* 0x000fe400078e0097 */
[----:B----4-:R-:W-:Y:S01]  /*3f70*/  IMAD.MOV.U32 R5, RZ, RZ, R39 ;  /* 0x000000ffff057224 */ /* 0x010fe200078e0027 */
[----:B------:R-:W-:Y:S02]  /*3f80*/  @P3 FSEL R5, R39, -INF , !P6 ;  /* 0xff80000027053808 */ /* 0x000fe40007000000 */
[----:B------:R-:W-:Y:S02]  /*3f90*/  PLOP3.LUT P3, PT, PT, PT, UP1, 0x80, 0x8 ;  /* 0x000000000008781c */ /* 0x000fe40003f6f018 */
[----:B-1----:R-:W-:Y:S02]  /*3fa0*/  MOV R4, R40 ;  /* 0x0000002800047202 */ /* 0x002fe40000000f00 */
[----:B------:R-:W-:Y:S02]  /*3fb0*/  @P0 FSEL R4, R40, -INF , !P5 ;  /* 0xff80000028040808 */ /* 0x000fe40006800000 */
[----:B------:R-:W-:Y:S03]  /*3fc0*/  PLOP3.LUT P0, PT, PT, PT, UP1, 0x80, 0x8 ;  /* 0x000000000008781c */ /* 0x000fe60003f0f018 */
[--C-:B------:R-:W-:Y:S04]  /*3fd0*/  FFMA.FTZ R4, R4, UR9, -R8.reuse ;  /* 0x0000000904047c23 */ /* 0x100fe80008010808 */
[----:B------:R1:W-:Y:S06]  /*3fe0*/  MUFU.EX2 R44, R4 ;  /* 0x00000004002c7308 */ /* 0x0003ec0000000800 */
[----:B------:R-:W-:Y:S02]  /*3ff0*/  @P0 FSEL R6, R151, -INF , !P5 ;  /* 0xff80000097060808 */ /* 0x000fe40006800000 */
[----:B------:R-:W-:Y:S01]  /*4000*/  PLOP3.LUT P0, PT, PT, PT, UP1, 0x80, 0x8 ;  /* 0x000000000008781c */ /* 0x000fe20003f0f018 */
[----:B-1----:R-:W-:Y:S02]  /*4010*/  FFMA.FTZ R4, R5, UR9, -R8 ;  /* 0x0000000905047c23 */ /* 0x002fe40008010808 */
[----:B------:R-:W-:Y:S01]  /*4020*/  FFMA.FTZ R5, R6, UR9, -R3 ;  /* 0x0000000906057c23 */ /* 0x000fe20008010803 */
[----:B------:R-:W-:Y:S01]  /*4030*/  IMAD.MOV.U32 R6, RZ, RZ, R161 ;  /* 0x000000ffff067224 */ /* 0x000fe200078e00a1 */
[----:B------:R-:W-:Y:S01]  /*4040*/  @P3 FSEL R6, R161, -INF , !P5 ;  /* 0xff800000a1063808 */ /* 0x000fe20006800000 */
[----:B------:R1:W-:Y:S01]  /*4050*/  MUFU.EX2 R43, R4 ;  /* 0x00000004002b7308 */ /* 0x0003e20000000800 */
[----:B------:R-:W-:Y:S03]  /*4060*/  PLOP3.LUT P3, PT, PT, PT, UP1, 0x80, 0x8 ;  /* 0x000000000008781c */ /* 0x000fe60003f6f018 */
[----:B------:R-:W-:Y:S06]  /*4070*/  FFMA.FTZ R6, R6, UR9, -R2 ;  /* 0x0000000906067c23 */ /* 0x000fec0008010802 */
[----:B------:R4:W-:Y:S10]  /*4080*/  MUFU.EX2 R159, R5 ;  /* 0x00000005009f7308 */ /* 0x0009f40000000800 */
[----:B------:R4:W-:Y:S01]  /*4090*/  MUFU.EX2 R239, R6 ;  /* 0x0000000600ef7308 */ /* 0x0009e20000000800 */
[----:B-1----:R-:W-:Y:S02]  /*40a0*/  MOV R4, R149 ;  /* 0x0000009500047202 */ /* 0x002fe40000000f00 */
[----:B------:R-:W-:Y:S02]  /*40b0*/  @P4 FSEL R4, R149, -INF , !P6 ;  /* 0xff80000095044808 */ /* 0x000fe40007000000 */
[----:B------:R-:W-:Y:S03]  /*40c0*/  PLOP3.LUT P4, PT, PT, PT, UP1, 0x80, 0x8 ;  /* 0x000000000008781c */ /* 0x000fe60003f8f018 */
[----:B------:R-:W-:Y:S01]  /*40d0*/  FFMA.FTZ R4, R4, UR9, -R3 ;  /* 0x0000000904047c23 */ /* 0x000fe20008010803 */
[----:B----4-:R-:W-:Y:S03]  /*40e0*/  MOV R5, R169 ;  /* 0x000000a900057202 */ /* 0x010fe60000000f00 */
[----:B------:R1:W-:Y:S01]  /*40f0*/  MUFU.EX2 R158, R4 ;  /* 0x00000004009e7308 */ /* 0x0003e20000000800 */
[----:B------:R-:W-:Y:S05]  /*4100*/  IMAD.MOV.U32 R6, RZ, RZ, R171 ;  /* 0x000000ffff067224 */ /* 0x000fea00078e00ab */
[----:B------:R-:W-:Y:S02]  /*4110*/  @P4 FSEL R5, R169, -INF , !P5 ;  /* 0xff800000a9054808 */ /* 0x000fe40006800000 */
[----:B------:R-:W-:Y:S02]  /*4120*/  PLOP3.LUT P5, PT, PT, PT, UP1, 0x80, 0x8 ;  /* 0x000000000008781c */ /* 0x000fe40003faf018 */
[----:B------:R-:W-:Y:S02]  /*4130*/  @P3 FSEL R6, R171, -INF , !P6 ;  /* 0xff800000ab063808 */ /* 0x000fe40007000000 */
[----:B------:R-:W-:Y:S02]  /*4140*/  PLOP3.LUT P3, PT, PT, PT, UP1, 0x80, 0x8 ;  /* 0x000000000008781c */ /* 0x000fe40003f6f018 */
[----:B------:R-:W-:Y:S01]  /*4150*/  PLOP3.LUT P4, PT, PT, PT, UP1, 0x80, 0x8 ;  /* 0x000000000008781c */ /* 0x000fe20003f8f018 */
[----:B-1----:R-:W-:Y:S01]  /*4160*/  IMAD.MOV.U32 R4, RZ, RZ, R160 ;  /* 0x000000ffff047224 */ /* 0x002fe200078e00a0 */
[----:B------:R-:W-:Y:S02]  /*4170*/  @P0 FSEL R4, R160, -INF , !P6 ;  /* 0xff800000a0040808 */ /* 0x000fe40007000000 */
[----:B------:R-:W-:Y:S02]  /*4180*/  PLOP3.LUT P0, PT, PT, PT, UP1, 0x80, 0x8 ;  /* 0x000000000008781c */ /* 0x000fe40003f0f018 */
[----:B------:R-:W-:Y:S01]  /*4190*/  PLOP3.LUT P6, PT, PT, PT, UP1, 0x80, 0x8 ;  /* 0x000000000008781c */ /* 0x000fe20003fcf018 */
[----:B------:R-:W-:Y:S04]  /*41a0*/  FFMA.FTZ R4, R4, UR9, -R2 ;  /* 0x0000000904047c23 */ /* 0x000fe80008010802 */
[----:B------:R1:W-:Y:S01]  /*41b0*/  MUFU.EX2 R238, R4 ;  /* 0x0000000400ee7308 */ /* 0x0003e20000000800 */
[----:B--2---:R-:W-:Y:S02]  /*41c0*/  LEA R144, R11, UR4, 0x1 ;  /* 0x000000040b907c11 */ /* 0x004fe4000f8e08ff */
[----:B------:R-:W-:Y:S03]  /*41d0*/  MOV R11, 0x10 ;  /* 0x00000010000b7802 */ /* 0x000fe60000000f00 */
[----:B------:R-:W-:Y:S01]  /*41e0*/  VIADD R145, R144, 0x13020 ;  /* 0x0001302090917836 */ /* 0x000fe20000000000 */
[----:B------:R-:W-:Y:S01]  /*41f0*/  SEL R11, R11, 0xfffffff0, !P2 ;  /* 0xfffffff00b0b7807 */ /* 0x000fe20005000000 */
[--C-:B-1----:R-:W-:Y:S01]  /*4200*/  FFMA.FTZ R4, R5, UR9, -R0.reuse ;  /* 0x0000000905047c23 */ /* 0x102fe20008010800 */
[C---:B------:R-:W-:Y:S01]  /*4210*/  @P0 VIADD R5, R9.reuse, 0x18 ;  /* 0x0000001809050836 */ /* 0x040fe20000000000 */
[----:B------:R-:W-:Y:S02]  /*4220*/  @P4 IADD3 R9, PT, PT, R9, 0x19, RZ ;  /* 0x0000001909094810 */ /* 0x000fe40007ffe0ff */
[----:B------:R1:W-:Y:S01]  /*4230*/  MUFU.EX2 R249, R4 ;  /* 0x0000000400f97308 */ /* 0x0003e20000000800 */
[----:B------:R-:W-:Y:S02]  /*4240*/  PLOP3.LUT P4, PT, PT, PT, UP1, 0x80, 0x8 ;  /* 0x000000000008781c */ /* 0x000fe40003f8f018 */
[----:B------:R-:W-:Y:S01]  /*4250*/  @P5 ISETP.GE.AND P5, PT, R5, UR38, PT ;  /* 0x0000002605005c0c */ /* 0x000fe2000bfa6270 */
[----:B------:R-:W-:Y:S01]  /*4260*/  FFMA.FTZ R5, R6, UR9, -R0 ;  /* 0x0000000906057c23 */ /* 0x000fe20008010800 */
[----:B------:R-:W-:Y:S01]  /*4270*/  PLOP3.LUT P0, PT, PT, PT, UP1, 0x80, 0x8 ;  /* 0x000000000008781c */ /* 0x000fe20003f0f018 */
[----:B------:R-:W-:Y:S01]  /*4280*/  IMAD.MOV.U32 R6, RZ, RZ, R162 ;  /* 0x000000ffff067224 */ /* 0x000fe200078e00a2 */
[----:B------:R-:W-:Y:S03]  /*4290*/  @P6 ISETP.GE.AND P6, PT, R9, UR38, PT ;  /* 0x0000002609006c0c */ /* 0x000fe6000bfc6270 */
[----:B------:R2:W-:Y:S01]  /*42a0*/  MUFU.EX2 R246, R5 ;  /* 0x0000000500f67308 */ /* 0x0005e20000000800 */
[----:B-1----:R-:W-:Y:S01]  /*42b0*/  IMAD.MOV.U32 R4, RZ, RZ, R152 ;  /* 0x000000ffff047224 */ /* 0x002fe200078e0098 */
[----:B------:R-:W-:Y:S02]  /*42c0*/  @P3 FSEL R4, R152, -INF , !P5 ;  /* 0xff80000098043808 */ /* 0x000fe40006800000 */
[----:B------:R-:W-:Y:S03]  /*42d0*/  PLOP3.LUT P3, PT, PT, PT, UP1, 0x80, 0x8 ;  /* 0x000000000008781c */ /* 0x000fe60003f6f018 */
[--C-:B------:R-:W-:Y:S01]  /*42e0*/  FFMA.FTZ R4, R4, UR9, -R2.reuse ;  /* 0x0000000904047c23 */ /* 0x100fe20008010802 */
[----:B--2---:R-:W-:Y:S01]  /*42f0*/  IMAD.MOV.U32 R5, RZ, RZ, R153 ;  /* 0x000000ffff057224 */ /* 0x004fe200078e0099 */
[----:B------:R-:W-:Y:S02]  /*4300*/  @P0 FSEL R5, R153, -INF , !P6 ;  /* 0xff80000099050808 */ /* 0x000fe40007000000 */
[----:B------:R1:W-:Y:S01]  /*4310*/  MUFU.EX2 R237, R4 ;  /* 0x0000000400ed7308 */ /* 0x0003e20000000800 */
[----:B------:R-:W-:Y:S02]  /*4320*/  PLOP3.LUT P0, PT, PT, PT, UP1, 0x80, 0x8 ;  /* 0x000000000008781c */ /* 0x000fe40003f0f018 */
[----:B------:R-:W-:Y:S01]  /*4330*/  FFMA.FTZ R2, R5, UR9, -R2 ;  /* 0x0000000905027c23 */ /* 0x000fe20008010802 */
[----:B------:R-:W-:Y:S06]  /*4340*/  VIADD R5, R144, 0x13000 ;  /* 0x0001300090057836 */ /* 0x000fec0000000000 */
[----:B------:R2:W-:Y:S01]  /*4350*/  MUFU.EX2 R236, R2 ;  /* 0x0000000200ec7308 */ /* 0x0005e20000000800 */
[----:B------:R-:W-:Y:S01]  /*4360*/  @P1 IADD3 R145, PT, PT, R5, -0x20, RZ ;  /* 0xffffffe005911810 */ /* 0x000fe20007ffe0ff */
[----:B------:R-:W-:Y:S01]  /*4370*/  IMAD.MOV.U32 R5, RZ, RZ, R166 ;  /* 0x000000ffff057224 */ /* 0x000fe200078e00a6 */
[----:B-1----:R-:W-:Y:S02]  /*4380*/  MOV R4, R38 ;  /* 0x0000002600047202 */ /* 0x002fe40000000f00 */
        /* <DEDUP_REMOVED lines=8> */
[----:B------:R-:W-:Y:S02]  /*4410*/  MOV R2, R146 ;  /* 0x0000009200027202 */ /* 0x000fe40000000f00 */
[----:B------:R-:W-:Y:S04]  /*4420*/  @P4 FSEL R5, R166, -INF , !P5 ;  /* 0xff800000a6054808 */ /* 0x000fe80006800000 */
[----:B------:R-:W-:Y:S04]  /*4430*/  MUFU.EX2 R228, R8 ;  /* 0x0000000800e47308 */ /* 0x000fe80000000800 */
[----:B------:R-:W-:Y:S01]  /*4440*/  @P0 FSEL R2, R146, -INF , !P6 ;  /* 0xff80000092020808 */ /* 0x000fe20007000000 */
[----:B-1----:R-:W-:Y:S01]  /*4450*/  IMAD.MOV.U32 R4, RZ, RZ, R147 ;  /* 0x000000ffff047224 */ /* 0x002fe200078e0093 */
[----:B------:R-:W-:Y:S02]  /*4460*/  @P3 FSEL R4, R147, -INF , !P5 ;  /* 0xff80000093043808 */ /* 0x000fe40006800000 */
[----:B------:R-:W-:Y:S03]  /*4470*/  PLOP3.LUT P3, PT, PT, PT, UP1, 0x80, 0x8 ;  /* 0x000000000008781c */ /* 0x000fe60003f6f018 */
[--C-:B------:R-:W-:Y:S01]  /*4480*/  FFMA.FTZ R4, R4, UR9, -R3.reuse ;  /* 0x0000000904047c23 */ /* 0x100fe20008010803 */
[----:B------:R-:W-:Y:S01]  /*4490*/  FFMA.FTZ R3, R2, UR9, -R3 ;  /* 0x0000000902037c23 */ /* 0x000fe20008010803 */
[----:B------:R-:W-:Y:S02]  /*44a0*/  F2FP.BF16.F32.PACK_AB R2, R244, R245 ;  /* 0x000000f5f402723e */ /* 0x000fe400000010ff */
[----:B------:R1:W-:Y:S03]  /*44b0*/  MUFU.EX2 R157, R4 ;  /* 0x00000004009d7308 */ /* 0x0003e60000000800 */
[----:B------:R2:W-:Y:S03]  /*44c0*/  STS [R144+0x13400], R2 ;  /* 0x0134000290007388 */ /* 0x0005e60000000800 */
[----:B------:R-:W-:Y:S04]  /*44d0*/  @P3 FSEL R6, R162, -INF , !P6 ;  /* 0xff800000a2063808 */ /* 0x000fe80007000000 */
[----:B------:R4:W3:Y:S01]  /*44e0*/  MUFU.EX2 R156, R3 ;  /* 0x00000003009c7308 */ /* 0x0008e20000000800 */
[----:B-1----:R-:W-:Y:S05]  /*44f0*/  F2FP.BF16.F32.PACK_AB R4, R163, R150 ;  /* 0x00000096a304723e */ /* 0x002fea00000010ff */
[----:B------:R1:W-:Y:S01]  /*4500*/  STS [R144+0x13000], R4 ;  /* 0x0130000490007388 */ /* 0x0003e20000000800 */
[----:B----4-:R-:W-:Y:S01]  /*4510*/  F2FP.BF16.F32.PACK_AB R3, R45, R46 ;  /* 0x0000002e2d03723e */ /* 0x010fe200000010ff */
[----:B--2---:R-:W-:Y:S05]  /*4520*/  IMAD.IADD R2, R11, 0x1, R144 ;  /* 0x000000010b027824 */ /* 0x004fea00078e0290 */
[----:B------:R2:W-:Y:S01]  /*4530*/  STS [R2+0x13000], R3 ;  /* 0x0130000302007388 */ /* 0x0005e20000000800 */
[--C-:B-1----:R-:W-:Y:S01]  /*4540*/  FFMA.FTZ R4, R5, UR9, -R0.reuse ;  /* 0x0000000905047c23 */ /* 0x102fe20008010800 */
[----:B---3--:R-:W-:Y:S01]  /*4550*/  F2FP.BF16.F32.PACK_AB R5, R230, R231 ;  /* 0x000000e7e605723e */ /* 0x008fe200000010ff */
[----:B------:R-:W-:Y:S01]  /*4560*/  FFMA.FTZ R0, R6, UR9, -R0 ;  /* 0x0000000906007c23 */ /* 0x000fe20008010800 */
[----:B------:R-:W-:Y:S01]  /*4570*/  F2FP.BF16.F32.PACK_AB R6, R248, R247 ;  /* 0x000000f7f806723e */ /* 0x000fe200000010ff */
[----:B------:R1:W-:Y:S02]  /*4580*/  MUFU.EX2 R243, R4 ;  /* 0x0000000400f37308 */ /* 0x0003e40000000800 */
[----:B------:R3:W-:Y:S04]  /*4590*/  STS [R2+0x13400], R5 ;  /* 0x0134000502007388 */ /* 0x0007e80000000800 */
[----:B------:R4:W-:Y:S01]  /*45a0*/  STS [R144+0x14000], R6 ;  /* 0x0140000690007388 */ /* 0x0009e20000000800 */
[----:B--2---:R-:W-:Y:S03]  /*45b0*/  F2FP.BF16.F32.PACK_AB R3, R241, R242 ;  /* 0x000000f2f103723e */ /* 0x004fe600000010ff */
[----:B------:R2:W4:Y:S01]  /*45c0*/  MUFU.EX2 R240, R0 ;  /* 0x0000000000f07308 */ /* 0x0005220000000800 */
[----:B-1----:R-:W-:Y:S05]  /*45d0*/  F2FP.BF16.F32.PACK_AB R4, R252, R12 ;  /* 0x0000000cfc04723e */ /* 0x002fea00000010ff */
[----:B------:R1:W-:Y:S01]  /*45e0*/  STS [R144+0x14400], R4 ;  /* 0x0144000490007388 */ /* 0x0003e20000000800 */
[----:B--2---:R-:W-:Y:S03]  /*45f0*/  F2FP.BF16.F32.PACK_AB R0, R156, R157 ;  /* 0x0000009d9c00723e */ /* 0x004fe600000010ff */
[----:B------:R2:W-:Y:S01]  /*4600*/  STS [R2+0x14000], R3 ;  /* 0x0140000302007388 */ /* 0x0005e20000000800 */
[----:B---3--:R-:W-:Y:S03]  /*4610*/  F2FP.BF16.F32.PACK_AB R5, R158, R159 ;  /* 0x0000009f9e05723e */ /* 0x008fe600000010ff */
[----:B------:R3:W-:Y:S01]  /*4620*/  STS [R2+0x14400], R7 ;  /* 0x0144000702007388 */ /* 0x0007e20000000800 */
[----:B----4-:R-:W-:Y:S03]  /*4630*/  F2FP.BF16.F32.PACK_AB R6, R43, R44 ;  /* 0x0000002c2b06723e */ /* 0x010fe600000010ff */
[----:B------:R4:W-:Y:S04]  /*4640*/  STS [R145+0x400], R5 ;  /* 0x0004000591007388 */ /* 0x0009e80000000800 */
[----:B------:R4:W-:Y:S01]  /*4650*/  STS [R145], R6 ;  /* 0x0000000691007388 */ /* 0x0009e20000000800 */
[----:B-1----:R-:W-:Y:S01]  /*4660*/  F2FP.BF16.F32.PACK_AB R4, R228, R36 ;  /* 0x00000024e404723e */ /* 0x002fe200000010ff */
[----:B--2---:R-:W-:Y:S01]  /*4670*/  IMAD.IADD R3, R11, 0x1, R145 ;  /* 0x000000010b037824 */ /* 0x004fe200078e0291 */
[----:B---3--:R-:W-:Y:S04]  /*4680*/  F2FP.BF16.F32.PACK_AB R2, R240, R243 ;  /* 0x000000f3f002723e */ /* 0x008fe800000010ff */
[----:B------:R1:W-:Y:S01]  /*4690*/  STS [R3], R4 ;  /* 0x0000000403007388 */ /* 0x0003e20000000800 */
[----:B----4-:R-:W-:Y:S03]  /*46a0*/  F2FP.BF16.F32.PACK_AB R5, R246, R249 ;  /* 0x000000f9f605723e */ /* 0x010fe600000010ff */
[----:B------:R2:W-:Y:S01]  /*46b0*/  STS [R3+0x400], R0 ;  /* 0x0004000003007388 */ /* 0x0005e20000000800 */
[----:B------:R-:W-:Y:S03]  /*46c0*/  F2FP.BF16.F32.PACK_AB R6, R238, R239 ;  /* 0x000000efee06723e */ /* 0x000fe600000010ff */
[----:B------:R-:W-:Y:S04]  /*46d0*/  STS [R145+0x1400], R5 ;  /* 0x0014000591007388 */ /* 0x000fe80000000800 */
[----:B------:R-:W-:Y:S04]  /*46e0*/  STS [R145+0x1000], R6 ;  /* 0x0010000691007388 */ /* 0x000fe80000000800 */
[----:B------:R3:W-:Y:S01]  /*46f0*/  STS [R3+0x1400], R2 ;  /* 0x0014000203007388 */ /* 0x0007e20000000800 */
[----:B-1----:R-:W-:Y:S02]  /*4700*/  F2FP.BF16.F32.PACK_AB R4, R236, R237 ;  /* 0x000000edec04723e */ /* 0x002fe400000010ff */
[----:B--2---:R-:W-:Y:S03]  /*4710*/  LEA R0, R226, UR4, 0x1 ;  /* 0x00000004e2007c11 */ /* 0x004fe6000f8e08ff */
[----:B------:R1:W-:Y:S04]  /*4720*/  STS [R3+0x1000], R4 ;  /* 0x0010000403007388 */ /* 0x0003e80000000800 */
[----:B------:R-:W2:Y:S01]  /*4730*/  LDSM.16.M88.4 R32, [R0+0x6000] ;  /* 0x006000000020783b */ /* 0x000ea20000000200 */
[C---:B---3--:R-:W-:Y:S07]  /*4740*/  VIADD R2, R0.reuse, 0x6020 ;  /* 0x0000602000027836 */ /* 0x048fee0000000000 */
[----:B------:R-:W3:Y:S01]  /*4750*/  LDSM.16.M88.4 R28, [R0+0x6800] ;  /* 0x00680000001c783b */ /* 0x000ee20000000200 */
[----:B-1----:R-:W-:Y:S05]  /*4760*/  IADD3 R3, PT, PT, R0, 0x6000, RZ ;  /* 0x0000600000037810 */ /* 0x002fea0007ffe0ff */
[----:B------:R-:W-:Y:S01]  /*4770*/  @P2 VIADD R2, R3, 0xffffffe0 ;  /* 0xffffffe003022836 */ /* 0x000fe20000000000 */
[----:B------:R-:W-:Y:S04]  /*4780*/  MOV R3, R143 ;  /* 0x0000008f00037202 */ /* 0x000fe80000000f00 */
        /* <DEDUP_REMOVED lines=52> */
[----:B------:R-:W5:Y:S04]  /*4ad0*/  LDG.E R142, desc[UR36][R132.64+0x20] ;  /* 0x00002024848e7981 */ /* 0x000f68000c1e1900 */
[----:B------:R-:W5:Y:S04]  /*4ae0*/  LDG.E R141, desc[UR36][R132.64+0x80] ;  /* 0x00008024848d7981 */ /* 0x000f68000c1e1900 */
[----:B------:R1:W5:Y:S04]  /*4af0*/  LDG.E R140, desc[UR36][R132.64+0xa0] ;  /* 0x0000a024848c7981 */ /* 0x000368000c1e1900 */
[----:B-1----:R1:W3:Y:S02]  /*4b00*/  LDSM.16.M88.4 R132, [R2+0x2000] ;  /* 0x002000000284783b */ /* 0x0022e40000000200 */
[----:B-1----:R-:W-:Y:S02]  /*4b10*/  MOV R2, R3 ;  /* 0x0000000300027202 */ /* 0x002fe40000000f00 */
[C---:B------:R-:W-:Y:S03]  /*4b20*/  LOP3.LUT R3, R227.reuse, 0x8, RZ, 0xc0, !PT ;  /* 0x00000008e3037812 */ /* 0x040fe600078ec0ff */
[----:B------:R-:W-:Y:S04]  /*4b30*/  FFMA.FTZ R2, -R2, R2, 1 ;  /* 0x3f80000002027423 */ /* 0x000fe80000010102 */
[----:B------:R-:W-:Y:S01]  /*4b40*/  FMUL.FTZ R2, R2, UR10 ;  /* 0x0000000a02027c20 */ /* 0x000fe20008410000 */
[-C--:B---3--:R-:W-:Y:S08]  /*4b50*/  HMMA.16816.F32.BF16 R4, R132, R212.reuse, R4 ;  /* 0x000000d48404723c */ /* 0x088ff00000041804 */
[C---:B------:R-:W-:Y:S08]  /*4b60*/  HMMA.16816.F32.BF16 R8, R136.reuse, R212, R8 ;  /* 0x000000d48808723c */ /* 0x040ff00000041808 */
[-C--:B------:R-:W-:Y:S08]  /*4b70*/  HMMA.16816.F32.BF16 R12, R136, R214.reuse, R12 ;  /* 0x000000d6880c723c */ /* 0x080ff0000004180c */
[C---:B------:R-:W-:Y:S08]  /*4b80*/  HMMA.16816.F32.BF16 R16, R132.reuse, R214, R16 ;  /* 0x000000d68410723c */ /* 0x040ff00000041810 */
[-C--:B------:R-:W-:Y:S08]  /*4b90*/  HMMA.16816.F32.BF16 R20, R132, R216.reuse, R20 ;  /* 0x000000d88414723c */ /* 0x080ff00000041814 */
[C---:B------:R-:W-:Y:S08]  /*4ba0*/  HMMA.16816.F32.BF16 R24, R136.reuse, R216, R24 ;  /* 0x000000d88818723c */ /* 0x040ff00000041818 */
[-C--:B------:R-:W-:Y:S03]  /*4bb0*/  HMMA.16816.F32.BF16 R28, R136, R218.reuse, R28 ;  /* 0x000000da881c723c */ /* 0x080fe6000004181c */
[----:B------:R-:W-:Y:S04]  /*4bc0*/  LOP3.LUT R136, R227, 0x4, RZ, 0xc0, !PT ;  /* 0x00000004e3887812 */ /* 0x000fe800078ec0ff */
[----:B------:R-:W-:Y:S01]  /*4bd0*/  ISETP.NE.AND P0, PT, R136, RZ, PT ;  /* 0x000000ff8800720c */ /* 0x000fe20003f05270 */
[----:B------:R-:W-:Y:S04]  /*4be0*/  HMMA.16816.F32.BF16 R32, R132, R218, R32 ;  /* 0x000000da8420723c */ /* 0x000fe80000041820 */
[C---:B--2---:R-:W-:Y:S01]  /*4bf0*/  FADD.FTZ R4, -R143.reuse, R4 ;  /* 0x000000048f047221 */ /* 0x044fe20000010100 */
[C---:B------:R-:W-:Y:S01]  /*4c00*/  FADD.FTZ R16, -R143.reuse, R16 ;  /* 0x000000108f107221 */ /* 0x040fe20000010100 */
[C---:B------:R-:W-:Y:S01]  /*4c10*/  FADD.FTZ R17, -R143.reuse, R17 ;  /* 0x000000118f117221 */ /* 0x040fe20000010100 */
[----:B------:R-:W-:Y:S01]  /*4c20*/  FADD.FTZ R5, -R143, R5 ;  /* 0x000000058f057221 */ /* 0x000fe20000010100 */
[----:B------:R-:W-:Y:S01]  /*4c30*/  FMUL.FTZ R0, R150, R4 ;  /* 0x0000000496007220 */ /* 0x000fe20000410000 */
[----:B------:R-:W-:Y:S01]  /*4c40*/  SHF.R.U32.HI R150, RZ, 0x1, R227 ;  /* 0x00000001ff967819 */ /* 0x000fe200000116e3 */
[----:B------:R-:W-:Y:S01]  /*4c50*/  FMUL.FTZ R16, R46, R16 ;  /* 0x000000102e107220 */ /* 0x000fe20000410000 */
[----:B------:R-:W-:Y:S01]  /*4c60*/  FFMA.FTZ R4, -R148, R148, 1 ;  /* 0x3f80000094047423 */ /* 0x000fe20000010194 */
[----:B------:R1:W5:Y:S01]  /*4c70*/  LDL.LU R46, [R1+0x64] ;  /* 0x00006400012e7983 */ /* 0x0003620000300800 */
[----:B------:R-:W-:Y:S01]  /*4c80*/  IMAD.SHL.U32 R148, R227, 0x40, RZ ;  /* 0x00000040e3947824 */ /* 0x000fe200078e00ff */
[----:B------:R-:W-:Y:S01]  /*4c90*/  LOP3.LUT R3, R3, 0x30, R150, 0xf8, !PT ;  /* 0x0000003003037812 */ /* 0x000fe200078ef896 */
[----:B------:R-:W-:Y:S01]  /*4ca0*/  FMUL.FTZ R17, R45, R17 ;  /* 0x000000112d117220 */ /* 0x000fe20000410000 */
[----:B------:R-:W-:Y:S01]  /*4cb0*/  FADD.FTZ R20, -R143, R20 ;  /* 0x000000148f147221 */ /* 0x000fe20000010100 */
[----:B------:R1:W5:Y:S01]  /*4cc0*/  LDL.LU R45, [R1+0x60] ;  /* 0x00006000012d7983 */ /* 0x0003620000300800 */
[----:B------:R-:W-:Y:S01]  /*4cd0*/  FMUL.FTZ R5, R163, R5 ;  /* 0x00000005a3057220 */ /* 0x000fe20000410000 */
[----:B------:R-:W-:Y:S01]  /*4ce0*/  FMUL.FTZ R4, R4, UR10 ;  /* 0x0000000a04047c20 */ /* 0x000fe20008410000 */
[----:B------:R-:W-:Y:S02]  /*4cf0*/  IMAD.SHL.U32 R163, R227, 0x8, RZ ;  /* 0x00000008e3a37824 */ /* 0x000fe400078e00ff */
[----:B------:R-:W-:Y:S01]  /*4d00*/  FADD.FTZ R132, -R143, R21 ;  /* 0x000000158f847221 */ /* 0x000fe20000010100 */
[----:B------:R-:W-:Y:S01]  /*4d10*/  LOP3.LUT R3, R3, 0x1c0, R148, 0xf8, !PT ;  /* 0x000001c003037812 */ /* 0x000fe200078ef894 */
[----:B------:R-:W-:Y:S01]  /*4d20*/  FMUL.FTZ R21, R44, R20 ;  /* 0x000000142c157220 */ /* 0x000fe20000410000 */
[----:B------:R-:W-:Y:S01]  /*4d30*/  FFMA.FTZ R20, -R39, R39, 1 ;  /* 0x3f80000027147423 */ /* 0x000fe20000010127 */
[----:B------:R1:W5:Y:S01]  /*4d40*/  LDL.LU R44, [R1+0x5c] ;  /* 0x00005c00012c7983 */ /* 0x0003620000300800 */
[----:B------:R-:W-:Y:S01]  /*4d50*/  FMUL.FTZ R4, R0, R4 ;  /* 0x0000000400047220 */ /* 0x000fe20000410000 */
[----:B------:R-:W-:Y:S01]  /*4d60*/  LOP3.LUT R0, R148, 0x400, RZ, 0xc0, !PT ;  /* 0x0000040094007812 */ /* 0x000fe200078ec0ff */
[----:B------:R-:W-:Y:S01]  /*4d70*/  FMUL.FTZ R132, R43, R132 ;  /* 0x000000842b847220 */ /* 0x000fe20000410000 */
[----:B------:R-:W-:Y:S01]  /*4d80*/  LOP3.LUT R3, R3, 0x38, R163, 0x78, !PT ;  /* 0x0000003803037812 */ /* 0x000fe200078e78a3 */
[----:B------:R1:W5:Y:S01]  /*4d90*/  LDL.LU R43, [R1+0x58] ;  /* 0x00005800012b7983 */ /* 0x0003620000300800 */
[----:B------:R-:W-:Y:S01]  /*4da0*/  FMUL.FTZ R2, R5, R2 ;  /* 0x0000000205027220 */ /* 0x000fe20000410000 */
[----:B------:R-:W-:Y:S01]  /*4db0*/  FFMA.FTZ R5, -R41, R41, 1 ;  /* 0x3f80000029057423 */ /* 0x000fe20000010129 */
[----:B------:R-:W-:Y:S01]  /*4dc0*/  LEA R3, R3, R0, 0x1 ;  /* 0x0000000003037211 */ /* 0x000fe200078e08ff */
[----:B------:R-:W-:Y:S01]  /*4dd0*/  FFMA.FTZ R0, -R42, R42, 1 ;  /* 0x3f8000002a007423 */ /* 0x000fe2000001012a */
[----:B------:R-:W-:Y:S01]  /*4de0*/  FMUL.FTZ R20, R20, UR10 ;  /* 0x0000000a14147c20 */ /* 0x000fe20008410000 */
[----:B------:R1:W5:Y:S01]  /*4df0*/  LDL.LU R42, [R1+0x54] ;  /* 0x00005400012a7983 */ /* 0x0003620000300800 */
[----:B------:R-:W-:Y:S01]  /*4e00*/  F2FP.BF16.F32.PACK_AB R2, R2, R4 ;  /* 0x000000040202723e */ /* 0x000fe200000010ff */
[----:B------:R-:W-:Y:S01]  /*4e10*/  FFMA.FTZ R4, -R40, R40, 1 ;  /* 0x3f80000028047423 */ /* 0x000fe20000010128 */
[----:B------:R-:W-:Y:S01]  /*4e20*/  FMUL.FTZ R0, R0, UR10 ;  /* 0x0000000a00007c20 */ /* 0x000fe20008410000 */
[----:B------:R1:W5:Y:S01]  /*4e30*/  LDL.LU R41, [R1+0x50] ;  /* 0x0000500001297983 */ /* 0x0003620000300800 */
[----:B------:R-:W-:Y:S01]  /*4e40*/  FMUL.FTZ R5, R5, UR10 ;  /* 0x0000000a05057c20 */ /* 0x000fe20008410000 */
[----:B------:R-:W-:Y:S01]  /*4e50*/  FMUL.FTZ R4, R4, UR10 ;  /* 0x0000000a04047c20 */ /* 0x000fe20008410000 */
[----:B------:R-:W-:Y:S01]  /*4e60*/  FMUL.FTZ R0, R16, R0 ;  /* 0x0000000010007220 */ /* 0x000fe20000410000 */
[----:B------:R1:W5:Y:S01]  /*4e70*/  LDL.LU R40, [R1+0x4c] ;  /* 0x00004c0001287983 */ /* 0x0003620000300800 */
[----:B------:R-:W-:Y:S01]  /*4e80*/  FFMA.FTZ R16, -R38, R38, 1 ;  /* 0x3f80000026107423 */ /* 0x000fe20000010126 */
[----:B------:R-:W-:Y:S01]  /*4e90*/  FMUL.FTZ R5, R17, R5 ;  /* 0x0000000511057220 */ /* 0x000fe20000410000 */
[----:B------:R-:W-:Y:S01]  /*4ea0*/  FFMA.FTZ R17, -R37, R37, 1 ;  /* 0x3f80000025117423 */ /* 0x000fe20000010125 */
[----:B------:R1:W5:Y:S01]  /*4eb0*/  LDL.LU R39, [R1+0x48] ;  /* 0x0000480001277983 */ /* 0x0003620000300800 */
[----:B------:R-:W-:Y:S01]  /*4ec0*/  FMUL.FTZ R4, R21, R4 ;  /* 0x0000000415047220 */ /* 0x000fe20000410000 */
[C---:B------:R-:W-:Y:S01]  /*4ed0*/  FADD.FTZ R21, -R143.reuse, R32 ;  /* 0x000000208f157221 */ /* 0x040fe20000010100 */
[----:B------:R-:W-:Y:S01]  /*4ee0*/  FADD.FTZ R32, -R143, R33 ;  /* 0x000000218f207221 */ /* 0x000fe20000010100 */
[----:B------:R1:W5:Y:S01]  /*4ef0*/  LDL.LU R38, [R1+0x44] ;  /* 0x0000440001267983 */ /* 0x0003620000300800 */
[----:B------:R-:W-:Y:S01]  /*4f00*/  FMUL.FTZ R20, R132, R20 ;  /* 0x0000001484147220 */ /* 0x000fe20000410000 */
[----:B------:R-:W-:Y:S01]  /*4f10*/  FMUL.FTZ R21, R36, R21 ;  /* 0x0000001524157220 */ /* 0x000fe20000410000 */
[----:B------:R-:W-:Y:S01]  /*4f20*/  FMUL.FTZ R32, R228, R32 ;  /* 0x00000020e4207220 */ /* 0x000fe20000410000 */
[----:B------:R1:W5:Y:S01]  /*4f30*/  LDL.LU R37, [R1+0x40] ;  /* 0x0000400001257983 */ /* 0x0003620000300800 */
[----:B------:R-:W-:Y:S01]  /*4f40*/  FMUL.FTZ R16, R16, UR10 ;  /* 0x0000000a10107c20 */ /* 0x000fe20008410000 */
[----:B------:R-:W-:Y:S01]  /*4f50*/  FMUL.FTZ R17, R17, UR10 ;  /* 0x0000000a11117c20 */ /* 0x000fe20008410000 */
[----:B------:R-:W-:Y:S01]  /*4f60*/  IMAD.SHL.U32 R228, R227, 0x4, RZ ;  /* 0x00000004e3e47824 */ /* 0x000fe200078e00ff */
[----:B------:R1:W5:Y:S01]  /*4f70*/  LDL.LU R36, [R1+0x3c] ;  /* 0x00003c0001247983 */ /* 0x0003620000300800 */
[----:B------:R-:W-:Y:S01]  /*4f80*/  F2FP.BF16.F32.PACK_AB R5, R5, R0 ;  /* 0x000000000505723e */ /* 0x000fe200000010ff */
[----:B------:R-:W-:Y:S01]  /*4f90*/  FMUL.FTZ R16, R21, R16 ;  /* 0x0000001015107220 */ /* 0x000fe20000410000 */
[----:B------:R-:W-:Y:S01]  /*4fa0*/  F2FP.BF16.F32.PACK_AB R20, R20, R4 ;  /* 0x000000041414723e */ /* 0x000fe200000010ff */
[----:B------:R-:W-:Y:S01]  /*4fb0*/  FMUL.FTZ R17, R32, R17 ;  /* 0x0000001120117220 */ /* 0x000fe20000410000 */
[----:B------:R-:W-:Y:S06]  /*4fc0*/  BRA.U !UP2, `(.L_x_402) ;  /* 0x000000010a5c7547 */ /* 0x000fec000b800000 */
[----:B------:R-:W2:Y:S01]  /*4fd0*/  LDL.LU.64 R134, [R1+0x18] ;  /* 0x0000180001867983 */ /* 0x000ea20000300a00 */
[----:B------:R-:W-:Y:S01]  /*4fe0*/  IADD3 R4, P3, PT, RZ, -UR34, RZ ;  /* 0x80000022ff047c10 */ /* 0x000fe2000ff7e0ff */
[----:B------:R-:W-:Y:S02]  /*4ff0*/  ULOP3.LUT UR8, UR47, 0x1, URZ, 0xc0, !UPT ;  /* 0x000000012f087892 */ /* 0x000fe4000f8ec0ff */
[----:B------:R-:W3:Y:S02]  /*5000*/  LDL.LU R133, [R1+0x20] ;  /* 0x0000200001857983 */ /* 0x000ee40000300800 */
[----:B------:R-:W-:Y:S01]  /*5010*/  IMAD.X R0, RZ, RZ, ~UR11, P3 ;  /* 0x8000000bff007e24 */ /* 0x000fe200098e06ff */
[----:B------:R-:W-:Y:S04]  /*5020*/  UISETP.NE.U32.AND UP0, UPT, UR8, 0x1, UPT ;  /* 0x000000010800788c */ /* 0x000fe8000bf05070 */
[----:B------:R-:W-:Y:S01]  /*5030*/  SHF.R.S64 R4, R4, 0x1f, R0 ;  /* 0x0000001f04047819 */ /* 0x000fe20000001000 */
[----:B------:R-:W-:Y:S06]  /*5040*/  USEL UR8, UR31, 0x3000, !UP0 ;  /* 0x000030001f087887 */ /* 0x000fec000c000000 */
[----:B------:R-:W-:Y:S01]  /*5050*/  IADD3 R221, PT, PT, R221, UR8, RZ ;  /* 0x00000008dddd7c10 */ /* 0x000fe2000fffe0ff */
[----:B---3--:R-:W-:Y:S01]  /*5060*/  VIADD R133, R133, UR8 ;  /* 0x0000000885857c36 */ /* 0x008fe20008000000 */
[----:B--2---:R-:W-:Y:S04]  /*5070*/  IADD3 R4, P3, PT, R134, R4, RZ ;  /* 0x0000000486047210 */ /* 0x004fe80007f7e0ff */
[----:B------:R2:W-:Y:S01]  /*5080*/  STL [R1+0x20], R133 ;  /* 0x0000208501007387 */ /* 0x0005e20000100800 */
[----:B------:R-:W-:Y:S02]  /*5090*/  LEA.HI.X.SX32 R0, R0, R135, 0x1, P3 ;  /* 0x0000008700007211 */ /* 0x000fe400018f0eff */
[----:B------:R-:W-:Y:S03]  /*50a0*/  MOV R32, R4 ;  /* 0x0000000400207202 */ /* 0x000fe60000000f00 */
[----:B------:R-:W-:Y:S05]  /*50b0*/  IMAD.MOV.U32 R33, RZ, RZ, R0 ;  /* 0x000000ffff217224 */ /* 0x000fea00078e0000 */
[----:B------:R-:W-:Y:S01]  /*50c0*/  @!PT LDS RZ, [RZ] ;  /* 0x00000000fffff984 */ /* 0x000fe20000000800 */
[----:B------:R-:W-:Y:S01]  /*50d0*/  @!PT LDS RZ, [RZ] ;  /* 0x00000000fffff984 */ /* 0x000fe20000000800 */
[----:B------:R-:W-:Y:S01]  /*50e0*/  @!PT LDS RZ, [RZ] ;  /* 0x00000000fffff984 */ /* 0x000fe20000000800 */
[----:B------:R2:W-:Y:S04]  /*50f0*/  LDGSTS.E.BYPASS.LTC128B.128 [R133], desc[UR36][R32.64] ;  /* 0x0000000020857fae */ /* 0x0005e8000b981a24 */
[----:B------:R2:W-:Y:S04]  /*5100*/  LDGSTS.E.BYPASS.LTC128B.128 [R133+0x1000], desc[UR36][R32.64+0x40] ;  /* 0x0100004020857fae */ /* 0x0005e8000b981a24 */
[----:B------:R2:W-:Y:S04]  /*5110*/  LDGSTS.E.BYPASS.LTC128B.128 [R133+0x2000], desc[UR36][R32.64+0x80] ;  /* 0x0200008020857fae */ /* 0x0005e8000b981a24 */
[----:B------:R2:W-:Y:S04]  /*5120*/  STL.64 [R1+0x18], R32 ;  /* 0x0000182001007387 */ /* 0x0005e80000100a00 */
[----:B------:R-:W0:Y:S02]  /*5130*/  LDGDEPBAR ;  /* 0x00000000000079af */ /* 0x000e240000000000 */
.L_x_402:
[----:B--2---:R-:W2:Y:S01]  /*5140*/  LDL.LU R32, [R1] ;  /* 0x0000000001207983 */ /* 0x004ea20000300800 */
[C---:B-----5:R-:W-:Y:S01]  /*5150*/  FADD.FTZ R6, -R142.reuse, R6 ;  /* 0x000000068e067221 */ /* 0x060fe20000010100 */
[----:B------:R-:W-:Y:S01]  /*5160*/  FADD.FTZ R7, -R142, R7 ;  /* 0x000000078e077221 */ /* 0x000fe20000010100 */
[----:B------:R-:W-:Y:S02]  /*5170*/  FFMA.FTZ R0, -R164, R164, 1 ;  /* 0x3f800000a4007423 */ /* 0x000fe400000101a4 */
[----:B------:R3:W-:Y:S01]  /*5180*/  STS [R144+0xf000], R2 ;  /* 0x00f0000290007388 */ /* 0x0007e20000000800 */
[----:B------:R-:W-:Y:S01]  /*5190*/  FMUL.FTZ R6, R245, R6 ;  /* 0x00000006f5067220 */ /* 0x000fe20000410000 */
[----:B------:R-:W-:Y:S01]  /*51a0*/  FMUL.FTZ R7, R244, R7 ;  /* 0x00000007f4077220 */ /* 0x000fe20000410000 */
[----:B------:R-:W-:Y:S01]  /*51b0*/  FMUL.FTZ R0, R0, UR10 ;  /* 0x0000000a00007c20 */ /* 0x000fe20008410000 */
[C---:B------:R-:W-:Y:S01]  /*51c0*/  FADD.FTZ R19, -R142.reuse, R19 ;  /* 0x000000138e137221 */ /* 0x040fe20000010100 */
[C---:B------:R-:W-:Y:S01]  /*51d0*/  FADD.FTZ R23, -R142.reuse, R23 ;  /* 0x000000178e177221 */ /* 0x040fe20000010100 */
[----:B------:R-:W-:Y:S01]  /*51e0*/  FADD.FTZ R22, -R142, R22 ;  /* 0x000000168e167221 */ /* 0x000fe20000010100 */
[----:B------:R-:W-:Y:S01]  /*51f0*/  FMUL.FTZ R7, R7, R0 ;  /* 0x0000000007077220 */ /* 0x000fe20000410000 */
[----:B------:R-:W-:Y:S01]  /*5200*/  FFMA.FTZ R0, -R154, R154, 1 ;  /* 0x3f8000009a007423 */ /* 0x000fe2000001019a */
[----:B------:R-:W-:Y:S01]  /*5210*/  FMUL.FTZ R19, R230, R19 ;  /* 0x00000013e6137220 */ /* 0x000fe20000410000 */
[----:B------:R-:W-:Y:S01]  /*5220*/  FMUL.FTZ R23, R158, R23 ;  /* 0x000000179e177220 */ /* 0x000fe20000410000 */
[----:B------:R-:W-:Y:S01]  /*5230*/  FADD.FTZ R18, -R142, R18 ;  /* 0x000000128e127221 */ /* 0x000fe20000010100 */
[----:B------:R-:W-:Y:S01]  /*5240*/  FMUL.FTZ R4, R0, UR10 ;  /* 0x0000000a00047c20 */ /* 0x000fe20008410000 */
[----:B------:R-:W-:Y:S01]  /*5250*/  FFMA.FTZ R0, -R149, R149, 1 ;  /* 0x3f80000095007423 */ /* 0x000fe20000010195 */
[----:B------:R-:W-:Y:S01]  /*5260*/  F2FP.BF16.F32.PACK_AB R17, R17, R16 ;  /* 0x000000101111723e */ /* 0x000fe200000010ff */
[C---:B------:R-:W-:Y:S01]  /*5270*/  FADD.FTZ R34, -R142.reuse, R34 ;  /* 0x000000228e227221 */ /* 0x040fe20000010100 */
[----:B------:R-:W-:Y:S01]  /*5280*/  FMUL.FTZ R4, R19, R4 ;  /* 0x0000000413047220 */ /* 0x000fe20000410000 */
[----:B------:R-:W-:Y:S01]  /*5290*/  FADD.FTZ R35, -R142, R35 ;  /* 0x000000238e237221 */ /* 0x000fe20000010100 */
[----:B------:R-:W-:Y:S01]  /*52a0*/  FMUL.FTZ R22, R159, R22 ;  /* 0x000000169f167220 */ /* 0x000fe20000410000 */
[----:B------:R-:W-:Y:S01]  /*52b0*/  FMUL.FTZ R18, R231, R18 ;  /* 0x00000012e7127220 */ /* 0x000fe20000410000 */
[----:B------:R-:W-:Y:S01]  /*52c0*/  FMUL.FTZ R34, R157, R34 ;  /* 0x000000229d227220 */ /* 0x000fe20000410000 */
[----:B------:R-:W-:Y:S01]  /*52d0*/  FMUL.FTZ R35, R156, R35 ;  /* 0x000000239c237220 */ /* 0x000fe20000410000 */
[C---:B------:R-:W-:Y:S01]  /*52e0*/  FADD.FTZ R8, -R141.reuse, R8 ;  /* 0x000000088d087221 */ /* 0x040fe20000010100 */
[C---:B------:R-:W-:Y:S01]  /*52f0*/  FADD.FTZ R9, -R141.reuse, R9 ;  /* 0x000000098d097221 */ /* 0x040fe20000010100 */
[----:B------:R-:W-:Y:S01]  /*5300*/  FADD.FTZ R12, -R141, R12 ;  /* 0x0000000c8d0c7221 */ /* 0x000fe20000010100 */
[----:B---3--:R-:W-:Y:S01]  /*5310*/  FFMA.FTZ R2, -R165, R165, 1 ;  /* 0x3f800000a5027423 */ /* 0x008fe200000101a5 */
[----:B------:R-:W-:Y:S01]  /*5320*/  FMUL.FTZ R8, R247, R8 ;  /* 0x00000008f7087220 */ /* 0x000fe20000410000 */
[----:B------:R-:W-:Y:S01]  /*5330*/  FADD.FTZ R13, -R141, R13 ;  /* 0x0000000d8d0d7221 */ /* 0x000fe20000010100 */
[----:B------:R-:W-:Y:S01]  /*5340*/  FMUL.FTZ R9, R248, R9 ;  /* 0x00000009f8097220 */ /* 0x000fe20000410000 */
[----:B------:R-:W-:Y:S01]  /*5350*/  FMUL.FTZ R2, R2, UR10 ;  /* 0x0000000a02027c20 */ /* 0x000fe20008410000 */
[----:B------:R-:W-:Y:S01]  /*5360*/  FMUL.FTZ R12, R242, R12 ;  /* 0x0000000cf20c7220 */ /* 0x000fe20000410000 */
[----:B------:R-:W-:Y:S01]  /*5370*/  FMUL.FTZ R13, R241, R13 ;  /* 0x0000000df10d7220 */ /* 0x000fe20000410000 */
[----:B------:R-:W-:Y:S01]  /*5380*/  FADD.FTZ R29, -R141, R29 ;  /* 0x0000001d8d1d7221 */ /* 0x000fe20000010100 */
[----:B------:R-:W-:Y:S01]  /*5390*/  FMUL.FTZ R6, R6, R2 ;  /* 0x0000000206067220 */ /* 0x000fe20000410000 */
[----:B------:R-:W-:Y:S01]  /*53a0*/  FFMA.FTZ R2, -R155, R155, 1 ;  /* 0x3f8000009b027423 */ /* 0x000fe2000001019b */
[C---:B------:R-:W-:Y:S01]  /*53b0*/  FADD.FTZ R28, -R141.reuse, R28 ;  /* 0x0000001c8d1c7221 */ /* 0x040fe20000010100 */
[----:B------:R-:W-:Y:S01]  /*53c0*/  FADD.FTZ R24, -R141, R24 ;  /* 0x000000188d187221 */ /* 0x000fe20000010100 */
[----:B------:R-:W-:Y:S01]  /*53d0*/  FMUL.FTZ R29, R236, R29 ;  /* 0x0000001dec1d7220 */ /* 0x000fe20000410000 */
[----:B------:R-:W-:Y:S01]  /*53e0*/  FMUL.FTZ R21, R2, UR10 ;  /* 0x0000000a02157c20 */ /* 0x000fe20008410000 */
[----:B------:R-:W-:Y:S01]  /*53f0*/  FFMA.FTZ R2, -R151, R151, 1 ;  /* 0x3f80000097027423 */ /* 0x000fe20000010197 */
[----:B------:R-:W-:Y:S01]  /*5400*/  FMUL.FTZ R28, R237, R28 ;  /* 0x0000001ced1c7220 */ /* 0x000fe20000410000 */
[----:B------:R-:W-:Y:S01]  /*5410*/  FMUL.FTZ R24, R239, R24 ;  /* 0x00000018ef187220 */ /* 0x000fe20000410000 */
[----:B------:R-:W-:Y:S01]  /*5420*/  FMUL.FTZ R18, R18, R21 ;  /* 0x0000001512127220 */ /* 0x000fe20000410000 */
[----:B------:R-:W-:Y:S01]  /*5430*/  FMUL.FTZ R19, R2, UR10 ;  /* 0x0000000a02137c20 */ /* 0x000fe20008410000 */
[----:B------:R-:W-:Y:S01]  /*5440*/  FMUL.FTZ R2, R0, UR10 ;  /* 0x0000000a00027c20 */ /* 0x000fe20008410000 */
[----:B------:R-:W-:Y:S01]  /*5450*/  F2FP.BF16.F32.PACK_AB R0, R7, R6 ;  /* 0x000000060700723e */ /* 0x000fe200000010ff */
[----:B------:R-:W-:Y:S01]  /*5460*/  FFMA.FTZ R6, -R147, R147, 1 ;  /* 0x3f80000093067423 */ /* 0x000fe20000010193 */
[----:B------:R-:W-:Y:S01]  /*5470*/  FMUL.FTZ R22, R22, R19 ;  /* 0x0000001316167220 */ /* 0x000fe20000410000 */
[----:B------:R-:W-:Y:S01]  /*5480*/  FMUL.FTZ R16, R23, R2 ;  /* 0x0000000217107220 */ /* 0x000fe20000410000 */
[----:B------:R-:W-:Y:S01]  /*5490*/  FFMA.FTZ R2, -R146, R146, 1 ;  /* 0x3f80000092027423 */ /* 0x000fe20000010192 */
[----:B------:R-:W-:Y:S01]  /*54a0*/  FMUL.FTZ R6, R6, UR10 ;  /* 0x0000000a06067c20 */ /* 0x000fe20008410000 */
[----:B------:R3:W-:Y:S01]  /*54b0*/  STS [R144+0xf400], R0 ;  /* 0x00f4000090007388 */ /* 0x0007e20000000800 */
[----:B------:R-:W-:Y:S01]  /*54c0*/  MOV R19, 0x10 ;  /* 0x0000001000137802 */ /* 0x000fe20000000f00 */
[----:B------:R-:W-:Y:S01]  /*54d0*/  FMUL.FTZ R2, R2, UR10 ;  /* 0x0000000a02027c20 */ /* 0x000fe20008410000 */
[----:B------:R-:W-:Y:S01]  /*54e0*/  FMUL.FTZ R34, R34, R6 ;  /* 0x0000000622227220 */ /* 0x000fe20000410000 */
[----:B------:R-:W-:Y:S01]  /*54f0*/  FFMA.FTZ R6, -R229, R229, 1 ;  /* 0x3f800000e5067423 */ /* 0x000fe200000101e5 */
[----:B------:R-:W-:Y:S01]  /*5500*/  SEL R19, R19, 0xfffffff0, !P0 ;  /* 0xfffffff013137807 */ /* 0x000fe20004000000 */
[----:B------:R-:W-:Y:S01]  /*5510*/  FMUL.FTZ R35, R35, R2 ;  /* 0x0000000223237220 */ /* 0x000fe20000410000 */
[----:B------:R-:W-:Y:S01]  /*5520*/  FFMA.FTZ R2, -R168, R168, 1 ;  /* 0x3f800000a8027423 */ /* 0x000fe200000101a8 */
[----:B------:R-:W-:Y:S01]  /*5530*/  F2FP.BF16.F32.PACK_AB R4, R4, R18 ;  /* 0x000000120404723e */ /* 0x000fe200000010ff */
[----:B------:R-:W-:Y:S01]  /*5540*/  FMUL.FTZ R18, R6, UR10 ;  /* 0x0000000a06127c20 */ /* 0x000fe20008410000 */
[----:B------:R-:W-:Y:S01]  /*5550*/  FADD.FTZ R10, -R140, R10 ;  /* 0x0000000a8c0a7221 */ /* 0x000fe20000010100 */
[----:B------:R-:W-:Y:S01]  /*5560*/  FMUL.FTZ R6, R2, UR10 ;  /* 0x0000000a02067c20 */ /* 0x000fe20008410000 */
[----:B------:R-:W-:Y:S01]  /*5570*/  IADD3 R2, PT, PT, R144, R19, RZ ;  /* 0x0000001390027210 */ /* 0x000fe20007ffe0ff */
[C---:B------:R-:W-:Y:S01]  /*5580*/  FADD.FTZ R11, -R140.reuse, R11 ;  /* 0x0000000b8c0b7221 */ /* 0x040fe20000010100 */
[----:B------:R-:W-:Y:S01]  /*5590*/  FADD.FTZ R15, -R140, R15 ;  /* 0x0000000f8c0f7221 */ /* 0x000fe20000010100 */
[----:B------:R-:W-:Y:S01]  /*55a0*/  FMUL.FTZ R6, R12, R6 ;  /* 0x000000060c067220 */ /* 0x000fe20000410000 */
[----:B------:R-:W-:Y:S01]  /*55b0*/  FADD.FTZ R14, -R140, R14 ;  /* 0x0000000e8c0e7221 */ /* 0x000fe20000010100 */
[----:B------:R4:W-:Y:S01]  /*55c0*/  STS [R2+0xf400], R4 ;  /* 0x00f4000402007388 */ /* 0x0009e20000000800 */
[----:B------:R-:W-:Y:S01]  /*55d0*/  FMUL.FTZ R11, R252, R11 ;  /* 0x0000000bfc0b7220 */ /* 0x000fe20000410000 */
[----:B------:R-:W-:Y:S01]  /*55e0*/  FMUL.FTZ R15, R250, R15 ;  /* 0x0000000ffa0f7220 */ /* 0x000fe20000410000 */
[----:B------:R-:W-:Y:S02]  /*55f0*/  FMUL.FTZ R14, R251, R14 ;  /* 0x0000000efb0e7220 */ /* 0x000fe40000410000 */
[----:B------:R1:W-:Y:S01]  /*5600*/  STS [R2+0xf000], R5 ;  /* 0x00f0000502007388 */ /* 0x0003e20000000800 */
[C---:B------:R-:W-:Y:S01]  /*5610*/  FADD.FTZ R30, -R140.reuse, R30 ;  /* 0x0000001e8c1e7221 */ /* 0x040fe20000010100 */
[----:B------:R-:W-:Y:S01]  /*5620*/  FADD.FTZ R25, -R141, R25 ;  /* 0x000000198d197221 */ /* 0x000fe20000010100 */
[----:B------:R-:W-:Y:S01]  /*5630*/  FADD.FTZ R27, -R140, R27 ;  /* 0x0000001b8c1b7221 */ /* 0x000fe20000010100 */
[----:B---3--:R-:W-:Y:S01]  /*5640*/  FFMA.FTZ R0, -R170, R170, 1 ;  /* 0x3f800000aa007423 */ /* 0x008fe200000101aa */
[----:B------:R-:W-:Y:S01]  /*5650*/  FMUL.FTZ R30, R243, R30 ;  /* 0x0000001ef31e7220 */ /* 0x000fe20000410000 */
[----:B------:R-:W-:Y:S01]  /*5660*/  FMUL.FTZ R25, R238, R25 ;  /* 0x00000019ee197220 */ /* 0x000fe20000410000 */
[----:B------:R-:W-:Y:S01]  /*5670*/  FADD.FTZ R31, -R140, R31 ;  /* 0x0000001f8c1f7221 */ /* 0x000fe20000010100 */
[----:B------:R-:W-:Y:S01]  /*5680*/  FMUL.FTZ R0, R0, UR10 ;  /* 0x0000000a00007c20 */ /* 0x000fe20008410000 */
[----:B------:R-:W-:Y:S01]  /*5690*/  FMUL.FTZ R27, R246, R27 ;  /* 0x0000001bf61b7220 */ /* 0x000fe20000410000 */
[----:B------:R-:W-:Y:S01]  /*56a0*/  F2FP.BF16.F32.PACK_AB R16, R16, R22 ;  /* 0x000000161010723e */ /* 0x000fe200000010ff */
[----:B------:R-:W-:Y:S01]  /*56b0*/  FMUL.FTZ R31, R240, R31 ;  /* 0x0000001ff01f7220 */ /* 0x000fe20000410000 */
[----:B------:R-:W-:Y:S01]  /*56c0*/  FMUL.FTZ R8, R8, R0 ;  /* 0x0000000008087220 */ /* 0x000fe20000410000 */
[----:B------:R-:W-:Y:S01]  /*56d0*/  FFMA.FTZ R0, -R167, R167, 1 ;  /* 0x3f800000a7007423 */ /* 0x000fe200000101a7 */
[----:B------:R-:W-:Y:S01]  /*56e0*/  SHF.L.U32 R149, R227, 0x5, RZ ;  /* 0x00000005e3957819 */ /* 0x000fe200000006ff */
[----:B------:R-:W3:Y:S02]  /*56f0*/  LDC R151, c[0x0][0x44c] ;  /* 0x00011300ff977b82 */ /* 0x000ee40000000800 */
[----:B------:R-:W-:Y:S01]  /*5700*/  FMUL.FTZ R7, R0, UR10 ;  /* 0x0000000a00077c20 */ /* 0x000fe20008410000 */
[----:B------:R-:W-:Y:S01]  /*5710*/  FMUL.FTZ R0, R9, R18 ;  /* 0x0000001209007220 */ /* 0x000fe20000410000 */
[----:B----4-:R-:W-:Y:S02]  /*5720*/  FFMA.FTZ R4, -R160, R160, 1 ;  /* 0x3f800000a0047423 */ /* 0x010fe400000101a0 */
[----:B------:R-:W-:Y:S02]  /*5730*/  FMUL.FTZ R12, R13, R7 ;  /* 0x000000070d0c7220 */ /* 0x000fe40000410000 */
[----:B------:R-:W-:Y:S01]  /*5740*/  F2FP.BF16.F32.PACK_AB R0, R0, R8 ;  /* 0x000000080000723e */ /* 0x000fe200000010ff */
[----:B------:R-:W-:Y:S01]  /*5750*/  FMUL.FTZ R9, R4, UR10 ;  /* 0x0000000a04097c20 */ /* 0x000fe20008410000 */
[----:B------:R-:W-:Y:S01]  /*5760*/  FFMA.FTZ R4, -R153, R153, 1 ;  /* 0x3f80000099047423 */ /* 0x000fe20000010199 */
[----:B-1----:R-:W-:Y:S01]  /*5770*/  FFMA.FTZ R5, -R152, R152, 1 ;  /* 0x3f80000098057423 */ /* 0x002fe20000010198 */
[----:B------:R-:W-:Y:S01]  /*5780*/  F2FP.BF16.F32.PACK_AB R12, R12, R6 ;  /* 0x000000060c0c723e */ /* 0x000fe200000010ff */
[----:B------:R-:W-:Y:S01]  /*5790*/  FFMA.FTZ R6, -R161, R161, 1 ;  /* 0x3f800000a1067423 */ /* 0x000fe200000101a1 */
[----:B------:R-:W-:Y:S01]  /*57a0*/  FMUL.FTZ R4, R4, UR10 ;  /* 0x0000000a04047c20 */ /* 0x000fe20008410000 */
[----:B------:R-:W-:Y:S01]  /*57b0*/  FMUL.FTZ R5, R5, UR10 ;  /* 0x0000000a05057c20 */ /* 0x000fe20008410000 */
[----:B------:R1:W-:Y:S01]  /*57c0*/  STS [R144+0x10000], R0 ;  /* 0x0100000090007388 */ /* 0x0003e20000000800 */
[----:B------:R-:W-:Y:S01]  /*57d0*/  FMUL.FTZ R6, R6, UR10 ;  /* 0x0000000a06067c20 */ /* 0x000fe20008410000 */
[----:B------:R-:W-:Y:S01]  /*57e0*/  FMUL.FTZ R8, R29, R4 ;  /* 0x000000041d087220 */ /* 0x000fe20000410000 */
[----:B------:R-:W-:Y:S01]  /*57f0*/  FMUL.FTZ R28, R28, R5 ;  /* 0x000000051c1c7220 */ /* 0x000fe20000410000 */
[----:B------:R-:W-:Y:S01]  /*5800*/  FFMA.FTZ R4, -R234, R234, 1 ;  /* 0x3f800000ea047423 */ /* 0x000fe200000101ea */
[----:B------:R-:W-:Y:S01]  /*5810*/  FFMA.FTZ R5, -R235, R235, 1 ;  /* 0x3f800000eb057423 */ /* 0x000fe200000101eb */
[----:B------:R-:W-:Y:S01]  /*5820*/  FMUL.FTZ R24, R24, R6 ;  /* 0x0000000618187220 */ /* 0x000fe20000410000 */
[----:B------:R-:W-:Y:S01]  /*5830*/  FMUL.FTZ R9, R25, R9 ;  /* 0x0000000919097220 */ /* 0x000fe20000410000 */
[----:B------:R-:W-:Y:S01]  /*5840*/  FMUL.FTZ R6, R4, UR10 ;  /* 0x0000000a04067c20 */ /* 0x000fe20008410000 */
[----:B------:R-:W-:Y:S01]  /*5850*/  FMUL.FTZ R7, R5, UR10 ;  /* 0x0000000a05077c20 */ /* 0x000fe20008410000 */
[----:B------:R-:W-:Y:S01]  /*5860*/  FFMA.FTZ R4, -R232, R232, 1 ;  /* 0x3f800000e8047423 */ /* 0x000fe200000101e8 */
[----:B------:R-:W-:Y:S01]  /*5870*/  FFMA.FTZ R5, -R233, R233, 1 ;  /* 0x3f800000e9057423 */ /* 0x000fe200000101e9 */
[----:B------:R-:W-:Y:S01]  /*5880*/  FMUL.FTZ R11, R11, R6 ;  /* 0x000000060b0b7220 */ /* 0x000fe20000410000 */
[----:B------:R-:W-:Y:S01]  /*5890*/  FADD.FTZ R6, -R140, R26 ;  /* 0x0000001a8c067221 */ /* 0x000fe20000010100 */
[----:B------:R-:W-:Y:S01]  /*58a0*/  FMUL.FTZ R4, R4, UR10 ;  /* 0x0000000a04047c20 */ /* 0x000fe20008410000 */
[----:B------:R-:W-:Y:S01]  /*58b0*/  FMUL.FTZ R5, R5, UR10 ;  /* 0x0000000a05057c20 */ /* 0x000fe20008410000 */
[----:B------:R-:W-:Y:S01]  /*58c0*/  F2FP.BF16.F32.PACK_AB R13, R35, R34 ;  /* 0x00000022230d723e */ /* 0x000fe200000010ff */
[----:B------:R-:W-:Y:S01]  /*58d0*/  FMUL.FTZ R6, R249, R6 ;  /* 0x00000006f9067220 */ /* 0x000fe20000410000 */
[----:B------:R-:W-:Y:S01]  /*58e0*/  FMUL.FTZ R15, R15, R4 ;  /* 0x000000040f0f7220 */ /* 0x000fe20000410000 */
[----:B------:R-:W-:Y:S01]  /*58f0*/  FMUL.FTZ R14, R14, R5 ;  /* 0x000000050e0e7220 */ /* 0x000fe20000410000 */
[----:B------:R-:W-:Y:S01]  /*5900*/  FFMA.FTZ R5, -R171, R171, 1 ;  /* 0x3f800000ab057423 */ /* 0x000fe200000101ab */
[----:B------:R-:W-:Y:S01]  /*5910*/  F2FP.BF16.F32.PACK_AB R9, R9, R24 ;  /* 0x000000180909723e */ /* 0x000fe200000010ff */
[----:B------:R-:W4:Y:S01]  /*5920*/  LDL.LU.64 R152, [R1+0x8] ;  /* 0x0000080001987983 */ /* 0x000f220000300a00 */
[----:B------:R-:W-:Y:S01]  /*5930*/  F2FP.BF16.F32.PACK_AB R8, R8, R28 ;  /* 0x0000001c0808723e */ /* 0x000fe200000010ff */
[----:B-1----:R-:W-:Y:S01]  /*5940*/  FFMA.FTZ R0, -R169, R169, 1 ;  /* 0x3f800000a9007423 */ /* 0x002fe200000101a9 */
[----:B---3--:R-:W-:Y:S02]  /*5950*/  IMAD R165, R151, UR5, RZ ;  /* 0x0000000597a57c24 */ /* 0x008fe4000f8e02ff */
[----:B--2---:R-:W-:Y:S04]  /*5960*/  FMUL.FTZ R10, R32, R10 ;  /* 0x0000000a200a7220 */ /* 0x004fe80000410000 */
[----:B------:R-:W-:Y:S01]  /*5970*/  FMUL.FTZ R10, R10, R7 ;  /* 0x000000070a0a7220 */ /* 0x000fe20000410000 */
[----:B------:R-:W-:Y:S04]  /*5980*/  FMUL.FTZ R7, R5, UR10 ;  /* 0x0000000a05077c20 */ /* 0x000fe80008410000 */
[----:B------:R-:W-:Y:S01]  /*5990*/  F2FP.BF16.F32.PACK_AB R4, R11, R10 ;  /* 0x0000000a0b04723e */ /* 0x000fe200000010ff */
[----:B------:R-:W-:Y:S01]  /*59a0*/  FMUL.FTZ R10, R0, UR10 ;  /* 0x0000000a000a7c20 */ /* 0x000fe20008410000 */
[----:B------:R-:W-:Y:S03]  /*59b0*/  FFMA.FTZ R0, -R166, R166, 1 ;  /* 0x3f800000a6007423 */ /* 0x000fe600000101a6 */
[----:B------:R1:W-:Y:S01]  /*59c0*/  STS [R144+0x10400], R4 ;  /* 0x0104000490007388 */ /* 0x0003e20000000800 */
[----:B------:R-:W-:Y:S01]  /*59d0*/  FMUL.FTZ R5, R0, UR10 ;  /* 0x0000000a00057c20 */ /* 0x000fe20008410000 */
[----:B------:R-:W-:Y:S01]  /*59e0*/  FMUL.FTZ R10, R6, R10 ;  /* 0x0000000a060a7220 */ /* 0x000fe20000410000 */
[----:B------:R-:W-:Y:S02]  /*59f0*/  FFMA.FTZ R6, -R162, R162, 1 ;  /* 0x3f800000a2067423 */ /* 0x000fe400000101a2 */
[----:B------:R-:W-:Y:S01]  /*5a00*/  STS [R2+0x10000], R12 ;  /* 0x0100000c02007388 */ /* 0x000fe20000000800 */
[----:B------:R-:W-:Y:S01]  /*5a10*/  FMUL.FTZ R30, R30, R5 ;  /* 0x000000051e1e7220 */ /* 0x000fe20000410000 */
[----:B------:R-:W-:Y:S01]  /*5a20*/  F2FP.BF16.F32.PACK_AB R5, R15, R14 ;  /* 0x0000000e0f05723e */ /* 0x000fe200000010ff */
[----:B------:R-:W-:Y:S01]  /*5a30*/  FMUL.FTZ R11, R6, UR10 ;  /* 0x0000000a060b7c20 */ /* 0x000fe20008410000 */
[----:B------:R-:W-:Y:S01]  /*5a40*/  FMUL.FTZ R6, R27, R7 ;  /* 0x000000071b067220 */ /* 0x000fe20000410000 */
[--C-:B------:R-:W-:Y:S02]  /*5a50*/  SHF.R.U32.HI R0, RZ, 0x4, R227.reuse ;  /* 0x00000004ff007819 */ /* 0x100fe400000116e3 */
[----:B------:R2:W-:Y:S01]  /*5a60*/  STS [R2+0x10400], R5 ;  /* 0x0104000502007388 */ /* 0x0005e20000000800 */
[----:B------:R-:W-:Y:S01]  /*5a70*/  FMUL.FTZ R7, R31, R11 ;  /* 0x0000000b1f077220 */ /* 0x000fe20000410000 */
[----:B------:R-:W-:Y:S03]  /*5a80*/  F2FP.BF16.F32.PACK_AB R6, R6, R10 ;  /* 0x0000000a0606723e */ /* 0x000fe600000010ff */
[----:B------:R-:W-:Y:S01]  /*5a90*/  STS [R145+-0x4000], R20 ;  /* 0xffc0001491007388 */ /* 0x000fe20000000800 */
[----:B------:R-:W-:Y:S02]  /*5aa0*/  LOP3.LUT R164, R0, 0x8, RZ, 0xc0, !PT ;  /* 0x0000000800a47812 */ /* 0x000fe400078ec0ff */
[----:B------:R-:W-:Y:S02]  /*5ab0*/  F2FP.BF16.F32.PACK_AB R7, R7, R30 ;  /* 0x0000001e0707723e */ /* 0x000fe400000010ff */
[----:B------:R-:W-:Y:S01]  /*5ac0*/  STS [R145+-0x3c00], R16 ;  /* 0xffc4001091007388 */ /* 0x000fe20000000800 */
[----:B------:R-:W-:Y:S04]  /*5ad0*/  LOP3.LUT R0, R164, 0x10, R227, 0xf8, !PT ;  /* 0x00000010a4007812 */ /* 0x000fe800078ef8e3 */
[--C-:B------:R-:W-:Y:S02]  /*5ae0*/  LOP3.LUT R0, R0, 0xc0, R149.reuse, 0xf8, !PT ;  /* 0x000000c000007812 */ /* 0x100fe400078ef895 */
[----:B-1----:R-:W-:Y:S02]  /*5af0*/  IADD3 R4, PT, PT, R145, R19, RZ ;  /* 0x0000001391047210 */ /* 0x002fe40007ffe0ff */
[----:B------:R-:W-:Y:S03]  /*5b00*/  LOP3.LUT R0, R0, 0x18, R228, 0x78, !PT ;  /* 0x0000001800007812 */ /* 0x000fe600078e78e4 */
[----:B------:R-:W-:Y:S01]  /*5b10*/  STS [R4+-0x4000], R17 ;  /* 0xffc0001104007388 */ /* 0x000fe20000000800 */
[----:B------:R-:W-:Y:S04]  /*5b20*/  LOP3.LUT R0, R0, 0x120, R149, 0xf8, !PT ;  /* 0x0000012000007812 */ /* 0x000fe800078ef895 */
[----:B------:R-:W-:Y:S01]  /*5b30*/  STS [R4+-0x3c00], R13 ;  /* 0xffc4000d04007388 */ /* 0x000fe20000000800 */
[----:B------:R-:W-:Y:S02]  /*5b40*/  LEA R0, R0, UR4, 0x1 ;  /* 0x0000000400007c11 */ /* 0x000fe4000f8e08ff */
[----:B--2---:R-:W-:Y:S02]  /*5b50*/  LEA R2, -R165, RZ, 0x6 ;  /* 0x000000ffa5027211 */ /* 0x004fe400078e31ff */
[----:B------:R-:W-:Y:S05]  /*5b60*/  STS [R145+-0x3000], R9 ;  /* 0xffd0000991007388 */ /* 0x000fea0000000800 */
[----:B------:R-:W-:Y:S05]  /*5b70*/  STS [R145+-0x2c00], R6 ;  /* 0xffd4000691007388 */ /* 0x000fea0000000800 */
[----:B------:R-:W-:Y:S05]  /*5b80*/  STS [R4+-0x3000], R8 ;  /* 0xffd0000804007388 */ /* 0x000fea0000000800 */
[----:B------:R-:W-:Y:S01]  /*5b90*/  STS [R4+-0x2c00], R7 ;  /* 0xffd4000704007388 */ /* 0x000fe20000000800 */
[----:B------:R-:W-:Y:S06]  /*5ba0*/  BAR.SYNC.DEFER_BLOCKING 0x0 ;  /* 0x0000000000007b1d */ /* 0x000fec0000010000 */
[----:B------:R-:W-:Y:S05]  /*5bb0*/  LDSM.16.MT88.4 R4, [R3+UR4+0x13000] ;  /* 0x013000040304783b */ /* 0x000fea0008004200 */
[----:B------:R-:W1:Y:S05]  /*5bc0*/  LDSM.16.MT88.4 R8, [R0+0x6000] ;  /* 0x006000000008783b */ /* 0x000e6a0000004200 */
[----:B------:R-:W2:Y:S05]  /*5bd0*/  LDSM.16.MT88.4 R12, [R3+UR4+0x15000] ;  /* 0x01500004030c783b */ /* 0x000eaa0008004200 */
[----:B------:R-:W3:Y:S05]  /*5be0*/  LDSM.16.MT88.4 R16, [R0+0x7000] ;  /* 0x007000000010783b */ /* 0x000eea0000004200 */
[----:B------:R-:W4:Y:S05]  /*5bf0*/  LDSM.16.MT88.4 R20, [R0+0x8000] ;  /* 0x008000000014783b */ /* 0x000f2a0000004200 */
[----:B------:R-:W-:Y:S05]  /*5c00*/  LDSM.16.MT88.4 R24, [R3+UR4+0x13800] ;  /* 0x013800040318783b */ /* 0x000fea0008004200 */
[----:B------:R-:W4:Y:S05]  /*5c10*/  LDSM.16.MT88.4 R28, [R0+0x6400] ;  /* 0x00640000001c783b */ /* 0x000f2a0000004200 */
[----:B------:R-:W4:Y:S05]  /*5c20*/  LDSM.16.MT88.4 R32, [R3+UR4+0x15800] ;  /* 0x015800040320783b */ /* 0x000f2a0008004200 */
[----:B------:R-:W4:Y:S01]  /*5c30*/  LDSM.16.MT88.4 R132, [R0+0x7400] ;  /* 0x007400000084783b */ /* 0x000f220000004200 */
[-C--:B-1----:R-:W-:Y:S04]  /*5c40*/  HMMA.16816.F32.BF16 R36, R4, R8.reuse, R36 ;  /* 0x000000080424723c */ /* 0x082fe80000041824 */
[----:B------:R-:W-:Y:S05]  /*5c50*/  LDSM.16.MT88.4 R136, [R0+0x6c00] ;  /* 0x006c00000088783b */ /* 0x000fea0000004200 */
[----:B------:R-:W-:Y:S01]  /*5c60*/  LDSM.16.MT88.4 R140, [R3+UR4+0x16800] ;  /* 0x01680004038c783b */ /* 0x000fe20008004200 */
[C---:B--2---:R-:W-:Y:S04]  /*5c70*/  HMMA.16816.F32.BF16 R40, R12.reuse, R8, R40 ;  /* 0x000000080c28723c */ /* 0x044fe80000041828 */
[----:B------:R-:W-:Y:S04]  /*5c80*/  LDSM.16.MT88.4 R144, [R0+0x7c00] ;  /* 0x007c00000090783b */ /* 0x000fe80000004200 */
        /* <DEDUP_REMOVED lines=13> */
[----:B------:R-:W2:Y:S05]  /*5d60*/  LDSM.16.MT88.4 R4, [R3+UR4+0x14000] ;  /* 0x014000040304783b */ /* 0x000eaa0008004200 */
        /* <DEDUP_REMOVED lines=14> */
[----:B------:R-:W1:Y:S01]  /*5e50*/  LDSM.16.MT88.4 R32, [R0+0x8c00] ;  /* 0x008c00000020783b */ /* 0x000e620000004200 */
[----:B------:R-:W-:Y:S06]  /*5e60*/  BAR.SYNC.DEFER_BLOCKING 0x0 ;  /* 0x0000000000007b1d */ /* 0x000fec0000010000 */
        /* <DEDUP_REMOVED lines=15> */
[----:B------:R-:W-:Y:S02]  /*5f60*/  MOV R234, R5 ;  /* 0x0000000500ea7202 */ /* 0x000fe40000000f00 */
[----:B------:R-:W-:Y:S01]  /*5f70*/  LEA.HI.X.SX32 R4, R2, R153, 0x2, P3 ;  /* 0x0000009902047211 */ /* 0x000fe200018f16ff */
[C---:B------:R-:W-:Y:S04]  /*5f80*/  HMMA.16816.F32.BF16 R40, R140.reuse, R136, R40 ;  /* 0x000000888c28723c */ /* 0x040fe80000041828 */
[----:B------:R-:W-:Y:S02]  /*5f90*/  MOV R235, R4 ;  /* 0x0000000400eb7202 */ /* 0x000fe40000000f00 */
[----:B------:R-:W-:Y:S02]  /*5fa0*/  LOP3.LUT R2, R148, 0x1c0, RZ, 0xc0, !PT ;  /* 0x000001c094027812 */ /* 0x000fe400078ec0ff */
[-C--:B------:R-:W-:Y:S01]  /*5fb0*/  HMMA.16816.F32.BF16 R44, R140, R138.reuse, R44 ;  /* 0x0000008a8c2c723c */ /* 0x080fe2000004182c */
[----:B------:R2:W-:Y:S07]  /*5fc0*/  STL.64 [R1+0x8], R234 ;  /* 0x000008ea01007387 */ /* 0x0005ee0000100a00 */
[C---:B------:R-:W-:Y:S08]  /*5fd0*/  HMMA.16816.F32.BF16 R48, R132.reuse, R138, R48 ;  /* 0x0000008a8430723c */ /* 0x040ff00000041830 */
[-C--:B------:R-:W-:Y:S08]  /*5fe0*/  HMMA.16816.F32.BF16 R52, R132, R144.reuse, R52 ;  /* 0x000000908434723c */ /* 0x080ff00000041834 */
[C---:B------:R-:W-:Y:S08]  /*5ff0*/  HMMA.16816.F32.BF16 R56, R140.reuse, R144, R56 ;  /* 0x000000908c38723c */ /* 0x040ff00000041838 */
[-C--:B------:R-:W-:Y:S08]  /*6000*/  HMMA.16816.F32.BF16 R60, R140, R146.reuse, R60 ;  /* 0x000000928c3c723c */ /* 0x080ff0000004183c */
[C---:B------:R-:W-:Y:S08]  /*6010*/  HMMA.16816.F32.BF16 R64, R132.reuse, R146, R64 ;  /* 0x000000928440723c */ /* 0x040ff00000041840 */
[-C--:B-1----:R-:W-:Y:S08]  /*6020*/  HMMA.16816.F32.BF16 R68, R132, R32.reuse, R68 ;  /* 0x000000208444723c */ /* 0x082ff00000041844 */
[C---:B------:R-:W-:Y:S08]  /*6030*/  HMMA.16816.F32.BF16 R72, R140.reuse, R32, R72 ;  /* 0x000000208c48723c */ /* 0x040ff00000041848 */
[-C--:B------:R-:W-:Y:S08]  /*6040*/  HMMA.16816.F32.BF16 R76, R140, R34.reuse, R76 ;  /* 0x000000228c4c723c */ /* 0x080ff0000004184c */
[----:B------:R-:W-:Y:S01]  /*6050*/  HMMA.16816.F32.BF16 R80, R132, R34, R80 ;  /* 0x000000228450723c */ /* 0x000fe20000041850 */
[----:B------:R-:W-:Y:S08]  /*6060*/  @!UPT UIADD3 URZ, UPT, UPT, URZ, URZ, URZ ;  /* 0x000000fffffff290 */ /* 0x000ff0000fffe0ff */
[----:B--2---:R-:W-:Y:S11]  /*6070*/  BRA.U !UP2, `(.L_x_403) ;  /* 0x000000010a507547 */ /* 0x004ff6000b800000 */
[----:B------:R-:W2:Y:S01]  /*6080*/  LDL.LU.64 R152, [R1+0x10] ;  /* 0x0000100001987983 */ /* 0x000ea20000300a00 */
[----:B------:R-:W-:Y:S02]  /*6090*/  IADD3 R5, P3, PT, RZ, -UR35, RZ ;  /* 0x80000023ff057c10 */ /* 0x000fe4000ff7e0ff */
[----:B------:R-:W-:Y:S03]  /*60a0*/  LOP3.LUT R7, R163, 0xd8, RZ, 0xc0, !PT ;  /* 0x000000d8a3077812 */ /* 0x000fe600078ec0ff */
[----:B------:R-:W-:Y:S05]  /*60b0*/  IMAD.X R4, RZ, RZ, ~UR16, P3 ;  /* 0x80000010ff047e24 */ /* 0x000fea00098e06ff */
[----:B------:R-:W-:Y:S02]  /*60c0*/  SHF.R.S64 R6, R5, 0x1f, R4 ;  /* 0x0000001f05067819 */ /* 0x000fe40000001004 */
[----:B------:R-:W-:Y:S04]  /*60d0*/  LOP3.LUT R5, R7, 0x18, R227, 0x78, !PT ;  /* 0x0000001807057812 */ /* 0x000fe800078e78e3 */
[----:B------:R-:W-:Y:S02]  /*60e0*/  LOP3.LUT R5, R5, 0x1f20, R163, 0xf8, !PT ;  /* 0x00001f2005057812 */ /* 0x000fe400078ef8a3 */
[----:B--2---:R-:W-:Y:S04]  /*60f0*/  IADD3 R7, P3, PT, R152, R6, RZ ;  /* 0x0000000698077210 */ /* 0x004fe80007f7e0ff */
        /* <DEDUP_REMOVED lines=10> */
[----:B------:R1:W-:Y:S04]  /*61a0*/  STL.64 [R1+0x10], R8 ;  /* 0x0000100801007387 */ /* 0x0003e80000100a00 */
[----:B------:R-:W0:Y:S02]  /*61b0*/  LDGDEPBAR ;  /* 0x00000000000079af */ /* 0x000e240000000000 */
.L_x_403:
[----:B------:R2:W3:Y:S01]  /*61c0*/  LDL R6, [R1+0x24] ;  /* 0x0000240001067983 */ /* 0x0004e20000100800 */
[----:B------:R-:W-:Y:S01]  /*61d0*/  PLOP3.LUT P4, PT, PT, PT, UP2, 0x80, 0x8 ;  /* 0x000000000008781c */ /* 0x000fe20003f8f028 */
[----:B------:R-:W-:Y:S01]  /*61e0*/  IMAD.MOV.U32 R7, RZ, RZ, 0x4 ;  /* 0x00000004ff077424 */ /* 0x000fe200078e00ff */
[----:B------:R-:W-:Y:S01]  /*61f0*/  LOP3.LUT R2, R2, 0x38, R163, 0xf8, !PT ;  /* 0x0000003802027812 */ /* 0x000fe200078ef8a3 */
[----:B-1----:R-:W-:Y:S01]  /*6200*/  LDSM.16.MT88.4 R8, [R0+0x9000] ;  /* 0x009000000008783b */ /* 0x002fe20000004200 */
[----:B------:R-:W-:Y:S01]  /*6210*/  IMAD.U32 R170, RZ, RZ, UR49 ;  /* 0x00000031ffaa7e24 */ /* 0x000fe2000f8e00ff */
[----:B------:R-:W-:Y:S01]  /*6220*/  @UP2 UIADD3 UR18, UP0, UPT, UR60, -0x100, URZ ;  /* 0xffffff003c122890 */ /* 0x000fe2000ff1e0ff */
[----:B------:R-:W-:Y:S01]  /*6230*/  LOP3.LUT R2, R2, 0x8, R150, 0x78, !PT ;  /* 0x0000000802027812 */ /* 0x000fe200078e7896 */
[----:B------:R-:W-:Y:S01]  /*6240*/  LDSM.16.MT88.4 R16, [R0+0xb000] ;  /* 0x00b000000010783b */ /* 0x000fe20000004200 */
[----:B------:R-:W-:Y:S02]  /*6250*/  ULOP3.LUT UR8, UR47, 0x1, URZ, 0xc0, !UPT ;  /* 0x000000012f087892 */ /* 0x000fe4000f8ec0ff */
[----:B------:R-:W-:Y:S01]  /*6260*/  @UP2 UIADD3.X UR17, UPT, UPT, UR61, -0x1, URZ, UP0, !UPT ;  /* 0xffffffff3d112890 */ /* 0x000fe200087fe4ff */
[----:B------:R-:W-:Y:S01]  /*6270*/  LDSM.16.MT88.4 R28, [R0+0xd000] ;  /* 0x00d00000001c783b */ /* 0x000fe20000004200 */
[----:B------:R-:W-:Y:S01]  /*6280*/  @UP2 UIADD3 UR14, UP0, UPT, UR14, -0x100, URZ ;  /* 0xffffff000e0e2890 */ /* 0x000fe2000ff1e0ff */
[----:B------:R-:W-:Y:S02]  /*6290*/  @P4 LOP3.LUT R4, R150, 0x10, RZ, 0xc0, !PT ;  /* 0x0000001096044812 */ /* 0x000fe400078ec0ff */
[----:B------:R-:W-:Y:S01]  /*62a0*/  @P4 SHF.R.U32.HI R5, RZ, 0x2, R227 ;  /* 0x00000002ff054819 */ /* 0x000fe200000116e3 */
[----:B------:R-:W-:Y:S01]  /*62b0*/  LDSM.16.MT88.4 R132, [R0+0x9400] ;  /* 0x009400000084783b */ /* 0x000fe20000004200 */
[----:B------:R-:W-:Y:S02]  /*62c0*/  @UP2 UIADD3.X UR15, UPT, UPT, UR15, -0x1, URZ, UP0, !UPT ;  /* 0xffffffff0f0f2890 */ /* 0x000fe400087fe4ff */
[----:B------:R-:W-:Y:S01]  /*62d0*/  UISETP.NE.U32.AND UP0, UPT, UR8, 0x1, UPT ;  /* 0x000000010800788c */ /* 0x000fe2000bf05070 */
[----:B------:R-:W-:Y:S01]  /*62e0*/  LDSM.16.MT88.4 R136, [R0+0xb400] ;  /* 0x00b400000088783b */ /* 0x000fe20000004200 */
[----:B------:R-:W-:Y:S03]  /*62f0*/  UIADD3 UR8, UPT, UPT, UR47, -0x1, URZ ;  /* 0xffffffff2f087890 */ /* 0x000fe6000fffe0ff */
[----:B------:R-:W-:Y:S01]  /*6300*/  LDSM.16.MT88.4 R140, [R0+0xd400] ;  /* 0x00d40000008c783b */ /* 0x000fe20000004200 */
[----:B------:R-:W-:Y:S01]  /*6310*/  PLOP3.LUT P3, PT, PT, PT, UP0, 0x80, 0x8 ;  /* 0x000000000008781c */ /* 0x000fe20003f6f008 */
[----:B------:R-:W-:Y:S02]  /*6320*/  UISETP.GT.AND UP0, UPT, UR47, URZ, UPT ;  /* 0x000000ff2f00728c */ /* 0x000fe4000bf04270 */
[----:B------:R-:W-:Y:S01]  /*6330*/  LDSM.16.MT88.4 R144, [R0+0x9800] ;  /* 0x009800000090783b */ /* 0x000fe20000004200 */
[----:B------:R-:W-:Y:S03]  /*6340*/  UMOV UR47, UR8 ;  /* 0x00000008002f7c82 */ /* 0x000fe60008000000 */
[----:B------:R-:W-:Y:S04]  /*6350*/  LDSM.16.MT88.4 R152, [R0+0x9c00] ;  /* 0x009c00000098783b */ /* 0x000fe80000004200 */
[----:B------:R-:W-:Y:S01]  /*6360*/  LDSM.16.MT88.4 R156, [R0+0xc000] ;  /* 0x00c00000009c783b */ /* 0x000fe20000004200 */
[----:B---3--:R-:W-:Y:S02]  /*6370*/  @P4 LOP3.LUT R6, R4, 0x7, R5, 0xf8, !PT ;  /* 0x0000000704064812 */ /* 0x008fe400078ef805 */
[----:B------:R-:W-:Y:S03]  /*6380*/  LOP3.LUT R4, R148, 0x200, RZ, 0xc0, !PT ;  /* 0x0000020094047812 */ /* 0x000fe600078ec0ff */
[----:B------:R-:W-:Y:S01]  /*6390*/  @P4 STL [R1+0x24], R6 ;  /* 0x0000240601004387 */ /* 0x000fe20000100800 */
[----:B------:R-:W-:Y:S01]  /*63a0*/  LOP3.LUT R4, R4, 0xc00, R149, 0xf8, !PT ;  /* 0x00000c0004047812 */ /* 0x000fe200078ef895 */
[----:B------:R-:W-:Y:S01]  /*63b0*/  @P4 IMAD.WIDE.U32 R232, R6, R7, UR60 ;  /* 0x0000003c06e84e25 */ /* 0x000fe2000f8e0007 */
[----:B------:R-:W-:Y:S01]  /*63c0*/  @UP2 UMOV UR60, UR18 ;  /* 0x00000012003c2c82 */ /* 0x000fe20008000000 */
[----:B------:R2:W3:Y:S01]  /*63d0*/  LDL R238, [R1+0x34] ;  /* 0x0000340001ee7983 */ /* 0x0004e20000100800 */
[----:B------:R-:W-:Y:S01]  /*63e0*/  LOP3.LUT R2, R4, R2, RZ, 0xfc, !PT ;  /* 0x0000000204027212 */ /* 0x000fe200078efcff */
[----:B------:R-:W-:Y:S02]  /*63f0*/  @UP2 UMOV UR61, UR17 ;  /* 0x00000011003d2c82 */ /* 0x000fe40008000000 */
[----:B------:R2:W4:Y:S01]  /*6400*/  LDL R237, [R1+0x30] ;  /* 0x0000300001ed7983 */ /* 0x0005220000100800 */
[----:B------:R-:W-:Y:S03]  /*6410*/  LEA R2, R2, UR4, 0x1 ;  /* 0x0000000402027c11 */ /* 0x000fe6000f8e08ff */
[----:B------:R2:W5:Y:S02]  /*6420*/  LDL R236, [R1+0x2c] ;  /* 0x00002c0001ec7983 */ /* 0x0005640000100800 */
[C---:B------:R-:W-:Y:S02]  /*6430*/  IMAD.IADD R161, R2.reuse, 0x1, R224 ;  /* 0x0000000102a17824 */ /* 0x040fe400078e02e0 */
[----:B------:R-:W1:Y:S01]  /*6440*/  LDSM.16.M88.4 R24, [R2+0xf000] ;  /* 0x00f000000218783b */ /* 0x000e620000000200 */
[C---:B------:R-:W-:Y:S03]  /*6450*/  VIADD R160, R2.reuse, 0xf040 ;  /* 0x0000f04002a07836 */ /* 0x040fe60000000000 */
[----:B------:R2:W2:Y:S04]  /*6460*/  LDL R229, [R1+0x28] ;  /* 0x0000280001e57983 */ /* 0x0004a80000100800 */
[----:B------:R-:W1:Y:S04]  /*6470*/  LDSM.16.M88.4 R32, [R161+0xf000] ;  /* 0x00f00000a120783b */ /* 0x000e680000000200 */
        /* <DEDUP_REMOVED lines=8> */
[----:B------:R-:W-:Y:S02]  /*6500*/  LEA R170, P0, R170, R234, 0x2 ;  /* 0x000000eaaaaa7211 */ /* 0x000fe400078010ff */
[----:B------:R-:W-:Y:S01]  /*6510*/  HMMA.16816.F32.BF16 R24, R24, R30, RZ ;  /* 0x0000001e1818723c */ /* 0x000fe200000418ff */
[----:B------:R-:W-:Y:S01]  /*6520*/  IMAD.IADD R162, R224, 0x1, R160 ;  /* 0x00000001e0a27824 */ /* 0x000fe200078e02a0 */
[----:B------:R-:W1:Y:S06]  /*6530*/  LDSM.16.M88.4 R28, [R160] ;  /* 0x00000000a01c783b */ /* 0x000e6c0000000200 */
[C---:B------:R-:W-:Y:S08]  /*6540*/  HMMA.16816.F32.BF16 R4, R32.reuse, R132, R4 ;  /* 0x000000842004723c */ /* 0x040ff00000041804 */
[C---:B------:R-:W-:Y:S01]  /*6550*/  HMMA.16816.F32.BF16 R8, R32.reuse, R134, R8 ;  /* 0x000000862008723c */ /* 0x040fe20000041808 */
[----:B------:R-:W1:Y:S07]  /*6560*/  LDSM.16.MT88.4 R132, [R0+0xd800] ;  /* 0x00d800000084783b */ /* 0x000e6e0000004200 */
[C---:B------:R-:W-:Y:S08]  /*6570*/  HMMA.16816.F32.BF16 R12, R32.reuse, R136, R12 ;  /* 0x00000088200c723c */ /* 0x040ff0000004180c */
[C---:B------:R-:W-:Y:S01]  /*6580*/  HMMA.16816.F32.BF16 R16, R32.reuse, R138, R16 ;  /* 0x0000008a2010723c */ /* 0x040fe20000041810 */
[----:B------:R-:W1:Y:S07]  /*6590*/  LDSM.16.M88.4 R136, [R162] ;  /* 0x00000000a288783b */ /* 0x000e6e0000000200 */
[C---:B------:R-:W-:Y:S08]  /*65a0*/  HMMA.16816.F32.BF16 R20, R32.reuse, R140, R20 ;  /* 0x0000008c2014723c */ /* 0x040ff00000041814 */
[----:B------:R-:W-:Y:S01]  /*65b0*/  HMMA.16816.F32.BF16 R24, R32, R142, R24 ;  /* 0x0000008e2018723c */ /* 0x000fe20000041818 */
[----:B------:R-:W1:Y:S04]  /*65c0*/  LDSM.16.MT88.4 R32, [R0+0xbc00] ;  /* 0x00bc00000020783b */ /* 0x000e680000004200 */
[----:B------:R-:W1:Y:S03]  /*65d0*/  LDSM.16.MT88.4 R140, [R0+0xdc00] ;  /* 0x00dc0000008c783b */ /* 0x000e660000004200 */
[C---:B-1----:R-:W-:Y:S08]  /*65e0*/  HMMA.16816.F32.BF16 R4, R28.reuse, R144, R4 ;  /* 0x000000901c04723c */ /* 0x042ff00000041804 */
[C---:B------:R-:W-:Y:S01]  /*65f0*/  HMMA.16816.F32.BF16 R8, R28.reuse, R146, R8 ;  /* 0x000000921c08723c */ /* 0x040fe20000041808 */
[----:B------:R1:W-:Y:S07]  /*6600*/  LDSM.16.M88.4 R144, [R2+0x11000] ;  /* 0x011000000290783b */ /* 0x0003ee0000000200 */
[C---:B------:R-:W-:Y:S08]  /*6610*/  HMMA.16816.F32.BF16 R12, R28.reuse, R148, R12 ;  /* 0x000000941c0c723c */ /* 0x040ff0000004180c */
[C---:B------:R-:W-:Y:S01]  /*6620*/  HMMA.16816.F32.BF16 R16, R28.reuse, R150, R16 ;  /* 0x000000961c10723c */ /* 0x040fe20000041810 */
[----:B------:R-:W1:Y:S07]  /*6630*/  LDSM.16.MT88.4 R148, [R0+0xa000] ;  /* 0x00a000000094783b */ /* 0x000e6e0000004200 */
[C---:B------:R-:W-:Y:S01]  /*6640*/  HMMA.16816.F32.BF16 R20, R28.reuse, R132, R20 ;  /* 0x000000841c14723c */ /* 0x040fe20000041814 */
[----:B-1----:R-:W-:Y:S05]  /*6650*/  IMAD.U32 R2, RZ, RZ, UR49 ;  /* 0x00000031ff027e24 */ /* 0x002fea000f8e00ff */
[----:B------:R-:W-:Y:S02]  /*6660*/  LEA.HI.X.SX32 R171, R2, R235, 0x2, P0 ;  /* 0x000000eb02ab7211 */ /* 0x000fe400000f16ff */
[----:B------:R-:W-:Y:S01]  /*6670*/  HMMA.16816.F32.BF16 R24, R28, R134, R24 ;  /* 0x000000861c18723c */ /* 0x000fe20000041818 */
[----:B------:R-:W1:Y:S02]  /*6680*/  LDSM.16.MT88.4 R28, [R0+0xe000] ;  /* 0x00e00000001c783b */ /* 0x000e640000004200 */
[C---:B------:R-:W-:Y:S02]  /*6690*/  LEA R168, P0, R165.reuse, R170, 0x5 ;  /* 0x000000aaa5a87211 */ /* 0x040fe400078028ff */
[----:B------:R-:W-:Y:S02]  /*66a0*/  LDSM.16.MT88.4 R132, [R0+0xa400] ;  /* 0x00a400000084783b */ /* 0x000fe40000004200 */
[C---:B------:R-:W-:Y:S01]  /*66b0*/  LEA.HI.X.SX32 R169, R165.reuse, R171, 0x5, P0 ;  /* 0x000000aba5a97211 */ /* 0x040fe200000f2eff */
[C---:B------:R-:W-:Y:S05]  /*66c0*/  HMMA.16816.F32.BF16 R4, R136.reuse, R152, R4 ;  /* 0x000000988804723c */ /* 0x040fea0000041804 */
[C---:B------:R-:W-:Y:S03]  /*66d0*/  LEA R166, P0, R165.reuse, R168, 0x5 ;  /* 0x000000a8a5a67211 */ /* 0x040fe600078028ff */
[C---:B------:R-:W-:Y:S03]  /*66e0*/  HMMA.16816.F32.BF16 R8, R136.reuse, R154, R8 ;  /* 0x0000009a8808723c */ /* 0x040fe60000041808 */
[C---:B------:R-:W-:Y:S05]  /*66f0*/  LEA.HI.X.SX32 R167, R165.reuse, R169, 0x5, P0 ;  /* 0x000000a9a5a77211 */ /* 0x040fea00000f2eff */
[C---:B------:R-:W-:Y:S08]  /*6700*/  HMMA.16816.F32.BF16 R12, R136.reuse, R32, R12 ;  /* 0x00000020880c723c */ /* 0x040ff0000004180c */
[C---:B------:R-:W-:Y:S01]  /*6710*/  HMMA.16816.F32.BF16 R16, R136.reuse, R34, R16 ;  /* 0x000000228810723c */ /* 0x040fe20000041810 */
[----:B------:R-:W1:Y:S07]  /*6720*/  LDSM.16.M88.4 R32, [R161+0x11000] ;  /* 0x01100000a120783b */ /* 0x000e6e0000000200 */
        /* <DEDUP_REMOVED lines=17> */
[C---:B------:R-:W-:Y:S08]  /*6840*/  HMMA.16816.F32.BF16 R4, R32.reuse, R132, R4 ;  /* 0x000000842004723c */ /* 0x040ff00000041804 */
[C---:B------:R-:W-:Y:S01]  /*6850*/  HMMA.16816.F32.BF16 R8, R32.reuse, R134, R8 ;  /* 0x000000862008723c */ /* 0x040fe20000041808 */
[----:B------:R1:W1:Y:S04]  /*6860*/  LDSM.16.M88.4 R132, [R160+0x2000] ;  /* 0x00200000a084783b */ /* 0x0002680000000200 */
[----:B---3--:R-:W3:Y:S03]  /*6870*/  @P4 LDG.E R238, desc[UR36][R232.64+-0x100] ;  /* 0xffff0024e8ee4981 */ /* 0x008ee6000c1e1900 */
[C---:B------:R-:W-:Y:S01]  /*6880*/  HMMA.16816.F32.BF16 R12, R32.reuse, R136, R12 ;  /* 0x00000088200c723c */ /* 0x040fe2000004180c */
[----:B----4-:R-:W4:Y:S04]  /*6890*/  @P4 LDG.E R237, desc[UR36][R232.64+-0xe0] ;  /* 0xffff2024e8ed4981 */ /* 0x010f28000c1e1900 */
[----:B-----5:R-:W5:Y:S03]  /*68a0*/  @P4 LDG.E R236, desc[UR36][R232.64+-0x80] ;  /* 0xffff8024e8ec4981 */ /* 0x020f66000c1e1900 */
[C---:B------:R-:W-:Y:S01]  /*68b0*/  HMMA.16816.F32.BF16 R16, R32.reuse, R138, R16 ;  /* 0x0000008a2010723c */ /* 0x040fe20000041810 */
[----:B------:R-:W1:Y:S04]  /*68c0*/  LDSM.16.MT88.4 R136, [R0+0xc800] ;  /* 0x00c800000088783b */ /* 0x000e680000004200 */
[----:B--2---:R-:W2:Y:S01]  /*68d0*/  @P4 LDG.E R229, desc[UR36][R232.64+-0x60] ;  /* 0xffffa024e8e54981 */ /* 0x004ea2000c1e1900 */
[C---:B-1----:R-:W-:Y:S02]  /*68e0*/  LEA R160, P0, R165.reuse, R154, 0x5 ;  /* 0x0000009aa5a07211 */ /* 0x042fe400078028ff */
[C---:B------:R-:W-:Y:S03]  /*68f0*/  HMMA.16816.F32.BF16 R20, R32.reuse, R28, R20 ;  /* 0x0000001c2014723c */ /* 0x040fe60000041814 */
[C---:B------:R-:W-:Y:S05]  /*6900*/  LEA.HI.X.SX32 R161, R165.reuse, R155, 0x5, P0 ;  /* 0x0000009ba5a17211 */ /* 0x040fea00000f2eff */
[----:B------:R-:W-:Y:S01]  /*6910*/  HMMA.16816.F32.BF16 R24, R32, R30, R24 ;  /* 0x0000001e2018723c */ /* 0x000fe20000041818 */
[----:B------:R-:W1:Y:S02]  /*6920*/  LDSM.16.MT88.4 R28, [R0+0xe800] ;  /* 0x00e80000001c783b */ /* 0x000e640000004200 */
[C---:B------:R-:W-:Y:S02]  /*6930*/  IMAD.WIDE R230, R165.reuse, -0xc0, R160 ;  /* 0xffffff40a5e67825 */ /* 0x040fe400078e02a0 */
[----:B------:R-:W-:Y:S03]  /*6940*/  LDSM.16.M88.4 R32, [R162+0x2000] ;  /* 0x00200000a220783b */ /* 0x000fe60000000200 */
[C---:B------:R-:W-:Y:S05]  /*6950*/  HMMA.16816.F32.BF16 R4, R132.reuse, R140, R4 ;  /* 0x0000008c8404723c */ /* 0x040fea0000041804 */
[C---:B------:R-:W-:Y:S03]  /*6960*/  LEA R152, P0, R165.reuse, R230, 0x5 ;  /* 0x000000e6a5987211 */ /* 0x040fe600078028ff */
[C---:B------:R-:W-:Y:S01]  /*6970*/  HMMA.16816.F32.BF16 R8, R132.reuse, R142, R8 ;  /* 0x0000008e8408723c */ /* 0x040fe20000041808 */
[----:B------:R-:W1:Y:S02]  /*6980*/  LDSM.16.MT88.4 R140, [R0+0xac00] ;  /* 0x00ac0000008c783b */ /* 0x000e640000004200 */
[C---:B------:R-:W-:Y:S02]  /*6990*/  LEA.HI.X.SX32 R153, R165.reuse, R231, 0x5, P0 ;  /* 0x000000e7a5997211 */ /* 0x040fe400000f2eff */
[C---:B------:R-:W-:Y:S03]  /*69a0*/  LEA R150, P0, R165.reuse, R152, 0x5 ;  /* 0x00000098a5967211 */ /* 0x040fe600078028ff */
[C---:B------:R-:W-:Y:S03]  /*69b0*/  HMMA.16816.F32.BF16 R12, R132.reuse, R136, R12 ;  /* 0x00000088840c723c */ /* 0x040fe6000004180c */
[C---:B------:R-:W-:Y:S02]  /*69c0*/  LEA.HI.X.SX32 R151, R165.reuse, R153, 0x5, P0 ;  /* 0x00000099a5977211 */ /* 0x040fe400000f2eff */
[C---:B------:R-:W-:Y:S03]  /*69d0*/  LEA R148, P0, R165.reuse, R150, 0x5 ;  /* 0x00000096a5947211 */ /* 0x040fe600078028ff */
[C---:B------:R-:W-:Y:S01]  /*69e0*/  HMMA.16816.F32.BF16 R16, R132.reuse, R138, R16 ;  /* 0x0000008a8410723c */ /* 0x040fe20000041810 */
[----:B------:R-:W1:Y:S02]  /*69f0*/  LDSM.16.MT88.4 R136, [R0+0xcc00] ;  /* 0x00cc00000088783b */ /* 0x000e640000004200 */
[C---:B------:R-:W-:Y:S02]  /*6a00*/  LEA.HI.X.SX32 R149, R165.reuse, R151, 0x5, P0 ;  /* 0x00000097a5957211 */ /* 0x040fe400000f2eff */
[C---:B------:R-:W-:Y:S03]  /*6a10*/  LEA R146, P0, R165.reuse, R148, 0x5 ;  /* 0x00000094a5927211 */ /* 0x040fe600078028ff */
[C---:B-1----:R-:W-:Y:S03]  /*6a20*/  HMMA.16816.F32.BF16 R20, R132.reuse, R28, R20 ;  /* 0x0000001c8414723c */ /* 0x042fe60000041814 */
[C---:B------:R-:W-:Y:S02]  /*6a30*/  LEA.HI.X.SX32 R147, R165.reuse, R149, 0x5, P0 ;  /* 0x00000095a5937211 */ /* 0x040fe400000f2eff */
[C---:B------:R-:W-:Y:S03]  /*6a40*/  LEA R144, P0, R165.reuse, R146, 0x5 ;  /* 0x00000092a5907211 */ /* 0x040fe600078028ff */
[----:B------:R-:W-:Y:S01]  /*6a50*/  HMMA.16816.F32.BF16 R24, R132, R30, R24 ;  /* 0x0000001e8418723c */ /* 0x000fe20000041818 */
[----:B------:R1:W1:Y:S02]  /*6a60*/  LDSM.16.MT88.4 R28, [R0+0xec00] ;  /* 0x00ec0000001c783b */ /* 0x0002640000004200 */
[C---:B------:R-:W-:Y:S05]  /*6a70*/  LEA.HI.X.SX32 R145, R165.reuse, R147, 0x5, P0 ;  /* 0x00000093a5917211 */ /* 0x040fea00000f2eff */
[C---:B------:R-:W-:Y:S05]  /*6a80*/  HMMA.16816.F32.BF16 R4, R32.reuse, R140, R4 ;  /* 0x0000008c2004723c */ /* 0x040fea0000041804 */
[C---:B------:R-:W-:Y:S03]  /*6a90*/  LEA R140, P0, R165.reuse, R144, 0x5 ;  /* 0x00000090a58c7211 */ /* 0x040fe600078028ff */
[C---:B------:R-:W-:Y:S03]  /*6aa0*/  HMMA.16816.F32.BF16 R8, R32.reuse, R142, R8 ;  /* 0x0000008e2008723c */ /* 0x040fe60000041808 */
[C---:B------:R-:W-:Y:S05]  /*6ab0*/  LEA.HI.X.SX32 R141, R165.reuse, R145, 0x5, P0 ;  /* 0x00000091a58d7211 */ /* 0x040fea00000f2eff */
[C---:B------:R-:W-:Y:S03]  /*6ac0*/  HMMA.16816.F32.BF16 R12, R32.reuse, R136, R12 ;  /* 0x00000088200c723c */ /* 0x040fe6000004180c */
        /* <DEDUP_REMOVED lines=9> */
[C---:B------:R-:W-:Y:S02]  /*6b60*/  HMMA.16816.F32.BF16 R20, R32.reuse, R28, R20 ;  /* 0x0000001c2014723c */ /* 0x040fe40000041814 */
        /* <DEDUP_REMOVED lines=34> */
[----:B------:R-:W1:Y:S04]  /*6d90*/  LDSM.16.MT88.4 R12, [R3+UR4+0x11000] ;  /* 0x01100004030c783b */ /* 0x000e680008004200 */
[----:B------:R-:W1:Y:S04]  /*6da0*/  LDSM.16.MT88.4 R16, [R220+0x1000] ;  /* 0x00100000dc10783b */ /* 0x000e680000004200 */
[----:B------:R-:W3:Y:S04]  /*6db0*/  LDSM.16.MT88.4 R28, [R220+0x2000] ;  /* 0x00200000dc1c783b */ /* 0x000ee80000004200 */
        /* <DEDUP_REMOVED lines=16> */
[----:B------:R-:W-:Y:S04]  /*6ec0*/  LDSM.16.MT88.4 R16, [R3+UR4+0x12000] ;  /* 0x012000040310783b */ /* 0x000fe80008004200 */
[----:B---3--:R-:W-:Y:S03]  /*6ed0*/  @P4 STL [R1+0x34], R238 ;  /* 0x000034ee01004387 */ /* 0x008fe60000100800 */
[-C--:B------:R-:W-:Y:S01]  /*6ee0*/  HMMA.16816.F32.BF16 R116, R4, R28.reuse, R116 ;  /* 0x0000001c0474723c */ /* 0x080fe20000041874 */
[----:B----4-:R-:W-:Y:S04]  /*6ef0*/  @P4 STL [R1+0x30], R237 ;  /* 0x000030ed01004387 */ /* 0x010fe80000100800 */
[----:B-----5:R-:W-:Y:S03]  /*6f00*/  @P4 STL [R1+0x2c], R236 ;  /* 0x00002cec01004387 */ /* 0x020fe60000100800 */
[C---:B------:R-:W-:Y:S01]  /*6f10*/  HMMA.16816.F32.BF16 R120, R12.reuse, R28, R120 ;  /* 0x0000001c0c78723c */ /* 0x040fe20000041878 */
[----:B--2---:R-:W-:Y:S07]  /*6f20*/  @P4 STL [R1+0x28], R229 ;  /* 0x000028e501004387 */ /* 0x004fee0000100800 */
        /* <DEDUP_REMOVED lines=18> */
[----:B------:R1:W5:Y:S07]  /*7050*/  LDSM.16.MT88.4 R132, [R220+0x1c00] ;  /* 0x001c0000dc84783b */ /* 0x00036e0000004200 */
        /* <DEDUP_REMOVED lines=18> */
[-C--:B-----5:R-:W-:Y:S08]  /*7180*/  HMMA.16816.F32.BF16 R100, R24, R132.reuse, R100 ;  /* 0x000000841864723c */ /* 0x0a0ff00000041864 */
        /* <DEDUP_REMOVED lines=12> */
[----:B------:R-:W-:Y:S02]  /*7250*/  F2FP.BF16.F32.PACK_AB R36, R37, R36 ;  /* 0x000000242524723e */ /* 0x000fe400000010ff */
[----:B------:R-:W-:Y:S01]  /*7260*/  LOP3.LUT R2, R2, 0x600, RZ, 0xc0, !PT ;  /* 0x0000060002027812 */ /* 0x000fe200078ec0ff */
[----:B------:R-:W-:Y:S01]  /*7270*/  UISETP.NE.AND UP0, UPT, UR45, -0x1, UPT ;  /* 0xffffffff2d00788c */ /* 0x000fe2000bf05270 */
[----:B------:R-:W-:Y:S01]  /*7280*/  F2FP.BF16.F32.PACK_AB R38, R39, R38 ;  /* 0x000000262726723e */ /* 0x000fe200000010ff */
[----:B------:R-:W-:Y:S01]  /*7290*/  UMOV UR43, UR7 ;  /* 0x00000007002b7c82 */ /* 0x000fe20008000000 */
[----:B------:R-:W-:Y:S02]  /*72a0*/  LOP3.LUT R2, R2, 0x6, R0, 0xf8, !PT ;  /* 0x0000000602027812 */ /* 0x000fe400078ef800 */
[----:B------:R-:W-:-:S02]  /*72b0*/  LOP3.LUT R0, R163, 0xc0, RZ, 0xc0, !PT ;  /* 0x000000c0a3007812 */ /* 0x000fc400078ec0ff */
[----:B------:R-:W-:Y:S02]  /*72c0*/  LOP3.LUT R2, R2, 0x20, R163, 0xf8, !PT ;  /* 0x0000002002027812 */ /* 0x000fe400078ef8a3 */
        /* <DEDUP_REMOVED lines=160> */
.L_x_405:
[----:B------:R-:W2:Y:S01]  /*7cd0*/  LDCU.64 UR10, c[0x0][0x5c0] ;  /* 0x0000b800ff0a77ac */ /* 0x000ea20008000a00 */
[----:B------:R-:W-:-:S04]  /*7ce0*/  UIADD3 UR5, UPT, UPT, UR44, UR45, URZ ;  /* 0x0000002d2c057290 */ /* 0x000fc8000fffe0ff */
[----:B--2---:R-:W-:Y:S02]  /*7cf0*/  UIMAD.WIDE.U32 UR18, UR5, UR10, URZ ;  /* 0x0000000a051272a5 */ /* 0x004fe4000f8e00ff */
[----:B------:R-:W-:-:S04]  /*7d00*/  UIMAD UR5, UR5, UR11, URZ ;  /* 0x0000000b050572a4 */ /* 0x000fc8000f8e02ff */
[----:B------:R-:W-:-:S06]  /*7d10*/  UIADD3 UR5, UPT, UPT, UR19, UR5, URZ ;  /* 0x0000000513057290 */ /* 0x000fcc000fffe0ff */
[----:B-1----:R-:W-:Y:S02]  /*7d20*/  MOV R4, UR5 ;  /* 0x0000000500047c02 */ /* 0x002fe40008000f00 */
.L_x_406:
        /* <DEDUP_REMOVED lines=12> */
.L_x_407:
[----:B------:R-:W1:Y:S01]  /*7df0*/  LDCU.64 UR8, c[0x0][0x5c8] ;  /* 0x0000b900ff0877ac */ /* 0x000e620008000a00 */
[----:B------:R-:W-:-:S04]  /*7e00*/  UIADD3 UR5, UPT, UPT, UR44, UR45, URZ ;  /* 0x0000002d2c057290 */ /* 0x000fc8000fffe0ff */
[----:B-1----:R-:W-:Y:S02]  /*7e10*/  UIMAD.WIDE.U32 UR20, UR5, UR8, URZ ;  /* 0x00000008051472a5 */ /* 0x002fe4000f8e00ff */
[----:B------:R-:W-:-:S04]  /*7e20*/  UIMAD UR5, UR5, UR9, URZ ;  /* 0x00000009050572a4 */ /* 0x000fc8000f8e02ff */
[----:B------:R-:W-:-:S06]  /*7e30*/  UIADD3 UR5, UPT, UPT, UR21, UR5, URZ ;  /* 0x0000000515057290 */ /* 0x000fcc000fffe0ff */
[----:B------:R-:W-:-:S07]  /*7e40*/  MOV R23, UR5 ;  /* 0x0000000500177c02 */ /* 0x000fce0008000f00 */
.L_x_408:
        /* <DEDUP_REMOVED lines=43> */
[----:B------:R-:W5:Y:S01]  /*8100*/  LDS.128 R8, [R0+0x9000] ;  /* 0x0090000000087984 */ /* 0x000f620000000c00 */
[----:B------:R-:W-:-:S03]  /*8110*/  MOV R3, R20 ;  /* 0x0000001400037202 */ /* 0x000fc60000000f00 */
[----:B------:R-:W3:Y:S01]  /*8120*/  LDS.128 R16, [R0+0xd000] ;  /* 0x00d0000000107984 */ /* 0x000ee20000000c00 */
[----:B------:R-:W-:-:S04]  /*8130*/  IMAD.WIDE.U32 R4, R227, UR10, R2 ;  /* 0x0000000ae3047c25 */ /* 0x000fc8000f8e0002 */
[----:B------:R-:W-:Y:S01]  /*8140*/  IMAD R3, R227, UR11, R5 ;  /* 0x0000000be3037c24 */ /* 0x000fe2000f8e0205 */
[----:B----4-:R-:W-:-:S04]  /*8150*/  LEA R2, P0, R4, UR14, 0x1 ;  /* 0x0000000e04027c11 */ /* 0x010fc8000f8008ff */
[----:B------:R-:W-:-:S05]  /*8160*/  LEA.HI.X R3, R4, UR15, R3, 0x1, P0 ;  /* 0x0000000f04037c11 */ /* 0x000fca00080f0c03 */
[----:B--2---:R2:W-:Y:S04]  /*8170*/  STG.E.128 desc[UR36][R2.64+0x40], R12 ;  /* 0x0000400c02007986 */ /* 0x0045e8000c101d24 */
[----:B-----5:R2:W-:Y:S04]  /*8180*/  STG.E.128 desc[UR36][R2.64], R8 ;  /* 0x0000000802007986 */ /* 0x0205e8000c101d24 */
[----:B---3--:R2:W-:Y:S02]  /*8190*/  STG.E.128 desc[UR36][R2.64+0x80], R16 ;  /* 0x0000801002007986 */ /* 0x0085e4000c101d24 */
.L_x_410:
[----:B------:R-:W-:Y:S05]  /*81a0*/  BSYNC.RECONVERGENT B0 ;  /* 0x0000000000007941 */ /* 0x000fea0003800200 */
.L_x_409:
[----:B--2---:R2:W4:Y:S01]  /*81b0*/  LDS.128 R8, [R0+0xe000] ;  /* 0x00e0000000087984 */ /* 0x0045220000000c00 */
[----:B------:R-:W-:Y:S04]  /*81c0*/  BSSY.RECONVERGENT B0, `(.L_x_411) ;  /* 0x000000e000007945 */ /* 0x000fe80003800200 */
[----:B------:R-:W-:Y:S05]  /*81d0*/  @P2 BRA `(.L_x_412) ;  /* 0x0000000000302947 */ /* 0x000fea0003800000 */
[----:B------:R-:W5:Y:S01]  /*81e0*/  LDCU.64 UR14, c[0x0][0x560] ;  /* 0x0000ac00ff0e77ac */ /* 0x000f620008000a00 */
[----:B------:R-:W-:Y:S01]  /*81f0*/  MOV R2, R6 ;  /* 0x0000000600027202 */ /* 0x000fe20000000f00 */
[----:B--23--:R-:W-:Y:S01]  /*8200*/  IMAD R0, R22, UR10, RZ ;  /* 0x0000000a16007c24 */ /* 0x00cfe2000f8e02ff */
[----:B------:R-:W-:-:S03]  /*8210*/  MOV R3, R20 ;  /* 0x0000001400037202 */ /* 0x000fc60000000f00 */
[C---:B------:R-:W-:Y:S02]  /*8220*/  IMAD R0, R21.reuse, UR11, R0 ;  /* 0x0000000b15007c24 */ /* 0x040fe4000f8e0200 */
[----:B------:R-:W-:-:S05]  /*8230*/  IMAD.WIDE.U32 R4, R21, UR10, R2 ;  /* 0x0000000a15047c25 */ /* 0x000fca000f8e0002 */
[----:B------:R-:W-:Y:S02]  /*8240*/  IADD3 R0, PT, PT, R0, R5, RZ ;  /* 0x0000000500007210 */ /* 0x000fe40007ffe0ff */
[----:B-----5:R-:W-:-:S04]  /*8250*/  LEA R2, P0, R4, UR14, 0x1 ;  /* 0x0000000e04027c11 */ /* 0x020fc8000f8008ff */
[----:B------:R-:W-:-:S05]  /*8260*/  LEA.HI.X R3, R4, UR15, R0, 0x1, P0 ;  /* 0x0000000f04037c11 */ /* 0x000fca00080f0c00 */
[----:B------:R2:W-:Y:S04]  /*8270*/  STG.E.128 desc[UR36][R2.64], R28 ;  /* 0x0000001c02007986 */ /* 0x0005e8000c101d24 */
[----:B------:R2:W-:Y:S04]  /*8280*/  STG.E.128 desc[UR36][R2.64+0x40], R24 ;  /* 0x0000401802007986 */ /* 0x0005e8000c101d24 */
[----:B----4-:R2:W-:Y:S02]  /*8290*/  STG.E.128 desc[UR36][R2.64+0x80], R8 ;  /* 0x0000800802007986 */ /* 0x0105e4000c101d24 */
.L_x_412:
[----:B------:R-:W-:Y:S05]  /*82a0*/  BSYNC.RECONVERGENT B0 ;  /* 0x0000000000007941 */ /* 0x000fea0003800200 */
.L_x_411:
        /* <DEDUP_REMOVED lines=9> */
[----:B---3--:R-:W-:Y:S01]  /*8340*/  IMAD R0, R59, UR25, R5 ;  /* 0x000000193b007c24 */ /* 0x008fe2000f8e0205 */
        /* <DEDUP_REMOVED lines=11> */
.L_x_414:
[----:B------:R-:W-:Y:S05]  /*8400*/  BSYNC.RECONVERGENT B0 ;  /* 0x0000000000007941 */ /* 0x000fea0003800200 */
.L_x_413:
        /* <DEDUP_REMOVED lines=10> */
[----:B-1----:R3:W-:Y:S04]  /*84b0*/  STG.E.128 desc[UR36][R2.64], R52 ;  /* 0x0000003402007986 */ /* 0x0027e8000c101d24 */
[----:B------:R3:W-:Y:S04]  /*84c0*/  STG.E.128 desc[UR36][R2.64+0x40], R48 ;  /* 0x0000403002007986 */ /* 0x0007e8000c101d24 */
[----:B------:R3:W-:Y:S02]  /*84d0*/  STG.E.128 desc[UR36][R2.64+0x80], R44 ;  /* 0x0000802c02007986 */ /* 0x0007e4000c101d24 */
.L_x_401:
[----:B------:R-:W-:Y:S05]  /*84e0*/  BSYNC.RECONVERGENT B1 ;  /* 0x0000000000017941 */ /* 0x000fea0003800200 */
.L_x_379:
[----:B------:R-:W5:Y:S01]  /*84f0*/  LDCU UR8, c[0x0][0x438] ;  /* 0x00008700ff0877ac */ /* 0x000f620008000800 */
[----:B------:R-:W1:Y:S01]  /*8500*/  LDCU UR9, c[0x0][0x370] ;  /* 0x00006e00ff0977ac */ /* 0x000e620008000800 */
[----:B------:R-:W-:Y:S01]  /*8510*/  UMOV UR10, UR24 ;  /* 0x00000018000a7c82 */ /* 0x000fe20008000000 */
[----:B-----5:R-:W-:-:S04]  /*8520*/  UIADD3 UR8, UPT, UPT, UR8, 0x7f, URZ ;  /* 0x0000007f08087890 */ /* 0x020fc8000fffe0ff */
[----:B------:R-:W-:Y:S02]  /*8530*/  USHF.R.S32.HI UR5, URZ, 0x1f, UR8 ;  /* 0x0000001fff057899 */ /* 0x000fe40008011408 */
[----:B-1----:R-:W-:Y:S02]  /*8540*/  UIADD3 UR39, UPT, UPT, UR9, UR39, URZ ;  /* 0x0000002709277290 */ /* 0x002fe4000fffe0ff */
[----:B------:R-:W-:-:S04]  /*8550*/  ULEA.HI UR5, UR5, UR8, URZ, 0x7 ;  /* 0x0000000805057291 */ /* 0x000fc8000f8f38ff */
[----:B------:R-:W-:-:S04]  /*8560*/  USHF.R.S32.HI UR5, URZ, 0x7, UR5 ;  /* 0x00000007ff057899 */ /* 0x000fc80008011405 */
[----:B------:R-:W-:-:S09]  /*8570*/  UISETP.GE.AND UP0, UPT, UR39, UR5, UPT ;  /* 0x000000052700728c */ /* 0x000fd2000bf06270 */
[----:B------:R-:W-:Y:S05]  /*8580*/  BRA.U !UP0, `(.L_x_415) ;  /* 0xffffff7d08607547 */ /* 0x000fea000b83ffff */
[----:B------:R-:W-:Y:S05]  /*8590*/  EXIT ;  /* 0x000000000000794d */ /* 0x000fea0003800000 */
.L_x_416:
        /* <DEDUP_REMOVED lines=14> */
.L_x_1717:


//--------------------- .text._ZN5flash44flash_bwd_dq_dk_dv_loop_seqk_parallel_kernelI23Flash_bwd_kernel_traitsILi96ELi64ELi128ELi8ELi2ELi4ELi4ELb1ELb0EN7cutlass10bfloat16_tE19Flash_kernel_traitsILi96ELi64ELi128ELi8ES3_EELb1ELb0ELb0ELb0ELb0ELb0ELb0EEEvNS_16Flash_bwd_paramsE --------------------------
	.section	.text._ZN5flash44flash_bwd_dq_dk_dv_loop_seqk_parallel_kernelI23Flash_bwd_kernel_traitsILi96ELi64ELi128ELi8ELi2ELi4ELi4ELb1ELb0EN7cutlass10bfloat16_tE19Flash_kernel_traitsILi96ELi64ELi128ELi8ES3_EELb1ELb0ELb0ELb0ELb0ELb0ELb0EEEvNS_16Flash_bwd_paramsE,"ax",@progbits
	.align	128
        .global         _ZN5flash44flash_bwd_dq_dk_dv_loop_seqk_parallel_kernelI23Flash_bwd_kernel_traitsILi96ELi64ELi128ELi8ELi2ELi4ELi4ELb1ELb0EN7cutlass10bfloat16_tE19Flash_kernel_traitsILi96ELi64ELi128ELi8ES3_EELb1ELb0ELb0ELb0ELb0ELb0ELb0EEEvNS_16Flash_bwd_paramsE
        .type           _ZN5flash44flash_bwd_dq_dk_dv_loop_seqk_parallel_kernelI23Flash_bwd_kernel_traitsILi96ELi64ELi128ELi8ELi2ELi4ELi4ELb1ELb0EN7cutlass10bfloat16_tE19Flash_kernel_traitsILi96ELi64ELi128ELi8ES3_EELb1ELb0ELb0ELb0ELb0ELb0ELb0EEEvNS_16Flash_bwd_paramsE,@function
        .size           _ZN5flash44flash_bwd_dq_dk_dv_loop_seqk_parallel_kernelI23Flash_bwd_kernel_traitsILi96ELi64ELi128ELi8ELi2ELi4ELi4ELb1ELb0EN7cutlass10bfloat16_tE19Flash_kernel_traitsILi96ELi64ELi128ELi8ES3_EELb1ELb0ELb0ELb0ELb0ELb0ELb0EEEvNS_16Flash_bwd_paramsE,(.L_x_1718 - _ZN5flash44flash_bwd_dq_dk_dv_loop_seqk_parallel_kernelI23Flash_bwd_kernel_traitsILi96ELi64ELi128ELi8ELi2ELi4ELi4ELb1ELb0EN7cutlass10bfloat16_tE19Flash_kernel_traitsILi96ELi64ELi128ELi8ES3_EELb1ELb0ELb0ELb0ELb0ELb0ELb0EEEvNS_16Flash_bwd_paramsE)
        .other          _ZN5flash44flash_bwd_dq_dk_dv_loop_seqk_parallel_kernelI23Flash_bwd_kernel_traitsILi96ELi64ELi128ELi8ELi2ELi4ELi4ELb1ELb0EN7cutlass10bfloat16_tE19Flash_kernel_traitsILi96ELi64ELi128ELi8ES3_EELb1ELb0ELb0ELb0ELb0ELb0ELb0EEEvNS_16Flash_bwd_paramsE,@"STO_CUDA_ENTRY STV_DEFAULT"
_ZN5flash44flash_bwd_dq_dk_dv_loop_seqk_parallel_kernelI23Flash_bwd_kernel_traitsILi96ELi64ELi128ELi8ELi2ELi4ELi4ELb1ELb0EN7cutlass10bfloat16_tE19Flash_kernel_traitsILi96ELi64ELi128ELi8ES3_EELb1ELb0ELb0ELb0ELb0ELb0ELb0EEEvNS_16Flash_bwd_paramsE:
.text._ZN5flash44flash_bwd_dq_dk_dv_loop_seqk_parallel_kernelI23Flash_bwd_kernel_traitsILi96ELi64ELi128ELi8ELi2ELi4ELi4ELb1ELb0EN7cutlass10bfloat16_tE19Flash_kernel_traitsILi96ELi64ELi128ELi8ES3_EELb1ELb0ELb0ELb0ELb0ELb0ELb0EEEvNS_16Flash_bwd_paramsE:
        /* <DEDUP_REMOVED lines=19> */
[----:B------:R-:W-:Y:S01]  /*0130*/  S2UR UR24, SR_CTAID.Y ;  /* 0x00000000001879c3 */ /* 0x000fe20000002600 */
[----:B-1----:R-:W-:-:S02]  /*0140*/  ULEA UR9, UP0, UR30, UR10, 0x2 ;  /* 0x0000000a1e097291 */ /* 0x002fc4000f8010ff */
[----:B--2---:R-:W-:Y:S02]  /*0150*/  UISETP.EQ.U32.AND UP2, UPT, UR4, URZ, UPT ;  /* 0x000000ff0400728c */ /* 0x004fe4000bf42070 */
[----:B------:R-:W-:Y:S02]  /*0160*/  ULEA.HI.X UR8, UR30, UR11, URZ, 0x2, UP0 ;  /* 0x0000000b1e087291 */ /* 0x000fe400080f14ff */
[----:B------:R-:W-:Y:S01]  /*0170*/  UISETP.NE.U32.AND UP6, UPT, UR4, URZ, UPT ;  /* 0x000000ff0400728c */ /* 0x000fe2000bfc5070 */
[----:B------:R-:W1:Y:S01]  /*0180*/  S2UR UR4, SR_CgaCtaId ;  /* 0x00000000000479c3 */ /* 0x000e620000008800 */
[----:B------:R-:W-:Y:S01]  /*0190*/  MOV R2, UR9 ;  /* 0x0000000900027c02 */ /* 0x000fe20008000f00 */
[----:B---3--:R-:W-:Y:S01]  /*01a0*/  UISETP.NE.U32.AND UP1, UPT, UR6, URZ, UPT ;  /* 0x000000ff0600728c */ /* 0x008fe2000bf25070 */
[----:B------:R-:W-:Y:S01]  /*01b0*/  MOV R3, UR8 ;  /* 0x0000000800037c02 */ /* 0x000fe20008000f00 */
[----:B------:R-:W-:Y:S02]  /*01c0*/  UISETP.NE.U32.AND UP0, UPT, UR6, URZ, UPT ;  /* 0x000000ff0600728c */ /* 0x000fe4000bf05070 */
[----:B------:R-:W-:-:S02]  /*01d0*/  UISETP.NE.AND.EX UP5, UPT, UR7, URZ, UPT, UP1 ;  /* 0x000000ff0700728c */ /* 0x000fc4000bfa5310 */
[----:B------:R-:W2:Y:S01]  /*01e0*/  S2UR UR11, SR_CgaCtaId ;  /* 0x00000000000b79c3 */ /* 0x000ea20000008800 */
[----:B------:R-:W-:Y:S01]  /*01f0*/  UISETP.NE.AND.EX UP4, UPT, UR7, URZ, UPT, UP0 ;  /* 0x000000ff0700728c */ /* 0x000fe2000bf85300 */
[----:B------:R3:W-:Y:S01]  /*0200*/  STL.64 [R1+0x8], R2 ;  /* 0x0000080201007387 */ /* 0x0007e20000100a00 */
[----:B------:R-:W5:Y:S01]  /*0210*/  LDCU.64 UR6, c[0x0][0x470] ;  /* 0x00008e00ff0677ac */ /* 0x000f620008000a00 */
[----:B----4-:R-:W-:-:S04]  /*0220*/  UISETP.NE.AND UP3, UPT, UR12, URZ, UPT ;  /* 0x000000ff0c00728c */ /* 0x010fc8000bf65270 */
[----:B------:R-:W4:Y:S01]  /*0230*/  S2UR UR26, SR_CTAID.Z ;  /* 0x00000000001a79c3 */ /* 0x000f220000002700 */
[----:B------:R-:W-:Y:S02]  /*0240*/  UISETP.NE.AND.EX UP6, UPT, UR5, URZ, UPT, UP6 ;  /* 0x000000ff0500728c */ /* 0x000fe4000bfc5360 */
[----:B------:R-:W-:Y:S01]  /*0250*/  UISETP.EQ.OR.EX UP0, UPT, UR5, URZ, !UP3, UP2 ;  /* 0x000000ff0500728c */ /* 0x000fe2000df02720 */
[----:B------:R-:W-:Y:S02]  /*0260*/  UMOV UR12, 0x400 ;  /* 0x00000400000c7882 */ /* 0x000fe40000000000 */
[----:B------:R-:W-:Y:S01]  /*0270*/  UMOV UR5, 0x400 ;  /* 0x0000040000057882 */ /* 0x000fe20000000000 */
[----:B------:R-:W-:Y:S02]  /*0280*/  UP2UR UR32, UPR, URZ, 0x1 ;  /* 0x00000001ff207883 */ /* 0x000fe40008000000 */
[----:B-1----:R-:W-:Y:S02]  /*0290*/  ULEA UR4, UR4, UR5, 0x18 ;  /* 0x0000000504047291 */ /* 0x002fe4000f8ec0ff */
[----:B------:R-:W-:-:S02]  /*02a0*/  UP2UR UR31, UPR, URZ, 0x8 ;  /* 0x00000008ff1f7883 */ /* 0x000fc40008000000 */
[----:B-----5:R-:W-:Y:S01]  /*02b0*/  UISETP.NE.U32.AND UP0, UPT, UR6, URZ, UPT ;  /* 0x000000ff0600728c */ /* 0x020fe2000bf05070 */
[----:B------:R-:W1:Y:S01]  /*02c0*/  LDCU UR10, c[0x0][0x438] ;  /* 0x00008700ff0a77ac */ /* 0x000e620008000800 */
[----:B------:R-:W1:Y:S01]  /*02d0*/  LDCU UR25, c[0x0][0x438] ;  /* 0x00008700ff1977ac */ /* 0x000e620008000800 */
[----:B------:R-:W1:Y:S01]  /*02e0*/  @!UP4 LDCU UR28, c[0x0][0x434] ;  /* 0x00008680ff1cc7ac */ /* 0x000e620008000800 */
[----:B--2---:R-:W-:Y:S02]  /*02f0*/  ULEA UR5, UR11, UR12, 0x18 ;  /* 0x0000000c0b057291 */ /* 0x004fe4000f8ec0ff */
[----:B------:R-:W-:Y:S02]  /*0300*/  UIADD3 UR42, UPT, UPT, UR4, 0x13000, URZ ;  /* 0x00013000042a7890 */ /* 0x000fe4000fffe0ff */
[----:B------:R-:W-:Y:S01]  /*0310*/  UISETP.NE.AND.EX UP3, UPT, UR7, URZ, UPT, UP0 ;  /* 0x000000ff0700728c */ /* 0x000fe2000bf65300 */
[----:B------:R-:W-:Y:S01]  /*0320*/  UMOV UR37, 0xffffd000 ;  /* 0xffffd00000257882 */ /* 0x000fe20000000000 */
[----:B------:R-:W-:Y:S01]  /*0330*/  UMOV UR38, URZ ;  /* 0x000000ff00267c82 */ /* 0x000fe20008000000 */
[----:B---34-:R-:W-:-:S08]  /*0340*/  UMOV UR39, URZ ;  /* 0x000000ff00277c82 */ /* 0x018fd00008000000 */
.L_x_476:
[----:B--2---:R-:W2:Y:S01]  /*0350*/  LDL.64 R8, [R1+0x8] ;  /* 0x0000080001087983 */ /* 0x004ea20000100a00 */
[----:B---3--:R-:W3:Y:S01]  /*0360*/  LDCU.64 UR8, c[0x0][0x478] ;  /* 0x00008f00ff0877ac */ /* 0x008ee20008000a00 */
        /* <DEDUP_REMOVED lines=10> */
[----:B---3--:R-:W-:Y:S02]  /*0410*/  UISETP.NE.U32.AND UP0, UPT, UR8, URZ, UPT ;  /* 0x000000ff0800728c */ /* 0x008fe4000bf05070 */
[----:B------:R-:W3:Y:S02]  /*0420*/  @P1 LDG.E R6, desc[UR40][R4.64] ;  /* 0x0000002804061981 */ /* 0x000ee4000c1e1900 */
[----:B------:R-:W-:-:S06]  /*0430*/  UISETP.NE.AND.EX UP0, UPT, UR9, URZ, UPT, UP0 ;  /* 0x000000ff0900728c */ /* 0x000fcc000bf05300 */
[----:B------:R-:W-:-:S05]  /*0440*/  PLOP3.LUT P0, PT, PT, PT, UP0, 0x80, 0x8 ;  /* 0x000000000008781c */ /* 0x000fca0003f0f008 */
[----:B------:R-:W-:Y:S01]  /*0450*/  @UP0 ULEA UR14, UP1, UR30, UR8, 0x2 ;  /* 0x000000081e0e0291 */ /* 0x000fe2000f8210ff */
[----:B------:R-:W4:Y:S03]  /*0460*/  @!UP0 LDCU UR11, c[0x0][0x43c] ;  /* 0x00008780ff0b87ac */ /* 0x000f260008000800 */
[----:B------:R-:W-:Y:S02]  /*0470*/  @UP0 ULEA.HI.X UR15, UR30, UR9, URZ, 0x2, UP1 ;  /* 0x000000091e0f0291 */ /* 0x000fe400088f14ff */
[----:B------:R-:W-:Y:S01]  /*0480*/  IMAD.U32 R2, RZ, RZ, UR14 ;  /* 0x0000000eff027e24 */ /* 0x000fe2000f8e00ff */
[----:B-----5:R-:W5:Y:S03]  /*0490*/  @!UP0 LDCU.64 UR8, c[0x0][0x488] ;  /* 0x00009100ff0887ac */ /* 0x020f660008000a00 */
[----:B------:R-:W-:-:S05]  /*04a0*/  IMAD.U32 R3, RZ, RZ, UR15 ;  /* 0x0000000fff037e24 */ /* 0x000fca000f8e00ff */
[----:B------:R1:W3:Y:S01]  /*04b0*/  @P0 LDG.E R4, desc[UR40][R2.64] ;  /* 0x0000002802040981 */ /* 0x0002e2000c1e1900 */
[----:B------:R-:W-:Y:S01]  /*04c0*/  UMOV UR44, URZ ;  /* 0x000000ff002c7c82 */ /* 0x000fe20008000000 */
[----:B------:R-:W-:Y:S01]  /*04d0*/  UMOV UR46, 0xffffffff ;  /* 0xffffffff002e7882 */ /* 0x000fe20000000000 */
[----:B-----5:R-:W-:-:S04]  /*04e0*/  @!UP0 UISETP.NE.U32.AND UP1, UPT, UR8, URZ, UPT ;  /* 0x000000ff0800828c */ /* 0x020fc8000bf25070 */
[----:B------:R-:W-:Y:S02]  /*04f0*/  @!UP0 UISETP.NE.AND.EX UP1, UPT, UR9, URZ, UPT, UP1 ;  /* 0x000000ff0900828c */ /* 0x000fe4000bf25310 */
[----:B------:R-:W-:Y:S02]  /*0500*/  USHF.L.U32 UR36, UR45, 0x7, URZ ;  /* 0x000000072d247899 */ /* 0x000fe400080006ff */
[----:B----4-:R-:W-:Y:S01]  /*0510*/  @!UP0 USEL UR9, UR11, URZ, UP1 ;  /* 0x000000ff0b098287 */ /* 0x010fe20008800000 */
[----:B-1----:R-:W-:Y:S02]  /*0520*/  IMAD.U32 R2, RZ, RZ, UR12 ;  /* 0x0000000cff027e24 */ /* 0x002fe4000f8e00ff */
[----:B------:R-:W-:-:S05]  /*0530*/  IMAD.U32 R3, RZ, RZ, UR13 ;  /* 0x0000000dff037e24 */ /* 0x000fca000f8e00ff */
[----:B------:R-:W4:Y:S04]  /*0540*/  @P4 LDG.E R5, desc[UR40][R2.64] ;  /* 0x0000002802054981 */ /* 0x000f28000c1e1900 */
[----:B------:R-:W5:Y:S04]  /*0550*/  @P2 LDG.E R2, desc[UR40][R2.64+0x4] ;  /* 0x0000042802022981 */ /* 0x000f68000c1e1900 */
[----:B--2---:R-:W2:Y:S01]  /*0560*/  @!P3 LDG.E R0, desc[UR40][R8.64] ;  /* 0x000000280800b981 */ /* 0x004ea2000c1e1900 */
[----:B------:R-:W-:Y:S01]  /*0570*/  UMOV UR12, 0xffffffff ;  /* 0xffffffff000c7882 */ /* 0x000fe20000000000 */
[----:B---3--:R-:W-:-:S02]  /*0580*/  @P1 R2UR UR44, R6 ;  /* 0x00000000062c12ca */ /* 0x008fc400000e0000 */
[----:B------:R-:W-:-:S13]  /*0590*/  @P0 R2UR UR43, R4 ;  /* 0x00000000042b02ca */ /* 0x000fda00000e0000 */
[----:B------:R-:W-:Y:S01]  /*05a0*/  @UP0 UIADD3 UR43, UPT, UPT, UR43, -UR44, URZ ;  /* 0x8000002c2b2b0290 */ /* 0x000fe2000fffe0ff */
[----:B----4-:R-:W-:Y:S02]  /*05b0*/  @P4 R2UR UR12, R5 ;  /* 0x00000000050c42ca */ /* 0x010fe400000e0000 */
[----:B-----5:R-:W-:Y:S02]  /*05c0*/  @P2 R2UR UR8, R2 ;  /* 0x00000000020822ca */ /* 0x020fe400000e0000 */
[----:B--2---:R-:W-:Y:S01]  /*05d0*/  @!P3 R2UR UR46, R0 ;  /* 0x00000000002eb2ca */ /* 0x004fe200000e0000 */
        /* <DEDUP_REMOVED lines=8> */
.L_x_417:
        /* <DEDUP_REMOVED lines=33> */
.L_x_419:
[----:B------:R-:W1:Y:S01]  /*0870*/  LDCU.64 UR16, c[0x0][0x3b8] ;  /* 0x00007700ff1077ac */ /* 0x000e620008000a00 */
[----:B------:R-:W-:-:S04]  /*0880*/  UIADD3 UR8, UPT, UPT, UR44, UR46, URZ ;  /* 0x0000002e2c087290 */ /* 0x000fc8000fffe0ff */
[----:B-1----:R-:W-:Y:S02]  /*0890*/  UIMAD.WIDE.U32 UR50, UR8, UR16, URZ ;  /* 0x00000010083272a5 */ /* 0x002fe4000f8e00ff */
[----:B------:R-:W-:-:S04]  /*08a0*/  UIMAD UR8, UR8, UR17, URZ ;  /* 0x00000011080872a4 */ /* 0x000fc8000f8e02ff */
[----:B------:R-:W-:-:S06]  /*08b0*/  UIADD3 UR8, UPT, UPT, UR51, UR8, URZ ;  /* 0x0000000833087290 */ /* 0x000fcc000fffe0ff */
[----:B------:R-:W-:Y:S02]  /*08c0*/  MOV R18, UR8 ;  /* 0x0000000800127c02 */ /* 0x000fe40008000f00 */
.L_x_420:
        /* <DEDUP_REMOVED lines=43> */
.L_x_421:
[----:B------:R-:W1:Y:S01]  /*0b80*/  LDCU.64 UR14, c[0x0][0x3c0] ;  /* 0x00007800ff0e77ac */ /* 0x000e620008000a00 */
[----:B------:R-:W-:-:S04]  /*0b90*/  UIADD3 UR8, UPT, UPT, UR44, UR46, URZ ;  /* 0x0000002e2c087290 */ /* 0x000fc8000fffe0ff */
[----:B-1----:R-:W-:Y:S02]  /*0ba0*/  UIMAD.WIDE.U32 UR54, UR8, UR14, URZ ;  /* 0x0000000e083672a5 */ /* 0x002fe4000f8e00ff */
[----:B------:R-:W-:-:S04]  /*0bb0*/  UIMAD UR8, UR8, UR15, URZ ;  /* 0x0000000f080872a4 */ /* 0x000fc8000f8e02ff */
[----:B------:R-:W-:-:S06]  /*0bc0*/  UIADD3 UR8, UPT, UPT, UR55, UR8, URZ ;  /* 0x0000000837087290 */ /* 0x000fcc000fffe0ff */
[----:B------:R-:W-:-:S07]  /*0bd0*/  MOV R16, UR8 ;  /* 0x0000000800107c02 */ /* 0x000fce0008000f00 */
.L_x_422:
        /* <DEDUP_REMOVED lines=28> */
.L_x_423:
[----:B------:R-:W-:Y:S02]  /*0da0*/  UIMAD.WIDE.U32 UR10, UR56, UR12, URZ ;  /* 0x0000000c380a72a5 */ /* 0x000fe4000f8e00ff */
[----:B------:R-:W-:-:S04]  /*0db0*/  UIMAD UR8, UR57, UR12, URZ ;  /* 0x0000000c390872a4 */ /* 0x000fc8000f8e02ff */
[----:B------:R-:W-:-:S12]  /*0dc0*/  UIADD3 UR8, UPT, UPT, UR11, UR8, URZ ;  /* 0x000000080b087290 */ /* 0x000fd8000fffe0ff */
.L_x_424:
        /* <DEDUP_REMOVED lines=20> */
.L_x_425:
[----:B------:R-:W1:Y:S01]  /*0f10*/  LDCU UR57, c[0x0][0x434] ;  /* 0x00008680ff3977ac */ /* 0x000e620008000800 */
[----:B------:R-:W-:-:S04]  /*0f20*/  UIMAD UR9, UR30, UR48, UR29 ;  /* 0x000000301e0972a4 */ /* 0x000fc8000f8e021d */
[----:B-1----:R-:W-:Y:S02]  /*0f30*/  UIMAD UR57, UR9, UR57, URZ ;  /* 0x00000039093972a4 */ /* 0x002fe4000f8e02ff */
.L_x_426:
        /* <DEDUP_REMOVED lines=11> */
.L_x_427:
[----:B------:R-:W1:Y:S01]  /*0ff0*/  LDCU UR56, c[0x0][0x444] ;  /* 0x00008880ff3877ac */ /* 0x000e620008000800 */
[----:B------:R-:W-:-:S04]  /*1000*/  UIMAD UR9, UR30, UR48, UR29 ;  /* 0x000000301e0972a4 */ /* 0x000fc8000f8e021d */
[----:B-1----:R-:W-:-:S12]  /*1010*/  UIMAD UR56, UR9, UR56, URZ ;  /* 0x00000038093872a4 */ /* 0x002fd8000f8e02ff */
.L_x_428:
[----:B------:R-:W1:Y:S01]  /*1020*/  S2R R21, SR_TID.X ;  /* 0x0000000000157919 */ /* 0x000e620000002100 */
[----:B------:R-:W2:Y:S01]  /*1030*/  LDCU.64 UR12, c[0x0][0x3b0] ;  /* 0x00007600ff0c77ac */ /* 0x000ea20008000a00 */
[----:B------:R-:W-:Y:S01]  /*1040*/  IMAD.MOV.U32 R9, RZ, RZ, RZ ;  /* 0x000000ffff097224 */ /* 0x000fe200078e00ff */
[----:B------:R-:W3:Y:S01]  /*1050*/  LDC.64 R14, c[0x0][0x5f8] ;  /* 0x00017e00ff0e7b82 */ /* 0x000ee20000000a00 */
[----:B------:R-:W-:Y:S01]  /*1060*/  ISETP.NE.AND P3, PT, RZ, UR58, PT ;  /* 0x0000003aff007c0c */ /* 0x000fe2000bf65270 */
[----:B------:R-:W-:Y:S01]  /*1070*/  USHF.R.S32.HI UR9, URZ, 0x1f, UR55 ;  /* 0x0000001fff097899 */ /* 0x000fe20008011437 */
[----:B------:R-:W-:Y:S01]  /*1080*/  BSSY.RECONVERGENT B1, `(.L_x_418) ;  /* 0x000083d000017945 */ /* 0x000fe20003800200 */
[----:B------:R-:W-:Y:S01]  /*1090*/  UIADD3 UR55, UP1, UP0, UR18, UR10, UR55 ;  /* 0x0000000a12377290 */ /* 0x000fe2000f83e037 */
[----:B------:R-:W4:Y:S03]  /*10a0*/  LDCU.64 UR18, c[0x0][0x3c8] ;  /* 0x00007900ff1277ac */ /* 0x000f260008000a00 */
[----:B------:R-:W-:-:S02]  /*10b0*/  UIADD3.X UR53, UPT, UPT, UR53, UR8, UR9, UP1, UP0 ;  /* 0x0000000835357290 */ /* 0x000fc40008fe0409 */
[----:B------:R-:W-:-:S03]  /*10c0*/  UIMAD UR52, UR48, UR52, URZ ;  /* 0x00000034303472a4 */ /* 0x000fc6000f8e02ff */
[----:B------:R-:W5:Y:S01]  /*10d0*/  LDCU.128 UR8, c[0x0][0x590] ;  /* 0x0000b200ff0877ac */ /* 0x000f620008000c00 */
[----:B--2---:R-:W-:Y:S01]  /*10e0*/  IMAD.U32 R4, RZ, RZ, UR12 ;  /* 0x0000000cff047e24 */ /* 0x004fe2000f8e00ff */
[----:B------:R-:W-:Y:S02]  /*10f0*/  UIMAD UR61, UR23, UR12, URZ ;  /* 0x0000000c173d72a4 */ /* 0x000fe4000f8e02ff */
[----:B------:R-:W-:Y:S02]  /*1100*/  UISETP.GT.AND UP0, UPT, UR49, URZ, UPT ;  /* 0x000000ff3100728c */ /* 0x000fe4000bf04270 */
[----:B------:R-:W-:Y:S01]  /*1110*/  UIMAD UR61, UR20, UR13, UR61 ;  /* 0x0000000d143d72a4 */ /* 0x000fe2000f8e023d */
[----:B----4-:R-:W-:Y:S01]  /*1120*/  IMAD.U32 R6, RZ, RZ, UR18 ;  /* 0x00000012ff067e24 */ /* 0x010fe2000f8e00ff */
[----:B------:R-:W-:Y:S02]  /*1130*/  ULEA UR56, UR51, UR56, 0x6 ;  /* 0x0000003833387291 */ /* 0x000fe4000f8e30ff */
[----:B------:R-:W-:-:S02]  /*1140*/  ULEA UR57, UR51, UR57, 0x6 ;  /* 0x0000003933397291 */ /* 0x000fc4000f8e30ff */
[----:B------:R-:W-:Y:S01]  /*1150*/  IMAD.U32 R0, RZ, RZ, UR61 ;  /* 0x0000003dff007e24 */ /* 0x000fe2000f8e00ff */
[C---:B-1----:R-:W-:Y:S01]  /*1160*/  LOP3.LUT R248, R21.reuse, 0x1f, RZ, 0xc0, !PT ;  /* 0x0000001f15f87812 */ /* 0x042fe200078ec0ff */
[----:B------:R-:W-:Y:S01]  /*1170*/  IMAD.SHL.U32 R22, R21, 0x8, RZ ;  /* 0x0000000815167824 */ /* 0x000fe200078e00ff */
[--C-:B------:R-:W-:Y:S01]  /*1180*/  SHF.R.U32.HI R245, RZ, 0x5, R21.reuse ;  /* 0x00000005fff57819 */ /* 0x100fe20000011615 */
[----:B-----5:R-:W-:Y:S01]  /*1190*/  UIMAD UR23, UR23, UR8, URZ ;  /* 0x00000008171772a4 */ /* 0x020fe2000f8e02ff */
[----:B------:R-:W-:Y:S01]  /*11a0*/  MOV R7, UR8 ;  /* 0x0000000800077c02 */ /* 0x000fe20008000f00 */
[----:B------:R-:W-:Y:S01]  /*11b0*/  IMAD.U32 R10, RZ, RZ, UR11 ;  /* 0x0000000bff0a7e24 */ /* 0x000fe2000f8e00ff */
[----:B------:R-:W-:Y:S01]  /*11c0*/  LOP3.LUT R8, R22, 0x18, RZ, 0xc0, !PT ;  /* 0x0000001816087812 */ /* 0x000fe200078ec0ff */
[----:B------:R-:W-:Y:S01]  /*11d0*/  UIMAD UR18, UR20, UR9, UR23 ;  /* 0x00000009141272a4 */ /* 0x000fe2000f8e0217 */
[----:B------:R-:W-:Y:S02]  /*11e0*/  SHF.R.U32.HI R19, RZ, 0x2, R21 ;  /* 0x00000002ff137819 */ /* 0x000fe40000011615 */
[----:B------:R-:W-:Y:S01]  /*11f0*/  IADD3 R2, P0, PT, R8, UR60, RZ ;  /* 0x0000003c08027c10 */ /* 0x000fe2000ff1e0ff */
[----:B------:R-:W-:Y:S01]  /*1200*/  IMAD.WIDE.U32 R4, R4, UR20, R8 ;  /* 0x0000001404047c25 */ /* 0x000fe2000f8e0008 */
[----:B------:R-:W1:Y:S01]  /*1210*/  LDCU.64 UR60, c[0x0][0x5e8] ;  /* 0x0000bd00ff3c77ac */ /* 0x000e620008000a00 */
[----:B------:R-:W-:-:S02]  /*1220*/  IADD3 R20, PT, PT, R19, 0x40, RZ ;  /* 0x0000004013147810 */ /* 0x000fc40007ffe0ff */
[----:B------:R-:W-:Y:S01]  /*1230*/  IMAD.X R3, RZ, RZ, UR59, P0 ;  /* 0x0000003bff037e24 */ /* 0x000fe200080e06ff */
[----:B------:R-:W-:Y:S01]  /*1240*/  IADD3 R4, P1, PT, R4, UR22, RZ ;  /* 0x0000001604047c10 */ /* 0x000fe2000ff3e0ff */
[----:B------:R-:W2:Y:S01]  /*1250*/  LDCU.64 UR22, c[0x0][0x380] ;  /* 0x00007000ff1677ac */ /* 0x000ea20008000a00 */
[----:B------:R-:W-:Y:S02]  /*1260*/  IMAD.WIDE.U32 R2, R7, UR20, R2 ;  /* 0x0000001407027c25 */ /* 0x000fe4000f8e0002 */
[----:B------:R-:W-:Y:S01]  /*1270*/  IADD3.X R5, PT, PT, R5, UR21, R0, P1, !PT ;  /* 0x0000001505057c10 */ /* 0x000fe20008ffe400 */
[----:B------:R-:W4:Y:S01]  /*1280*/  LDCU.64 UR20, c[0x0][0x550] ;  /* 0x0000aa00ff1477ac */ /* 0x000f220008000a00 */
[----:B------:R-:W-:Y:S02]  /*1290*/  VIADD R3, R3, UR18 ;  /* 0x0000001203037c36 */ /* 0x000fe40008000000 */
[----:B------:R-:W-:Y:S01]  /*12a0*/  IMAD.WIDE.U32 R6, R6, UR29, R4 ;  /* 0x0000001d06067c25 */ /* 0x000fe2000f8e0004 */
[----:B------:R-:W-:Y:S01]  /*12b0*/  MOV R4, UR10 ;  /* 0x0000000a00047c02 */ /* 0x000fe20008000f00 */
[----:B------:R-:W-:-:S02]  /*12c0*/  USHF.L.U32 UR10, UR52, 0x6, URZ ;  /* 0x00000006340a7899 */ /* 0x000fc400080006ff */
[----:B------:R-:W-:Y:S01]  /*12d0*/  IMAD.U32 R0, RZ, RZ, UR19 ;  /* 0x00000013ff007e24 */ /* 0x000fe2000f8e00ff */
[----:B------:R-:W5:Y:S01]  /*12e0*/  LDCU.64 UR18, c[0x0][0x570] ;  /* 0x0000ae00ff1277ac */ /* 0x000f620008000a00 */
[----:B------:R-:W-:Y:S01]  /*12f0*/  IMAD.WIDE.U32 R4, R4, UR29, R2 ;  /* 0x0000001d04047c25 */ /* 0x000fe2000f8e0002 */
[----:B------:R-:W1:Y:S03]  /*1300*/  LDCU.64 UR58, c[0x0][0x420] ;  /* 0x00008400ff3a77ac */ /* 0x000e660008000a00 */
[----:B---3--:R-:W-:-:S04]  /*1310*/  IMAD.WIDE.U32 R2, R14, UR27, RZ ;  /* 0x0000001b0e027c25 */ /* 0x008fc8000f8e00ff */
[----:B------:R-:W-:Y:S01]  /*1320*/  IMAD R7, R0, UR29, R7 ;  /* 0x0000001d00077c24 */ /* 0x000fe2000f8e0207 */
[----:B------:R-:W-:Y:S01]  /*1330*/  SEL R11, R2, RZ, P3 ;  /* 0x000000ff020b7207 */ /* 0x000fe20001800000 */
[----:B------:R-:W-:Y:S02]  /*1340*/  IMAD R0, R245, UR52, R248 ;  /* 0x00000034f5007c24 */ /* 0x000fe4000f8e02f8 */
[----:B------:R-:W-:Y:S02]  /*1350*/  IMAD R2, R15, UR27, R3 ;  /* 0x0000001b0f027c24 */ /* 0x000fe4000f8e0203 */
[----:B------:R-:W-:Y:S01]  /*1360*/  IMAD R3, R10, UR29, R5 ;  /* 0x0000001d0a037c24 */ /* 0x000fe2000f8e0205 */
[----:B------:R-:W-:Y:S01]  /*1370*/  IADD3 R12, P1, P0, R0, UR55, R11 ;  /* 0x00000037000c7c10 */ /* 0x000fe2000f83e00b */
[----:B------:R-:W-:Y:S01]  /*1380*/  IMAD.U32 R10, RZ, RZ, UR10 ;  /* 0x0000000aff0a7e24 */ /* 0x000fe2000f8e00ff */
[----:B------:R-:W-:Y:S02]  /*1390*/  SHF.R.S32.HI R5, RZ, 0x1f, R0 ;  /* 0x0000001fff057819 */ /* 0x000fe40000011400 */
[----:B------:R-:W-:Y:S01]  /*13a0*/  SEL R0, R2, RZ, P3 ;  /* 0x000000ff02007207 */ /* 0x000fe20001800000 */
[----:B------:R-:W-:Y:S01]  /*13b0*/  IMAD.MOV.U32 R2, RZ, RZ, R4 ;  /* 0x000000ffff027224 */ /* 0x000fe200078e0004 */
[----:B-1----:R-:W-:-:S02]  /*13c0*/  UIMAD.WIDE UR58, UR57, 0x4, UR58 ;  /* 0x00000004393a78a5 */ /* 0x002fc4000f8e023a */
[----:B------:R-:W-:Y:S01]  /*13d0*/  IADD3.X R11, PT, PT, R5, UR53, R0, P1, P0 ;  /* 0x00000035050b7c10 */ /* 0x000fe20008fe0400 */
[C---:B------:R-:W-:Y:S01]  /*13e0*/  IMAD.WIDE.U32 R4, R19.reuse, UR12, R6 ;  /* 0x0000000c13047c25 */ /* 0x040fe2000f8e0006 */
[----:B------:R-:W-:Y:S01]  /*13f0*/  IADD3 R0, P0, PT, R12, UR10, RZ ;  /* 0x0000000a0c007c10 */ /* 0x000fe2000ff1e0ff */
[----:B------:R-:W-:Y:S01]  /*1400*/  UIMAD.WIDE UR10, UR56, 0x4, UR60 ;  /* 0x00000004380a78a5 */ /* 0x000fe2000f8e023c */
[----:B------:R-:W-:Y:S01]  /*1410*/  LOP3.LUT R12, R8, 0x40, RZ, 0xfc, !PT ;  /* 0x00000040080c7812 */ /* 0x000fe200078efcff */
[C---:B------:R-:W-:Y:S01]  /*1420*/  IMAD.WIDE.U32 R2, R19.reuse, UR8, R2 ;  /* 0x0000000813027c25 */ /* 0x040fe2000f8e0002 */
[----:B------:R-:W-:Y:S02]  /*1430*/  LEA.HI.X.SX32 R7, R10, R11, 0x1, P0 ;  /* 0x0000000b0a077211 */ /* 0x000fe400000f0eff */
[----:B-----5:R-:W-:Y:S01]  /*1440*/  LEA R238, P0, R0, UR18, 0x2 ;  /* 0x0000001200ee7c11 */ /* 0x020fe2000f8010ff */
[C---:B------:R-:W-:Y:S01]  /*1450*/  IMAD R6, R19.reuse, UR9, R3 ;  /* 0x0000000913067c24 */ /* 0x040fe2000f8e0203 */
[----:B--2---:R-:W-:Y:S01]  /*1460*/  LEA R242, P2, R4, UR22, 0x1 ;  /* 0x0000001604f27c11 */ /* 0x004fe2000f8408ff */
[----:B------:R-:W-:Y:S01]  /*1470*/  IMAD R3, R19, UR13, R5 ;  /* 0x0000000d13037c24 */ /* 0x000fe2000f8e0205 */
[----:B------:R-:W-:-:S02]  /*1480*/  LEA.HI.X R239, R0, UR19, R7, 0x2, P0 ;  /* 0x0000001300ef7c11 */ /* 0x000fc400080f1407 */
[----:B------:R-:W-:Y:S02]  /*1490*/  IADD3 R14, P0, PT, R19, 0x40, RZ ;  /* 0x00000040130e7810 */ /* 0x000fe40007f1e0ff */
[----:B----4-:R-:W-:Y:S02]  /*14a0*/  LEA R240, P1, R2, UR20, 0x1 ;  /* 0x0000001402f07c11 */ /* 0x010fe4000f8208ff */
        /* <DEDUP_REMOVED lines=18> */
.L_x_430:
[----:B------:R-:W1:Y:S01]  /*15d0*/  LDCU.64 UR12, c[0x0][0x5c0] ;  /* 0x0000b800ff0c77ac */ /* 0x000e620008000a00 */
[----:B------:R-:W-:-:S04]  /*15e0*/  UIADD3 UR8, UPT, UPT, UR44, UR46, URZ ;  /* 0x0000002e2c087290 */ /* 0x000fc8000fffe0ff */
[----:B-1----:R-:W-:Y:S02]  /*15f0*/  UIMAD.WIDE.U32 UR16, UR8, UR12, URZ ;  /* 0x0000000c081072a5 */ /* 0x002fe4000f8e00ff */
[----:B------:R-:W-:-:S04]  /*1600*/  UIMAD UR8, UR8, UR13, URZ ;  /* 0x0000000d080872a4 */ /* 0x000fc8000f8e02ff */
[----:B------:R-:W-:-:S06]  /*1610*/  UIADD3 UR8, UPT, UPT, UR17, UR8, URZ ;  /* 0x0000000811087290 */ /* 0x000fcc000fffe0ff */
[----:B------:R-:W-:Y:S02]  /*1620*/  MOV R0, UR8 ;  /* 0x0000000800007c02 */ /* 0x000fe40008000f00 */
.L_x_431:
        /* <DEDUP_REMOVED lines=13> */
.L_x_432:
[----:B------:R-:W1:Y:S01]  /*1700*/  LDCU.64 UR10, c[0x0][0x5c8] ;  /* 0x0000b900ff0a77ac */ /* 0x000e620008000a00 */
[----:B------:R-:W-:-:S04]  /*1710*/  UIADD3 UR44, UPT, UPT, UR44, UR46, URZ ;  /* 0x0000002e2c2c7290 */ /* 0x000fc8000fffe0ff */
[----:B-1----:R-:W-:Y:S02]  /*1720*/  UIMAD.WIDE.U32 UR14, UR44, UR10, URZ ;  /* 0x0000000a2c0e72a5 */ /* 0x002fe4000f8e00ff */
[----:B------:R-:W-:-:S04]  /*1730*/  UIMAD UR44, UR44, UR11, URZ ;  /* 0x0000000b2c2c72a4 */ /* 0x000fc8000f8e02ff */
[----:B------:R-:W-:-:S06]  /*1740*/  UIADD3 UR44, UPT, UPT, UR15, UR44, URZ ;  /* 0x0000002c0f2c7290 */ /* 0x000fcc000fffe0ff */
[----:B------:R-:W-:-:S07]  /*1750*/  MOV R10, UR44 ;  /* 0x0000002c000a7c02 */ /* 0x000fce0008000f00 */
.L_x_433:
        /* <DEDUP_REMOVED lines=30> */
.L_x_435:
[----:B------:R-:W-:Y:S05]  /*1940*/  BSYNC.RECONVERGENT B0 ;  /* 0x0000000000007941 */ /* 0x000fea0003800200 */
.L_x_434:
        /* <DEDUP_REMOVED lines=17> */
.L_x_437:
[----:B------:R-:W-:Y:S05]  /*1a60*/  BSYNC.RECONVERGENT B0 ;  /* 0x0000000000007941 */ /* 0x000fea0003800200 */
.L_x_436:
        /* <DEDUP_REMOVED lines=27> */
.L_x_439:
[----:B------:R-:W-:Y:S05]  /*1c20*/  BSYNC.RECONVERGENT B0 ;  /* 0x0000000000007941 */ /* 0x000fea0003800200 */
.L_x_438:
        /* <DEDUP_REMOVED lines=18> */
.L_x_429:
        /* <DEDUP_REMOVED lines=50> */
.L_x_443:
[----:B------:R2:W-:Y:S01]  /*2070*/  STS.128 [R0+0x13000], RZ ;  /* 0x013000ff00007388 */ /* 0x0005e20000000c00 */
[----:B------:R-:W-:Y:S05]  /*2080*/  BRA `(.L_x_444) ;  /* 0x00000000000c7947 */ /* 0x000fea0003800000 */
.L_x_442:
[----:B------:R1:W-:Y:S04]  /*2090*/  STS.128 [R0+0xf000], RZ ;  /* 0x00f000ff00007388 */ /* 0x0003e80000000c00 */
[----:B------:R1:W-:Y:S04]  /*20a0*/  STS.128 [R0+0x11000], RZ ;  /* 0x011000ff00007388 */ /* 0x0003e80000000c00 */
[----:B------:R1:W-:Y:S02]  /*20b0*/  STS.128 [R0+0x13000], RZ ;  /* 0x013000ff00007388 */ /* 0x0003e40000000c00 */
.L_x_444:
[----:B------:R-:W-:Y:S05]  /*20c0*/  BSYNC.RECONVERGENT B0 ;  /* 0x0000000000007941 */ /* 0x000fea0003800200 */
.L_x_441:
        /* <DEDUP_REMOVED lines=34> */
.L_x_447:
[----:B------:R3:W-:Y:S02]  /*22f0*/  STS.128 [R0+0x14000], RZ ;  /* 0x014000ff00007388 */ /* 0x0007e40000000c00 */
.L_x_446:
[----:B------:R-:W-:Y:S05]  /*2300*/  BSYNC.RECONVERGENT B0 ;  /* 0x0000000000007941 */ /* 0x000fea0003800200 */
.L_x_445:
        /* <DEDUP_REMOVED lines=25> */
.L_x_450:
[----:B------:R1:W-:Y:S01]  /*24a0*/  STS.128 [R0+0x8000], RZ ;  /* 0x008000ff00007388 */ /* 0x0003e20000000c00 */
[----:B------:R-:W-:Y:S05]  /*24b0*/  BRA `(.L_x_451) ;  /* 0x00000000000c7947 */ /* 0x000fea0003800000 */
.L_x_449:
[----:B------:R1:W-:Y:S04]  /*24c0*/  STS.128 [R0+0x6000], RZ ;  /* 0x006000ff00007388 */ /* 0x0003e80000000c00 */
[----:B------:R1:W-:Y:S04]  /*24d0*/  STS.128 [R0+0x7000], RZ ;  /* 0x007000ff00007388 */ /* 0x0003e80000000c00 */
[----:B------:R1:W-:Y:S02]  /*24e0*/  STS.128 [R0+0x8000], RZ ;  /* 0x008000ff00007388 */ /* 0x0003e40000000c00 */
.L_x_451:
[----:B------:R-:W-:Y:S05]  /*24f0*/  BSYNC.RECONVERGENT B0 ;  /* 0x0000000000007941 */ /* 0x000fea0003800200 */
.L_x_448:
        /* <DEDUP_REMOVED lines=23> */
.L_x_454:
[----:B------:R1:W-:Y:S01]  /*2670*/  STS.128 [R236+0x2000], RZ ;  /* 0x002000ffec007388 */ /* 0x0003e20000000c00 */
[----:B------:R-:W-:Y:S05]  /*2680*/  BRA `(.L_x_455) ;  /* 0x00000000000c7947 */ /* 0x000fea0003800000 */
.L_x_453:
[----:B------:R1:W-:Y:S04]  /*2690*/  STS.128 [R236], RZ ;  /* 0x000000ffec007388 */ /* 0x0003e80000000c00 */
[----:B------:R1:W-:Y:S04]  /*26a0*/  STS.128 [R236+0x1000], RZ ;  /* 0x001000ffec007388 */ /* 0x0003e80000000c00 */
[----:B------:R1:W-:Y:S02]  /*26b0*/  STS.128 [R236+0x2000], RZ ;  /* 0x002000ffec007388 */ /* 0x0003e40000000c00 */
.L_x_455:
[----:B------:R-:W-:Y:S05]  /*26c0*/  BSYNC.RECONVERGENT B0 ;  /* 0x0000000000007941 */ /* 0x000fea0003800200 */
.L_x_452:
        /* <DEDUP_REMOVED lines=60> */
.L_x_458:
[----:B------:R3:W-:Y:S01]  /*2a90*/  STS.128 [R0+0xd000], RZ ;  /* 0x00d000ff00007388 */ /* 0x0007e20000000c00 */
[----:B------:R-:W-:Y:S05]  /*2aa0*/  BRA `(.L_x_459) ;  /* 0x00000000000c7947 */ /* 0x000fea0003800000 */
.L_x_457:
[----:B------:R1:W-:Y:S04]  /*2ab0*/  STS.128 [R0+0x9000], RZ ;  /* 0x009000ff00007388 */ /* 0x0003e80000000c00 */
[----:B------:R1:W-:Y:S04]  /*2ac0*/  STS.128 [R0+0xb000], RZ ;  /* 0x00b000ff00007388 */ /* 0x0003e80000000c00 */
[----:B------:R1:W-:Y:S02]  /*2ad0*/  STS.128 [R0+0xd000], RZ ;  /* 0x00d000ff00007388 */ /* 0x0003e40000000c00 */
.L_x_459:
[----:B------:R-:W-:Y:S05]  /*2ae0*/  BSYNC.RECONVERGENT B0 ;  /* 0x0000000000007941 */ /* 0x000fea0003800200 */
.L_x_456:
        /* <DEDUP_REMOVED lines=33> */
.L_x_462:
[----:B------:R2:W-:Y:S02]  /*2d00*/  STS.128 [R0+0xe000], RZ ;  /* 0x00e000ff00007388 */ /* 0x0005e40000000c00 */
.L_x_461:
[----:B------:R-:W-:Y:S05]  /*2d10*/  BSYNC.RECONVERGENT B0 ;  /* 0x0000000000007941 */ /* 0x000fea0003800200 */
.L_x_460:
[----:B------:R-:W0:Y:S01]  /*2d20*/  LDGDEPBAR ;  /* 0x00000000000079af */ /* 0x000e220000000000 */
[----:B------:R-:W1:Y:S01]  /*2d30*/  LDC.64 R10, c[0x0][0x528] ;  /* 0x00014a00ff0a7b82 */ /* 0x000e620000000a00 */
[----:B------:R-:W1:Y:S01]  /*2d40*/  S2R R231, SR_TID.X ;  /* 0x0000000000e77919 */ /* 0x000e620000002100 */
[----:B------:R-:W-:Y:S01]  /*2d50*/  IMAD.SHL.U32 R7, R21, 0x20, RZ ;  /* 0x0000002015077824 */ /* 0x000fe200078e00ff */
[----:B------:R-:W-:Y:S01]  /*2d60*/  LOP3.LUT R245, R245, 0x1, RZ, 0xc0, !PT ;  /* 0x00000001f5f57812 */ /* 0x000fe200078ec0ff */
[----:B-1234-:R-:W-:Y:S02]  /*2d70*/  IMAD.U32 R0, RZ, RZ, UR47 ;  /* 0x0000002fff007e24 */ /* 0x01efe4000f8e00ff */
[C---:B------:R-:W-:Y:S02]  /*2d80*/  IMAD.SHL.U32 R2, R21.reuse, 0x10, RZ ;  /* 0x0000001015027824 */ /* 0x040fe400078e00ff */
[C---:B------:R-:W-:Y:S01]  /*2d90*/  IMAD.SHL.U32 R12, R21.reuse, 0x4, RZ ;  /* 0x00000004150c7824 */ /* 0x040fe200078e00ff */
[----:B------:R-:W-:Y:S01]  /*2da0*/  LOP3.LUT P0, RZ, R21, 0x4, RZ, 0xc0, !PT ;  /* 0x0000000415ff7812 */ /* 0x000fe2000780c0ff */
[----:B------:R-:W-:Y:S01]  /*2db0*/  UIMAD UR48, UR30, UR48, UR29 ;  /* 0x000000301e3072a4 */ /* 0x000fe2000f8e021d */
[----:B------:R-:W1:Y:S01]  /*2dc0*/  LDC R246, c[0x0][0x44c] ;  /* 0x00011300fff67b82 */ /* 0x000e620000000800 */
[----:B------:R-:W2:Y:S01]  /*2dd0*/  LDCU UR15, c[0x0][0x3b0] ;  /* 0x00007600ff0f77ac */ /* 0x000ea20008000800 */
[----:B------:R-:W-:-:S02]  /*2de0*/  UIADD3 UR36, UPT, UPT, UR36, 0x80, URZ ;  /* 0x0000008024247890 */ /* 0x000fc4000fffe0ff */
[----:B------:R-:W-:Y:S01]  /*2df0*/  USHF.L.U32 UR52, UR52, 0x3, URZ ;  /* 0x0000000334347899 */ /* 0x000fe200080006ff */
[----:B------:R-:W3:Y:S01]  /*2e00*/  LDCU UR8, c[0x0][0x440] ;  /* 0x00008800ff0877ac */ /* 0x000ee20008000800 */
[----:B------:R-:W-:-:S04]  /*2e10*/  DEPBAR.LE SB0, 0x1 ;  /* 0x000080400000791a */ /* 0x000fc80000000000 */
[----:B------:R-:W-:Y:S06]  /*2e20*/  BAR.SYNC.DEFER_BLOCKING 0x0 ;  /* 0x0000000000007b1d */ /* 0x000fec0000010000 */
[----:B------:R-:W4:Y:S01]  /*2e30*/  LDCU UR9, c[0x0][0x3e0] ;  /* 0x00007c00ff0977ac */ /* 0x000f220008000800 */
[----:B------:R-:W1:Y:S01]  /*2e40*/  LDCU UR14, c[0x0][0x45c] ;  /* 0x00008b80ff0e77ac */ /* 0x000e620008000800 */
[----:B------:R-:W1:Y:S01]  /*2e50*/  LDCU.U8 UR13, c[0x0][0x4f8] ;  /* 0x00009f00ff0d77ac */ /* 0x000e620008000000 */
[----:B------:R-:W3:Y:S04]  /*2e60*/  LDG.E.64 R8, desc[UR40][R10.64+0x8] ;  /* 0x000008280a087981 */ /* 0x000ee8000c1e1b00 */
[----:B------:R-:W4:Y:S01]  /*2e70*/  LDG.E.64 R10, desc[UR40][R10.64] ;  /* 0x000000280a0a7981 */ /* 0x000f22000c1e1b00 */
[C---:B------:R-:W-:Y:S01]  /*2e80*/  LOP3.LUT R3, R7.reuse, 0x20, RZ, 0xc0, !PT ;  /* 0x0000002007037812 */ /* 0x040fe200078ec0ff */
[----:B------:R-:W-:Y:S01]  /*2e90*/  IMAD R245, R0, 0x4, R245 ;  /* 0x0000000400f57824 */ /* 0x000fe200078e02f5 */
[----:B------:R-:W-:Y:S01]  /*2ea0*/  LOP3.LUT R5, R7, 0x120, RZ, 0xc0, !PT ;  /* 0x0000012007057812 */ /* 0x000fe200078ec0ff */
[----:B------:R-:W-:Y:S01]  /*2eb0*/  IMAD.SHL.U32 R13, R231, 0x20, RZ ;  /* 0x00000020e70d7824 */ /* 0x000fe200078e00ff */
[--C-:B------:R-:W-:Y:S01]  /*2ec0*/  LOP3.LUT R0, R3, 0x3c00, R2.reuse, 0xf8, !PT ;  /* 0x00003c0003007812 */ /* 0x100fe200078ef802 */
[C---:B------:R-:W-:Y:S01]  /*2ed0*/  IMAD.SHL.U32 R14, R231.reuse, 0x4, RZ ;  /* 0x00000004e70e7824 */ /* 0x040fe200078e00ff */
[----:B------:R-:W-:Y:S01]  /*2ee0*/  SHF.R.U32.HI R3, RZ, 0x4, R21 ;  /* 0x00000004ff037819 */ /* 0x000fe20000011615 */
[----:B------:R-:W-:Y:S01]  /*2ef0*/  IMAD.SHL.U32 R17, R231, 0x2, RZ ;  /* 0x00000002e7117824 */ /* 0x000fe200078e00ff */
[--C-:B------:R-:W-:Y:S01]  /*2f00*/  LOP3.LUT R5, R5, 0x200, R2.reuse, 0xf8, !PT ;  /* 0x0000020005057812 */ /* 0x100fe200078ef802 */
[----:B------:R-:W-:Y:S01]  /*2f10*/  USHF.L.U32 UR48, UR48, 0x5, URZ ;  /* 0x0000000530307899 */ /* 0x000fe200080006ff */
[----:B------:R-:W-:Y:S01]  /*2f20*/  LOP3.LUT R12, R12, 0x18, RZ, 0xc0, !PT ;  /* 0x000000180c0c7812 */ /* 0x000fe200078ec0ff */
[----:B------:R-:W-:Y:S01]  /*2f30*/  IMAD.MOV.U32 R229, RZ, RZ, 0x20 ;  /* 0x00000020ffe57424 */ /* 0x000fe200078e00ff */
[----:B------:R-:W-:Y:S01]  /*2f40*/  LOP3.LUT R2, R0, 0x100, R2, 0xf8, !PT ;  /* 0x0000010000027812 */ /* 0x000fe200078ef802 */
[----:B------:R-:W-:Y:S01]  /*2f50*/  USHF.R.S32.HI UR16, URZ, 0x1f, UR48 ;  /* 0x0000001fff107899 */ /* 0x000fe20008011430 */
[----:B------:R-:W-:Y:S01]  /*2f60*/  LOP3.LUT R0, R3, 0x8, RZ, 0xc0, !PT ;  /* 0x0000000803007812 */ /* 0x000fe200078ec0ff */
[----:B------:R-:W-:Y:S01]  /*2f70*/  IMAD.MOV.U32 R228, RZ, RZ, 0x20 ;  /* 0x00000020ffe47424 */ /* 0x000fe200078e00ff */
[----:B------:R-:W-:Y:S01]  /*2f80*/  LOP3.LUT R4, R12, 0xc0, R7, 0xf8, !PT ;  /* 0x000000c00c047812 */ /* 0x000fe200078ef807 */
[----:B------:R-:W-:Y:S01]  /*2f90*/  IMAD.MOV.U32 R237, RZ, RZ, R236 ;  /* 0x000000ffffed7224 */ /* 0x000fe200078e00ec */
[----:B------:R-:W-:-:S02]  /*2fa0*/  LOP3.LUT R0, R0, 0x10, R21, 0xf8, !PT ;  /* 0x0000001000007812 */ /* 0x000fc400078ef815 */
[----:B------:R-:W-:Y:S02]  /*2fb0*/  CS2R R126, SRZ ;  /* 0x00000000007e7805 */ /* 0x000fe4000001ff00 */
[C---:B------:R-:W-:Y:S02]  /*2fc0*/  LOP3.LUT R3, R4.reuse, 0x8, R21, 0x78, !PT ;  /* 0x0000000804037812 */ /* 0x040fe400078e7815 */
[----:B------:R-:W-:Y:S02]  /*2fd0*/  CS2R R124, SRZ ;  /* 0x00000000007c7805 */ /* 0x000fe4000001ff00 */
[----:B------:R-:W-:Y:S02]  /*2fe0*/  LOP3.LUT R4, R4, 0x8, R16, 0x78, !PT ;  /* 0x0000000804047812 */ /* 0x000fe400078e7810 */
[----:B------:R-:W-:Y:S02]  /*2ff0*/  CS2R R130, SRZ ;  /* 0x0000000000827805 */ /* 0x000fe4000001ff00 */
[----:B------:R-:W-:-:S02]  /*3000*/  LOP3.LUT R0, R0, 0xc0, R7, 0xf8, !PT ;  /* 0x000000c000007812 */ /* 0x000fc400078ef807 */
[----:B------:R-:W-:Y:S02]  /*3010*/  CS2R R128, SRZ ;  /* 0x0000000000807805 */ /* 0x000fe4000001ff00 */
[----:B------:R-:W-:Y:S02]  /*3020*/  LOP3.LUT R6, R13, 0xc0, RZ, 0xc0, !PT ;  /* 0x000000c00d067812 */ /* 0x000fe400078ec0ff */
[----:B------:R-:W-:Y:S02]  /*3030*/  CS2R R122, SRZ ;  /* 0x00000000007a7805 */ /* 0x000fe4000001ff00 */
[----:B------:R-:W-:Y:S01]  /*3040*/  LOP3.LUT R4, R5, R4, RZ, 0xfc, !PT ;  /* 0x0000000405047212 */ /* 0x000fe200078efcff */
[----:B------:R-:W-:Y:S01]  /*3050*/  IMAD.SHL.U32 R5, R231, 0x10, RZ ;  /* 0x00000010e7057824 */ /* 0x000fe200078e00ff */
[----:B------:R-:W-:Y:S02]  /*3060*/  LOP3.LUT R3, R2, R3, RZ, 0xfc, !PT ;  /* 0x0000000302037212 */ /* 0x000fe400078efcff */
[----:B------:R-:W-:-:S02]  /*3070*/  CS2R R120, SRZ ;  /* 0x0000000000787805 */ /* 0x000fc4000001ff00 */
[----:B------:R-:W-:Y:S02]  /*3080*/  LOP3.LUT R0, R0, R12, RZ, 0x3c, !PT ;  /* 0x0000000c00007212 */ /* 0x000fe400078e3cff */
[----:B------:R-:W-:Y:S02]  /*3090*/  CS2R R118, SRZ ;  /* 0x0000000000767805 */ /* 0x000fe4000001ff00 */
[----:B------:R-:W-:Y:S02]  /*30a0*/  LOP3.LUT R6, R6, 0x18, R14, 0xf8, !PT ;  /* 0x0000001806067812 */ /* 0x000fe400078ef80e */
[----:B------:R-:W-:Y:S02]  /*30b0*/  CS2R R116, SRZ ;  /* 0x0000000000747805 */ /* 0x000fe4000001ff00 */
[----:B------:R-:W-:Y:S02]  /*30c0*/  LOP3.LUT R2, R13, 0x120, RZ, 0xc0, !PT ;  /* 0x000001200d027812 */ /* 0x000fe400078ec0ff */
[----:B------:R-:W-:-:S02]  /*30d0*/  CS2R R110, SRZ ;  /* 0x00000000006e7805 */ /* 0x000fc4000001ff00 */
[----:B------:R-:W-:Y:S02]  /*30e0*/  SHF.R.U32.HI R15, RZ, 0x1, R231 ;  /* 0x00000001ff0f7819 */ /* 0x000fe400000116e7 */
[----:B------:R-:W-:Y:S02]  /*30f0*/  CS2R R108, SRZ ;  /* 0x00000000006c7805 */ /* 0x000fe4000001ff00 */
[----:B------:R-:W-:Y:S02]  /*3100*/  LOP3.LUT R224, R0, 0x120, R7, 0xf8, !PT ;  /* 0x0000012000e07812 */ /* 0x000fe400078ef807 */
[----:B------:R-:W-:Y:S02]  /*3110*/  CS2R R114, SRZ ;  /* 0x0000000000727805 */ /* 0x000fe4000001ff00 */
[----:B------:R-:W-:Y:S02]  /*3120*/  LOP3.LUT R2, R2, 0x200, R5, 0xf8, !PT ;  /* 0x0000020002027812 */ /* 0x000fe400078ef805 */
[----:B------:R-:W-:-:S02]  /*3130*/  CS2R R112, SRZ ;  /* 0x0000000000707805 */ /* 0x000fc4000001ff00 */
[----:B------:R-:W-:Y:S02]  /*3140*/  LOP3.LUT R0, R6, 0x8, R15, 0x78, !PT ;  /* 0x0000000806007812 */ /* 0x000fe400078e780f */
[----:B------:R-:W-:Y:S02]  /*3150*/  CS2R R106, SRZ ;  /* 0x00000000006a7805 */ /* 0x000fe4000001ff00 */
[----:B------:R-:W-:Y:S02]  /*3160*/  LEA R226, R3, UR5, 0x1 ;  /* 0x0000000503e27c11 */ /* 0x000fe4000f8e08ff */
[----:B------:R-:W-:Y:S02]  /*3170*/  CS2R R104, SRZ ;  /* 0x0000000000687805 */ /* 0x000fe4000001ff00 */
[----:B------:R-:W-:Y:S02]  /*3180*/  LOP3.LUT R230, R2, R0, RZ, 0xfc, !PT ;  /* 0x0000000002e67212 */ /* 0x000fe400078efcff */
[----:B------:R-:W-:-:S02]  /*3190*/  CS2R R102, SRZ ;  /* 0x0000000000667805 */ /* 0x000fc4000001ff00 */
[----:B------:R-:W-:Y:S01]  /*31a0*/  LOP3.LUT R5, R5, 0x1c0, RZ, 0xc0, !PT ;  /* 0x000001c005057812 */ /* 0x000fe200078ec0ff */
[C---:B------:R-:W-:Y:S01]  /*31b0*/  VIADD R2, R226.reuse, 0xf000 ;  /* 0x0000f000e2027836 */ /* 0x040fe20000000000 */
[----:B------:R-:W1:Y:S01]  /*31c0*/  LDSM.16.M88.4 R176, [R226+0xf000] ;  /* 0x00f00000e2b0783b */ /* 0x000e620000000200 */
[----:B------:R-:W-:Y:S01]  /*31d0*/  VIADD R220, R226, 0xf020 ;  /* 0x0000f020e2dc7836 */ /* 0x000fe20000000000 */
[----:B------:R-:W-:Y:S01]  /*31e0*/  LOP3.LUT R13, R13, 0x7400, RZ, 0xc0, !PT ;  /* 0x000074000d0d7812 */ /* 0x000fe200078ec0ff */
[----:B------:R-:W-:Y:S01]  /*31f0*/  @P0 VIADD R220, R2, 0xffffffe0 ;  /* 0xffffffe002dc0836 */ /* 0x000fe20000000000 */
[----:B------:R-:W1:Y:S01]  /*3200*/  LDSM.16.M88.4 R180, [R226+0xf400] ;  /* 0x00f40000e2b4783b */ /* 0x000e620000000200 */
[--C-:B------:R-:W-:Y:S02]  /*3210*/  LOP3.LUT R0, R5, 0x38, R17.reuse, 0xf8, !PT ;  /* 0x0000003805007812 */ /* 0x100fe400078ef811 */
[----:B------:R-:W-:Y:S02]  /*3220*/  CS2R R100, SRZ ;  /* 0x0000000000647805 */ /* 0x000fe4000001ff00 */
[----:B------:R-:W-:Y:S01]  /*3230*/  LOP3.LUT R3, R13, 0x6, R17, 0xf8, !PT ;  /* 0x000000060d037812 */ /* 0x000fe200078ef811 */
[----:B------:R-:W1:Y:S01]  /*3240*/  LDSM.16.M88.4 R184, [R220] ;  /* 0x00000000dcb8783b */ /* 0x000e620000000200 */
[----:B------:R-:W-:-:S02]  /*3250*/  LOP3.LUT R0, R0, 0x20, R15, 0x78, !PT ;  /* 0x0000002000007812 */ /* 0x000fc400078e780f */
[----:B------:R-:W-:Y:S02]  /*3260*/  CS2R R94, SRZ ;  /* 0x00000000005e7805 */ /* 0x000fe4000001ff00 */
[----:B------:R-:W-:Y:S01]  /*3270*/  SEL R229, R229, 0xffffffe0, !P0 ;  /* 0xffffffe0e5e57807 */ /* 0x000fe20004000000 */
[----:B------:R-:W1:Y:S01]  /*3280*/  LDSM.16.M88.4 R188, [R220+0x400] ;  /* 0x00040000dcbc783b */ /* 0x000e620000000200 */
[----:B------:R-:W-:Y:S02]  /*3290*/  LOP3.LUT R0, R3, R0, RZ, 0xfc, !PT ;  /* 0x0000000003007212 */ /* 0x000fe400078efcff */
[----:B------:R-:W-:Y:S02]  /*32a0*/  CS2R R92, SRZ ;  /* 0x00000000005c7805 */ /* 0x000fe4000001ff00 */
[----:B------:R-:W-:Y:S01]  /*32b0*/  LEA R225, R4, UR5, 0x1 ;  /* 0x0000000504e17c11 */ /* 0x000fe2000f8e08ff */
[----:B------:R-:W1:Y:S01]  /*32c0*/  LDSM.16.M88.4 R200, [R220+0x2000] ;  /* 0x00200000dcc8783b */ /* 0x000e620000000200 */
[----:B------:R-:W-:-:S02]  /*32d0*/  LEA R224, R224, UR5, 0x1 ;  /* 0x00000005e0e07c11 */ /* 0x000fc4000f8e08ff */
[----:B------:R-:W-:Y:S02]  /*32e0*/  CS2R R98, SRZ ;  /* 0x0000000000627805 */ /* 0x000fe4000001ff00 */
[----:B------:R-:W-:Y:S01]  /*32f0*/  LOP3.LUT P0, RZ, R231, 0x2, RZ, 0xc0, !PT ;  /* 0x00000002e7ff7812 */ /* 0x000fe2000780c0ff */
        /* <DEDUP_REMOVED lines=28> */
[----:B------:R3:W-:Y:S01]  /*34c0*/  STL [R1+0x4], R0 ;  /* 0x0000040001007387 */ /* 0x0007e20000100800 */
        /* <DEDUP_REMOVED lines=8> */
[----:B------:R-:W-:Y:S01]  /*3550*/  VIADD R245, R245, 0xfffffffc ;  /* 0xfffffffcf5f57836 */ /* 0x000fe20000000000 */
[----:B------:R-:W-:Y:S01]  /*3560*/  SEL R228, R228, 0xffffffe0, !P0 ;  /* 0xffffffe0e4e47807 */ /* 0x000fe20004000000 */
[----:B------:R-:W-:Y:S01]  /*3570*/  VIADD R225, R225, UR12 ;  /* 0x0000000ce1e17c36 */ /* 0x000fe20008000000 */
[----:B------:R-:W-:Y:S01]  /*3580*/  UISETP.GE.AND UP1, UPT, UR36, UR43, UPT ;  /* 0x0000002b2400728c */ /* 0x000fe2000bf26270 */
[----:B------:R-:W-:Y:S01]  /*3590*/  VIADD R224, R224, UR12 ;  /* 0x0000000ce0e07c36 */ /* 0x000fe20008000000 */
[----:B--2---:R-:W-:Y:S01]  /*35a0*/  USHF.L.U32 UR15, UR15, 0x6, URZ ;  /* 0x000000060f0f7899 */ /* 0x004fe200080006ff */
[----:B------:R-:W-:Y:S01]  /*35b0*/  IMAD.IADD R227, R226, 0x1, R229 ;  /* 0x00000001e2e37824 */ /* 0x000fe200078e02e5 */
[----:B---3--:R-:W-:-:S04]  /*35c0*/  IADD3 R248, P2, P1, R8, UR48, R248 ;  /* 0x0000003008f87c10 */ /* 0x008fc8000f95e0f8 */
[----:B------:R-:W-:Y:S01]  /*35d0*/  IADD3.X R0, PT, PT, R9, UR16, RZ, P2, P1 ;  /* 0x0000001009007c10 */ /* 0x000fe200097e24ff */
[----:B------:R-:W2:Y:S01]  /*35e0*/  LDCU UR16, c[0x0][0x590] ;  /* 0x0000b200ff1077ac */ /* 0x000ea20008000800 */
[C---:B------:R-:W-:Y:S01]  /*35f0*/  LOP3.LUT P1, RZ, R231.reuse, 0x4, RZ, 0xc0, !PT ;  /* 0x00000004e7ff7812 */ /* 0x040fe2000782c0ff */
[----:B------:R-:W-:Y:S01]  /*3600*/  IMAD.WIDE.U32 R248, R248, -0x2daee0ad, RZ ;  /* 0xd2511f53f8f87825 */ /* 0x000fe200078e00ff */
[----:B------:R-:W-:Y:S01]  /*3610*/  LOP3.LUT P2, RZ, R231, 0x8, RZ, 0xc0, !PT ;  /* 0x00000008e7ff7812 */ /* 0x000fe2000784c0ff */
[----:B------:R3:W-:Y:S01]  /*3620*/  STL [R1], R0 ;  /* 0x0000000001007387 */ /* 0x0007e20000100800 */
        /* <DEDUP_REMOVED lines=17> */
.L_x_465:
[----:B------:R-:W0:Y:S01]  /*3740*/  LDGDEPBAR ;  /* 0x00000000000079af */ /* 0x000e220000000000 */
[----:B------:R-:W-:Y:S01]  /*3750*/  IMAD.IADD R0, R225, 0x1, R229 ;  /* 0x00000001e1007824 */ /* 0x000fe200078e02e5 */
[----:B------:R-:W-:Y:S01]  /*3760*/  PLOP3.LUT P4, PT, PT, PT, UP1, 0x80, 0x8 ;  /* 0x000000000008781c */ /* 0x000fe20003f8f018 */
[----:B------:R-:W-:Y:S01]  /*3770*/  IMAD.SHL.U32 R2, R231, 0x2, RZ ;  /* 0x00000002e7027824 */ /* 0x000fe200078e00ff */
[----:B------:R-:W-:Y:S01]  /*3780*/  PLOP3.LUT P3, PT, PT, PT, UP1, 0x80, 0x8 ;  /* 0x000000000008781c */ /* 0x000fe20003f6f018 */
[----:B------:R-:W-:Y:S01]  /*3790*/  IMAD.MOV.U32 R235, RZ, RZ, 0x10 ;  /* 0x00000010ffeb7424 */ /* 0x000fe200078e00ff */
[----:B------:R-:W-:Y:S01]  /*37a0*/  SHF.R.U32.HI R3, RZ, 0x1, R231 ;  /* 0x00000001ff037819 */ /* 0x000fe200000116e7 */
[----:B------:R-:W-:Y:S01]  /*37b0*/  UISETP.NE.AND UP2, UPT, UR51, URZ, UPT ;  /* 0x000000ff3300728c */ /* 0x000fe2000bf45270 */
[----:B------:R-:W-:Y:S02]  /*37c0*/  PLOP3.LUT P0, PT, PT, PT, UP1, 0x80, 0x8 ;  /* 0x000000000008781c */ /* 0x000fe40003f0f018 */
[----:B------:R-:W-:Y:S02]  /*37d0*/  PLOP3.LUT P5, PT, PT, PT, UP1, 0x80, 0x8 ;  /* 0x000000000008781c */ /* 0x000fe40003faf018 */
[----:B------:R-:W-:Y:S02]  /*37e0*/  PLOP3.LUT P6, PT, PT, PT, UP1, 0x80, 0x8 ;  /* 0x000000000008781c */ /* 0x000fe40003fcf018 */
[----:B------:R-:W-:Y:S02]  /*37f0*/  SEL R235, R235, 0xfffffff0, !P1 ;  /* 0xfffffff0ebeb7807 */ /* 0x000fe40004800000 */
[----:B------:R-:W-:Y:S02]  /*3800*/  @P4 LOP3.LUT R2, R2, 0x6, RZ, 0xc0, !PT ;  /* 0x0000000602024812 */ /* 0x000fe400078ec0ff */
[----:B------:R-:W-:Y:S02]  /*3810*/  PLOP3.LUT P4, PT, PT, PT, UP1, 0x80, 0x8 ;  /* 0x000000000008781c */ /* 0x000fe40003f8f018 */
[----:B------:R-:W-:Y:S02]  /*3820*/  @P3 LOP3.LUT R2, R2, 0x1e0, R3, 0xf8, !PT ;  /* 0x000001e002023812 */ /* 0x000fe400078ef803 */
[----:B------:R-:W2:Y:S01]  /*3830*/  LDL R3, [R1+0x4] ;  /* 0x0000040001037983 */ /* 0x000ea20000100800 */
        /* <DEDUP_REMOVED lines=20> */
[----:B------:R-:W-:Y:S01]  /*3980*/  LDSM.16.M88.4 R164, [R0+0x1000] ;  /* 0x0010000000a4783b */ /* 0x000fe20000000200 */
[-C--:B------:R-:W-:Y:S07]  /*3990*/  HMMA.16816.F32.BF16 R28, R28, R134.reuse, RZ ;  /* 0x000000861c1c723c */ /* 0x080fee00000418ff */
[----:B------:R-:W-:Y:S01]  /*39a0*/  LDSM.16.M88.4 R168, [R227+0xb000] ;  /* 0x00b00000e3a8783b */ /* 0x000fe20000000200 */
[----:B------:R-:W-:Y:S07]  /*39b0*/  HMMA.16816.F32.BF16 R32, R32, R134, RZ ;  /* 0x000000862020723c */ /* 0x000fee00000418ff */
[----:B------:R-:W4:Y:S01]  /*39c0*/  LDSM.16.M88.4 R132, [R226+0xb400] ;  /* 0x00b40000e284783b */ /* 0x000f220000000200 */
[-C--:B------:R-:W-:Y:S07]  /*39d0*/  HMMA.16816.F32.BF16 R4, R136, R140.reuse, R4 ;  /* 0x0000008c8804723c */ /* 0x080fee0000041804 */
[----:B------:R-:W4:Y:S01]  /*39e0*/  LDSM.16.M88.4 R172, [R0+0x1800] ;  /* 0x0018000000ac783b */ /* 0x000f220000000200 */
[C---:B-1----:R-:W-:Y:S08]  /*39f0*/  HMMA.16816.F32.BF16 R8, R144.reuse, R140, R8 ;  /* 0x0000008c9008723c */ /* 0x042ff00000041808 */
[-C--:B------:R-:W-:Y:S08]  /*3a00*/  HMMA.16816.F32.BF16 R12, R144, R142.reuse, R12 ;  /* 0x0000008e900c723c */ /* 0x080ff0000004180c */
[C---:B------:R-:W-:Y:S01]  /*3a10*/  HMMA.16816.F32.BF16 R16, R136.reuse, R142, R16 ;  /* 0x0000008e8810723c */ /* 0x040fe20000041810 */
[----:B------:R-:W-:Y:S07]  /*3a20*/  LDSM.16.M88.4 R140, [R226+0xd000] ;  /* 0x00d00000e28c783b */ /* 0x000fee0000000200 */
[-C--:B---3--:R-:W-:Y:S08]  /*3a30*/  HMMA.16816.F32.BF16 R20, R136, R148.reuse, R20 ;  /* 0x000000948814723c */ /* 0x088ff00000041814 */
[C---:B------:R-:W-:Y:S08]  /*3a40*/  HMMA.16816.F32.BF16 R24, R144.reuse, R148, R24 ;  /* 0x000000949018723c */ /* 0x040ff00000041818 */
[-C--:B------:R-:W-:Y:S01]  /*3a50*/  HMMA.16816.F32.BF16 R28, R144, R150.reuse, R28 ;  /* 0x00000096901c723c */ /* 0x080fe2000004181c */
[----:B------:R-:W-:Y:S07]  /*3a60*/  LDSM.16.M88.4 R144, [R225+0x2800] ;  /* 0x00280000e190783b */ /* 0x000fee0000000200 */
[----:B------:R-:W-:Y:S01]  /*3a70*/  HMMA.16816.F32.BF16 R32, R136, R150, R32 ;  /* 0x000000968820723c */ /* 0x000fe20000041820 */
[----:B------:R-:W1:Y:S07]  /*3a80*/  LDSM.16.M88.4 R136, [R227+0xb400] ;  /* 0x00b40000e388783b */ /* 0x000e6e0000000200 */
[-C--:B------:R-:W-:Y:S01]  /*3a90*/  HMMA.16816.F32.BF16 R4, R152, R156.reuse, R4 ;  /* 0x0000009c9804723c */ /* 0x080fe20000041804 */
[----:B------:R-:W-:Y:S07]  /*3aa0*/  LDSM.16.M88.4 R148, [R226+0xd400] ;  /* 0x00d40000e294783b */ /* 0x000fee0000000200 */
[C---:B----4-:R-:W-:Y:S08]  /*3ab0*/  HMMA.16816.F32.BF16 R8, R160.reuse, R156, R8 ;  /* 0x0000009ca008723c */ /* 0x050ff00000041808 */
        /* <DEDUP_REMOVED lines=9> */
[-C--:B------:R-:W-:Y:S01]  /*3b50*/  HMMA.16816.F32.BF16 R4, R164, R168.reuse, R4 ;  /* 0x000000a8a404723c */ /* 0x080fe20000041804 */
[----:B------:R4:W2:Y:S07]  /*3b60*/  LDSM.16.M88.4 R152, [R0+0x2000] ;  /* 0x002000000098783b */ /* 0x0008ae0000000200 */
[C---:B------:R-:W-:Y:S08]  /*3b70*/  HMMA.16816.F32.BF16 R8, R172.reuse, R168, R8 ;  /* 0x000000a8ac08723c */ /* 0x040ff00000041808 */
[-C--:B------:R-:W-:Y:S08]  /*3b80*/  HMMA.16816.F32.BF16 R12, R172, R170.reuse, R12 ;  /* 0x000000aaac0c723c */ /* 0x080ff0000004180c */
[C---:B------:R-:W-:Y:S01]  /*3b90*/  HMMA.16816.F32.BF16 R16, R164.reuse, R170, R16 ;  /* 0x000000aaa410723c */ /* 0x040fe20000041810 */
[----:B----4-:R-:W-:Y:S04]  /*3ba0*/  IMAD.U32 R0, RZ, RZ, UR45 ;  /* 0x0000002dff007e24 */ /* 0x010fe8000f8e00ff */
[----:B------:R-:W-:Y:S01]  /*3bb0*/  @P0 IMAD R0, R0, 0x80, R2 ;  /* 0x0000008000000824 */ /* 0x000fe200078e0202 */
[----:B------:R-:W-:Y:S02]  /*3bc0*/  PLOP3.LUT P0, PT, PT, PT, UP1, 0x80, 0x8 ;  /* 0x000000000008781c */ /* 0x000fe40003f0f018 */
[-C--:B-1----:R-:W-:Y:S03]  /*3bd0*/  HMMA.16816.F32.BF16 R20, R164, R136.reuse, R20 ;  /* 0x00000088a414723c */ /* 0x082fe60000041814 */
[----:B------:R-:W-:Y:S05]  /*3be0*/  @P5 ISETP.GE.AND P5, PT, R0, UR43, PT ;  /* 0x0000002b00005c0c */ /* 0x000fea000bfa6270 */
[C---:B------:R-:W-:Y:S04]  /*3bf0*/  HMMA.16816.F32.BF16 R24, R172.reuse, R136, R24 ;  /* 0x00000088ac18723c */ /* 0x040fe80000041818 */
[----:B-----5:R-:W-:Y:S04]  /*3c00*/  FMUL.FTZ R136, R252, 1.4426950216293334961 ;  /* 0x3fb8aa3bfc887820 */ /* 0x020fe80000410000 */
[-C--:B------:R-:W-:Y:S08]  /*3c10*/  HMMA.16816.F32.BF16 R28, R172, R138.reuse, R28 ;  /* 0x0000008aac1c723c */ /* 0x080ff0000004181c */
[----:B------:R-:W-:Y:S04]  /*3c20*/  HMMA.16816.F32.BF16 R32, R164, R138, R32 ;  /* 0x0000008aa420723c */ /* 0x000fe80000041820 */
[----:B------:R-:W-:Y:S01]  /*3c30*/  FMUL.FTZ R138, R251, 1.4426950216293334961 ;  /* 0x3fb8aa3bfb8a7820 */ /* 0x000fe20000410000 */
[----:B------:R-:W-:Y:S03]  /*3c40*/  SHF.R.U32.HI R139, RZ, 0x6, R231 ;  /* 0x00000006ff8b7819 */ /* 0x000fe600000116e7 */
[-C--:B---3--:R-:W-:Y:S08]  /*3c50*/  HMMA.16816.F32.BF16 R4, R132, R140.reuse, R4 ;  /* 0x0000008c8404723c */ /* 0x088ff00000041804 */
[C---:B------:R-:W-:Y:S04]  /*3c60*/  HMMA.16816.F32.BF16 R8, R144.reuse, R140, R8 ;  /* 0x0000008c9008723c */ /* 0x040fe80000041808 */
[----:B------:R-:W-:Y:S04]  /*3c70*/  IMAD.WIDE.U32 R140, R245, -0x326172a9, RZ ;  /* 0xcd9e8d57f58c7825 */ /* 0x000fe800078e00ff */
[-C--:B------:R-:W-:Y:S08]  /*3c80*/  HMMA.16816.F32.BF16 R12, R144, R142.reuse, R12 ;  /* 0x0000008e900c723c */ /* 0x080ff0000004180c */
[C---:B------:R-:W-:Y:S08]  /*3c90*/  HMMA.16816.F32.BF16 R16, R132.reuse, R142, R16 ;  /* 0x0000008e8410723c */ /* 0x040ff00000041810 */
[-C--:B------:R-:W-:Y:S08]  /*3ca0*/  HMMA.16816.F32.BF16 R20, R132, R148.reuse, R20 ;  /* 0x000000948414723c */ /* 0x080ff00000041814 */
[C---:B------:R-:W-:Y:S01]  /*3cb0*/  HMMA.16816.F32.BF16 R24, R144.reuse, R148, R24 ;  /* 0x000000949018723c */ /* 0x040fe20000041818 */
[----:B------:R-:W3:Y:S07]  /*3cc0*/  LDL R148, [R1] ;  /* 0x0000000001947983 */ /* 0x000eee0000100800 */
[-C--:B------:R-:W-:Y:S03]  /*3cd0*/  HMMA.16816.F32.BF16 R28, R144, R150.reuse, R28 ;  /* 0x00000096901c723c */ /* 0x080fe6000004181c */
[----:B--2---:R-:W-:Y:S05]  /*3ce0*/  LEA R144, R3, UR4, 0x1 ;  /* 0x0000000403907c11 */ /* 0x004fea000f8e08ff */
[----:B------:R-:W-:Y:S01]  /*3cf0*/  HMMA.16816.F32.BF16 R32, R132, R150, R32 ;  /* 0x000000968420723c */ /* 0x000fe20000041820 */
[----:B------:R-:W1:Y:S03]  /*3d00*/  LDSM.16.M88.4 R132, [R227+0xd400] ;  /* 0x00d40000e384783b */ /* 0x000e660000000200 */
[C---:B------:R-:W-:Y:S02]  /*3d10*/  VIADD R3, R144.reuse, 0x13000 ;  /* 0x0001300090037836 */ /* 0x040fe40000000000 */
[----:B------:R-:W-:Y:S02]  /*3d20*/  VIADD R137, R144, 0x13020 ;  /* 0x0001302090897836 */ /* 0x000fe40000000000 */
[-C--:B------:R-:W-:Y:S05]  /*3d30*/  HMMA.16816.F32.BF16 R4, R152, R156.reuse, R4 ;  /* 0x0000009c9804723c */ /* 0x080fea0000041804 */
[----:B------:R-:W-:Y:S03]  /*3d40*/  @P2 VIADD R137, R3, 0xffffffe0 ;  /* 0xffffffe003892836 */ /* 0x000fe60000000000 */
        /* <DEDUP_REMOVED lines=8> */
[----:B------:R-:W-:Y:S02]  /*3dd0*/  @P0 FSEL R10, R10, -INF , !P5 ;  /* 0xff8000000a0a0808 */ /* 0x000fe40006800000 */
[----:B------:R-:W-:Y:S01]  /*3de0*/  PLOP3.LUT P5, PT, PT, PT, UP1, 0x80, 0x8 ;  /* 0x000000000008781c */ /* 0x000fe20003faf018 */
[-C--:B-1----:R-:W-:Y:S01]  /*3df0*/  HMMA.16816.F32.BF16 R20, R152, R132.reuse, R20 ;  /* 0x000000849814723c */ /* 0x082fe20000041814 */
[----:B------:R-:W-:Y:S02]  /*3e00*/  PLOP3.LUT P0, PT, PT, PT, UP1, 0x80, 0x8 ;  /* 0x000000000008781c */ /* 0x000fe40003f0f018 */
[----:B------:R-:W-:Y:S01]  /*3e10*/  PLOP3.LUT P3, PT, PT, PT, UP1, 0x80, 0x8 ;  /* 0x000000000008781c */ /* 0x000fe20003f6f018 */
[----:B------:R-:W-:Y:S01]  /*3e20*/  @P6 VIADD R2, R0, 0x1 ;  /* 0x0000000100026836 */ /* 0x000fe20000000000 */
[----:B------:R-:W-:Y:S03]  /*3e30*/  PLOP3.LUT P6, PT, PT, PT, UP1, 0x80, 0x8 ;  /* 0x000000000008781c */ /* 0x000fe60003fcf018 */
[C---:B------:R-:W-:Y:S04]  /*3e40*/  HMMA.16816.F32.BF16 R24, R160.reuse, R132, R24 ;  /* 0x00000084a018723c */ /* 0x040fe80000041818 */
[----:B------:R-:W-:Y:S04]  /*3e50*/  @P4 ISETP.GE.AND P4, PT, R2, UR43, PT ;  /* 0x0000002b02004c0c */ /* 0x000fe8000bf86270 */
[----:B------:R-:W-:Y:S01]  /*3e60*/  @P5 FSEL R5, R5, -INF , !P4 ;  /* 0xff80000005055808 */ /* 0x000fe20006000000 */
[-C--:B------:R-:W-:Y:S01]  /*3e70*/  HMMA.16816.F32.BF16 R28, R160, R134.reuse, R28 ;  /* 0x00000086a01c723c */ /* 0x080fe2000004181c */
[----:B------:R-:W-:Y:S02]  /*3e80*/  PLOP3.LUT P5, PT, PT, PT, UP1, 0x80, 0x8 ;  /* 0x000000000008781c */ /* 0x000fe40003faf018 */
[----:B------:R-:W-:Y:S01]  /*3e90*/  @P0 FSEL R7, R7, -INF , !P4 ;  /* 0xff80000007070808 */ /* 0x000fe20006000000 */
[----:B------:R-:W-:Y:S01]  /*3ea0*/  @P3 VIADD R2, R0, 0x8 ;  /* 0x0000000800023836 */ /* 0x000fe20000000000 */
[----:B------:R-:W-:Y:S01]  /*3eb0*/  PLOP3.LUT P0, PT, PT, PT, UP1, 0x80, 0x8 ;  /* 0x000000000008781c */ /* 0x000fe20003f0f018 */
[----:B------:R-:W-:Y:S01]  /*3ec0*/  IMAD.SHL.U32 R163, R231, 0x8, RZ ;  /* 0x00000008e7a37824 */ /* 0x000fe200078e00ff */
[----:B------:R-:W-:Y:S01]  /*3ed0*/  PLOP3.LUT P3, PT, PT, PT, UP1, 0x80, 0x8 ;  /* 0x000000000008781c */ /* 0x000fe20003f6f018 */
[----:B------:R-:W-:Y:S04]  /*3ee0*/  HMMA.16816.F32.BF16 R32, R152, R134, R32 ;  /* 0x000000869820723c */ /* 0x000fe80000041820 */
[----:B------:R-:W-:Y:S02]  /*3ef0*/  @P6 FSEL R9, R9, -INF , !P4 ;  /* 0xff80000009096808 */ /* 0x000fe40006000000 */
[----:B------:R-:W-:Y:S02]  /*3f00*/  @P5 ISETP.GE.AND P5, PT, R2, UR43, PT ;  /* 0x0000002b02005c0c */ /* 0x000fe4000bfa6270 */
[----:B------:R-:W-:Y:S02]  /*3f10*/  PLOP3.LUT P6, PT, PT, PT, UP1, 0x80, 0x8 ;  /* 0x000000000008781c */ /* 0x000fe40003fcf018 */
[----:B------:R-:W-:Y:S02]  /*3f20*/  @P0 FSEL R12, R12, -INF , !P5 ;  /* 0xff8000000c0c0808 */ /* 0x000fe40006800000 */
[----:B------:R-:W-:Y:S02]  /*3f30*/  PLOP3.LUT P0, PT, PT, PT, UP1, 0x80, 0x8 ;  /* 0x000000000008781c */ /* 0x000fe40003f0f018 */
[----:B------:R-:W-:Y:S02]  /*3f40*/  @P3 FSEL R11, R11, -INF , !P4 ;  /* 0xff8000000b0b3808 */ /* 0x000fe40006000000 */
[----:B------:R-:W-:Y:S02]  /*3f50*/  PLOP3.LUT P4, PT, PT, PT, UP1, 0x80, 0x8 ;  /* 0x000000000008781c */ /* 0x000fe40003f8f018 */
[----:B------:R-:W-:Y:S03]  /*3f60*/  PLOP3.LUT P3, PT, PT, PT, UP1, 0x80, 0x8 ;  /* 0x000000000008781c */ /* 0x000fe60003f6f018 */
[----:B------:R-:W-:Y:S02]  /*3f70*/  @P6 FSEL R14, R14, -INF , !P5 ;  /* 0xff8000000e0e6808 */ /* 0x000fe40006800000 */
[----:B------:R-:W-:Y:S02]  /*3f80*/  PLOP3.LUT P6, PT, PT, PT, UP1, 0x80, 0x8 ;  /* 0x000000000008781c */ /* 0x000fe40003fcf018 */
[----:B------:R-:W-:Y:S01]  /*3f90*/  @P0 VIADD R2, R0, 0x9 ;  /* 0x0000000900020836 */ /* 0x000fe20000000000 */
[----:B------:R-:W-:Y:S03]  /*3fa0*/  PLOP3.LUT P0, PT, PT, PT, UP1, 0x80, 0x8 ;  /* 0x000000000008781c */ /* 0x000fe60003f0f018 */
[----:B------:R-:W-:Y:S02]  /*3fb0*/  @P4 FSEL R16, R16, -INF , !P5 ;  /* 0xff80000010104808 */ /* 0x000fe40006800000 */
[----:B------:R-:W-:Y:S02]  /*3fc0*/  @P3 FSEL R18, R18, -INF , !P5 ;  /* 0xff80000012123808 */ /* 0x000fe40006800000 */
[----:B------:R-:W-:Y:S02]  /*3fd0*/  PLOP3.LUT P5, PT, PT, PT, UP1, 0x80, 0x8 ;  /* 0x000000000008781c */ /* 0x000fe40003faf018 */
[----:B------:R-:W-:Y:S02]  /*3fe0*/  PLOP3.LUT P3, PT, PT, PT, UP1, 0x80, 0x8 ;  /* 0x000000000008781c */ /* 0x000fe40003f6f018 */
[----:B------:R-:W-:Y:S02]  /*3ff0*/  @P6 ISETP.GE.AND P6, PT, R2, UR43, PT ;  /* 0x0000002b02006c0c */ /* 0x000fe4000bfc6270 */
[----:B------:R-:W-:Y:S02]  /*4000*/  PLOP3.LUT P4, PT, PT, PT, UP1, 0x80, 0x8 ;  /* 0x000000000008781c */ /* 0x000fe40003f8f018 */
[----:B------:R-:W-:Y:S02]  /*4010*/  @P0 FSEL R19, R19, -INF , !P6 ;  /* 0xff80000013130808 */ /* 0x000fe40007000000 */
[----:B------:R-:W-:Y:S03]  /*4020*/  PLOP3.LUT P0, PT, PT, PT, UP1, 0x80, 0x8 ;  /* 0x000000000008781c */ /* 0x000fe60003f0f018 */
[----:B------:R-:W-:Y:S02]  /*4030*/  @P5 FSEL R15, R15, -INF , !P6 ;  /* 0xff8000000f0f5808 */ /* 0x000fe40007000000 */
[----:B------:R-:W-:Y:S02]  /*4040*/  PLOP3.LUT P5, PT, PT, PT, UP1, 0x80, 0x8 ;  /* 0x000000000008781c */ /* 0x000fe40003faf018 */
[----:B------:R-:W-:Y:S02]  /*4050*/  @P3 FSEL R17, R17, -INF , !P6 ;  /* 0xff80000011113808 */ /* 0x000fe40007000000 */
[----:B------:R-:W-:Y:S02]  /*4060*/  PLOP3.LUT P3, PT, PT, PT, UP1, 0x80, 0x8 ;  /* 0x000000000008781c */ /* 0x000fe40003f6f018 */
[----:B------:R-:W-:Y:S02]  /*4070*/  @P4 FSEL R13, R13, -INF , !P6 ;  /* 0xff8000000d0d4808 */ /* 0x000fe40007000000 */
[----:B------:R-:W-:Y:S01]  /*4080*/  FSETP.NEU.FTZ.AND P4, PT, R252, -INF , PT ;  /* 0xff800000fc00780b */ /* 0x000fe20003f9d000 */
[C---:B------:R-:W-:Y:S01]  /*4090*/  @P0 VIADD R145, R0.reuse, 0x11 ;  /* 0x0000001100910836 */ /* 0x040fe20000000000 */
[----:B------:R-:W-:Y:S02]  /*40a0*/  PLOP3.LUT P0, PT, PT, PT, UP1, 0x80, 0x8 ;  /* 0x000000000008781c */ /* 0x000fe40003f0f018 */
[----:B------:R-:W-:Y:S01]  /*40b0*/  FSETP.NEU.FTZ.AND P6, PT, R251, -INF , PT ;  /* 0xff800000fb00780b */ /* 0x000fe20003fdd000 */
[----:B------:R-:W-:Y:S01]  /*40c0*/  @P5 VIADD R2, R0, 0x10 ;  /* 0x0000001000025836 */ /* 0x000fe20000000000 */
[----:B------:R-:W-:Y:S02]  /*40d0*/  FSEL R136, R136, RZ, P4 ;  /* 0x000000ff88887208 */ /* 0x000fe40002000000 */
[----:B------:R-:W-:Y:S02]  /*40e0*/  PLOP3.LUT P4, PT, PT, PT, UP1, 0x80, 0x8 ;  /* 0x000000000008781c */ /* 0x000fe40003f8f018 */
[----:B------:R-:W-:Y:S01]  /*40f0*/  @P3 ISETP.GE.AND P3, PT, R2, UR43, PT ;  /* 0x0000002b02003c0c */ /* 0x000fe2000bf66270 */
[--C-:B------:R-:W-:Y:S01]  /*4100*/  FFMA.FTZ R4, R4, UR14, -R136.reuse ;  /* 0x0000000e04047c23 */ /* 0x100fe20008010888 */
[----:B------:R-:W-:Y:S01]  /*4110*/  PLOP3.LUT P5, PT, PT, PT, UP1, 0x80, 0x8 ;  /* 0x000000000008781c */ /* 0x000fe20003faf018 */
[----:B------:R-:W-:Y:S01]  /*4120*/  IMAD.U32 R2, RZ, RZ, UR45 ;  /* 0x0000002dff027e24 */ /* 0x000fe2000f8e00ff */
[----:B------:R-:W-:Y:S01]  /*4130*/  FSEL R3, R138, RZ, P6 ;  /* 0x000000ff8a037208 */ /* 0x000fe20003000000 */
[----:B------:R-:W-:Y:S01]  /*4140*/  VIADD R138, R245, 0x2 ;  /* 0x00000002f58a7836 */ /* 0x000fe20000000000 */
[----:B------:R-:W-:Y:S01]  /*4150*/  @P0 FSEL R22, R22, -INF , !P3 ;  /* 0xff80000016160808 */ /* 0x000fe20005800000 */
[----:B------:R-:W-:Y:S01]  /*4160*/  IMAD R2, R2, 0x4, R139 ;  /* 0x0000000402027824 */ /* 0x000fe200078e028b */
[----:B------:R-:W-:Y:S01]  /*4170*/  PLOP3.LUT P0, PT, PT, PT, UP1, 0x80, 0x8 ;  /* 0x000000000008781c */ /* 0x000fe20003f0f018 */
[----:B------:R1:W2:Y:S01]  /*4180*/  MUFU.EX2 R150, R4 ;  /* 0x0000000400967308 */ /* 0x0002a20000000800 */
[----:B------:R-:W-:Y:S01]  /*4190*/  PLOP3.LUT P6, PT, PT, PT, UP1, 0x80, 0x8 ;  /* 0x000000000008781c */ /* 0x000fe20003fcf018 */
[----:B------:R-:W-:Y:S01]  /*41a0*/  FFMA.FTZ R6, R6, UR14, -R3 ;  /* 0x0000000e06067c23 */ /* 0x000fe20008010803 */
[----:B------:R-:W-:Y:S01]  /*41b0*/  LOP3.LUT R2, R2, UR49, R249, 0x96, !PT ;  /* 0x0000003102027c12 */ /* 0x000fe2000f8e96f9 */
[----:B------:R-:W-:Y:S01]  /*41c0*/  FFMA.FTZ R7, R7, UR14, -R3 ;  /* 0x0000000e07077c23 */ /* 0x000fe20008010803 */
[----:B------:R-:W-:Y:S04]  /*41d0*/  IMAD.WIDE.U32 R138, R138, -0x326172a9, RZ ;  /* 0xcd9e8d578a8a7825 */ /* 0x000fe800078e00ff */
[--C-:B------:R-:W-:Y:S01]  /*41e0*/  FFMA.FTZ R174, R5, UR14, -R136.reuse ;  /* 0x0000000e05ae7c23 */ /* 0x100fe20008010888 */
[----:B------:R-:W-:Y:S01]  /*41f0*/  MUFU.EX2 R173, R6 ;  /* 0x0000000600ad7308 */ /* 0x000fe20000000800 */
[----:B------:R-:W-:Y:S04]  /*4200*/  IMAD.WIDE.U32 R132, R2, -0x326172a9, RZ ;  /* 0xcd9e8d5702847825 */ /* 0x000fe800078e00ff */
[--C-:B------:R-:W-:Y:S01]  /*4210*/  FFMA.FTZ R16, R16, UR14, -R136.reuse ;  /* 0x0000000e10107c23 */ /* 0x100fe20008010888 */
[----:B------:R-:W-:Y:S01]  /*4220*/  @P0 FSEL R24, R24, -INF , !P3 ;  /* 0xff80000018180808 */ /* 0x000fe20005800000 */
[C---:B------:R-:W-:Y:S01]  /*4230*/  @P5 VIADD R146, R0.reuse, 0x19 ;  /* 0x0000001900925836 */ /* 0x040fe20000000000 */
[----:B------:R-:W-:Y:S01]  /*4240*/  PLOP3.LUT P0, PT, PT, PT, UP1, 0x80, 0x8 ;  /* 0x000000000008781c */ /* 0x000fe20003f0f018 */
[----:B------:R-:W-:Y:S01]  /*4250*/  @P4 VIADD R147, R0, 0x18 ;  /* 0x0000001800934836 */ /* 0x000fe20000000000 */
[----:B------:R4:W-:Y:S01]  /*4260*/  MUFU.EX2 R172, R7 ;  /* 0x0000000700ac7308 */ /* 0x0009e20000000800 */
[----:B------:R-:W-:Y:S01]  /*4270*/  LOP3.LUT R138, R138, UR48, R133, 0x96, !PT ;  /* 0x000000308a8a7c12 */ /* 0x000fe2000f8e9685 */
[--C-:B------:R-:W-:Y:S01]  /*4280*/  FFMA.FTZ R19, R19, UR14, -R3.reuse ;  /* 0x0000000e13137c23 */ /* 0x100fe20008010803 */
[----:B------:R-:W-:Y:S01]  /*4290*/  @P6 FSEL R20, R20, -INF , !P3 ;  /* 0xff80000014146808 */ /* 0x000fe20005800000 */
[----:B------:R-:W-:Y:S01]  /*42a0*/  FFMA.FTZ R18, R18, UR14, -R3 ;  /* 0x0000000e12127c23 */ /* 0x000fe20008010803 */
[----:B------:R-:W-:Y:S01]  /*42b0*/  PLOP3.LUT P4, PT, PT, PT, UP1, 0x80, 0x8 ;  /* 0x000000000008781c */ /* 0x000fe20003f8f018 */
[--C-:B------:R-:W-:Y:S01]  /*42c0*/  FFMA.FTZ R17, R17, UR14, -R136.reuse ;  /* 0x0000000e11117c23 */ /* 0x100fe20008010888 */
[----:B------:R-:W-:Y:S03]  /*42d0*/  PLOP3.LUT P6, PT, PT, PT, UP1, 0x80, 0x8 ;  /* 0x000000000008781c */ /* 0x000fe60003fcf018 */
[----:B------:R-:W2:Y:S01]  /*42e0*/  MUFU.EX2 R174, R174 ;  /* 0x000000ae00ae7308 */ /* 0x000ea20000000800 */
[----:B------:R-:W-:Y:S01]  /*42f0*/  LOP3.LUT R2, R140, UR48, R133, 0x96, !PT ;  /* 0x000000308c027c12 */ /* 0x000fe2000f8e9685 */
[----:B------:R-:W-:Y:S01]  /*4300*/  FFMA.FTZ R20, R20, UR14, -R136 ;  /* 0x0000000e14147c23 */ /* 0x000fe20008010888 */
[----:B------:R-:W-:Y:S01]  /*4310*/  @P0 FSEL R26, R26, -INF , !P3 ;  /* 0xff8000001a1a0808 */ /* 0x000fe20005800000 */
[--C-:B------:R-:W-:Y:S01]  /*4320*/  FFMA.FTZ R22, R22, UR14, -R3.reuse ;  /* 0x0000000e16167c23 */ /* 0x100fe20008010803 */
[----:B------:R-:W-:Y:S01]  /*4330*/  PLOP3.LUT P0, PT, PT, PT, UP1, 0x80, 0x8 ;  /* 0x000000000008781c */ /* 0x000fe20003f0f018 */
[----:B-1----:R-:W-:Y:S01]  /*4340*/  IMAD.WIDE.U32 R4, R2, -0x2daee0ad, RZ ;  /* 0xd2511f5302047825 */ /* 0x002fe200078e00ff */
[----:B------:R-:W-:Y:S03]  /*4350*/  PLOP3.LUT P5, PT, PT, PT, UP1, 0x80, 0x8 ;  /* 0x000000000008781c */ /* 0x000fe60003faf018 */
[----:B------:R-:W-:Y:S01]  /*4360*/  MUFU.EX2 R166, R16 ;  /* 0x0000001000a67308 */ /* 0x000fe20000000800 */
[C---:B------:R-:W-:Y:S01]  /*4370*/  FMUL.FTZ R2, R250.reuse, 1.4426950216293334961 ;  /* 0x3fb8aa3bfa027820 */ /* 0x040fe20000410000 */
[----:B------:R-:W-:Y:S02]  /*4380*/  FSETP.NEU.FTZ.AND P3, PT, R250, -INF , PT ;  /* 0xff800000fa00780b */ /* 0x000fe40003f7d000 */
[----:B------:R-:W-:Y:S02]  /*4390*/  @P4 ISETP.GE.AND P4, PT, R145, UR43, PT ;  /* 0x0000002b91004c0c */ /* 0x000fe4000bf86270 */
[----:B------:R-:W-:Y:S02]  /*43a0*/  @P6 ISETP.GE.AND P6, PT, R146, UR43, PT ;  /* 0x0000002b92006c0c */ /* 0x000fe4000bfc6270 */
[----:B------:R-:W-:Y:S02]  /*43b0*/  FSEL R2, R2, RZ, P3 ;  /* 0x000000ff02027208 */ /* 0x000fe40001800000 */
[----:B------:R-:W-:Y:S01]  /*43c0*/  MUFU.EX2 R165, R19 ;  /* 0x0000001300a57308 */ /* 0x000fe20000000800 */
[----:B------:R-:W-:Y:S02]  /*43d0*/  FSETP.NEU.FTZ.AND P3, PT, R247, -INF , PT ;  /* 0xff800000f700780b */ /* 0x000fe40003f7d000 */
[----:B------:R-:W-:Y:S01]  /*43e0*/  @P0 FSEL R21, R21, -INF , !P4 ;  /* 0xff80000015150808 */ /* 0x000fe20006000000 */
[--C-:B------:R-:W-:Y:S01]  /*43f0*/  FFMA.FTZ R8, R8, UR14, -R2.reuse ;  /* 0x0000000e08087c23 */ /* 0x100fe20008010802 */
[----:B------:R-:W-:Y:S01]  /*4400*/  PLOP3.LUT P0, PT, PT, PT, UP1, 0x80, 0x8 ;  /* 0x000000000008781c */ /* 0x000fe20003f0f018 */
[--C-:B------:R-:W-:Y:S01]  /*4410*/  FFMA.FTZ R9, R9, UR14, -R2.reuse ;  /* 0x0000000e09097c23 */ /* 0x100fe20008010802 */
[----:B------:R-:W-:Y:S03]  /*4420*/  @P5 ISETP.GE.AND P5, PT, R147, UR43, PT ;  /* 0x0000002b93005c0c */ /* 0x000fe6000bfa6270 */
[----:B------:R-:W-:Y:S01]  /*4430*/  MUFU.EX2 R232, R8 ;  /* 0x0000000800e87308 */ /* 0x000fe20000000800 */
[--C-:B------:R-:W-:Y:S01]  /*4440*/  FFMA.FTZ R12, R12, UR14, -R2.reuse ;  /* 0x0000000e0c0c7c23 */ /* 0x100fe20008010802 */
[--C-:B------:R-:W-:Y:S01]  /*4450*/  FFMA.FTZ R13, R13, UR14, -R2.reuse ;  /* 0x0000000e0d0d7c23 */ /* 0x100fe20008010802 */
[----:B------:R-:W-:Y:S01]  /*4460*/  FFMA.FTZ R24, R24, UR14, -R2 ;  /* 0x0000000e18187c23 */ /* 0x000fe20008010802 */
[----:B------:R-:W-:Y:S06]  /*4470*/  FFMA.FTZ R21, R21, UR14, -R136 ;  /* 0x0000000e15157c23 */ /* 0x000fec0008010888 */
[----:B------:R-:W1:Y:S01]  /*4480*/  MUFU.EX2 R175, R9 ;  /* 0x0000000900af7308 */ /* 0x000e620000000800 */
[----:B------:R-:W-:Y:S02]  /*4490*/  @P0 FSEL R25, R25, -INF , !P4 ;  /* 0xff80000019190808 */ /* 0x000fe40006000000 */
[----:B------:R-:W-:Y:S03]  /*44a0*/  PLOP3.LUT P0, PT, PT, PT, UP1, 0x80, 0x8 ;  /* 0x000000000008781c */ /* 0x000fe60003f0f018 */
[--C-:B------:R-:W-:Y:S04]  /*44b0*/  FFMA.FTZ R25, R25, UR14, -R2.reuse ;  /* 0x0000000e19197c23 */ /* 0x100fe80008010802 */
[----:B------:R-:W1:Y:S10]  /*44c0*/  MUFU.EX2 R169, R12 ;  /* 0x0000000c00a97308 */ /* 0x000e740000000800 */
[----:B------:R-:W-:Y:S01]  /*44d0*/  MUFU.EX2 R168, R13 ;  /* 0x0000000d00a87308 */ /* 0x000fe20000000800 */
[----:B------:R-:W-:Y:S02]  /*44e0*/  @P0 FSEL R28, R28, -INF , !P5 ;  /* 0xff8000001c1c0808 */ /* 0x000fe40006800000 */
[----:B------:R-:W-:Y:S03]  /*44f0*/  PLOP3.LUT P0, PT, PT, PT, UP1, 0x80, 0x8 ;  /* 0x000000000008781c */ /* 0x000fe60003f0f018 */
[----:B------:R-:W-:Y:S04]  /*4500*/  FFMA.FTZ R28, R28, UR14, -R2 ;  /* 0x0000000e1c1c7c23 */ /* 0x000fe80008010802 */
[----:B------:R-:W-:Y:S06]  /*4510*/  MUFU.EX2 R158, R20 ;  /* 0x00000014009e7308 */ /* 0x000fec0000000800 */
[----:B------:R-:W-:Y:S04]  /*4520*/  @P0 FSEL R34, R34, -INF , !P5 ;  /* 0xff80000022220808 */ /* 0x000fe80006800000 */
[----:B------:R-:W-:Y:S01]  /*4530*/  MUFU.EX2 R167, R18 ;  /* 0x0000001200a77308 */ /* 0x000fe20000000800 */
[----:B------:R-:W-:Y:S01]  /*4540*/  PLOP3.LUT P0, PT, PT, PT, UP1, 0x80, 0x8 ;  /* 0x000000000008781c */ /* 0x000fe20003f0f018 */
[----:B------:R-:W-:Y:S08]  /*4550*/  FFMA.FTZ R34, R34, UR14, -R3 ;  /* 0x0000000e22227c23 */ /* 0x000ff00008010803 */
[----:B------:R-:W-:Y:S04]  /*4560*/  MUFU.EX2 R164, R17 ;  /* 0x0000001100a47308 */ /* 0x000fe80000000800 */
[----:B------:R-:W-:Y:S06]  /*4570*/  @P0 FSEL R33, R33, -INF , !P6 ;  /* 0xff80000021210808 */ /* 0x000fec0007000000 */
[----:B------:R-:W-:Y:S10]  /*4580*/  MUFU.EX2 R161, R24 ;  /* 0x0000001800a17308 */ /* 0x000ff40000000800 */
[----:B------:R-:W-:Y:S10]  /*4590*/  MUFU.EX2 R155, R21 ;  /* 0x00000015009b7308 */ /* 0x000ff40000000800 */
[----:B------:R-:W-:Y:S10]  /*45a0*/  MUFU.EX2 R154, R34 ;  /* 0x00000022009a7308 */ /* 0x000ff40000000800 */
[----:B------:R-:W-:Y:S10]  /*45b0*/  MUFU.EX2 R159, R22 ;  /* 0x00000016009f7308 */ /* 0x000ff40000000800 */
[----:B------:R-:W-:Y:S01]  /*45c0*/  MUFU.EX2 R153, R28 ;  /* 0x0000001c00997308 */ /* 0x000fe20000000800 */
[C---:B---3--:R-:W-:Y:S02]  /*45d0*/  LOP3.LUT R142, R148.reuse, UR50, R141, 0x96, !PT ;  /* 0x00000032948e7c12 */ /* 0x048fe4000f8e968d */
[----:B------:R-:W-:Y:S01]  /*45e0*/  LOP3.LUT R0, R148, UR50, R139, 0x96, !PT ;  /* 0x0000003294007c12 */ /* 0x000fe2000f8e968b */
[----:B------:R-:W-:Y:S04]  /*45f0*/  IMAD.WIDE.U32 R138, R138, -0x2daee0ad, RZ ;  /* 0xd2511f538a8a7825 */ /* 0x000fe800078e00ff */
[----:B------:R-:W-:Y:S04]  /*4600*/  IMAD.WIDE.U32 R142, R142, -0x2daee0ad, RZ ;  /* 0xd2511f538e8e7825 */ /* 0x000fe800078e00ff */
[----:B------:R-:W-:Y:S01]  /*4610*/  IMAD.WIDE.U32 R156, R0, -0x2daee0ad, RZ ;  /* 0xd2511f53009c7825 */ /* 0x000fe200078e00ff */
[----:B------:R-:W-:Y:S02]  /*4620*/  LOP3.LUT R140, R248, UR47, R143, 0x96, !PT ;  /* 0x0000002ff88c7c12 */ /* 0x000fe4000f8e968f */
[----:B------:R-:W-:Y:S02]  /*4630*/  LOP3.LUT R5, R142, UR33, R5, 0x96, !PT ;  /* 0x000000218e057c12 */ /* 0x000fe4000f8e9605 */
[----:B------:R-:W-:Y:S01]  /*4640*/  LOP3.LUT R0, R156, UR33, R139, 0x96, !PT ;  /* 0x000000219c007c12 */ /* 0x000fe2000f8e968b */
[----:B------:R-:W-:Y:S01]  /*4650*/  IMAD.WIDE.U32 R140, R140, -0x326172a9, RZ ;  /* 0xcd9e8d578c8c7825 */ /* 0x000fe200078e00ff */
[----:B------:R-:W-:Y:S01]  /*4660*/  LOP3.LUT R146, R248, UR47, R157, 0x96, !PT ;  /* 0x0000002ff8927c12 */ /* 0x000fe2000f8e969d */
[----:B------:R-:W-:Y:S02]  /*4670*/  MUFU.EX2 R156, R25 ;  /* 0x00000019009c7308 */ /* 0x000fe40000000800 */
[----:B----4-:R-:W-:Y:S04]  /*4680*/  IMAD.WIDE.U32 R6, R0, -0x326172a9, RZ ;  /* 0xcd9e8d5700067825 */ /* 0x010fe800078e00ff */
[----:B------:R-:W-:Y:S01]  /*4690*/  FMUL.FTZ R0, R247, 1.4426950216293334961 ;  /* 0x3fb8aa3bf7007820 */ /* 0x000fe20000410000 */
[----:B------:R-:W-:Y:S01]  /*46a0*/  LOP3.LUT R148, R132, UR36, R141, 0x96, !PT ;  /* 0x0000002484947c12 */ /* 0x000fe2000f8e968d */
[----:B------:R-:W-:Y:S03]  /*46b0*/  IMAD.WIDE.U32 R146, R146, -0x326172a9, RZ ;  /* 0xcd9e8d5792927825 */ /* 0x000fe600078e00ff */
[----:B------:R-:W-:Y:S01]  /*46c0*/  FSEL R0, R0, RZ, P3 ;  /* 0x000000ff00007208 */ /* 0x000fe20001800000 */
[----:B------:R-:W-:Y:S01]  /*46d0*/  IMAD.WIDE.U32 R148, R148, -0x2daee0ad, RZ ;  /* 0xd2511f5394947825 */ /* 0x000fe200078e00ff */
[----:B------:R-:W-:Y:S02]  /*46e0*/  PLOP3.LUT P3, PT, PT, PT, UP1, 0x80, 0x8 ;  /* 0x000000000008781c */ /* 0x000fe40003f6f018 */
[----:B------:R-:W-:Y:S01]  /*46f0*/  LOP3.LUT R132, R132, UR36, R147, 0x96, !PT ;  /* 0x0000002484847c12 */ /* 0x000fe2000f8e9693 */
[--C-:B------:R-:W-:Y:S01]  /*4700*/  FFMA.FTZ R10, R10, UR14, -R0.reuse ;  /* 0x0000000e0a0a7c23 */ /* 0x100fe20008010800 */
[----:B------:R-:W-:Y:S01]  /*4710*/  LOP3.LUT R142, R4, UR23, R149, 0x96, !PT ;  /* 0x00000017048e7c12 */ /* 0x000fe2000f8e9695 */
[--C-:B------:R-:W-:Y:S01]  /*4720*/  FFMA.FTZ R11, R11, UR14, -R0.reuse ;  /* 0x0000000e0b0b7c23 */ /* 0x100fe20008010800 */
[----:B------:R-:W-:Y:S01]  /*4730*/  IMAD.WIDE.U32 R4, R5, -0x326172a9, RZ ;  /* 0xcd9e8d5705047825 */ /* 0x000fe200078e00ff */
[----:B------:R-:W3:Y:S03]  /*4740*/  MUFU.EX2 R234, R10 ;  /* 0x0000000a00ea7308 */ /* 0x000ee60000000800 */
[--C-:B------:R-:W-:Y:S01]  /*4750*/  FFMA.FTZ R14, R14, UR14, -R0.reuse ;  /* 0x0000000e0e0e7c23 */ /* 0x100fe20008010800 */
[----:B------:R-:W-:Y:S01]  /*4760*/  IMAD.WIDE.U32 R132, R132, -0x2daee0ad, RZ ;  /* 0xd2511f5384847825 */ /* 0x000fe200078e00ff */
[----:B------:R-:W-:Y:S02]  /*4770*/  LOP3.LUT R5, R140, UR30, R5, 0x96, !PT ;  /* 0x0000001e8c057c12 */ /* 0x000fe4000f8e9605 */
[----:B------:R-:W-:Y:S01]  /*4780*/  @P3 FSEL R23, R23, -INF , !P4 ;  /* 0xff80000017173808 */ /* 0x000fe20006000000 */
[----:B------:R-:W-:Y:S02]  /*4790*/  IMAD.WIDE.U32 R142, R142, -0x326172a9, RZ ;  /* 0xcd9e8d578e8e7825 */ /* 0x000fe400078e00ff */
[----:B------:R4:W-:Y:S01]  /*47a0*/  MUFU.EX2 R233, R11 ;  /* 0x0000000b00e97308 */ /* 0x0009e20000000800 */
[----:B------:R-:W-:Y:S01]  /*47b0*/  PLOP3.LUT P3, PT, PT, PT, UP1, 0x80, 0x8 ;  /* 0x000000000008781c */ /* 0x000fe20003f6f018 */
[--C-:B------:R-:W-:Y:S01]  /*47c0*/  FFMA.FTZ R15, R15, UR14, -R0.reuse ;  /* 0x0000000e0f0f7c23 */ /* 0x100fe20008010800 */
[----:B------:R-:W-:Y:S01]  /*47d0*/  LOP3.LUT R138, R138, UR23, R133, 0x96, !PT ;  /* 0x000000178a8a7c12 */ /* 0x000fe2000f8e9685 */
[----:B------:R-:W-:Y:S01]  /*47e0*/  FFMA.FTZ R23, R23, UR14, -R3 ;  /* 0x0000000e17177c23 */ /* 0x000fe20008010803 */
[----:B------:R-:W-:Y:S01]  /*47f0*/  LOP3.LUT R140, R146, UR30, R7, 0x96, !PT ;  /* 0x0000001e928c7c12 */ /* 0x000fe2000f8e9607 */
[--C-:B------:R-:W-:Y:S01]  /*4800*/  FFMA.FTZ R26, R26, UR14, -R0.reuse ;  /* 0x0000000e1a1a7c23 */ /* 0x100fe20008010800 */
[----:B------:R-:W-:Y:S01]  /*4810*/  LOP3.LUT R146, R4, UR22, R143, 0x96, !PT ;  /* 0x0000001604927c12 */ /* 0x000fe2000f8e968f */
[----:B------:R-:W-:Y:S02]  /*4820*/  IMAD.WIDE.U32 R138, R138, -0x326172a9, RZ ;  /* 0xcd9e8d578a8a7825 */ /* 0x000fe400078e00ff */
[----:B------:R2:W3:Y:S02]  /*4830*/  MUFU.EX2 R171, R14 ;  /* 0x0000000e00ab7308 */ /* 0x0004e40000000800 */
[----:B------:R-:W-:Y:S01]  /*4840*/  IMAD.WIDE.U32 R146, R146, -0x2daee0ad, RZ ;  /* 0xd2511f5392927825 */ /* 0x000fe200078e00ff */
[----:B------:R-:W-:Y:S02]  /*4850*/  LOP3.LUT R6, R6, UR22, R139, 0x96, !PT ;  /* 0x0000001606067c12 */ /* 0x000fe4000f8e968b */
[----:B------:R-:W-:Y:S01]  /*4860*/  @P3 FSEL R27, R27, -INF , !P4 ;  /* 0xff8000001b1b3808 */ /* 0x000fe20006000000 */
[----:B------:R-:W-:Y:S01]  /*4870*/  IMAD.WIDE.U32 R4, R5, -0x2daee0ad, RZ ;  /* 0xd2511f5305047825 */ /* 0x000fe200078e00ff */
[----:B------:R-:W-:Y:S03]  /*4880*/  PLOP3.LUT P4, PT, PT, PT, UP1, 0x80, 0x8 ;  /* 0x000000000008781c */ /* 0x000fe60003f8f018 */
[----:B------:R-:W3:Y:S01]  /*4890*/  MUFU.EX2 R170, R15 ;  /* 0x0000000f00aa7308 */ /* 0x000ee20000000800 */
[----:B------:R-:W-:Y:S01]  /*48a0*/  PLOP3.LUT P3, PT, PT, PT, UP1, 0x80, 0x8 ;  /* 0x000000000008781c */ /* 0x000fe20003f6f018 */
[----:B------:R-:W-:Y:S01]  /*48b0*/  IMAD.WIDE.U32 R140, R140, -0x2daee0ad, RZ ;  /* 0xd2511f538c8c7825 */ /* 0x000fe200078e00ff */
[----:B------:R-:W-:Y:S02]  /*48c0*/  LOP3.LUT R7, R4, UR19, R147, 0x96, !PT ;  /* 0x0000001304077c12 */ /* 0x000fe4000f8e9693 */
[----:B------:R-:W-:Y:S01]  /*48d0*/  LOP3.LUT R5, R148, UR21, R5, 0x96, !PT ;  /* 0x0000001594057c12 */ /* 0x000fe2000f8e9605 */
[----:B----4-:R-:W-:Y:S01]  /*48e0*/  IMAD.WIDE.U32 R10, R6, -0x2daee0ad, RZ ;  /* 0xd2511f53060a7825 */ /* 0x010fe200078e00ff */
[----:B------:R-:W-:Y:S03]  /*48f0*/  LOP3.LUT R8, R132, UR21, R141, 0x96, !PT ;  /* 0x0000001584087c12 */ /* 0x000fe6000f8e968d */
[----:B------:R-:W-:Y:S01]  /*4900*/  MUFU.EX2 R157, R23 ;  /* 0x00000017009d7308 */ /* 0x000fe20000000800 */
[----:B------:R-:W-:Y:S01]  /*4910*/  FFMA.FTZ R27, R27, UR14, -R0 ;  /* 0x0000000e1b1b7c23 */ /* 0x000fe20008010800 */
[----:B------:R-:W-:Y:S01]  /*4920*/  IMAD.WIDE.U32 R6, R7, -0x326172a9, RZ ;  /* 0xcd9e8d5707067825 */ /* 0x000fe200078e00ff */
[----:B------:R-:W-:Y:S02]  /*4930*/  LOP3.LUT R140, R140, UR19, R11, 0x96, !PT ;  /* 0x000000138c8c7c12 */ /* 0x000fe4000f8e960b */
[----:B------:R-:W-:Y:S01]  /*4940*/  @P4 FSEL R32, R32, -INF , !P5 ;  /* 0xff80000020204808 */ /* 0x000fe20006800000 */
[----:B------:R-:W-:Y:S01]  /*4950*/  IMAD.WIDE.U32 R4, R5, -0x326172a9, RZ ;  /* 0xcd9e8d5705047825 */ /* 0x000fe200078e00ff */
[C---:B------:R-:W-:Y:S03]  /*4960*/  PRMT R132, R6.reuse, 0x7770, RZ ;  /* 0x0000777006847816 */ /* 0x040fe600000000ff */
[----:B------:R-:W-:Y:S01]  /*4970*/  MUFU.EX2 R162, R26 ;  /* 0x0000001a00a27308 */ /* 0x000fe20000000800 */
[----:B------:R-:W-:Y:S01]  /*4980*/  PRMT R133, R6, 0x7771, RZ ;  /* 0x0000777106857816 */ /* 0x000fe200000000ff */
[----:B------:R-:W-:Y:S01]  /*4990*/  IMAD.WIDE.U32 R8, R8, -0x326172a9, RZ ;  /* 0xcd9e8d5708087825 */ /* 0x000fe200078e00ff */
[----:B------:R-:W-:Y:S02]  /*49a0*/  LOP3.LUT R7, R4, UR18, R7, 0x96, !PT ;  /* 0x0000001204077c12 */ /* 0x000fe4000f8e9607 */
[----:B------:R-:W-:Y:S01]  /*49b0*/  LOP3.LUT R142, R142, UR20, R5, 0x96, !PT ;  /* 0x000000148e8e7c12 */ /* 0x000fe2000f8e9605 */
[----:B------:R-:W-:Y:S01]  /*49c0*/  IMAD.WIDE.U32 R4, R140, -0x326172a9, RZ ;  /* 0xcd9e8d578c047825 */ /* 0x000fe200078e00ff */
[C---:B------:R-:W-:Y:S03]  /*49d0*/  PRMT R134, R6.reuse, 0x7772, RZ ;  /* 0x0000777206867816 */ /* 0x040fe600000000ff */
[----:B------:R-:W-:Y:S01]  /*49e0*/  MUFU.EX2 R160, R27 ;  /* 0x0000001b00a07308 */ /* 0x000fe20000000800 */
[----:B--2---:R-:W-:Y:S01]  /*49f0*/  PRMT R14, R6, 0x7773, RZ ;  /* 0x00007773060e7816 */ /* 0x004fe200000000ff */
[--C-:B------:R-:W-:Y:S01]  /*4a00*/  FFMA.FTZ R32, R32, UR14, -R136.reuse ;  /* 0x0000000e20207c23 */ /* 0x100fe20008010888 */
[----:B------:R-:W-:Y:S01]  /*4a10*/  LOP3.LUT R6, R7, 0xffff, RZ, 0xc0, !PT ;  /* 0x0000ffff07067812 */ /* 0x000fe200078ec0ff */
[----:B------:R-:W-:Y:S01]  /*4a20*/  FFMA.FTZ R136, R33, UR14, -R136 ;  /* 0x0000000e21887c23 */ /* 0x000fe20008010888 */
[----:B------:R-:W-:Y:S01]  /*4a30*/  PLOP3.LUT P4, PT, PT, PT, UP1, 0x80, 0x8 ;  /* 0x000000000008781c */ /* 0x000fe20003f8f018 */
[----:B------:R-:W-:Y:S01]  /*4a40*/  IMAD.U32 R140, RZ, RZ, UR10 ;  /* 0x0000000aff8c7e24 */ /* 0x000fe2000f8e00ff */
[----:B------:R-:W-:Y:S03]  /*4a50*/  LOP3.LUT R138, R138, UR20, R9, 0x96, !PT ;  /* 0x000000148a8a7c12 */ /* 0x000fe6000f8e9609 */
[----:B------:R-:W2:Y:S01]  /*4a60*/  MUFU.EX2 R147, R32 ;  /* 0x0000002000937308 */ /* 0x000ea20000000800 */
[----:B------:R-:W-:Y:S01]  /*4a70*/  @P3 FSEL R30, R30, -INF , !P5 ;  /* 0xff8000001e1e3808 */ /* 0x000fe20006800000 */
[----:B------:R-:W-:Y:S01]  /*4a80*/  IMAD.U32 R141, RZ, RZ, UR11 ;  /* 0x0000000bff8d7e24 */ /* 0x000fe2000f8e00ff */
[C---:B------:R-:W-:Y:S01]  /*4a90*/  PRMT R11, R4.reuse, 0x7771, RZ ;  /* 0x00007771040b7816 */ /* 0x040fe200000000ff */
[----:B------:R-:W-:Y:S01]  /*4aa0*/  IMAD.SHL.U32 R148, R231, 0x40, RZ ;  /* 0x00000040e7947824 */ /* 0x000fe200078e00ff */
[----:B------:R-:W-:Y:S01]  /*4ab0*/  PRMT R13, R4, 0x7773, RZ ;  /* 0x00007773040d7816 */ /* 0x000fe200000000ff */
[----:B------:R-:W-:Y:S01]  /*4ac0*/  FFMA.FTZ R30, R30, UR14, -R0 ;  /* 0x0000000e1e1e7c23 */ /* 0x000fe20008010800 */
[C---:B------:R-:W-:Y:S02]  /*4ad0*/  PRMT R9, R4.reuse, 0x7770, RZ ;  /* 0x0000777004097816 */ /* 0x040fe400000000ff */
[----:B------:R-:W-:Y:S01]  /*4ae0*/  PRMT R12, R4, 0x7772, RZ ;  /* 0x00007772040c7816 */ /* 0x000fe200000000ff */
[----:B------:R-:W-:Y:S01]  /*4af0*/  MUFU.EX2 R149, R30 ;  /* 0x0000001e00957308 */ /* 0x000fe20000000800 */
[----:B------:R-:W-:Y:S02]  /*4b00*/  PLOP3.LUT P3, PT, PT, PT, UP1, 0x80, 0x8 ;  /* 0x000000000008781c */ /* 0x000fe40003f6f018 */
[----:B------:R-:W-:Y:S02]  /*4b10*/  SHF.R.U32.HI R4, RZ, 0x8, R6 ;  /* 0x00000008ff047819 */ /* 0x000fe40000011606 */
[----:B------:R-:W-:Y:S02]  /*4b20*/  LOP3.LUT R5, R8, UR18, R5, 0x96, !PT ;  /* 0x0000001208057c12 */ /* 0x000fe4000f8e9605 */
[----:B------:R-:W-:Y:S02]  /*4b30*/  LOP3.LUT R8, R7, 0xff, RZ, 0xc0, !PT ;  /* 0x000000ff07087812 */ /* 0x000fe400078ec0ff */
[----:B------:R-:W-:Y:S02]  /*4b40*/  LOP3.LUT R4, R4, 0xffff, RZ, 0xc0, !PT ;  /* 0x0000ffff04047812 */ /* 0x000fe400078ec0ff */
[----:B------:R-:W-:Y:S02]  /*4b50*/  ISETP.LE.U32.AND P5, PT, R8, UR13, PT ;  /* 0x0000000d08007c0c */ /* 0x000fe4000bfa3070 */
[--C-:B------:R-:W-:Y:S02]  /*4b60*/  SHF.R.U32.HI R6, RZ, 0x18, R7.reuse ;  /* 0x00000018ff067819 */ /* 0x100fe40000011607 */
[----:B------:R-:W-:Y:S02]  /*4b70*/  ISETP.LE.U32.AND P0, PT, R4, UR13, PT ;  /* 0x0000000d04007c0c */ /* 0x000fe4000bf03070 */
[----:B------:R-:W-:Y:S02]  /*4b80*/  LOP3.LUT R4, R5, 0xffff, RZ, 0xc0, !PT ;  /* 0x0000ffff05047812 */ /* 0x000fe400078ec0ff */
[----:B------:R-:W-:Y:S02]  /*4b90*/  @P4 FSEL R31, R31, -INF , !P6 ;  /* 0xff8000001f1f4808 */ /* 0x000fe40007000000 */
[----:B------:R-:W-:Y:S02]  /*4ba0*/  ISETP.LE.U32.AND P4, PT, R6, UR13, PT ;  /* 0x0000000d06007c0c */ /* 0x000fe4000bf83070 */
[----:B------:R-:W-:Y:S01]  /*4bb0*/  @P3 FSEL R29, R29, -INF , !P6 ;  /* 0xff8000001d1d3808 */ /* 0x000fe20007000000 */
[----:B------:R-:W-:Y:S01]  /*4bc0*/  @!P5 FADD.FTZ R150, -R150, -RZ ;  /* 0x800000ff9696d221 */ /* 0x000fe20000010100 */
[----:B------:R-:W-:Y:S01]  /*4bd0*/  SHF.R.U32.HI R4, RZ, 0x8, R4 ;  /* 0x00000008ff047819 */ /* 0x000fe20000011604 */
[----:B------:R-:W-:Y:S01]  /*4be0*/  FFMA.FTZ R0, R31, UR14, -R0 ;  /* 0x0000000e1f007c23 */ /* 0x000fe20008010800 */
[----:B------:R-:W-:Y:S01]  /*4bf0*/  PLOP3.LUT P3, PT, PT, PT, UP1, 0x80, 0x8 ;  /* 0x000000000008781c */ /* 0x000fe20003f6f018 */
[----:B------:R-:W-:Y:S01]  /*4c00*/  @!P0 FADD.FTZ R174, -R174, -RZ ;  /* 0x800000ffaeae8221 */ /* 0x000fe20000010100 */
[----:B------:R-:W-:Y:S01]  /*4c10*/  LOP3.LUT R4, R4, 0xffff, RZ, 0xc0, !PT ;  /* 0x0000ffff04047812 */ /* 0x000fe200078ec0ff */
[----:B------:R-:W-:Y:S01]  /*4c20*/  FFMA.FTZ R2, R29, UR14, -R2 ;  /* 0x0000000e1d027c23 */ /* 0x000fe20008010802 */
[----:B------:R-:W-:Y:S01]  /*4c30*/  PRMT R8, R5, 0x7632, R8 ;  /* 0x0000763205087816 */ /* 0x000fe20000000008 */
[----:B------:R-:W4:Y:S01]  /*4c40*/  MUFU.EX2 R145, R0 ;  /* 0x0000000000917308 */ /* 0x000f220000000800 */
[----:B------:R-:W-:Y:S01]  /*4c50*/  PRMT R7, R7, 0x7632, R7 ;  /* 0x0000763207077816 */ /* 0x000fe20000000007 */
[----:B------:R-:W-:Y:S01]  /*4c60*/  @!P4 FADD.FTZ R172, -R172, -RZ ;  /* 0x800000ffacacc221 */ /* 0x000fe20000010100 */
[----:B------:R-:W-:Y:S02]  /*4c70*/  ISETP.LE.U32.AND P5, PT, R4, UR13, PT ;  /* 0x0000000d04007c0c */ /* 0x000fe4000bfa3070 */
[----:B------:R-:W-:Y:S02]  /*4c80*/  LOP3.LUT R4, R8, 0xff, RZ, 0xc0, !PT ;  /* 0x000000ff08047812 */ /* 0x000fe400078ec0ff */
[----:B------:R-:W-:Y:S03]  /*4c90*/  LOP3.LUT R7, R7, 0xff, RZ, 0xc0, !PT ;  /* 0x000000ff07077812 */ /* 0x000fe600078ec0ff */
[----:B------:R2:W-:Y:S01]  /*4ca0*/  MUFU.EX2 R151, R2 ;  /* 0x0000000200977308 */ /* 0x0005e20000000800 */
[----:B------:R-:W-:Y:S02]  /*4cb0*/  ISETP.LE.U32.AND P4, PT, R9, UR13, PT ;  /* 0x0000000d09007c0c */ /* 0x000fe4000bf83070 */
[----:B------:R-:W-:Y:S02]  /*4cc0*/  LOP3.LUT R6, R5, 0xff, RZ, 0xc0, !PT ;  /* 0x000000ff05067812 */ /* 0x000fe400078ec0ff */
[----:B------:R-:W-:Y:S02]  /*4cd0*/  ISETP.LE.U32.AND P0, PT, R4, UR13, PT ;  /* 0x0000000d04007c0c */ /* 0x000fe4000bf03070 */
[----:B------:R-:W-:Y:S01]  /*4ce0*/  @P3 FSEL R35, R35, -INF , !P6 ;  /* 0xff80000023233808 */ /* 0x000fe20007000000 */
[----:B-1----:R-:W-:Y:S01]  /*4cf0*/  @!P5 FADD.FTZ R175, -R175, -RZ ;  /* 0x800000ffafafd221 */ /* 0x002fe20000010100 */
[----:B------:R-:W-:Y:S02]  /*4d00*/  ISETP.LE.U32.AND P6, PT, R7, UR13, PT ;  /* 0x0000000d07007c0c */ /* 0x000fe4000bfc3070 */
[----:B------:R-:W-:Y:S01]  /*4d10*/  ISETP.LE.U32.AND P3, PT, R6, UR13, PT ;  /* 0x0000000d06007c0c */ /* 0x000fe2000bf63070 */
[----:B------:R-:W-:Y:S01]  /*4d20*/  IMAD.WIDE.U32 R6, R142, -0x2daee0ad, RZ ;  /* 0xd2511f538e067825 */ /* 0x000fe200078e00ff */
[----:B------:R-:W-:Y:S02]  /*4d30*/  ISETP.GT.U32.AND P5, PT, R12, UR13, PT ;  /* 0x0000000d0c007c0c */ /* 0x000fe4000bfa4070 */
[----:B------:R-:W-:Y:S01]  /*4d40*/  SHF.R.U32.HI R5, RZ, 0x18, R5 ;  /* 0x00000018ff057819 */ /* 0x000fe20000011605 */
[----:B------:R-:W-:Y:S01]  /*4d50*/  @!P4 FADD.FTZ R169, -R169, -RZ ;  /* 0x800000ffa9a9c221 */ /* 0x000fe20000010100 */
[----:B------:R-:W-:Y:S01]  /*4d60*/  ISETP.GT.U32.AND P4, PT, R13, UR13, PT ;  /* 0x0000000d0d007c0c */ /* 0x000fe2000bf84070 */
[----:B---3--:R-:W-:Y:S01]  /*4d70*/  @!P0 FADD.FTZ R234, -R234, -RZ ;  /* 0x800000ffeaea8221 */ /* 0x008fe20000010100 */
[----:B------:R-:W-:Y:S01]  /*4d80*/  ISETP.LE.U32.AND P0, PT, R132, UR13, PT ;  /* 0x0000000d84007c0c */ /* 0x000fe2000bf03070 */
[----:B------:R-:W-:Y:S01]  /*4d90*/  FFMA.FTZ R3, R35, UR14, -R3 ;  /* 0x0000000e23037c23 */ /* 0x000fe20008010803 */
[----:B------:R-:W-:Y:S01]  /*4da0*/  LOP3.LUT R7, R146, UR17, R7, 0x96, !PT ;  /* 0x0000001192077c12 */ /* 0x000fe2000f8e9607 */
[----:B------:R-:W-:Y:S01]  /*4db0*/  @!P6 FADD.FTZ R173, -R173, -RZ ;  /* 0x800000ffadade221 */ /* 0x000fe20000010100 */
[----:B------:R-:W-:Y:S01]  /*4dc0*/  ISETP.LE.U32.AND P6, PT, R5, UR13, PT ;  /* 0x0000000d05007c0c */ /* 0x000fe2000bfc3070 */
[----:B------:R-:W-:Y:S01]  /*4dd0*/  @!P3 FADD.FTZ R232, -R232, -RZ ;  /* 0x800000ffe8e8b221 */ /* 0x000fe20000010100 */
[----:B------:R-:W-:Y:S01]  /*4de0*/  IMAD.WIDE.U32 R4, R138, -0x2daee0ad, RZ ;  /* 0xd2511f538a047825 */ /* 0x000fe200078e00ff */
[----:B------:R-:W-:Y:S01]  /*4df0*/  ISETP.GT.U32.AND P3, PT, R11, UR13, PT ;  /* 0x0000000d0b007c0c */ /* 0x000fe2000bf64070 */
[----:B------:R1:W3:Y:S02]  /*4e00*/  MUFU.EX2 R152, R3 ;  /* 0x0000000300987308 */ /* 0x0002e40000000800 */
[----:B------:R-:W-:Y:S01]  /*4e10*/  @P5 FADD.FTZ R171, -R171, -RZ ;  /* 0x800000ffabab5221 */ /* 0x000fe20000010100 */
[----:B------:R-:W-:Y:S01]  /*4e20*/  ISETP.GT.U32.AND P5, PT, R14, UR13, PT ;  /* 0x0000000d0e007c0c */ /* 0x000fe2000bfa4070 */
[----:B------:R-:W-:Y:S01]  /*4e30*/  @P4 FADD.FTZ R170, -R170, -RZ ;  /* 0x800000ffaaaa4221 */ /* 0x000fe20000010100 */
[----:B------:R-:W-:Y:S01]  /*4e40*/  LOP3.LUT R5, R10, UR17, R5, 0x96, !PT ;  /* 0x000000110a057c12 */ /* 0x000fe2000f8e9605 */
[----:B------:R-:W-:Y:S01]  /*4e50*/  @!P0 FADD.FTZ R166, -R166, -RZ ;  /* 0x800000ffa6a68221 */ /* 0x000fe20000010100 */
[C---:B------:R-:W-:Y:S01]  /*4e60*/  PRMT R11, R6.reuse, 0x7771, RZ ;  /* 0x00007771060b7816 */ /* 0x040fe200000000ff */
[----:B--2---:R-:W-:Y:S01]  /*4e70*/  IMAD.IADD R2, R235, 0x1, R144 ;  /* 0x00000001eb027824 */ /* 0x004fe200078e0290 */
[C---:B------:R-:W-:Y:S01]  /*4e80*/  PRMT R10, R6.reuse, 0x7772, RZ ;  /* 0x00007772060a7816 */ /* 0x040fe200000000ff */
[----:B------:R-:W-:Y:S01]  /*4e90*/  @!P6 FADD.FTZ R233, -R233, -RZ ;  /* 0x800000ffe9e9e221 */ /* 0x000fe20000010100 */
[C---:B------:R-:W-:Y:S01]  /*4ea0*/  PRMT R12, R6.reuse, 0x7773, RZ ;  /* 0x00007773060c7816 */ /* 0x040fe200000000ff */
[----:B------:R-:W2:Y:S01]  /*4eb0*/  MUFU.EX2 R146, R136 ;  /* 0x0000008800927308 */ /* 0x000ea20000000800 */
[----:B------:R-:W-:Y:S01]  /*4ec0*/  PRMT R8, R6, 0x7770, RZ ;  /* 0x0000777006087816 */ /* 0x000fe200000000ff */
[----:B------:R-:W-:Y:S01]  /*4ed0*/  @P3 FADD.FTZ R168, -R168, -RZ ;  /* 0x800000ffa8a83221 */ /* 0x000fe20000010100 */
[----:B------:R-:W-:Y:S01]  /*4ee0*/  LOP3.LUT R6, R7, 0xff, RZ, 0xc0, !PT ;  /* 0x000000ff07067812 */ /* 0x000fe200078ec0ff */
[----:B------:R-:W-:Y:S01]  /*4ef0*/  @P5 FADD.FTZ R165, -R165, -RZ ;  /* 0x800000ffa5a55221 */ /* 0x000fe20000010100 */
[----:B------:R-:W-:Y:S02]  /*4f00*/  ISETP.LE.U32.AND P4, PT, R8, UR13, PT ;  /* 0x0000000d08007c0c */ /* 0x000fe4000bf83070 */
[C---:B------:R-:W-:Y:S02]  /*4f10*/  LOP3.LUT R9, R7.reuse, 0xffff, RZ, 0xc0, !PT ;  /* 0x0000ffff07097812 */ /* 0x040fe400078ec0ff */
[----:B------:R-:W-:Y:S02]  /*4f20*/  ISETP.LE.U32.AND P0, PT, R6, UR13, PT ;  /* 0x0000000d06007c0c */ /* 0x000fe4000bf03070 */
[--C-:B------:R-:W-:Y:S02]  /*4f30*/  SHF.R.U32.HI R8, RZ, 0x18, R7.reuse ;  /* 0x00000018ff087819 */ /* 0x100fe40000011607 */
[----:B------:R-:W-:Y:S02]  /*4f40*/  PRMT R7, R7, 0x7632, R7 ;  /* 0x0000763207077816 */ /* 0x000fe40000000007 */
[----:B------:R-:W-:Y:S02]  /*4f50*/  ISETP.GT.U32.AND P3, PT, R134, UR13, PT ;  /* 0x0000000d86007c0c */ /* 0x000fe4000bf64070 */
[----:B------:R-:W-:Y:S01]  /*4f60*/  LOP3.LUT R7, R7, 0xff, RZ, 0xc0, !PT ;  /* 0x000000ff07077812 */ /* 0x000fe200078ec0ff */
[----:B------:R-:W-:Y:S01]  /*4f70*/  @!P4 FADD.FTZ R147, -R147, -RZ ;  /* 0x800000ff9393c221 */ /* 0x000fe20000010100 */
[----:B------:R-:W-:Y:S02]  /*4f80*/  ISETP.GT.U32.AND P6, PT, R133, UR13, PT ;  /* 0x0000000d85007c0c */ /* 0x000fe4000bfc4070 */
[----:B------:R-:W-:Y:S01]  /*4f90*/  SHF.R.U32.HI R6, RZ, 0x8, R9 ;  /* 0x00000008ff067819 */ /* 0x000fe20000011609 */
[----:B------:R-:W-:Y:S01]  /*4fa0*/  @!P0 FADD.FTZ R158, -R158, -RZ ;  /* 0x800000ff9e9e8221 */ /* 0x000fe20000010100 */
[----:B------:R-:W-:Y:S02]  /*4fb0*/  ISETP.LE.U32.AND P5, PT, R7, UR13, PT ;  /* 0x0000000d07007c0c */ /* 0x000fe4000bfa3070 */
[----:B------:R-:W-:Y:S02]  /*4fc0*/  LOP3.LUT R7, R5, 0xff, RZ, 0xc0, !PT ;  /* 0x000000ff05077812 */ /* 0x000fe400078ec0ff */
[----:B------:R-:W-:Y:S01]  /*4fd0*/  LOP3.LUT R6, R6, 0xffff, RZ, 0xc0, !PT ;  /* 0x0000ffff06067812 */ /* 0x000fe200078ec0ff */
[----:B------:R-:W-:Y:S01]  /*4fe0*/  @P3 FADD.FTZ R167, -R167, -RZ ;  /* 0x800000ffa7a73221 */ /* 0x000fe20000010100 */
[----:B------:R-:W-:Y:S02]  /*4ff0*/  ISETP.LE.U32.AND P0, PT, R7, UR13, PT ;  /* 0x0000000d07007c0c */ /* 0x000fe4000bf03070 */
[----:B------:R-:W-:Y:S01]  /*5000*/  ISETP.LE.U32.AND P3, PT, R6, UR13, PT ;  /* 0x0000000d06007c0c */ /* 0x000fe2000bf63070 */
[----:B------:R-:W-:Y:S01]  /*5010*/  @P6 FADD.FTZ R164, -R164, -RZ ;  /* 0x800000ffa4a46221 */ /* 0x000fe20000010100 */
[----:B------:R-:W-:Y:S02]  /*5020*/  LOP3.LUT R6, R5, 0xffff, RZ, 0xc0, !PT ;  /* 0x0000ffff05067812 */ /* 0x000fe400078ec0ff */
[----:B------:R-:W-:Y:S01]  /*5030*/  ISETP.LE.U32.AND P6, PT, R8, UR13, PT ;  /* 0x0000000d08007c0c */ /* 0x000fe2000bfc3070 */
[----:B------:R-:W-:Y:S01]  /*5040*/  @!P5 FADD.FTZ R159, -R159, -RZ ;  /* 0x800000ff9f9fd221 */ /* 0x000fe20000010100 */
[----:B------:R-:W-:Y:S02]  /*5050*/  SHF.R.U32.HI R6, RZ, 0x8, R6 ;  /* 0x00000008ff067819 */ /* 0x000fe40000011606 */
[----:B------:R-:W-:Y:S02]  /*5060*/  PRMT R7, R5, 0x7632, R7 ;  /* 0x0000763205077816 */ /* 0x000fe40000000007 */
[----:B------:R-:W-:Y:S01]  /*5070*/  LOP3.LUT R6, R6, 0xffff, RZ, 0xc0, !PT ;  /* 0x0000ffff06067812 */ /* 0x000fe200078ec0ff */
[----:B------:R-:W-:Y:S01]  /*5080*/  @!P0 FADD.FTZ R161, -R161, -RZ ;  /* 0x800000ffa1a18221 */ /* 0x000fe20000010100 */
[----:B------:R-:W-:Y:S01]  /*5090*/  ISETP.GT.U32.AND P0, PT, R10, UR13, PT ;  /* 0x0000000d0a007c0c */ /* 0x000fe2000bf04070 */
[----:B------:R-:W-:Y:S01]  /*50a0*/  @!P3 FADD.FTZ R155, -R155, -RZ ;  /* 0x800000ff9b9bb221 */ /* 0x000fe20000010100 */
[----:B------:R-:W-:Y:S02]  /*50b0*/  ISETP.LE.U32.AND P3, PT, R6, UR13, PT ;  /* 0x0000000d06007c0c */ /* 0x000fe4000bf63070 */
[----:B------:R-:W-:Y:S01]  /*50c0*/  LOP3.LUT R6, R7, 0xff, RZ, 0xc0, !PT ;  /* 0x000000ff07067812 */ /* 0x000fe200078ec0ff */
[----:B------:R-:W-:Y:S01]  /*50d0*/  @!P6 FADD.FTZ R157, -R157, -RZ ;  /* 0x800000ff9d9de221 */ /* 0x000fe20000010100 */
[----:B------:R-:W-:Y:S02]  /*50e0*/  PRMT R7, R4, 0x7770, RZ ;  /* 0x0000777004077816 */ /* 0x000fe400000000ff */
[----:B------:R-:W-:Y:S02]  /*50f0*/  ISETP.LE.U32.AND P6, PT, R6, UR13, PT ;  /* 0x0000000d06007c0c */ /* 0x000fe4000bfc3070 */
[C---:B------:R-:W-:Y:S02]  /*5100*/  PRMT R6, R4.reuse, 0x7771, RZ ;  /* 0x0000777104067816 */ /* 0x040fe400000000ff */
[----:B------:R-:W-:Y:S01]  /*5110*/  PRMT R8, R4, 0x7772, RZ ;  /* 0x0000777204087816 */ /* 0x000fe200000000ff */
[----:B------:R-:W-:Y:S01]  /*5120*/  @P0 FADD.FTZ R154, -R154, -RZ ;  /* 0x800000ff9a9a0221 */ /* 0x000fe20000010100 */
[----:B------:R-:W-:Y:S01]  /*5130*/  PRMT R4, R4, 0x7773, RZ ;  /* 0x0000777304047816 */ /* 0x000fe200000000ff */
[----:B------:R-:W-:Y:S01]  /*5140*/  @!P3 FADD.FTZ R156, -R156, -RZ ;  /* 0x800000ff9c9cb221 */ /* 0x000fe20000010100 */
[----:B-1----:R-:W-:Y:S02]  /*5150*/  F2FP.RELU.BF16.F32.PACK_AB R3, R172, R173 ;  /* 0x000000adac03723e */ /* 0x002fe400000018ff */
[----:B------:R-:W-:Y:S02]  /*5160*/  ISETP.GT.U32.AND P0, PT, R4, UR13, PT ;  /* 0x0000000d04007c0c */ /* 0x000fe4000bf04070 */
[----:B------:R-:W-:Y:S01]  /*5170*/  F2FP.RELU.BF16.F32.PACK_AB R4, R174, R150 ;  /* 0x00000096ae04723e */ /* 0x000fe200000018ff */
[----:B------:R1:W-:Y:S01]  /*5180*/  STS [R144+0x13400], R3 ;  /* 0x0134000390007388 */ /* 0x0003e20000000800 */
[----:B------:R-:W-:Y:S01]  /*5190*/  ISETP.GT.U32.AND P3, PT, R12, UR13, PT ;  /* 0x0000000d0c007c0c */ /* 0x000fe2000bf64070 */
[----:B------:R-:W-:Y:S01]  /*51a0*/  @!P6 FADD.FTZ R162, -R162, -RZ ;  /* 0x800000ffa2a2e221 */ /* 0x000fe20000010100 */
[----:B------:R-:W-:Y:S01]  /*51b0*/  ISETP.GT.U32.AND P4, PT, R6, UR13, PT ;  /* 0x0000000d06007c0c */ /* 0x000fe2000bf84070 */
[----:B------:R1:W-:Y:S01]  /*51c0*/  STS [R144+0x13000], R4 ;  /* 0x0130000490007388 */ /* 0x0003e20000000800 */
[----:B------:R-:W-:Y:S02]  /*51d0*/  SHF.R.U32.HI R5, RZ, 0x18, R5 ;  /* 0x00000018ff057819 */ /* 0x000fe40000011605 */
[----:B------:R-:W-:Y:S02]  /*51e0*/  F2FP.RELU.BF16.F32.PACK_AB R6, R175, R232 ;  /* 0x000000e8af06723e */ /* 0x000fe400000018ff */
[----:B------:R-:W-:Y:S01]  /*51f0*/  ISETP.GT.U32.AND P5, PT, R11, UR13, PT ;  /* 0x0000000d0b007c0c */ /* 0x000fe2000bfa4070 */
[----:B----4-:R-:W-:Y:S01]  /*5200*/  @P0 FADD.FTZ R145, -R145, -RZ ;  /* 0x800000ff91910221 */ /* 0x010fe20000010100 */
[----:B------:R-:W-:Y:S02]  /*5210*/  ISETP.LE.U32.AND P6, PT, R7, UR13, PT ;  /* 0x0000000d07007c0c */ /* 0x000fe4000bfc3070 */
[----:B------:R-:W-:Y:S01]  /*5220*/  F2FP.RELU.BF16.F32.PACK_AB R7, R168, R169 ;  /* 0x000000a9a807723e */ /* 0x000fe200000018ff */
[----:B---3--:R-:W-:Y:S01]  /*5230*/  @P3 FADD.FTZ R152, -R152, -RZ ;  /* 0x800000ff98983221 */ /* 0x008fe20000010100 */
[----:B------:R-:W-:Y:S01]  /*5240*/  ISETP.LE.U32.AND P3, PT, R5, UR13, PT ;  /* 0x0000000d05007c0c */ /* 0x000fe2000bf63070 */
[----:B------:R-:W-:Y:S01]  /*5250*/  @P4 FADD.FTZ R151, -R151, -RZ ;  /* 0x800000ff97974221 */ /* 0x000fe20000010100 */
[----:B------:R-:W-:Y:S02]  /*5260*/  F2FP.RELU.BF16.F32.PACK_AB R5, R233, R234 ;  /* 0x000000eae905723e */ /* 0x000fe400000018ff */
[----:B------:R-:W-:Y:S02]  /*5270*/  LEA R142, P0, R244, R140, 0x2 ;  /* 0x0000008cf48e7211 */ /* 0x000fe400078010ff */
[----:B------:R-:W-:Y:S01]  /*5280*/  FSETP.GE.FTZ.AND P4, PT, R158, RZ, PT ;  /* 0x000000ff9e00720b */ /* 0x000fe20003f96000 */
[----:B--2---:R-:W-:Y:S01]  /*5290*/  @P5 FADD.FTZ R146, -R146, -RZ ;  /* 0x800000ff92925221 */ /* 0x004fe20000010100 */
[----:B------:R-:W-:Y:S01]  /*52a0*/  ISETP.GT.U32.AND P5, PT, R8, UR13, PT ;  /* 0x0000000d08007c0c */ /* 0x000fe2000bfa4070 */
[----:B------:R-:W-:Y:S01]  /*52b0*/  @!P6 FADD.FTZ R153, -R153, -RZ ;  /* 0x800000ff9999e221 */ /* 0x000fe20000010100 */
[----:B-1----:R-:W-:Y:S02]  /*52c0*/  F2FP.RELU.BF16.F32.PACK_AB R3, R165, R167 ;  /* 0x000000a7a503723e */ /* 0x002fe400000018ff */
[----:B------:R-:W-:Y:S01]  /*52d0*/  F2FP.RELU.BF16.F32.PACK_AB R0, R146, R147 ;  /* 0x000000939200723e */ /* 0x000fe200000018ff */
[----:B------:R-:W-:Y:S01]  /*52e0*/  @!P3 FADD.FTZ R160, -R160, -RZ ;  /* 0x800000ffa0a0b221 */ /* 0x000fe20000010100 */
[----:B------:R-:W-:Y:S01]  /*52f0*/  F2FP.RELU.BF16.F32.PACK_AB R4, R164, R166 ;  /* 0x000000a6a404723e */ /* 0x000fe200000018ff */
[----:B------:R1:W-:Y:S01]  /*5300*/  STS [R2+0x13400], R3 ;  /* 0x0134000302007388 */ /* 0x0003e20000000800 */
[----:B------:R-:W-:Y:S02]  /*5310*/  LEA.HI.X R143, R244, R141, RZ, 0x2, P0 ;  /* 0x0000008df48f7211 */ /* 0x000fe400000f14ff */
[----:B------:R-:W-:Y:S01]  /*5320*/  FSETP.GE.FTZ.AND P0, PT, R150, RZ, PT ;  /* 0x000000ff9600720b */ /* 0x000fe20003f16000 */
[----:B------:R2:W-:Y:S01]  /*5330*/  STS [R2+0x13000], R4 ;  /* 0x0130000402007388 */ /* 0x0005e20000000800 */
[----:B------:R-:W-:Y:S01]  /*5340*/  FSETP.GE.FTZ.AND P3, PT, R155, RZ, PT ;  /* 0x000000ff9b00720b */ /* 0x000fe20003f76000 */
[----:B------:R-:W-:Y:S01]  /*5350*/  @P5 FADD.FTZ R149, -R149, -RZ ;  /* 0x800000ff95955221 */ /* 0x000fe20000010100 */
[----:B------:R-:W-:Y:S01]  /*5360*/  FSETP.GE.FTZ.AND P6, PT, R166, RZ, PT ;  /* 0x000000ffa600720b */ /* 0x000fe20003fd6000 */
[----:B------:R3:W-:Y:S01]  /*5370*/  STS [R144+0x14000], R6 ;  /* 0x0140000690007388 */ /* 0x0007e20000000800 */
[----:B------:R-:W-:Y:S03]  /*5380*/  FSETP.GE.FTZ.AND P5, PT, R164, RZ, PT ;  /* 0x000000ffa400720b */ /* 0x000fe60003fb6000 */
[----:B------:R4:W-:Y:S04]  /*5390*/  STS [R144+0x14400], R5 ;  /* 0x0144000590007388 */ /* 0x0009e80000000800 */
[----:B------:R-:W-:Y:S04]  /*53a0*/  STS [R2+0x14000], R7 ;  /* 0x0140000702007388 */ /* 0x000fe80000000800 */
[----:B------:R-:W4:Y:S04]  /*53b0*/  LDG.E R141, desc[UR40][R142.64] ;  /* 0x000000288e8d7981 */ /* 0x000f28000c1e1900 */
[----:B------:R-:W4:Y:S01]  /*53c0*/  LDG.E R140, desc[UR40][R142.64+0x20] ;  /* 0x000020288e8c7981 */ /* 0x000f22000c1e1900 */
[----:B-1----:R-:W-:Y:S01]  /*53d0*/  IMAD.IADD R3, R235, 0x1, R137 ;  /* 0x00000001eb037824 */ /* 0x002fe200078e0289 */
[----:B--2---:R-:W-:Y:S02]  /*53e0*/  F2FP.RELU.BF16.F32.PACK_AB R4, R157, R159 ;  /* 0x0000009f9d04723e */ /* 0x004fe400000018ff */
[----:B---3--:R-:W-:Y:S02]  /*53f0*/  F2FP.RELU.BF16.F32.PACK_AB R6, R170, R171 ;  /* 0x000000abaa06723e */ /* 0x008fe400000018ff */
[----:B----4-:R-:W-:Y:S03]  /*5400*/  F2FP.RELU.BF16.F32.PACK_AB R5, R155, R158 ;  /* 0x0000009e9b05723e */ /* 0x010fe600000018ff */
[----:B------:R1:W-:Y:S04]  /*5410*/  STS [R2+0x14400], R6 ;  /* 0x0144000602007388 */ /* 0x0003e80000000800 */
[----:B------:R2:W-:Y:S04]  /*5420*/  STS [R137], R5 ;  /* 0x0000000589007388 */ /* 0x0005e80000000800 */
[----:B------:R3:W-:Y:S04]  /*5430*/  STS [R137+0x400], R4 ;  /* 0x0004000489007388 */ /* 0x0007e80000000800 */
[----:B------:R4:W-:Y:S01]  /*5440*/  STS [R3], R0 ;  /* 0x0000000003007388 */ /* 0x0009e20000000800 */
[----:B-1----:R-:W-:Y:S02]  /*5450*/  F2FP.RELU.BF16.F32.PACK_AB R6, R156, R161 ;  /* 0x000000a19c06723e */ /* 0x002fe400000018ff */
[----:B------:R-:W-:Y:S02]  /*5460*/  F2FP.RELU.BF16.F32.PACK_AB R2, R145, R149 ;  /* 0x000000959102723e */ /* 0x000fe400000018ff */
[----:B--2---:R-:W-:Y:S02]  /*5470*/  F2FP.RELU.BF16.F32.PACK_AB R5, R160, R162 ;  /* 0x000000a2a005723e */ /* 0x004fe400000018ff */
[----:B---3--:R-:W-:Y:S02]  /*5480*/  F2FP.RELU.BF16.F32.PACK_AB R4, R151, R153 ;  /* 0x000000999704723e */ /* 0x008fe400000018ff */
[----:B----4-:R-:W-:Y:S05]  /*5490*/  F2FP.RELU.BF16.F32.PACK_AB R0, R152, R154 ;  /* 0x0000009a9800723e */ /* 0x010fea00000018ff */
[----:B------:R1:W-:Y:S04]  /*54a0*/  STS [R3+0x400], R0 ;  /* 0x0004000003007388 */ /* 0x0003e80000000800 */
[----:B------:R-:W-:Y:S04]  /*54b0*/  STS [R137+0x1000], R6 ;  /* 0x0010000689007388 */ /* 0x000fe80000000800 */
[----:B------:R-:W-:Y:S04]  /*54c0*/  STS [R137+0x1400], R5 ;  /* 0x0014000589007388 */ /* 0x000fe80000000800 */
[----:B------:R-:W-:Y:S04]  /*54d0*/  STS [R3+0x1000], R4 ;  /* 0x0010000403007388 */ /* 0x000fe80000000800 */
[----:B------:R2:W-:Y:S01]  /*54e0*/  STS [R3+0x1400], R2 ;  /* 0x0014000203007388 */ /* 0x0005e20000000800 */
[----:B-1----:R-:W-:Y:S05]  /*54f0*/  LEA R0, R230, UR4, 0x1 ;  /* 0x00000004e6007c11 */ /* 0x002fea000f8e08ff */
[----:B------:R-:W1:Y:S08]  /*5500*/  LDSM.16.M88.4 R32, [R0+0x6000] ;  /* 0x006000000020783b */ /* 0x000e700000000200 */
[----:B------:R-:W3:Y:S01]  /*5510*/  LDSM.16.M88.4 R28, [R0+0x6800] ;  /* 0x00680000001c783b */ /* 0x000ee20000000200 */
[C---:B--2---:R-:W-:Y:S02]  /*5520*/  VIADD R3, R0.reuse, 0x6000 ;  /* 0x0000600000037836 */ /* 0x044fe40000000000 */
[----:B------:R-:W-:Y:S02]  /*5530*/  VIADD R2, R0, 0x6020 ;  /* 0x0000602000027836 */ /* 0x000fe40000000000 */
[----:B------:R-:W-:Y:S05]  /*5540*/  @P1 VIADD R2, R3, 0xffffffe0 ;  /* 0xffffffe003021836 */ /* 0x000fea0000000000 */
[----:B------:R-:W2:Y:S08]  /*5550*/  LDSM.16.M88.4 R132, [R2] ;  /* 0x000000000284783b */ /* 0x000eb00000000200 */
[----:B------:R-:W4:Y:S01]  /*5560*/  LDSM.16.M88.4 R136, [R2+0x800] ;  /* 0x000800000288783b */ /* 0x000f220000000200 */
[-C--:B-1----:R-:W-:Y:S08]  /*5570*/  HMMA.16816.F32.BF16 R4, R32, R176.reuse, RZ ;  /* 0x000000b02004723c */ /* 0x082ff000000418ff */
[C---:B---3--:R-:W-:Y:S08]  /*5580*/  HMMA.16816.F32.BF16 R8, R28.reuse, R176, RZ ;  /* 0x000000b01c08723c */ /* 0x048ff000000418ff */
        /* <DEDUP_REMOVED lines=55> */
[-C--:B------:R-:W-:Y:S01]  /*5900*/  FSEL R0, R0, R141.reuse, P0 ;  /* 0x0000008d00007208 */ /* 0x080fe20000000000 */
[C---:B------:R-:W-:Y:S04]  /*5910*/  HMMA.16816.F32.BF16 R16, R132.reuse, R218, R16 ;  /* 0x000000da8410723c */ /* 0x040fe80000041810 */
[----:B------:R-:W-:Y:S01]  /*5920*/  FSETP.GE.FTZ.AND P0, PT, R174, RZ, PT ;  /* 0x000000ffae00720b */ /* 0x000fe20003f16000 */
[----:B------:R-:W-:Y:S01]  /*5930*/  FMUL.FTZ R235, R150, R0 ;  /* 0x0000000096eb7220 */ /* 0x000fe20000410000 */
[--C-:B------:R-:W-:Y:S02]  /*5940*/  SHF.R.U32.HI R150, RZ, 0x1, R231.reuse ;  /* 0x00000001ff967819 */ /* 0x100fe400000116e7 */
[----:B------:R-:W-:Y:S01]  /*5950*/  LOP3.LUT R0, R148, 0x400, RZ, 0xc0, !PT ;  /* 0x0000040094007812 */ /* 0x000fe200078ec0ff */
[-C--:B------:R-:W-:Y:S03]  /*5960*/  HMMA.16816.F32.BF16 R20, R132, R220.reuse, R20 ;  /* 0x000000dc8414723c */ /* 0x080fe60000041814 */
[----:B------:R-:W-:Y:S02]  /*5970*/  LOP3.LUT R3, R150, 0x30, RZ, 0xc0, !PT ;  /* 0x0000003096037812 */ /* 0x000fe400078ec0ff */
[----:B------:R-:W-:Y:S02]  /*5980*/  FSEL R5, R5, R141, P0 ;  /* 0x0000008d05057208 */ /* 0x000fe40000000000 */
[----:B------:R-:W-:Y:S01]  /*5990*/  LOP3.LUT R3, R3, 0x8, R231, 0xf8, !PT ;  /* 0x0000000803037812 */ /* 0x000fe200078ef8e7 */
[C---:B------:R-:W-:Y:S04]  /*59a0*/  HMMA.16816.F32.BF16 R24, R136.reuse, R220, R24 ;  /* 0x000000dc8818723c */ /* 0x040fe80000041818 */
[----:B------:R-:W-:Y:S01]  /*59b0*/  LOP3.LUT R3, R3, 0x1c0, R148, 0xf8, !PT ;  /* 0x000001c003037812 */ /* 0x000fe200078ef894 */
[----:B------:R-:W-:Y:S01]  /*59c0*/  FMUL.FTZ R5, R174, R5 ;  /* 0x00000005ae057220 */ /* 0x000fe20000410000 */
[----:B------:R-:W-:Y:S02]  /*59d0*/  FSETP.GE.FTZ.AND P0, PT, R146, RZ, PT ;  /* 0x000000ff9200720b */ /* 0x000fe40003f16000 */
[----:B------:R-:W-:Y:S01]  /*59e0*/  LOP3.LUT R3, R3, 0x38, R163, 0x78, !PT ;  /* 0x0000003803037812 */ /* 0x000fe200078e78a3 */
[-C--:B------:R-:W-:Y:S03]  /*59f0*/  HMMA.16816.F32.BF16 R28, R136, R222.reuse, R28 ;  /* 0x000000de881c723c */ /* 0x080fe6000004181c */
[----:B------:R-:W-:Y:S01]  /*5a00*/  F2FP.BF16.F32.PACK_AB R5, R5, R235 ;  /* 0x000000eb0505723e */ /* 0x000fe200000010ff */
[----:B------:R-:W-:Y:S02]  /*5a10*/  IMAD R3, R3, 0x2, R0 ;  /* 0x0000000203037824 */ /* 0x000fe400078e0200 */
[C---:B------:R-:W-:Y:S01]  /*5a20*/  FADD.FTZ R0, -R141.reuse, R16 ;  /* 0x000000108d007221 */ /* 0x040fe20000010100 */
[C---:B------:R-:W-:Y:S01]  /*5a30*/  FADD.FTZ R21, -R141.reuse, R21 ;  /* 0x000000158d157221 */ /* 0x040fe20000010100 */
[----:B------:R-:W-:Y:S01]  /*5a40*/  FADD.FTZ R16, -R141, R17 ;  /* 0x000000118d107221 */ /* 0x000fe20000010100 */
[----:B------:R-:W-:Y:S04]  /*5a50*/  HMMA.16816.F32.BF16 R32, R132, R222, R32 ;  /* 0x000000de8420723c */ /* 0x000fe80000041820 */
[-C--:B------:R-:W-:Y:S01]  /*5a60*/  FSEL R21, R21, R141.reuse, P3 ;  /* 0x0000008d15157208 */ /* 0x080fe20001800000 */
[----:B------:R-:W-:Y:S01]  /*5a70*/  FADD.FTZ R20, -R141, R20 ;  /* 0x000000148d147221 */ /* 0x000fe20000010100 */
[-C--:B------:R-:W-:Y:S02]  /*5a80*/  FSEL R0, R0, R141.reuse, P6 ;  /* 0x0000008d00007208 */ /* 0x080fe40003000000 */
[----:B------:R-:W-:Y:S01]  /*5a90*/  FSEL R16, R16, R141, P5 ;  /* 0x0000008d10107208 */ /* 0x000fe20002800000 */
[----:B------:R-:W-:Y:S01]  /*5aa0*/  FMUL.FTZ R21, R155, R21 ;  /* 0x000000159b157220 */ /* 0x000fe20000410000 */
[-C--:B------:R-:W-:Y:S01]  /*5ab0*/  FSEL R20, R20, R141.reuse, P4 ;  /* 0x0000008d14147208 */ /* 0x080fe20002000000 */
[----:B------:R-:W-:Y:S01]  /*5ac0*/  FMUL.FTZ R166, R166, R0 ;  /* 0x00000000a6a67220 */ /* 0x000fe20000410000 */
[----:B------:R-:W-:Y:S01]  /*5ad0*/  FSETP.GE.FTZ.AND P3, PT, R147, RZ, PT ;  /* 0x000000ff9300720b */ /* 0x000fe20003f76000 */
[----:B------:R-:W-:Y:S02]  /*5ae0*/  FMUL.FTZ R16, R164, R16 ;  /* 0x00000010a4107220 */ /* 0x000fe40000410000 */
[----:B------:R-:W-:Y:S03]  /*5af0*/  FMUL.FTZ R158, R158, R20 ;  /* 0x000000149e9e7220 */ /* 0x000fe60000410000 */
[----:B------:R-:W-:Y:S01]  /*5b00*/  F2FP.BF16.F32.PACK_AB R16, R16, R166 ;  /* 0x000000a61010723e */ /* 0x000fe200000010ff */
[----:B------:R-:W-:Y:S01]  /*5b10*/  FADD.FTZ R32, -R141, R32 ;  /* 0x000000208d207221 */ /* 0x000fe20000010100 */
[----:B------:R-:W-:Y:S04]  /*5b20*/  F2FP.BF16.F32.PACK_AB R21, R21, R158 ;  /* 0x0000009e1515723e */ /* 0x000fe800000010ff */
[----:B------:R-:W-:Y:S01]  /*5b30*/  FSEL R32, R32, R141, P3 ;  /* 0x0000008d20207208 */ /* 0x000fe20001800000 */
[----:B------:R-:W-:Y:S01]  /*5b40*/  @P0 FADD.FTZ R141, -R141, R33 ;  /* 0x000000218d8d0221 */ /* 0x000fe20000010100 */
[----:B------:R-:W-:Y:S02]  /*5b50*/  FSETP.GE.FTZ.AND P3, PT, R173, RZ, PT ;  /* 0x000000ffad00720b */ /* 0x000fe40003f76000 */
[----:B------:R-:W-:Y:S01]  /*5b60*/  FSETP.GE.FTZ.AND P0, PT, R172, RZ, PT ;  /* 0x000000ffac00720b */ /* 0x000fe20003f16000 */
[----:B------:R-:W-:Y:S01]  /*5b70*/  FMUL.FTZ R147, R147, R32 ;  /* 0x0000002093937220 */ /* 0x000fe20000410000 */
[-C--:B------:R-:W-:Y:S01]  /*5b80*/  FSEL R32, R6, R140.reuse, P3 ;  /* 0x0000008c06207208 */ /* 0x080fe20001800000 */
[----:B------:R-:W-:Y:S01]  /*5b90*/  FMUL.FTZ R20, R146, R141 ;  /* 0x0000008d92147220 */ /* 0x000fe20000410000 */
[----:B------:R-:W-:Y:S01]  /*5ba0*/  FSEL R17, R7, R140, P0 ;  /* 0x0000008c07117208 */ /* 0x000fe20000000000 */
[----:B--2---:R-:W-:Y:S08]  /*5bb0*/  BRA.U !UP2, `(.L_x_463) ;  /* 0x000000010a9c7547 */ /* 0x004ff0000b800000 */
        /* <DEDUP_REMOVED lines=39> */
.L_x_463:
[----:B------:R-:W2:Y:S01]  /*5e30*/  LDL R6, [R1+0x4] ;  /* 0x0000040001067983 */ /* 0x000ea20000100800 */
[C---:B------:R-:W-:Y:S01]  /*5e40*/  FADD.FTZ R18, -R140.reuse, R18 ;  /* 0x000000128c127221 */ /* 0x040fe20000010100 */
[----:B------:R-:W-:Y:S01]  /*5e50*/  FSETP.GE.FTZ.AND P5, PT, R167, RZ, PT ;  /* 0x000000ffa700720b */ /* 0x000fe20003fb6000 */
[----:B------:R-:W-:Y:S01]  /*5e60*/  FADD.FTZ R0, -R140, R19 ;  /* 0x000000138c007221 */ /* 0x000fe20000010100 */
[----:B------:R-:W-:Y:S01]  /*5e70*/  STS [R144+0xf000], R5 ;  /* 0x00f0000590007388 */ /* 0x000fe20000000800 */
[----:B------:R-:W-:Y:S01]  /*5e80*/  FSETP.GE.FTZ.AND P4, PT, R165, RZ, PT ;  /* 0x000000ffa500720b */ /* 0x000fe20003f96000 */
[----:B------:R-:W-:Y:S01]  /*5e90*/  FMUL.FTZ R173, R173, R32 ;  /* 0x00000020adad7220 */ /* 0x000fe20000410000 */
[-C--:B------:R-:W-:Y:S01]  /*5ea0*/  FSEL R18, R18, R140.reuse, P5 ;  /* 0x0000008c12127208 */ /* 0x080fe20002800000 */
[----:B------:R-:W-:Y:S01]  /*5eb0*/  FMUL.FTZ R7, R172, R17 ;  /* 0x00000011ac077220 */ /* 0x000fe20000410000 */
[----:B------:R-:W-:Y:S01]  /*5ec0*/  FSEL R0, R0, R140, P4 ;  /* 0x0000008c00007208 */ /* 0x000fe20002000000 */
[C---:B------:R-:W-:Y:S01]  /*5ed0*/  FADD.FTZ R23, -R140.reuse, R23 ;  /* 0x000000178c177221 */ /* 0x040fe20000010100 */
[----:B------:R-:W-:Y:S01]  /*5ee0*/  FSETP.GE.FTZ.AND P0, PT, R157, RZ, PT ;  /* 0x000000ff9d00720b */ /* 0x000fe20003f16000 */
[----:B------:R-:W-:Y:S01]  /*5ef0*/  FMUL.FTZ R167, R167, R18 ;  /* 0x00000012a7a77220 */ /* 0x000fe20000410000 */
[----:B------:R-:W-:Y:S02]  /*5f00*/  IMAD.MOV.U32 R18, RZ, RZ, 0x10 ;  /* 0x00000010ff127424 */ /* 0x000fe400078e00ff */
[----:B------:R-:W-:Y:S01]  /*5f10*/  FMUL.FTZ R0, R165, R0 ;  /* 0x00000000a5007220 */ /* 0x000fe20000410000 */
[----:B------:R-:W-:Y:S01]  /*5f20*/  F2FP.BF16.F32.PACK_AB R7, R7, R173 ;  /* 0x000000ad0707723e */ /* 0x000fe200000010ff */
[C---:B------:R-:W-:Y:S01]  /*5f30*/  FADD.FTZ R22, -R140.reuse, R22 ;  /* 0x000000168c167221 */ /* 0x040fe20000010100 */
[-C--:B------:R-:W-:Y:S01]  /*5f40*/  FSEL R17, R23, R140.reuse, P0 ;  /* 0x0000008c17117208 */ /* 0x080fe20000000000 */
[----:B------:R-:W-:Y:S01]  /*5f50*/  FADD.FTZ R34, -R140, R34 ;  /* 0x000000228c227221 */ /* 0x000fe20000010100 */
[----:B------:R-:W-:Y:S01]  /*5f60*/  SEL R18, R18, 0xfffffff0, !P1 ;  /* 0xfffffff012127807 */ /* 0x000fe20004800000 */
[----:B------:R3:W-:Y:S01]  /*5f70*/  STS [R144+0xf400], R7 ;  /* 0x00f4000790007388 */ /* 0x0007e20000000800 */
[----:B------:R-:W-:Y:S01]  /*5f80*/  F2FP.BF16.F32.PACK_AB R0, R0, R167 ;  /* 0x000000a70000723e */ /* 0x000fe200000010ff */
[----:B-----5:R-:W-:Y:S01]  /*5f90*/  FADD.FTZ R8, -R2, R8 ;  /* 0x0000000802087221 */ /* 0x020fe20000010100 */
[----:B------:R-:W-:Y:S01]  /*5fa0*/  FSETP.GE.FTZ.AND P0, PT, R152, RZ, PT ;  /* 0x000000ff9800720b */ /* 0x000fe20003f16000 */
[C---:B------:R-:W-:Y:S01]  /*5fb0*/  FADD.FTZ R9, -R2.reuse, R9 ;  /* 0x0000000902097221 */ /* 0x040fe20000010100 */
[----:B------:R-:W-:Y:S01]  /*5fc0*/  FSETP.GE.FTZ.AND P3, PT, R159, RZ, PT ;  /* 0x000000ff9f00720b */ /* 0x000fe20003f76000 */
[----:B------:R-:W-:Y:S01]  /*5fd0*/  FADD.FTZ R12, -R2, R12 ;  /* 0x0000000c020c7221 */ /* 0x000fe20000010100 */
[----:B------:R-:W-:Y:S01]  /*5fe0*/  FSETP.GE.FTZ.AND P6, PT, R168, RZ, PT ;  /* 0x000000ffa800720b */ /* 0x000fe20003fd6000 */
[----:B------:R-:W-:Y:S01]  /*5ff0*/  FADD.FTZ R24, -R2, R24 ;  /* 0x0000001802187221 */ /* 0x000fe20000010100 */
[-C--:B------:R-:W-:Y:S01]  /*6000*/  FSEL R22, R22, R140.reuse, P3 ;  /* 0x0000008c16167208 */ /* 0x080fe20001800000 */
[----:B------:R-:W-:Y:S01]  /*6010*/  FADD.FTZ R28, -R2, R28 ;  /* 0x0000001c021c7221 */ /* 0x000fe20000010100 */
[----:B------:R-:W-:Y:S01]  /*6020*/  FSETP.GE.FTZ.AND P3, PT, R154, RZ, PT ;  /* 0x000000ff9a00720b */ /* 0x000fe20003f76000 */
[C---:B------:R-:W-:Y:S01]  /*6030*/  FADD.FTZ R11, -R4.reuse, R11 ;  /* 0x0000000b040b7221 */ /* 0x040fe20000010100 */
[----:B------:R-:W-:Y:S01]  /*6040*/  FSETP.GE.FTZ.AND P5, PT, R161, RZ, PT ;  /* 0x000000ffa100720b */ /* 0x000fe20003fb6000 */
[----:B------:R-:W-:Y:S01]  /*6050*/  FADD.FTZ R14, -R4, R14 ;  /* 0x0000000e040e7221 */ /* 0x000fe20000010100 */
[----:B------:R-:W-:Y:S01]  /*6060*/  FSEL R34, R34, R140, P3 ;  /* 0x0000008c22227208 */ /* 0x000fe20001800000 */
[----:B------:R-:W-:Y:S01]  /*6070*/  @P0 FADD.FTZ R140, -R140, R35 ;  /* 0x000000238c8c0221 */ /* 0x000fe20000010100 */
[----:B------:R-:W-:Y:S01]  /*6080*/  FSETP.GE.FTZ.AND P3, PT, R232, RZ, PT ;  /* 0x000000ffe800720b */ /* 0x000fe20003f76000 */
[----:B------:R-:W-:Y:S01]  /*6090*/  FADD.FTZ R30, -R4, R30 ;  /* 0x0000001e041e7221 */ /* 0x000fe20000010100 */
[----:B------:R-:W-:Y:S01]  /*60a0*/  FSETP.GE.FTZ.AND P0, PT, R175, RZ, PT ;  /* 0x000000ffaf00720b */ /* 0x000fe20003f16000 */
[----:B------:R-:W-:Y:S01]  /*60b0*/  FMUL.FTZ R22, R159, R22 ;  /* 0x000000169f167220 */ /* 0x000fe20000410000 */
[----:B------:R-:W-:Y:S01]  /*60c0*/  FSEL R8, R8, R2, P3 ;  /* 0x0000000208087208 */ /* 0x000fe20001800000 */
[----:B------:R-:W-:Y:S01]  /*60d0*/  FMUL.FTZ R17, R157, R17 ;  /* 0x000000119d117220 */ /* 0x000fe20000410000 */
[----:B------:R-:W-:Y:S01]  /*60e0*/  FSETP.GE.FTZ.AND P3, PT, R169, RZ, PT ;  /* 0x000000ffa900720b */ /* 0x000fe20003f76000 */
[----:B------:R-:W-:Y:S01]  /*60f0*/  FMUL.FTZ R34, R154, R34 ;  /* 0x000000229a227220 */ /* 0x000fe20000410000 */
[----:B---3--:R-:W-:Y:S01]  /*6100*/  FSEL R7, R9, R2, P0 ;  /* 0x0000000209077208 */ /* 0x008fe20000000000 */
[----:B------:R-:W-:Y:S01]  /*6110*/  FMUL.FTZ R9, R232, R8 ;  /* 0x00000008e8097220 */ /* 0x000fe20000410000 */
[----:B------:R-:W-:Y:S01]  /*6120*/  FSETP.GE.FTZ.AND P0, PT, R151, RZ, PT ;  /* 0x000000ff9700720b */ /* 0x000fe20003f16000 */
[----:B------:R-:W-:Y:S01]  /*6130*/  FMUL.FTZ R140, R152, R140 ;  /* 0x0000008c988c7220 */ /* 0x000fe20000410000 */
[----:B------:R-:W-:Y:S01]  /*6140*/  FSETP.GE.FTZ.AND P4, PT, R156, RZ, PT ;  /* 0x000000ff9c00720b */ /* 0x000fe20003f96000 */
[----:B------:R-:W-:Y:S01]  /*6150*/  FMUL.FTZ R8, R175, R7 ;  /* 0x00000007af087220 */ /* 0x000fe20000410000 */
[-C--:B------:R-:W-:Y:S01]  /*6160*/  FSEL R7, R12, R2.reuse, P3 ;  /* 0x000000020c077208 */ /* 0x080fe20001800000 */
[----:B------:R-:W-:Y:S01]  /*6170*/  IMAD.SHL.U32 R165, R231, 0x4, RZ ;  /* 0x00000004e7a57824 */ /* 0x000fe200078e00ff */
[----:B------:R-:W-:Y:S01]  /*6180*/  FSETP.GE.FTZ.AND P3, PT, R153, RZ, PT ;  /* 0x000000ff9900720b */ /* 0x000fe20003f76000 */
[----:B------:R-:W-:Y:S01]  /*6190*/  IMAD R174, R246, UR9, RZ ;  /* 0x00000009f6ae7c24 */ /* 0x000fe2000f8e02ff */
[-C--:B------:R-:W-:Y:S01]  /*61a0*/  FSEL R24, R24, R2.reuse, P5 ;  /* 0x0000000218187208 */ /* 0x080fe20002800000 */
[----:B------:R-:W-:Y:S01]  /*61b0*/  FMUL.FTZ R7, R169, R7 ;  /* 0x00000007a9077220 */ /* 0x000fe20000410000 */
[----:B------:R-:W-:Y:S02]  /*61c0*/  FSEL R28, R28, R2, P3 ;  /* 0x000000021c1c7208 */ /* 0x000fe40001800000 */
[----:B------:R-:W-:Y:S01]  /*61d0*/  FSETP.GE.FTZ.AND P3, PT, R233, RZ, PT ;  /* 0x000000ffe900720b */ /* 0x000fe20003f76000 */
[----:B------:R-:W-:Y:S01]  /*61e0*/  FMUL.FTZ R24, R161, R24 ;  /* 0x00000018a1187220 */ /* 0x000fe20000410000 */
[----:B------:R-:W-:Y:S01]  /*61f0*/  FSETP.GE.FTZ.AND P5, PT, R162, RZ, PT ;  /* 0x000000ffa200720b */ /* 0x000fe20003fb6000 */
[----:B------:R-:W-:Y:S01]  /*6200*/  FMUL.FTZ R28, R153, R28 ;  /* 0x0000001c991c7220 */ /* 0x000fe20000410000 */
[----:B------:R-:W-:Y:S02]  /*6210*/  FSEL R11, R11, R4, P3 ;  /* 0x000000040b0b7208 */ /* 0x000fe40001800000 */
[----:B------:R-:W-:Y:S02]  /*6220*/  FSETP.GE.FTZ.AND P3, PT, R170, RZ, PT ;  /* 0x000000ffaa00720b */ /* 0x000fe40003f76000 */
[----:B------:R-:W-:Y:S02]  /*6230*/  F2FP.BF16.F32.PACK_AB R17, R17, R22 ;  /* 0x000000161111723e */ /* 0x000fe400000010ff */
[----:B------:R-:W-:Y:S02]  /*6240*/  F2FP.BF16.F32.PACK_AB R20, R20, R147 ;  /* 0x000000931414723e */ /* 0x000fe400000010ff */
[----:B--2---:R-:W-:Y:S05]  /*6250*/  LEA R6, R6, UR42, 0x1 ;  /* 0x0000002a06067c11 */ /* 0x004fea000f8e08ff */
[C---:B------:R-:W-:Y:S02]  /*6260*/  VIADD R5, R6.reuse, 0x20 ;  /* 0x0000002006057836 */ /* 0x040fe40000000000 */
[----:B------:R-:W-:Y:S02]  /*6270*/  @P2 VIADD R5, R6, 0xffffffe0 ;  /* 0xffffffe006052836 */ /* 0x000fe40000000000 */
[----:B------:R-:W-:Y:S05]  /*6280*/  IMAD.IADD R6, R18, 0x1, R6 ;  /* 0x0000000112067824 */ /* 0x000fea00078e0206 */
[----:B------:R2:W-:Y:S04]  /*6290*/  STS [R6+-0x3c00], R0 ;  /* 0xffc4000006007388 */ /* 0x0005e80000000800 */
[----:B------:R3:W-:Y:S01]  /*62a0*/  STS [R6+-0x4000], R16 ;  /* 0xffc0001006007388 */ /* 0x0007e20000000800 */
[C---:B--2---:R-:W-:Y:S01]  /*62b0*/  FADD.FTZ R0, -R2.reuse, R13 ;  /* 0x0000000d02007221 */ /* 0x044fe20000010100 */
[----:B------:R-:W-:Y:S01]  /*62c0*/  FADD.FTZ R13, -R2, R25 ;  /* 0x00000019020d7221 */ /* 0x000fe20000010100 */
[----:B---3--:R-:W-:Y:S03]  /*62d0*/  F2FP.BF16.F32.PACK_AB R16, R140, R34 ;  /* 0x000000228c10723e */ /* 0x008fe600000010ff */
[-C--:B------:R-:W-:Y:S02]  /*62e0*/  FSEL R0, R0, R2.reuse, P6 ;  /* 0x0000000200007208 */ /* 0x080fe40003000000 */
[----:B------:R-:W-:Y:S01]  /*62f0*/  FSEL R13, R13, R2, P4 ;  /* 0x000000020d0d7208 */ /* 0x000fe20002000000 */
[----:B------:R-:W-:Y:S01]  /*6300*/  @P0 FADD.FTZ R2, -R2, R29 ;  /* 0x0000001d02020221 */ /* 0x000fe20000010100 */
[----:B------:R-:W-:Y:S01]  /*6310*/  FSETP.GE.FTZ.AND P4, PT, R234, RZ, PT ;  /* 0x000000ffea00720b */ /* 0x000fe20003f96000 */
[----:B------:R-:W-:Y:S01]  /*6320*/  FMUL.FTZ R12, R168, R0 ;  /* 0x00000000a80c7220 */ /* 0x000fe20000410000 */
[----:B------:R-:W-:Y:S01]  /*6330*/  F2FP.BF16.F32.PACK_AB R0, R8, R9 ;  /* 0x000000090800723e */ /* 0x000fe200000010ff */
[----:B------:R-:W-:Y:S01]  /*6340*/  FMUL.FTZ R9, R151, R2 ;  /* 0x0000000297097220 */ /* 0x000fe20000410000 */
[C---:B------:R-:W-:Y:S01]  /*6350*/  FADD.FTZ R2, -R4.reuse, R10 ;  /* 0x0000000a04027221 */ /* 0x040fe20000010100 */
[----:B------:R-:W-:Y:S01]  /*6360*/  FSETP.GE.FTZ.AND P0, PT, R171, RZ, PT ;  /* 0x000000ffab00720b */ /* 0x000fe20003f16000 */
[----:B------:R-:W-:Y:S01]  /*6370*/  FADD.FTZ R8, -R4, R26 ;  /* 0x0000001a04087221 */ /* 0x000fe20000010100 */
[----:B------:R2:W-:Y:S01]  /*6380*/  STS [R144+0x10000], R0 ;  /* 0x0100000090007388 */ /* 0x0005e20000000800 */
[----:B------:R-:W-:Y:S01]  /*6390*/  F2FP.BF16.F32.PACK_AB R12, R12, R7 ;  /* 0x000000070c0c723e */ /* 0x000fe200000010ff */
[----:B------:R-:W-:Y:S01]  /*63a0*/  FADD.FTZ R7, -R4, R27 ;  /* 0x0000001b04077221 */ /* 0x000fe20000010100 */
[-C--:B------:R-:W-:Y:S01]  /*63b0*/  FSEL R2, R2, R4.reuse, P4 ;  /* 0x0000000402027208 */ /* 0x080fe20002000000 */
[----:B------:R-:W-:Y:S01]  /*63c0*/  FMUL.FTZ R13, R156, R13 ;  /* 0x0000000d9c0d7220 */ /* 0x000fe20000410000 */
[----:B------:R-:W-:Y:S02]  /*63d0*/  FSEL R14, R14, R4, P0 ;  /* 0x000000040e0e7208 */ /* 0x000fe40000000000 */
[----:B------:R-:W-:Y:S01]  /*63e0*/  FSETP.GE.FTZ.AND P0, PT, R145, RZ, PT ;  /* 0x000000ff9100720b */ /* 0x000fe20003f16000 */
[----:B------:R-:W-:Y:S01]  /*63f0*/  FMUL.FTZ R10, R234, R2 ;  /* 0x00000002ea0a7220 */ /* 0x000fe20000410000 */
[----:B------:R-:W-:Y:S01]  /*6400*/  FMUL.FTZ R2, R233, R11 ;  /* 0x0000000be9027220 */ /* 0x000fe20000410000 */
[----:B------:R-:W-:Y:S01]  /*6410*/  FSETP.GE.FTZ.AND P4, PT, R160, RZ, PT ;  /* 0x000000ffa000720b */ /* 0x000fe20003f96000 */
[----:B------:R-:W-:Y:S01]  /*6420*/  FMUL.FTZ R14, R171, R14 ;  /* 0x0000000eab0e7220 */ /* 0x000fe20000410000 */
[----:B------:R-:W-:Y:S02]  /*6430*/  FSEL R8, R8, R4, P5 ;  /* 0x0000000408087208 */ /* 0x000fe40002800000 */
[----:B------:R-:W-:Y:S02]  /*6440*/  F2FP.BF16.F32.PACK_AB R2, R2, R10 ;  /* 0x0000000a0202723e */ /* 0x000fe400000010ff */
[----:B------:R-:W-:Y:S01]  /*6450*/  FSEL R7, R7, R4, P4 ;  /* 0x0000000407077208 */ /* 0x000fe20002000000 */
[----:B------:R-:W-:Y:S01]  /*6460*/  FMUL.FTZ R162, R162, R8 ;  /* 0x00000008a2a27220 */ /* 0x000fe20000410000 */
[----:B------:R-:W-:Y:S01]  /*6470*/  F2FP.BF16.F32.PACK_AB R13, R13, R24 ;  /* 0x000000180d0d723e */ /* 0x000fe200000010ff */
[----:B------:R3:W-:Y:S01]  /*6480*/  STS [R144+0x10400], R2 ;  /* 0x0104000290007388 */ /* 0x0007e20000000800 */
[----:B------:R-:W-:Y:S01]  /*6490*/  F2FP.BF16.F32.PACK_AB R9, R9, R28 ;  /* 0x0000001c0909723e */ /* 0x000fe200000010ff */
[----:B------:R-:W-:Y:S02]  /*64a0*/  FMUL.FTZ R7, R160, R7 ;  /* 0x00000007a0077220 */ /* 0x000fe40000410000 */
[----:B------:R-:W-:Y:S01]  /*64b0*/  STS [R6+-0x3000], R12 ;  /* 0xffd0000c06007388 */ /* 0x000fe20000000800 */
[----:B--2---:R-:W-:Y:S02]  /*64c0*/  FADD.FTZ R0, -R4, R15 ;  /* 0x0000000f04007221 */ /* 0x004fe40000010100 */
[----:B------:R-:W-:Y:S03]  /*64d0*/  F2FP.BF16.F32.PACK_AB R7, R7, R162 ;  /* 0x000000a20707723e */ /* 0x000fe600000010ff */
[----:B------:R-:W-:Y:S02]  /*64e0*/  FSEL R0, R0, R4, P3 ;  /* 0x0000000400007208 */ /* 0x000fe40001800000 */
[----:B------:R-:W-:Y:S03]  /*64f0*/  FSETP.GE.FTZ.AND P3, PT, R149, RZ, PT ;  /* 0x000000ff9500720b */ /* 0x000fe60003f76000 */
[----:B------:R-:W-:Y:S01]  /*6500*/  FMUL.FTZ R11, R170, R0 ;  /* 0x00000000aa0b7220 */ /* 0x000fe20000410000 */
[----:B------:R-:W-:Y:S01]  /*6510*/  FSEL R30, R30, R4, P3 ;  /* 0x000000041e1e7208 */ /* 0x000fe20001800000 */
[----:B------:R-:W-:Y:S01]  /*6520*/  @P0 FADD.FTZ R4, -R4, R31 ;  /* 0x0000001f04040221 */ /* 0x000fe20000010100 */
[----:B------:R-:W-:Y:S03]  /*6530*/  SHF.R.U32.HI R0, RZ, 0x4, R231 ;  /* 0x00000004ff007819 */ /* 0x000fe600000116e7 */
[----:B------:R-:W-:Y:S01]  /*6540*/  FMUL.FTZ R8, R145, R4 ;  /* 0x0000000491087220 */ /* 0x000fe20000410000 */
[----:B------:R-:W-:Y:S01]  /*6550*/  F2FP.BF16.F32.PACK_AB R4, R11, R14 ;  /* 0x0000000e0b04723e */ /* 0x000fe200000010ff */
[----:B------:R-:W-:Y:S01]  /*6560*/  FMUL.FTZ R30, R149, R30 ;  /* 0x0000001e951e7220 */ /* 0x000fe20000410000 */
[----:B---3--:R-:W-:Y:S01]  /*6570*/  IMAD.IADD R2, R18, 0x1, R5 ;  /* 0x0000000112027824 */ /* 0x008fe200078e0205 */
[----:B------:R-:W-:Y:S01]  /*6580*/  LOP3.LUT R164, R0, 0x8, RZ, 0xc0, !PT ;  /* 0x0000000800a47812 */ /* 0x000fe200078ec0ff */
[----:B------:R-:W-:Y:S01]  /*6590*/  IMAD.SHL.U32 R149, R231, 0x20, RZ ;  /* 0x00000020e7957824 */ /* 0x000fe200078e00ff */
[----:B------:R-:W-:Y:S01]  /*65a0*/  STS [R6+-0x2c00], R4 ;  /* 0xffd4000406007388 */ /* 0x000fe20000000800 */
[----:B------:R-:W-:Y:S02]  /*65b0*/  F2FP.BF16.F32.PACK_AB R8, R8, R30 ;  /* 0x0000001e0808723e */ /* 0x000fe400000010ff */
[----:B------:R-:W-:Y:S01]  /*65c0*/  LOP3.LUT R0, R164, 0x10, R231, 0xf8, !PT ;  /* 0x00000010a4007812 */ /* 0x000fe200078ef8e7 */
[----:B------:R-:W-:Y:S03]  /*65d0*/  STS [R5+-0x4000], R21 ;  /* 0xffc0001505007388 */ /* 0x000fe60000000800 */
[----:B------:R-:W-:Y:S01]  /*65e0*/  LOP3.LUT R0, R0, 0xc0, R149, 0xf8, !PT ;  /* 0x000000c000007812 */ /* 0x000fe200078ef895 */
[----:B------:R-:W-:Y:S03]  /*65f0*/  STS [R5+-0x3c00], R17 ;  /* 0xffc4001105007388 */ /* 0x000fe60000000800 */
[----:B------:R-:W-:Y:S01]  /*6600*/  LOP3.LUT R0, R0, 0x18, R165, 0x78, !PT ;  /* 0x0000001800007812 */ /* 0x000fe200078e78a5 */
[----:B------:R-:W-:Y:S03]  /*6610*/  STS [R2+-0x4000], R20 ;  /* 0xffc0001402007388 */ /* 0x000fe60000000800 */
[----:B------:R-:W-:Y:S01]  /*6620*/  LOP3.LUT R0, R0, 0x120, R149, 0xf8, !PT ;  /* 0x0000012000007812 */ /* 0x000fe200078ef895 */
[----:B------:R-:W-:Y:S03]  /*6630*/  STS [R2+-0x3c00], R16 ;  /* 0xffc4001002007388 */ /* 0x000fe60000000800 */
[----:B------:R-:W-:Y:S01]  /*6640*/  LEA R0, R0, UR4, 0x1 ;  /* 0x0000000400007c11 */ /* 0x000fe2000f8e08ff */
        /* <DEDUP_REMOVED lines=115> */
.L_x_464:
        /* <DEDUP_REMOVED lines=34> */
[----:B------:R-:W5:Y:S01]  /*6fa0*/  @P4 LDG.E R252, desc[UR40][R170.64+-0x100] ;  /* 0xffff0028aafc4981 */ /* 0x000f62000c1e1900 */
[----:B------:R-:W-:Y:S03]  /*6fb0*/  UMOV UR51, UR12 ;  /* 0x0000000c00337c82 */ /* 0x000fe60008000000 */
[----:B------:R-:W1:Y:S01]  /*6fc0*/  LDSM.16.M88.4 R24, [R2+0xf000] ;  /* 0x00f000000218783b */ /* 0x000e620000000200 */
[C---:B------:R-:W-:Y:S02]  /*6fd0*/  IMAD.IADD R161, R2.reuse, 0x1, R228 ;  /* 0x0000000102a17824 */ /* 0x040fe400078e02e4 */
[C---:B------:R-:W-:Y:S01]  /*6fe0*/  VIADD R12, R2.reuse, 0xf000 ;  /* 0x0000f000020c7836 */ /* 0x040fe20000000000 */
[----:B------:R-:W5:Y:S01]  /*6ff0*/  @P4 LDG.E R251, desc[UR40][R170.64+-0xe0] ;  /* 0xffff2028aafb4981 */ /* 0x000f62000c1e1900 */
[----:B------:R-:W-:Y:S02]  /*7000*/  VIADD R160, R2, 0xf040 ;  /* 0x0000f04002a07836 */ /* 0x000fe40000000000 */
[----:B------:R-:W-:Y:S01]  /*7010*/  @P1 VIADD R160, R12, 0xffffffc0 ;  /* 0xffffffc00ca01836 */ /* 0x000fe20000000000 */
[----:B------:R-:W2:Y:S03]  /*7020*/  LDSM.16.M88.4 R32, [R161+0xf000] ;  /* 0x00f00000a120783b */ /* 0x000ea60000000200 */
[----:B------:R-:W-:Y:S01]  /*7030*/  IMAD.IADD R162, R228, 0x1, R160 ;  /* 0x00000001e4a27824 */ /* 0x000fe200078e02a0 */
[----:B------:R-:W3:Y:S04]  /*7040*/  LDSM.16.M88.4 R144, [R160] ;  /* 0x00000000a090783b */ /* 0x000ee80000000200 */
[----:B------:R-:W-:Y:S04]  /*7050*/  LDSM.16.M88.4 R152, [R162] ;  /* 0x00000000a298783b */ /* 0x000fe80000000200 */
[----:B------:R-:W5:Y:S04]  /*7060*/  @P4 LDG.E R250, desc[UR40][R170.64+-0x80] ;  /* 0xffff8028aafa4981 */ /* 0x000f68000c1e1900 */
[----:B------:R4:W5:Y:S01]  /*7070*/  @P4 LDG.E R247, desc[UR40][R170.64+-0x60] ;  /* 0xffffa028aaf74981 */ /* 0x000962000c1e1900 */
[C---:B-1----:R-:W-:Y:S08]  /*7080*/  HMMA.16816.F32.BF16 R4, R24.reuse, R8, RZ ;  /* 0x000000081804723c */ /* 0x042ff000000418ff */
[C---:B------:R-:W-:Y:S08]  /*7090*/  HMMA.16816.F32.BF16 R8, R24.reuse, R10, RZ ;  /* 0x0000000a1808723c */ /* 0x040ff000000418ff */
[C---:B------:R-:W-:Y:S08]  /*70a0*/  HMMA.16816.F32.BF16 R12, R24.reuse, R16, RZ ;  /* 0x00000010180c723c */ /* 0x040ff000000418ff */
[C---:B------:R-:W-:Y:S08]  /*70b0*/  HMMA.16816.F32.BF16 R16, R24.reuse, R18, RZ ;  /* 0x000000121810723c */ /* 0x040ff000000418ff */
[C---:B------:R-:W-:Y:S08]  /*70c0*/  HMMA.16816.F32.BF16 R20, R24.reuse, R28, RZ ;  /* 0x0000001c1814723c */ /* 0x040ff000000418ff */
[----:B------:R-:W-:Y:S01]  /*70d0*/  HMMA.16816.F32.BF16 R24, R24, R30, RZ ;  /* 0x0000001e1818723c */ /* 0x000fe200000418ff */
[----:B------:R-:W1:Y:S07]  /*70e0*/  LDSM.16.MT88.4 R28, [R0+0xb800] ;  /* 0x00b80000001c783b */ /* 0x000e6e0000004200 */
[C---:B--2---:R-:W-:Y:S08]  /*70f0*/  HMMA.16816.F32.BF16 R4, R32.reuse, R132, R4 ;  /* 0x000000842004723c */ /* 0x044ff00000041804 */
[C---:B------:R-:W-:Y:S01]  /*7100*/  HMMA.16816.F32.BF16 R8, R32.reuse, R134, R8 ;  /* 0x000000862008723c */ /* 0x040fe20000041808 */
[----:B------:R-:W2:Y:S07]  /*7110*/  LDSM.16.MT88.4 R132, [R0+0xd800] ;  /* 0x00d800000084783b */ /* 0x000eae0000004200 */
[C---:B------:R-:W-:Y:S08]  /*7120*/  HMMA.16816.F32.BF16 R12, R32.reuse, R136, R12 ;  /* 0x00000088200c723c */ /* 0x040ff0000004180c */
[C---:B------:R-:W-:Y:S01]  /*7130*/  HMMA.16816.F32.BF16 R16, R32.reuse, R138, R16 ;  /* 0x0000008a2010723c */ /* 0x040fe20000041810 */
[----:B------:R-:W-:Y:S07]  /*7140*/  LDSM.16.MT88.4 R136, [R0+0xdc00] ;  /* 0x00dc00000088783b */ /* 0x000fee0000004200 */
[C---:B------:R-:W-:Y:S08]  /*7150*/  HMMA.16816.F32.BF16 R20, R32.reuse, R140, R20 ;  /* 0x0000008c2014723c */ /* 0x040ff00000041814 */
[----:B------:R-:W-:Y:S01]  /*7160*/  HMMA.16816.F32.BF16 R24, R32, R142, R24 ;  /* 0x0000008e2018723c */ /* 0x000fe20000041818 */
[----:B------:R-:W4:Y:S04]  /*7170*/  LDSM.16.MT88.4 R32, [R0+0xbc00] ;  /* 0x00bc00000020783b */ /* 0x000f280000004200 */
[----:B------:R2:W-:Y:S03]  /*7180*/  LDSM.16.M88.4 R140, [R2+0x11000] ;  /* 0x01100000028c783b */ /* 0x0005e60000000200 */
[C---:B---3--:R-:W-:Y:S08]  /*7190*/  HMMA.16816.F32.BF16 R4, R144.reuse, R148, R4 ;  /* 0x000000949004723c */ /* 0x048ff00000041804 */
[C---:B------:R-:W-:Y:S01]  /*71a0*/  HMMA.16816.F32.BF16 R8, R144.reuse, R150, R8 ;  /* 0x000000969008723c */ /* 0x040fe20000041808 */
[----:B------:R-:W3:Y:S07]  /*71b0*/  LDSM.16.MT88.4 R148, [R0+0xa000] ;  /* 0x00a000000094783b */ /* 0x000eee0000004200 */
[C---:B-1----:R-:W-:Y:S01]  /*71c0*/  HMMA.16816.F32.BF16 R12, R144.reuse, R28, R12 ;  /* 0x0000001c900c723c */ /* 0x042fe2000004180c */
[----:B--2---:R-:W-:Y:S07]  /*71d0*/  IMAD.U32 R2, RZ, RZ, UR52 ;  /* 0x00000034ff027e24 */ /* 0x004fee000f8e00ff */
[C---:B------:R-:W-:Y:S01]  /*71e0*/  HMMA.16816.F32.BF16 R16, R144.reuse, R30, R16 ;  /* 0x0000001e9010723c */ /* 0x040fe20000041810 */
[----:B------:R-:W1:Y:S02]  /*71f0*/  LDSM.16.MT88.4 R28, [R0+0xc000] ;  /* 0x00c00000001c783b */ /* 0x000e640000004200 */
[----:B------:R-:W-:Y:S02]  /*7200*/  LEA.HI.X.SX32 R169, R2, R239, 0x2, P0 ;  /* 0x000000ef02a97211 */ /* 0x000fe400000f16ff */
[C---:B------:R-:W-:Y:S03]  /*7210*/  LEA R166, P0, R174.reuse, R168, 0x5 ;  /* 0x000000a8aea67211 */ /* 0x040fe600078028ff */
[C---:B------:R-:W-:Y:S03]  /*7220*/  HMMA.16816.F32.BF16 R20, R144.reuse, R132, R20 ;  /* 0x000000849014723c */ /* 0x040fe60000041814 */
[C---:B------:R-:W-:Y:S05]  /*7230*/  LEA.HI.X.SX32 R167, R174.reuse, R169, 0x5, P0 ;  /* 0x000000a9aea77211 */ /* 0x040fea00000f2eff */
[----:B------:R-:W-:Y:S01]  /*7240*/  HMMA.16816.F32.BF16 R24, R144, R134, R24 ;  /* 0x000000869018723c */ /* 0x000fe20000041818 */
[----:B------:R-:W2:Y:S04]  /*7250*/  LDSM.16.MT88.4 R132, [R0+0xe000] ;  /* 0x00e000000084783b */ /* 0x000ea80000004200 */
[----:B------:R-:W-:Y:S03]  /*7260*/  LDSM.16.M88.4 R144, [R161+0x11000] ;  /* 0x01100000a190783b */ /* 0x000fe60000000200 */
[C---:B------:R-:W-:Y:S08]  /*7270*/  HMMA.16816.F32.BF16 R4, R152.reuse, R156, R4 ;  /* 0x0000009c9804723c */ /* 0x040ff00000041804 */
[C---:B------:R-:W-:Y:S01]  /*7280*/  HMMA.16816.F32.BF16 R8, R152.reuse, R158, R8 ;  /* 0x0000009e9808723c */ /* 0x040fe20000041808 */
[----:B------:R-:W2:Y:S07]  /*7290*/  LDSM.16.MT88.4 R156, [R0+0xa400] ;  /* 0x00a40000009c783b */ /* 0x000eae0000004200 */
[C---:B----4-:R-:W-:Y:S08]  /*72a0*/  HMMA.16816.F32.BF16 R12, R152.reuse, R32, R12 ;  /* 0x00000020980c723c */ /* 0x050ff0000004180c */
[C---:B------:R-:W-:Y:S01]  /*72b0*/  HMMA.16816.F32.BF16 R16, R152.reuse, R34, R16 ;  /* 0x000000229810723c */ /* 0x040fe20000041810 */
[----:B------:R-:W4:Y:S07]  /*72c0*/  LDSM.16.MT88.4 R32, [R0+0xc400] ;  /* 0x00c400000020783b */ /* 0x000f2e0000004200 */
[C---:B------:R-:W-:Y:S08]  /*72d0*/  HMMA.16816.F32.BF16 R20, R152.reuse, R136, R20 ;  /* 0x000000889814723c */ /* 0x040ff00000041814 */
[----:B------:R-:W-:Y:S01]  /*72e0*/  HMMA.16816.F32.BF16 R24, R152, R138, R24 ;  /* 0x0000008a9818723c */ /* 0x000fe20000041818 */
[----:B------:R-:W-:Y:S07]  /*72f0*/  LDSM.16.MT88.4 R136, [R0+0xa800] ;  /* 0x00a800000088783b */ /* 0x000fee0000004200 */
[C---:B---3--:R-:W-:Y:S08]  /*7300*/  HMMA.16816.F32.BF16 R4, R140.reuse, R148, R4 ;  /* 0x000000948c04723c */ /* 0x048ff00000041804 */
[C---:B------:R-:W-:Y:S08]  /*7310*/  HMMA.16816.F32.BF16 R8, R140.reuse, R150, R8 ;  /* 0x000000968c08723c */ /* 0x040ff00000041808 */
[C---:B-1----:R-:W-:Y:S08]  /*7320*/  HMMA.16816.F32.BF16 R12, R140.reuse, R28, R12 ;  /* 0x0000001c8c0c723c */ /* 0x042ff0000004180c */
[C---:B------:R-:W-:Y:S01]  /*7330*/  HMMA.16816.F32.BF16 R16, R140.reuse, R30, R16 ;  /* 0x0000001e8c10723c */ /* 0x040fe20000041810 */
[----:B------:R-:W1:Y:S07]  /*7340*/  LDSM.16.MT88.4 R28, [R0+0xe400] ;  /* 0x00e40000001c783b */ /* 0x000e6e0000004200 */
[C---:B--2---:R-:W-:Y:S08]  /*7350*/  HMMA.16816.F32.BF16 R20, R140.reuse, R132, R20 ;  /* 0x000000848c14723c */ /* 0x044ff00000041814 */
[----:B------:R-:W-:Y:S01]  /*7360*/  HMMA.16816.F32.BF16 R24, R140, R134, R24 ;  /* 0x000000868c18723c */ /* 0x000fe20000041818 */
[----:B------:R2:W3:Y:S04]  /*7370*/  LDSM.16.M88.4 R132, [R160+0x2000] ;  /* 0x00200000a084783b */ /* 0x0004e80000000200 */
[----:B------:R-:W-:Y:S03]  /*7380*/  LDSM.16.MT88.4 R140, [R0+0xac00] ;  /* 0x00ac0000008c783b */ /* 0x000fe60000004200 */
[C---:B------:R-:W-:Y:S08]  /*7390*/  HMMA.16816.F32.BF16 R4, R144.reuse, R156, R4 ;  /* 0x0000009c9004723c */ /* 0x040ff00000041804 */
[C---:B------:R-:W-:Y:S03]  /*73a0*/  HMMA.16816.F32.BF16 R8, R144.reuse, R158, R8 ;  /* 0x0000009e9008723c */ /* 0x040fe60000041808 */
[C---:B------:R-:W-:Y:S04]  /*73b0*/  LEA R158, P0, R174.reuse, R166, 0x5 ;  /* 0x000000a6ae9e7211 */ /* 0x040fe800078028ff */
[C---:B------:R-:W-:Y:S01]  /*73c0*/  LEA.HI.X.SX32 R159, R174.reuse, R167, 0x5, P0 ;  /* 0x000000a7ae9f7211 */ /* 0x040fe200000f2eff */
[C---:B----4-:R-:W-:Y:S03]  /*73d0*/  HMMA.16816.F32.BF16 R12, R144.reuse, R32, R12 ;  /* 0x00000020900c723c */ /* 0x050fe6000004180c */
[C---:B------:R-:W-:Y:S04]  /*73e0*/  LEA R156, P0, R174.reuse, R158, 0x5 ;  /* 0x0000009eae9c7211 */ /* 0x040fe800078028ff */
[C---:B------:R-:W-:Y:S01]  /*73f0*/  LEA.HI.X.SX32 R157, R174.reuse, R159, 0x5, P0 ;  /* 0x0000009fae9d7211 */ /* 0x040fe200000f2eff */
[C---:B------:R-:W-:Y:S01]  /*7400*/  HMMA.16816.F32.BF16 R16, R144.reuse, R34, R16 ;  /* 0x000000229010723c */ /* 0x040fe20000041810 */
[----:B------:R-:W4:Y:S02]  /*7410*/  LDSM.16.MT88.4 R32, [R0+0xc800] ;  /* 0x00c800000020783b */ /* 0x000f240000004200 */
[C---:B------:R-:W-:Y:S04]  /*7420*/  LEA R154, P0, R174.reuse, R156, 0x5 ;  /* 0x0000009cae9a7211 */ /* 0x040fe800078028ff */
[C---:B------:R-:W-:Y:S01]  /*7430*/  LEA.HI.X.SX32 R155, R174.reuse, R157, 0x5, P0 ;  /* 0x0000009dae9b7211 */ /* 0x040fe200000f2eff */
[C---:B-1----:R-:W-:Y:S03]  /*7440*/  HMMA.16816.F32.BF16 R20, R144.reuse, R28, R20 ;  /* 0x0000001c9014723c */ /* 0x042fe60000041814 */
[C---:B------:R-:W-:Y:S04]  /*7450*/  LEA R152, P0, R174.reuse, R154, 0x5 ;  /* 0x0000009aae987211 */ /* 0x040fe800078028ff */
[C---:B------:R-:W-:Y:S01]  /*7460*/  LEA.HI.X.SX32 R153, R174.reuse, R155, 0x5, P0 ;  /* 0x0000009bae997211 */ /* 0x040fe200000f2eff */
[----:B------:R-:W-:Y:S01]  /*7470*/  HMMA.16816.F32.BF16 R24, R144, R30, R24 ;  /* 0x0000001e9018723c */ /* 0x000fe20000041818 */
[----:B------:R-:W1:Y:S02]  /*7480*/  LDSM.16.MT88.4 R28, [R0+0xe800] ;  /* 0x00e80000001c783b */ /* 0x000e640000004200 */
[C---:B--2---:R-:W-:Y:S04]  /*7490*/  LEA R160, P0, R174.reuse, R152, 0x5 ;  /* 0x00000098aea07211 */ /* 0x044fe800078028ff */
[C---:B------:R-:W-:Y:S01]  /*74a0*/  LEA.HI.X.SX32 R161, R174.reuse, R153, 0x5, P0 ;  /* 0x00000099aea17211 */ /* 0x040fe200000f2eff */
[C---:B---3--:R-:W-:Y:S05]  /*74b0*/  HMMA.16816.F32.BF16 R4, R132.reuse, R136, R4 ;  /* 0x000000888404723c */ /* 0x048fea0000041804 */
[C---:B------:R-:W-:Y:S03]  /*74c0*/  IMAD.WIDE R172, R174.reuse, -0xc0, R160 ;  /* 0xffffff40aeac7825 */ /* 0x040fe600078e02a0 */
[C---:B------:R-:W-:Y:S01]  /*74d0*/  HMMA.16816.F32.BF16 R8, R132.reuse, R138, R8 ;  /* 0x0000008a8408723c */ /* 0x040fe20000041808 */
[----:B------:R-:W2:Y:S02]  /*74e0*/  LDSM.16.M88.4 R136, [R162+0x2000] ;  /* 0x00200000a288783b */ /* 0x000ea40000000200 */
[C---:B------:R-:W-:Y:S04]  /*74f0*/  LEA R150, P0, R174.reuse, R172, 0x5 ;  /* 0x000000acae967211 */ /* 0x040fe800078028ff */
[C---:B------:R-:W-:Y:S01]  /*7500*/  LEA.HI.X.SX32 R151, R174.reuse, R173, 0x5, P0 ;  /* 0x000000adae977211 */ /* 0x040fe200000f2eff */
[C---:B----4-:R-:W-:Y:S03]  /*7510*/  HMMA.16816.F32.BF16 R12, R132.reuse, R32, R12 ;  /* 0x00000020840c723c */ /* 0x050fe6000004180c */
[C---:B------:R-:W-:Y:S04]  /*7520*/  LEA R148, P0, R174.reuse, R150, 0x5 ;  /* 0x00000096ae947211 */ /* 0x040fe800078028ff */
[C---:B------:R-:W-:Y:S01]  /*7530*/  LEA.HI.X.SX32 R149, R174.reuse, R151, 0x5, P0 ;  /* 0x00000097ae957211 */ /* 0x040fe200000f2eff */
[C---:B------:R-:W-:Y:S01]  /*7540*/  HMMA.16816.F32.BF16 R16, R132.reuse, R34, R16 ;  /* 0x000000228410723c */ /* 0x040fe20000041810 */
[----:B------:R-:W-:Y:S02]  /*7550*/  LDSM.16.MT88.4 R32, [R0+0xec00] ;  /* 0x00ec00000020783b */ /* 0x000fe40000004200 */
[C---:B------:R-:W-:Y:S04]  /*7560*/  LEA R146, P0, R174.reuse, R148, 0x5 ;  /* 0x00000094ae927211 */ /* 0x040fe800078028ff */
[C---:B------:R-:W-:Y:S01]  /*7570*/  LEA.HI.X.SX32 R147, R174.reuse, R149, 0x5, P0 ;  /* 0x00000095ae937211 */ /* 0x040fe200000f2eff */
[C---:B-1----:R-:W-:Y:S03]  /*7580*/  HMMA.16816.F32.BF16 R20, R132.reuse, R28, R20 ;  /* 0x0000001c8414723c */ /* 0x042fe60000041814 */
[C---:B------:R-:W-:Y:S04]  /*7590*/  LEA R144, P0, R174.reuse, R146, 0x5 ;  /* 0x00000092ae907211 */ /* 0x040fe800078028ff */
[C---:B------:R-:W-:Y:S01]  /*75a0*/  LEA.HI.X.SX32 R145, R174.reuse, R147, 0x5, P0 ;  /* 0x00000093ae917211 */ /* 0x040fe200000f2eff */
[----:B------:R-:W-:Y:S01]  /*75b0*/  HMMA.16816.F32.BF16 R24, R132, R30, R24 ;  /* 0x0000001e8418723c */ /* 0x000fe20000041818 */
[----:B------:R1:W3:Y:S07]  /*75c0*/  LDSM.16.MT88.4 R28, [R0+0xcc00] ;  /* 0x00cc0000001c783b */ /* 0x0002ee0000004200 */
[C---:B--2---:R-:W-:Y:S05]  /*75d0*/  HMMA.16816.F32.BF16 R4, R136.reuse, R140, R4 ;  /* 0x0000008c8804723c */ /* 0x044fea0000041804 */
[C---:B------:R-:W-:Y:S03]  /*75e0*/  LEA R140, P0, R174.reuse, R144, 0x5 ;  /* 0x00000090ae8c7211 */ /* 0x040fe600078028ff */
[C---:B------:R-:W-:Y:S03]  /*75f0*/  HMMA.16816.F32.BF16 R8, R136.reuse, R142, R8 ;  /* 0x0000008e8808723c */ /* 0x040fe60000041808 */
[C---:B------:R-:W-:Y:S02]  /*7600*/  LEA.HI.X.SX32 R141, R174.reuse, R145, 0x5, P0 ;  /* 0x00000091ae8d7211 */ /* 0x040fe400000f2eff */
[----:B------:R-:W-:Y:S01]  /*7610*/  LEA R142, P0, R174, R140, 0x5 ;  /* 0x0000008cae8e7211 */ /* 0x000fe200078028ff */
[----:B-1----:R-:W-:Y:S03]  /*7620*/  VIADD R0, R224, 0xffffd000 ;  /* 0xffffd000e0007836 */ /* 0x002fe60000000000 */
[----:B------:R-:W-:Y:S01]  /*7630*/  LEA.HI.X.SX32 R143, R174, R141, 0x5, P0 ;  /* 0x0000008dae8f7211 */ /* 0x000fe200000f2eff */
[----:B------:R-:W-:Y:S01]  /*7640*/  @P3 VIADD R0, R224, 0x3000 ;  /* 0x00003000e0003836 */ /* 0x000fe20000000000 */
[----:B------:R1:W-:Y:S01]  /*7650*/  REDG.E.ADD.F32.FTZ.RN.STRONG.GPU desc[UR40][R238.64], R4 ;  /* 0x00000004ee0079a6 */ /* 0x0003e2000c12f328 */
[C---:B------:R-:W-:Y:S03]  /*7660*/  IMAD.WIDE R170, R174.reuse, -0xc0, R142 ;  /* 0xffffff40aeaa7825 */ /* 0x040fe600078e028e */
[----:B------:R2:W-:Y:S04]  /*7670*/  REDG.E.ADD.F32.FTZ.RN.STRONG.GPU desc[UR40][R168.64], R5 ;  /* 0x00000005a80079a6 */ /* 0x0005e8000c12f328 */
[----:B------:R4:W-:Y:S01]  /*7680*/  REDG.E.ADD.F32.FTZ.RN.STRONG.GPU desc[UR40][R166.64], R6 ;  /* 0x00000006a60079a6 */ /* 0x0009e2000c12f328 */
[C---:B------:R-:W-:Y:S03]  /*7690*/  LEA R134, P0, R174.reuse, R170, 0x5 ;  /* 0x000000aaae867211 */ /* 0x040fe600078028ff */
[----:B------:R4:W-:Y:S01]  /*76a0*/  REDG.E.ADD.F32.FTZ.RN.STRONG.GPU desc[UR40][R158.64], R7 ;  /* 0x000000079e0079a6 */ /* 0x0009e2000c12f328 */
[C---:B------:R-:W-:Y:S01]  /*76b0*/  LEA.HI.X.SX32 R135, R174.reuse, R171, 0x5, P0 ;  /* 0x000000abae877211 */ /* 0x040fe200000f2eff */
[C---:B---3--:R-:W-:Y:S02]  /*76c0*/  HMMA.16816.F32.BF16 R12, R136.reuse, R28, R12 ;  /* 0x0000001c880c723c */ /* 0x048fe4000004180c */
[----:B------:R-:W-:Y:S01]  /*76d0*/  REDG.E.ADD.F32.FTZ.RN.STRONG.GPU desc[UR40][R156.64], R8 ;  /* 0x000000089c0079a6 */ /* 0x000fe2000c12f328 */
[C---:B------:R-:W-:Y:S03]  /*76e0*/  LEA R132, P0, R174.reuse, R134, 0x5 ;  /* 0x00000086ae847211 */ /* 0x040fe600078028ff */
[----:B------:R-:W-:Y:S01]  /*76f0*/  REDG.E.ADD.F32.FTZ.RN.STRONG.GPU desc[UR40][R154.64], R9 ;  /* 0x000000099a0079a6 */ /* 0x000fe2000c12f328 */
[C---:B------:R-:W-:Y:S01]  /*7700*/  LEA.HI.X.SX32 R133, R174.reuse, R135, 0x5, P0 ;  /* 0x00000087ae857211 */ /* 0x040fe200000f2eff */
[C---:B------:R-:W-:Y:S02]  /*7710*/  HMMA.16816.F32.BF16 R16, R136.reuse, R30, R16 ;  /* 0x0000001e8810723c */ /* 0x040fe40000041810 */
[----:B------:R-:W-:Y:S01]  /*7720*/  REDG.E.ADD.F32.FTZ.RN.STRONG.GPU desc[UR40][R152.64], R10 ;  /* 0x0000000a980079a6 */ /* 0x000fe2000c12f328 */
[C---:B------:R-:W-:Y:S03]  /*7730*/  LEA R30, P0, R174.reuse, R132, 0x5 ;  /* 0x00000084ae1e7211 */ /* 0x040fe600078028ff */
[----:B------:R-:W-:Y:S01]  /*7740*/  REDG.E.ADD.F32.FTZ.RN.STRONG.GPU desc[UR40][R160.64], R11 ;  /* 0x0000000ba00079a6 */ /* 0x000fe2000c12f328 */
[C---:B------:R-:W-:Y:S01]  /*7750*/  LEA.HI.X.SX32 R31, R174.reuse, R133, 0x5, P0 ;  /* 0x00000085ae1f7211 */ /* 0x040fe200000f2eff */
[C---:B------:R-:W-:Y:S02]  /*7760*/  HMMA.16816.F32.BF16 R20, R136.reuse, R32, R20 ;  /* 0x000000208814723c */ /* 0x040fe40000041814 */
[----:B------:R-:W-:Y:S01]  /*7770*/  LDSM.16.MT88.4 R8, [R224] ;  /* 0x00000000e008783b */ /* 0x000fe20000004200 */
[C---:B------:R-:W-:Y:S03]  /*7780*/  LEA R28, P0, R174.reuse, R30, 0x5 ;  /* 0x0000001eae1c7211 */ /* 0x040fe600078028ff */
[----:B------:R-:W-:Y:S01]  /*7790*/  REDG.E.ADD.F32.FTZ.RN.STRONG.GPU desc[UR40][R238.64+0x80], R12 ;  /* 0x0000800cee0079a6 */ /* 0x000fe2000c12f328 */
[C---:B------:R-:W-:Y:S01]  /*77a0*/  LEA.HI.X.SX32 R29, R174.reuse, R31, 0x5, P0 ;  /* 0x0000001fae1d7211 */ /* 0x040fe200000f2eff */
[----:B------:R-:W-:Y:S02]  /*77b0*/  HMMA.16816.F32.BF16 R24, R136, R34, R24 ;  /* 0x000000228818723c */ /* 0x000fe40000041818 */
[----:B------:R-:W-:Y:S01]  /*77c0*/  REDG.E.ADD.F32.FTZ.RN.STRONG.GPU desc[UR40][R172.64+0x80], R13 ;  /* 0x0000800dac0079a6 */ /* 0x000fe2000c12f328 */
[C---:B-1----:R-:W-:Y:S03]  /*77d0*/  LEA R4, P0, R174.reuse, R28, 0x5 ;  /* 0x0000001cae047211 */ /* 0x042fe600078028ff */
[----:B------:R-:W-:Y:S01]  /*77e0*/  REDG.E.ADD.F32.FTZ.RN.STRONG.GPU desc[UR40][R150.64+0x80], R14 ;  /* 0x0000800e960079a6 */ /* 0x000fe2000c12f328 */
[C---:B--2---:R-:W-:Y:S02]  /*77f0*/  LEA.HI.X.SX32 R5, R174.reuse, R29, 0x5, P0 ;  /* 0x0000001dae057211 */ /* 0x044fe400000f2eff */
[C---:B----4-:R-:W-:Y:S01]  /*7800*/  LEA R6, P0, R174.reuse, R4, 0x5 ;  /* 0x00000004ae067211 */ /* 0x050fe200078028ff */
[----:B------:R-:W-:Y:S03]  /*7810*/  REDG.E.ADD.F32.FTZ.RN.STRONG.GPU desc[UR40][R148.64+0x80], R15 ;  /* 0x0000800f940079a6 */ /* 0x000fe6000c12f328 */
[----:B------:R-:W-:Y:S01]  /*7820*/  LEA.HI.X.SX32 R7, R174, R5, 0x5, P0 ;  /* 0x00000005ae077211 */ /* 0x000fe200000f2eff */
        /* <DEDUP_REMOVED lines=12> */
[----:B------:R-:W1:Y:S04]  /*78f0*/  LDSM.16.MT88.4 R4, [R3+UR4+0xf000] ;  /* 0x00f000040304783b */ /* 0x000e680008004200 */
        /* <DEDUP_REMOVED lines=288> */
[----:B-1----:R-:W-:Y:S01]  /*8b00*/  MOV R4, UR9 ;  /* 0x0000000900047c02 */ /* 0x002fe20008000f00 */
[----:B------:R-:W-:Y:S05]  /*8b10*/  BRA `(.L_x_467) ;  /* 0x0000000000187947 */ /* 0x000fea0003800000 */
.L_x_466:
[----:B------:R-:W2:Y:S01]  /*8b20*/  LDCU.64 UR10, c[0x0][0x5c0] ;  /* 0x0000b800ff0a77ac */ /* 0x000ea20008000a00 */
[----:B------:R-:W-:-:S04]  /*8b30*/  UIADD3 UR8, UPT, UPT, UR44, UR46, URZ ;  /* 0x0000002e2c087290 */ /* 0x000fc8000fffe0ff */
[----:B--2---:R-:W-:Y:S02]  /*8b40*/  UIMAD.WIDE.U32 UR16, UR8, UR10, URZ ;  /* 0x0000000a081072a5 */ /* 0x004fe4000f8e00ff */
[----:B------:R-:W-:-:S04]  /*8b50*/  UIMAD UR8, UR8, UR11, URZ ;  /* 0x0000000b080872a4 */ /* 0x000fc8000f8e02ff */
[----:B------:R-:W-:-:S06]  /*8b60*/  UIADD3 UR8, UPT, UPT, UR17, UR8, URZ ;  /* 0x0000000811087290 */ /* 0x000fcc000fffe0ff */
[----:B-1----:R-:W-:Y:S02]  /*8b70*/  MOV R4, UR8 ;  /* 0x0000000800047c02 */ /* 0x002fe40008000f00 */
.L_x_467:
        /* <DEDUP_REMOVED lines=12> */
.L_x_468:
[----:B------:R-:W1:Y:S01]  /*8c40*/  LDCU.64 UR8, c[0x0][0x5c8] ;  /* 0x0000b900ff0877ac */ /* 0x000e620008000a00 */
[----:B------:R-:W-:-:S04]  /*8c50*/  UIADD3 UR12, UPT, UPT, UR44, UR46, URZ ;  /* 0x0000002e2c0c7290 */ /* 0x000fc8000fffe0ff */
[----:B-1----:R-:W-:Y:S02]  /*8c60*/  UIMAD.WIDE.U32 UR18, UR12, UR8, URZ ;  /* 0x000000080c1272a5 */ /* 0x002fe4000f8e00ff */
[----:B------:R-:W-:-:S04]  /*8c70*/  UIMAD UR12, UR12, UR9, URZ ;  /* 0x000000090c0c72a4 */ /* 0x000fc8000f8e02ff */
[----:B------:R-:W-:-:S06]  /*8c80*/  UIADD3 UR12, UPT, UPT, UR19, UR12, URZ ;  /* 0x0000000c130c7290 */ /* 0x000fcc000fffe0ff */
[----:B------:R-:W-:-:S07]  /*8c90*/  MOV R23, UR12 ;  /* 0x0000000c00177c02 */ /* 0x000fce0008000f00 */
.L_x_469:
        /* <DEDUP_REMOVED lines=59> */
.L_x_471:
[----:B------:R-:W-:Y:S05]  /*9050*/  BSYNC.RECONVERGENT B0 ;  /* 0x0000000000007941 */ /* 0x000fea0003800200 */
.L_x_470:
        /* <DEDUP_REMOVED lines=19> */
.L_x_473:
[----:B------:R-:W-:Y:S05]  /*9190*/  BSYNC.RECONVERGENT B0 ;  /* 0x0000000000007941 */ /* 0x000fea0003800200 */
.L_x_472:
        /* <DEDUP_REMOVED lines=25> */
.L_x_475:
[----:B------:R-:W-:Y:S05]  /*9330*/  BSYNC.RECONVERGENT B0 ;  /* 0x0000000000007941 */ /* 0x000fea0003800200 */
.L_x_474:
        /* <DEDUP_REMOVED lines=17> */
.L_x_440:
[----:B------:R-:W-:Y:S05]  /*9450*/  BSYNC.RECONVERGENT B1 ;  /* 0x0000000000017941 */ /* 0x000fea0003800200 */
.L_x_418:
[----:B------:R-:W4:Y:S01]  /*9460*/  LDCU UR9, c[0x0][0x438] ;  /* 0x00008700ff0977ac */ /* 0x000f220008000800 */
[----:B------:R-:W1:Y:S01]  /*9470*/  LDCU UR10, c[0x0][0x370] ;  /* 0x00006e00ff0a77ac */ /* 0x000e620008000800 */
[----:B----4-:R-:W-:-:S04]  /*9480*/  UIADD3 UR9, UPT, UPT, UR9, 0x7f, URZ ;  /* 0x0000007f09097890 */ /* 0x010fc8000fffe0ff */
[----:B------:R-:W-:Y:S02]  /*9490*/  USHF.R.S32.HI UR8, URZ, 0x1f, UR9 ;  /* 0x0000001fff087899 */ /* 0x000fe40008011409 */
[----:B-1----:R-:W-:Y:S02]  /*94a0*/  UIADD3 UR45, UPT, UPT, UR10, UR45, URZ ;  /* 0x0000002d0a2d7290 */ /* 0x002fe4000fffe0ff */
[----:B------:R-:W-:Y:S01]  /*94b0*/  ULEA.HI UR8, UR8, UR9, URZ, 0x7 ;  /* 0x0000000908087291 */ /* 0x000fe2000f8f38ff */
[----:B------:R-:W-:-:S03]  /*94c0*/  UMOV UR10, UR25 ;  /* 0x00000019000a7c82 */ /* 0x000fc60008000000 */
[----:B------:R-:W-:-:S04]  /*94d0*/  USHF.R.S32.HI UR8, URZ, 0x7, UR8 ;  /* 0x00000007ff087899 */ /* 0x000fc80008011408 */
[----:B------:R-:W-:-:S09]  /*94e0*/  UISETP.GE.AND UP0, UPT, UR45, UR8, UPT ;  /* 0x000000082d00728c */ /* 0x000fd2000bf06270 */
[----:B------:R-:W-:Y:S05]  /*94f0*/  BRA.U !UP0, `(.L_x_476) ;  /* 0xffffff6d08947547 */ /* 0x000fea000b83ffff */
[----:B------:R-:W-:Y:S05]  /*9500*/  EXIT ;  /* 0x000000000000794d */ /* 0x000fea0003800000 */
.L_x_477:
        /* <DEDUP_REMOVED lines=15> */
.L_x_1718:


//--------------------- .text._ZN5flash44flash_bwd_dq_dk_dv_loop_seqk_parallel_kernelI23Flash_bwd_kernel_traitsILi96ELi64ELi128ELi8ELi2ELi4ELi4ELb1ELb0EN7cutlass10bfloat16_tE19Flash_kernel_traitsILi96ELi64ELi128ELi8ES3_EELb0ELb0ELb0ELb0ELb0ELb0ELb1EEEvNS_16Flash_bwd_paramsE --------------------------
	.section	.text._ZN5flash44flash_bwd_dq_dk_dv_loop_seqk_parallel_kernelI23Flash_bwd_kernel_traitsILi96ELi64ELi128ELi8ELi2ELi4ELi4ELb1ELb0EN7cutlass10bfloat16_tE19Flash_kernel_traitsILi96ELi64ELi128ELi8ES3_EELb0ELb0ELb0ELb0ELb0ELb0ELb1EEEvNS_16Flash_bwd_paramsE,"ax",@progbits
	.align	128
        .global         _ZN5flash44flash_bwd_dq_dk_dv_loop_seqk_parallel_kernelI23Flash_bwd_kernel_traitsILi96ELi64ELi128ELi8ELi2ELi4ELi4ELb1ELb0EN7cutlass10bfloat16_tE19Flash_kernel_traitsILi96ELi64ELi128ELi8ES3_EELb0ELb0ELb0ELb0ELb0ELb0ELb1EEEvNS_16Flash_bwd_paramsE
        .type           _ZN5flash44flash_bwd_dq_dk_dv_loop_seqk_parallel_kernelI23Flash_bwd_kernel_traitsILi96ELi64ELi128ELi8ELi2ELi4ELi4ELb1ELb0EN7cutlass10bfloat16_tE19Flash_kernel_traitsILi96ELi64ELi128ELi8ES3_EELb0ELb0ELb0ELb0ELb0ELb0ELb1EEEvNS_16Flash_bwd_paramsE,@function
        .size           _ZN5flash44flash_bwd_dq_dk_dv_loop_seqk_parallel_kernelI23Flash_bwd_kernel_traitsILi96ELi64ELi128ELi8ELi2ELi4ELi4ELb1ELb0EN7cutlass10bfloat16_tE19Flash_kernel_traitsILi96ELi64ELi128ELi8ES3_EELb0ELb0ELb0ELb0ELb0ELb0ELb1EEEvNS_16Flash_bwd_paramsE,(.L_x_1719 - _ZN5flash44flash_bwd_dq_dk_dv_loop_seqk_parallel_kernelI23Flash_bwd_kernel_traitsILi96ELi64ELi128ELi8ELi2ELi4ELi4ELb1ELb0EN7cutlass10bfloat16_tE19Flash_kernel_traitsILi96ELi64ELi128ELi8ES3_EELb0ELb0ELb0ELb0ELb0ELb0ELb1EEEvNS_16Flash_bwd_paramsE)
        .other          _ZN5flash44flash_bwd_dq_dk_dv_loop_seqk_parallel_kernelI23Flash_bwd_kernel_traitsILi96ELi64ELi128ELi8ELi2ELi4ELi4ELb1ELb0EN7cutlass10bfloat16_tE19Flash_kernel_traitsILi96ELi64ELi128ELi8ES3_EELb0ELb0ELb0ELb0ELb0ELb0ELb1EEEvNS_16Flash_bwd_paramsE,@"STO_CUDA_ENTRY STV_DEFAULT"
_ZN5flash44flash_bwd_dq_dk_dv_loop_seqk_parallel_kernelI23Flash_bwd_kernel_traitsILi96ELi64ELi128ELi8ELi2ELi4ELi4ELb1ELb0EN7cutlass10bfloat16_tE19Flash_kernel_traitsILi96ELi64ELi128ELi8ES3_EELb0ELb0ELb0ELb0ELb0ELb0ELb1EEEvNS_16Flash_bwd_paramsE:
.text._ZN5flash44flash_bwd_dq_dk_dv_loop_seqk_parallel_kernelI23Flash_bwd_kernel_traitsILi96ELi64ELi128ELi8ELi2ELi4ELi4ELb1ELb0EN7cutlass10bfloat16_tE19Flash_kernel_traitsILi96ELi64ELi128ELi8ES3_EELb0ELb0ELb0ELb0ELb0ELb0ELb1EEEvNS_16Flash_bwd_paramsE:
        /* <DEDUP_REMOVED lines=49> */
.L_x_537:
        /* <DEDUP_REMOVED lines=23> */
[----:B---3--:R-:W-:-:S04]  /*0480*/  @!UP0 UISETP.NE.U32.AND UP1, UPT, UR8, URZ, UPT ;  /* 0x000000ff0800828c */ /* 0x008fc8000bf25070 */
[----:B------:R-:W-:Y:S01]  /*0490*/  @!UP0 UISETP.NE.AND.EX UP1, UPT, UR9, URZ, UPT, UP1 ;  /* 0x000000ff0900828c */ /* 0x000fe2000bf25310 */
[----:B------:R-:W-:-:S03]  /*04a0*/  UMOV UR45, 0xffffffff ;  /* 0xffffffff002d7882 */ /* 0x000fc60000000000 */
        /* <DEDUP_REMOVED lines=26> */
.L_x_478:
        /* <DEDUP_REMOVED lines=33> */
.L_x_480:
[----:B------:R-:W1:Y:S01]  /*0860*/  LDCU.64 UR18, c[0x0][0x3b8] ;  /* 0x00007700ff1277ac */ /* 0x000e620008000a00 */
[----:B------:R-:W-:-:S04]  /*0870*/  UIADD3 UR5, UPT, UPT, UR40, UR45, URZ ;  /* 0x0000002d28057290 */ /* 0x000fc8000fffe0ff */
[----:B-1----:R-:W-:Y:S02]  /*0880*/  UIMAD.WIDE.U32 UR8, UR5, UR18, URZ ;  /* 0x00000012050872a5 */ /* 0x002fe4000f8e00ff */
[----:B------:R-:W-:-:S04]  /*0890*/  UIMAD UR5, UR5, UR19, URZ ;  /* 0x00000013050572a4 */ /* 0x000fc8000f8e02ff */
[----:B------:R-:W-:Y:S01]  /*08a0*/  UIADD3 UR5, UPT, UPT, UR9, UR5, URZ ;  /* 0x0000000509057290 */ /* 0x000fe2000fffe0ff */
[----:B------:R-:W-:-:S05]  /*08b0*/  UMOV UR48, UR8 ;  /* 0x0000000800307c82 */ /* 0x000fca0008000000 */
[----:B------:R-:W-:-:S07]  /*08c0*/  MOV R18, UR5 ;  /* 0x0000000500127c02 */ /* 0x000fce0008000f00 */
.L_x_481:
        /* <DEDUP_REMOVED lines=44> */
.L_x_482:
[----:B------:R-:W1:Y:S01]  /*0b90*/  LDCU.64 UR16, c[0x0][0x3c0] ;  /* 0x00007800ff1077ac */ /* 0x000e620008000a00 */
[----:B------:R-:W-:-:S04]  /*0ba0*/  UIADD3 UR8, UPT, UPT, UR40, UR45, URZ ;  /* 0x0000002d28087290 */ /* 0x000fc8000fffe0ff */
[----:B-1----:R-:W-:Y:S02]  /*0bb0*/  UIMAD.WIDE.U32 UR10, UR8, UR16, URZ ;  /* 0x00000010080a72a5 */ /* 0x002fe4000f8e00ff */
[----:B------:R-:W-:-:S04]  /*0bc0*/  UIMAD UR8, UR8, UR17, URZ ;  /* 0x00000011080872a4 */ /* 0x000fc8000f8e02ff */
[----:B------:R-:W-:Y:S01]  /*0bd0*/  UIADD3 UR8, UPT, UPT, UR11, UR8, URZ ;  /* 0x000000080b087290 */ /* 0x000fe2000fffe0ff */
[----:B------:R-:W-:-:S05]  /*0be0*/  UMOV UR50, UR10 ;  /* 0x0000000a00327c82 */ /* 0x000fca0008000000 */
[----:B------:R-:W-:-:S07]  /*0bf0*/  MOV R16, UR8 ;  /* 0x0000000800107c02 */ /* 0x000fce0008000f00 */
.L_x_483:
        /* <DEDUP_REMOVED lines=27> */
.L_x_484:
[----:B------:R-:W-:Y:S02]  /*0db0*/  UIMAD.WIDE.U32 UR54, UR62, UR14, URZ ;  /* 0x0000000e3e3672a5 */ /* 0x000fe4000f8e00ff */
[----:B------:R-:W-:-:S04]  /*0dc0*/  UIMAD UR8, UR63, UR14, URZ ;  /* 0x0000000e3f0872a4 */ /* 0x000fc8000f8e02ff */
[----:B------:R-:W-:Y:S02]  /*0dd0*/  UIADD3 UR8, UPT, UPT, UR55, UR8, URZ ;  /* 0x0000000837087290 */ /* 0x000fe4000fffe0ff */
.L_x_485:
        /* <DEDUP_REMOVED lines=20> */
.L_x_486:
[----:B------:R-:W1:Y:S01]  /*0f20*/  LDCU UR56, c[0x0][0x434] ;  /* 0x00008680ff3877ac */ /* 0x000e620008000800 */
[----:B------:R-:W-:-:S04]  /*0f30*/  UIMAD UR11, UR44, UR58, UR28 ;  /* 0x0000003a2c0b72a4 */ /* 0x000fc8000f8e021c */
[----:B-1----:R-:W-:Y:S02]  /*0f40*/  UIMAD UR56, UR11, UR56, URZ ;  /* 0x000000380b3872a4 */ /* 0x002fe4000f8e02ff */
.L_x_487:
        /* <DEDUP_REMOVED lines=11> */
.L_x_488:
[----:B------:R-:W1:Y:S01]  /*1000*/  LDCU UR55, c[0x0][0x444] ;  /* 0x00008880ff3777ac */ /* 0x000e620008000800 */
[----:B------:R-:W-:-:S04]  /*1010*/  UIMAD UR10, UR44, UR58, UR28 ;  /* 0x0000003a2c0a72a4 */ /* 0x000fc8000f8e021c */
[----:B-1----:R-:W-:-:S12]  /*1020*/  UIMAD UR55, UR10, UR55, URZ ;  /* 0x000000370a3772a4 */ /* 0x002fd8000f8e02ff */
.L_x_489:
        /* <DEDUP_REMOVED lines=19> */
[----:B------:R-:W-:Y:S01]  /*1160*/  IMAD.U32 R0, RZ, RZ, UR61 ;  /* 0x0000003dff007e24 */ /* 0x000fe2000f8e00ff */
[C---:B-1----:R-:W-:Y:S01]  /*1170*/  LOP3.LUT R11, R21.reuse, 0x1f, RZ, 0xc0, !PT ;  /* 0x0000001f150b7812 */ /* 0x042fe200078ec0ff */
[----:B------:R-:W-:Y:S01]  /*1180*/  IMAD.SHL.U32 R22, R21, 0x8, RZ ;  /* 0x0000000815167824 */ /* 0x000fe200078e00ff */
[----:B-----5:R-:W-:Y:S01]  /*1190*/  MOV R7, UR8 ;  /* 0x0000000800077c02 */ /* 0x020fe20008000f00 */
[----:B------:R-:W-:Y:S01]  /*11a0*/  UIMAD UR51, UR51, UR8, URZ ;  /* 0x00000008333372a4 */ /* 0x000fe2000f8e02ff */
[----:B------:R-:W-:-:S02]  /*11b0*/  SHF.R.U32.HI R19, RZ, 0x2, R21 ;  /* 0x00000002ff137819 */ /* 0x000fc40000011615 */
[----:B------:R-:W-:Y:S02]  /*11c0*/  LOP3.LUT R8, R22, 0x18, RZ, 0xc0, !PT ;  /* 0x0000001816087812 */ /* 0x000fe400078ec0ff */
[----:B------:R-:W-:Y:S02]  /*11d0*/  IADD3 R20, PT, PT, R19, 0x40, RZ ;  /* 0x0000004013147810 */ /* 0x000fe40007ffe0ff */
        /* <DEDUP_REMOVED lines=13> */
[----:B------:R-:W-:Y:S01]  /*12b0*/  MOV R4, UR10 ;  /* 0x0000000a00047c02 */ /* 0x000fe20008000f00 */
[----:B------:R-:W-:Y:S01]  /*12c0*/  VIADD R3, R3, UR22 ;  /* 0x0000001603037c36 */ /* 0x000fe20008000000 */
        /* <DEDUP_REMOVED lines=8> */
[----:B------:R-:W-:Y:S01]  /*1350*/  SEL R10, R2, RZ, P3 ;  /* 0x000000ff020a7207 */ /* 0x000fe20001800000 */
[----:B------:R-:W-:Y:S01]  /*1360*/  IMAD.U32 R0, RZ, RZ, UR11 ;  /* 0x0000000bff007e24 */ /* 0x000fe2000f8e00ff */
[----:B------:R-:W1:Y:S01]  /*1370*/  LDCU.64 UR10, c[0x0][0x570] ;  /* 0x0000ae00ff0a77ac */ /* 0x000e620008000a00 */
        /* <DEDUP_REMOVED lines=13> */
[----:B----4-:R-:W-:Y:S01]  /*1450*/  LEA R26, P1, R2, UR20, 0x1 ;  /* 0x00000014021a7c11 */ /* 0x010fe2000f8208ff */
[C---:B------:R-:W-:Y:S01]  /*1460*/  IMAD R6, R19.reuse, UR9, R3 ;  /* 0x0000000913067c24 */ /* 0x040fe2000f8e0203 */
[----:B-----5:R-:W-:Y:S01]  /*1470*/  LEA R24, P2, R4, UR22, 0x1 ;  /* 0x0000001604187c11 */ /* 0x020fe2000f8408ff */
[----:B------:R-:W-:Y:S01]  /*1480*/  IMAD R3, R19, UR15, R5 ;  /* 0x0000000f13037c24 */ /* 0x000fe2000f8e0205 */
[----:B-1----:R-:W-:Y:S01]  /*1490*/  LEA R28, P0, R0, UR10, 0x2 ;  /* 0x0000000a001c7c11 */ /* 0x002fe2000f8010ff */
[----:B------:R-:W-:Y:S01]  /*14a0*/  UMOV UR10, UR58 ;  /* 0x0000003a000a7c82 */ /* 0x000fe20008000000 */
[----:B------:R-:W-:-:S02]  /*14b0*/  LEA.HI.X R27, R2, UR21, R6, 0x1, P1 ;  /* 0x00000015021b7c11 */ /* 0x000fc400088f0c06 */
[----:B------:R-:W-:Y:S02]  /*14c0*/  LEA.HI.X R25, R4, UR23, R3, 0x1, P2 ;  /* 0x0000001704197c11 */ /* 0x000fe400090f0c03 */
[----:B------:R-:W-:Y:S01]  /*14d0*/  LEA.HI.X R29, R0, UR11, R7, 0x2, P0 ;  /* 0x0000000b001d7c11 */ /* 0x000fe200080f1407 */
[----:B------:R-:W-:Y:S01]  /*14e0*/  UMOV UR11, UR59 ;  /* 0x0000003b000b7c82 */ /* 0x000fe20008000000 */
[----:B------:R-:W-:Y:S01]  /*14f0*/  IADD3 R14, P0, PT, R19, 0x40, RZ ;  /* 0x00000040130e7810 */ /* 0x000fe20007f1e0ff */
[----:B------:R1:W-:Y:S01]  /*1500*/  STL.64 [R1+0x8], R24 ;  /* 0x0000081801007387 */ /* 0x0003e20000100a00 */
[----:B------:R-:W-:-:S03]  /*1510*/  LOP3.LUT R11, R8, 0x20, RZ, 0xfc, !PT ;  /* 0x00000020080b7812 */ /* 0x000fc600078efcff */
[----:B------:R1:W-:Y:S01]  /*1520*/  STL.64 [R1+0x10], R26 ;  /* 0x0000101a01007387 */ /* 0x0003e20000100a00 */
[----:B------:R-:W-:-:S03]  /*1530*/  IMAD.X R15, RZ, RZ, RZ, P0 ;  /* 0x000000ffff0f7224 */ /* 0x000fc600000e06ff */
[----:B------:R1:W-:Y:S01]  /*1540*/  STL.64 [R1], R28 ;  /* 0x0000001c01007387 */ /* 0x0003e20000100a00 */
        /* <DEDUP_REMOVED lines=14> */
.L_x_491:
[----:B------:R-:W2:Y:S01]  /*1630*/  LDCU.64 UR14, c[0x0][0x5c0] ;  /* 0x0000b800ff0e77ac */ /* 0x000ea20008000a00 */
[----:B------:R-:W-:-:S04]  /*1640*/  UIADD3 UR8, UPT, UPT, UR40, UR45, URZ ;  /* 0x0000002d28087290 */ /* 0x000fc8000fffe0ff */
[----:B--2---:R-:W-:Y:S02]  /*1650*/  UIMAD.WIDE.U32 UR18, UR8, UR14, URZ ;  /* 0x0000000e081272a5 */ /* 0x004fe4000f8e00ff */
[----:B------:R-:W-:-:S04]  /*1660*/  UIMAD UR8, UR8, UR15, URZ ;  /* 0x0000000f080872a4 */ /* 0x000fc8000f8e02ff */
[----:B------:R-:W-:-:S06]  /*1670*/  UIADD3 UR8, UPT, UPT, UR19, UR8, URZ ;  /* 0x0000000813087290 */ /* 0x000fcc000fffe0ff */
[----:B------:R-:W-:Y:S02]  /*1680*/  MOV R0, UR8 ;  /* 0x0000000800007c02 */ /* 0x000fe40008000f00 */
.L_x_492:
        /* <DEDUP_REMOVED lines=13> */
.L_x_493:
[----:B------:R-:W2:Y:S01]  /*1760*/  LDCU.64 UR10, c[0x0][0x5c8] ;  /* 0x0000b900ff0a77ac */ /* 0x000ea20008000a00 */
[----:B------:R-:W-:-:S04]  /*1770*/  UIADD3 UR40, UPT, UPT, UR40, UR45, URZ ;  /* 0x0000002d28287290 */ /* 0x000fc8000fffe0ff */
[----:B--2---:R-:W-:Y:S02]  /*1780*/  UIMAD.WIDE.U32 UR16, UR40, UR10, URZ ;  /* 0x0000000a281072a5 */ /* 0x004fe4000f8e00ff */
[----:B------:R-:W-:-:S04]  /*1790*/  UIMAD UR40, UR40, UR11, URZ ;  /* 0x0000000b282872a4 */ /* 0x000fc8000f8e02ff */
[----:B------:R-:W-:-:S06]  /*17a0*/  UIADD3 UR40, UPT, UPT, UR17, UR40, URZ ;  /* 0x0000002811287290 */ /* 0x000fcc000fffe0ff */
[----:B------:R-:W-:-:S07]  /*17b0*/  MOV R10, UR40 ;  /* 0x00000028000a7c02 */ /* 0x000fce0008000f00 */
.L_x_494:
        /* <DEDUP_REMOVED lines=27> */
[----:B------:R2:W-:Y:S04]  /*1970*/  @!P3 STG.E.128 desc[UR38][R2.64], RZ ;  /* 0x000000ff0200b986 */ /* 0x0005e8000c101d26 */
[----:B------:R2:W-:Y:S04]  /*1980*/  @!P2 STG.E.128 desc[UR38][R2.64+0x40], RZ ;  /* 0x000040ff0200a986 */ /* 0x0005e8000c101d26 */
[----:B------:R2:W-:Y:S02]  /*1990*/  @!P1 STG.E.128 desc[UR38][R2.64+0x80], RZ ;  /* 0x000080ff02009986 */ /* 0x0005e4000c101d26 */
.L_x_496:
[----:B------:R-:W-:Y:S05]  /*19a0*/  BSYNC.RECONVERGENT B0 ;  /* 0x0000000000007941 */ /* 0x000fea0003800200 */
.L_x_495:
[----:B------:R-:W-:Y:S04]  /*19b0*/  BSSY.RECONVERGENT B0, `(.L_x_497) ;  /* 0x0000011000007945 */ /* 0x000fe80003800200 */
[----:B------:R-:W-:Y:S05]  /*19c0*/  @P4 BRA `(.L_x_498) ;  /* 0x00000000003c4947 */ /* 0x000fea0003800000 */
[----:B------:R-:W3:Y:S01]  /*19d0*/  LDCU UR17, c[0x0][0x440] ;  /* 0x00008800ff1177ac */ /* 0x000ee20008000800 */
[----:B--2---:R-:W-:Y:S02]  /*19e0*/  IMAD R2, R15, UR14, RZ ;  /* 0x0000000e0f027c24 */ /* 0x004fe4000f8e02ff */
[----:B------:R-:W-:Y:S01]  /*19f0*/  IMAD.MOV.U32 R5, RZ, RZ, R0 ;  /* 0x000000ffff057224 */ /* 0x000fe200078e0000 */
[----:B------:R-:W2:Y:S01]  /*1a00*/  LDCU.64 UR8, c[0x0][0x560] ;  /* 0x0000ac00ff0877ac */ /* 0x000ea20008000a00 */
        /* <DEDUP_REMOVED lines=8> */
[----:B------:R3:W-:Y:S04]  /*1a90*/  @!P2 STG.E.128 desc[UR38][R2.64], RZ ;  /* 0x000000ff0200a986 */ /* 0x0007e8000c101d26 */
[----:B------:R3:W-:Y:S04]  /*1aa0*/  @!P1 STG.E.128 desc[UR38][R2.64+0x40], RZ ;  /* 0x000040ff02009986 */ /* 0x0007e8000c101d26 */
[----:B------:R3:W-:Y:S02]  /*1ab0*/  @!P0 STG.E.128 desc[UR38][R2.64+0x80], RZ ;  /* 0x000080ff02008986 */ /* 0x0007e4000c101d26 */
.L_x_498:
[----:B------:R-:W-:Y:S05]  /*1ac0*/  BSYNC.RECONVERGENT B0 ;  /* 0x0000000000007941 */ /* 0x000fea0003800200 */
.L_x_497:
        /* <DEDUP_REMOVED lines=27> */
.L_x_500:
[----:B------:R-:W-:Y:S05]  /*1c80*/  BSYNC.RECONVERGENT B0 ;  /* 0x0000000000007941 */ /* 0x000fea0003800200 */
.L_x_499:
        /* <DEDUP_REMOVED lines=10> */
[----:B--2---:R-:W-:-:S04]  /*1d30*/  LEA R2, P2, R4, UR8, 0x1 ;  /* 0x0000000804027c11 */ /* 0x004fc8000f8408ff */
[----:B------:R-:W-:-:S05]  /*1d40*/  LEA.HI.X R3, R4, UR9, R0, 0x1, P2 ;  /* 0x0000000904037c11 */ /* 0x000fca00090f0c00 */
[----:B------:R2:W-:Y:S04]  /*1d50*/  @!P1 STG.E.128 desc[UR38][R2.64], RZ ;  /* 0x000000ff02009986 */ /* 0x0005e8000c101d26 */
[----:B------:R2:W-:Y:S01]  /*1d60*/  @!P0 STG.E.128 desc[UR38][R2.64+0x40], RZ ;  /* 0x000040ff02008986 */ /* 0x0005e2000c101d26 */
[----:B------:R-:W-:-:S13]  /*1d70*/  ISETP.GE.AND P0, PT, R12, UR5, PT ;  /* 0x000000050c007c0c */ /* 0x000fda000bf06270 */
[----:B------:R-:W-:Y:S05]  /*1d80*/  @P0 BRA `(.L_x_501) ;  /* 0x0000007000f40947 */ /* 0x000fea0003800000 */
[----:B------:R3:W-:Y:S01]  /*1d90*/  STG.E.128 desc[UR38][R2.64+0x80], RZ ;  /* 0x000080ff02007986 */ /* 0x0007e2000c101d26 */
[----:B------:R-:W-:Y:S05]  /*1da0*/  BRA `(.L_x_501) ;  /* 0x0000007000ec7947 */ /* 0x000fea0003800000 */
.L_x_490:
[----:B------:R-:W2:Y:S01]  /*1db0*/  LDCU.64 UR8, c[0x0][0x3d8] ;  /* 0x00007b00ff0877ac */ /* 0x000ea20008000a00 */
        /* <DEDUP_REMOVED lines=14> */
[----:B--2---:R-:W-:Y:S02]  /*1ea0*/  IMAD R0, R17, UR8, RZ ;  /* 0x0000000811007c24 */ /* 0x004fe4000f8e02ff */
[----:B------:R-:W-:Y:S01]  /*1eb0*/  UISETP.NE.AND UP0, UPT, UR14, 0x1, UPT ;  /* 0x000000010e00788c */ /* 0x000fe2000bf05270 */
[----:B------:R-:W-:-:S03]  /*1ec0*/  IMAD.WIDE.U32 R4, R13, UR8, R2 ;  /* 0x000000080d047c25 */ /* 0x000fc6000f8e0002 */
[----:B------:R-:W-:Y:S01]  /*1ed0*/  USEL UR14, URZ, 0x3000, UP0 ;  /* 0x00003000ff0e7887 */ /* 0x000fe20008000000 */
[----:B------:R-:W-:Y:S01]  /*1ee0*/  IMAD R10, R13, UR9, R0 ;  /* 0x000000090d0a7c24 */ /* 0x000fe2000f8e0200 */
[----:B------:R-:W-:-:S03]  /*1ef0*/  LEA R0, R6, UR6, 0x1 ;  /* 0x0000000606007c11 */ /* 0x000fc6000f8e08ff */
[----:B------:R-:W-:Y:S01]  /*1f00*/  IMAD.IADD R10, R5, 0x1, R10 ;  /* 0x00000001050a7824 */ /* 0x000fe200078e020a */
        /* <DEDUP_REMOVED lines=28> */
.L_x_504:
[----:B------:R3:W-:Y:S01]  /*20d0*/  STS.128 [R0+0x13000], RZ ;  /* 0x013000ff00007388 */ /* 0x0007e20000000c00 */
[----:B------:R-:W-:Y:S05]  /*20e0*/  BRA `(.L_x_505) ;  /* 0x00000000000c7947 */ /* 0x000fea0003800000 */
.L_x_503:
[----:B------:R2:W-:Y:S04]  /*20f0*/  STS.128 [R0+0xf000], RZ ;  /* 0x00f000ff00007388 */ /* 0x0005e80000000c00 */
[----:B------:R2:W-:Y:S04]  /*2100*/  STS.128 [R0+0x11000], RZ ;  /* 0x011000ff00007388 */ /* 0x0005e80000000c00 */
[----:B------:R2:W-:Y:S02]  /*2110*/  STS.128 [R0+0x13000], RZ ;  /* 0x013000ff00007388 */ /* 0x0005e40000000c00 */
.L_x_505:
[----:B------:R-:W-:Y:S05]  /*2120*/  BSYNC.RECONVERGENT B0 ;  /* 0x0000000000007941 */ /* 0x000fea0003800200 */
.L_x_502:
[----:B------:R-:W-:Y:S01]  /*2130*/  ISETP.GE.AND P4, PT, R20, UR15, PT ;  /* 0x0000000f14007c0c */ /* 0x000fe2000bf86270 */
[----:B------:R-:W-:-:S12]  /*2140*/  BSSY.RECONVERGENT B0, `(.L_x_506) ;  /* 0x0000022000007945 */ /* 0x000fd80003800200 */
[----:B------:R1:W-:Y:S04]  /*2150*/  @P4 STS.128 [R0+0x10000], RZ ;  /* 0x010000ff00004388 */ /* 0x0003e80000000c00 */
[----:B------:R1:W-:Y:S04]  /*2160*/  @P4 STS.128 [R0+0x12000], RZ ;  /* 0x012000ff00004388 */ /* 0x0003e80000000c00 */
[----:B------:R1:W-:Y:S01]  /*2170*/  @P4 STS.128 [R0+0x14000], RZ ;  /* 0x014000ff00004388 */ /* 0x0003e20000000c00 */
[----:B------:R-:W-:Y:S05]  /*2180*/  @P4 BRA `(.L_x_507) ;  /* 0x0000000000744947 */ /* 0x000fea0003800000 */
[----:B------:R-:W5:Y:S01]  /*2190*/  LDCU UR15, c[0x0][0x440] ;  /* 0x00008800ff0f77ac */ /* 0x000f620008000800 */
[----:B--2-4-:R-:W-:Y:S02]  /*21a0*/  IMAD R2, R15, UR16, RZ ;  /* 0x000000100f027c24 */ /* 0x014fe4000f8e02ff */
[----:B------:R-:W-:Y:S01]  /*21b0*/  IMAD.MOV.U32 R5, RZ, RZ, R10 ;  /* 0x000000ffff057224 */ /* 0x000fe200078e000a */
[----:B------:R-:W2:Y:S01]  /*21c0*/  LDCU.64 UR8, c[0x0][0x390] ;  /* 0x00007200ff0877ac */ /* 0x000ea20008000a00 */
[C---:B------:R-:W-:Y:S02]  /*21d0*/  IMAD R2, R14.reuse, UR17, R2 ;  /* 0x000000110e027c24 */ /* 0x040fe4000f8e0202 */
[----:B------:R-:W-:-:S04]  /*21e0*/  IMAD.WIDE.U32 R4, R14, UR16, R4 ;  /* 0x000000100e047c25 */ /* 0x000fc8000f8e0004 */
[----:B------:R-:W-:Y:S01]  /*21f0*/  IMAD.IADD R3, R5, 0x1, R2 ;  /* 0x0000000105037824 */ /* 0x000fe200078e0202 */
[----:B-----5:R-:W-:Y:S02]  /*2200*/  ISETP.GE.AND P1, PT, R8, UR15, PT ;  /* 0x0000000f08007c0c */ /* 0x020fe4000bf26270 */
        /* <DEDUP_REMOVED lines=20> */
.L_x_508:
[----:B------:R4:W-:Y:S02]  /*2350*/  STS.128 [R0+0x14000], RZ ;  /* 0x014000ff00007388 */ /* 0x0009e40000000c00 */
.L_x_507:
[----:B------:R-:W-:Y:S05]  /*2360*/  BSYNC.RECONVERGENT B0 ;  /* 0x0000000000007941 */ /* 0x000fea0003800200 */
.L_x_506:
        /* <DEDUP_REMOVED lines=25> */
.L_x_511:
[----:B------:R1:W-:Y:S01]  /*2500*/  STS.128 [R0+0x8000], RZ ;  /* 0x008000ff00007388 */ /* 0x0003e20000000c00 */
[----:B------:R-:W-:Y:S05]  /*2510*/  BRA `(.L_x_512) ;  /* 0x00000000000c7947 */ /* 0x000fea0003800000 */
.L_x_510:
[----:B------:R1:W-:Y:S04]  /*2520*/  STS.128 [R0+0x6000], RZ ;  /* 0x006000ff00007388 */ /* 0x0003e80000000c00 */
[----:B------:R1:W-:Y:S04]  /*2530*/  STS.128 [R0+0x7000], RZ ;  /* 0x007000ff00007388 */ /* 0x0003e80000000c00 */
[----:B------:R1:W-:Y:S02]  /*2540*/  STS.128 [R0+0x8000], RZ ;  /* 0x008000ff00007388 */ /* 0x0003e40000000c00 */
.L_x_512:
[----:B------:R-:W-:Y:S05]  /*2550*/  BSYNC.RECONVERGENT B0 ;  /* 0x0000000000007941 */ /* 0x000fea0003800200 */
.L_x_509:
        /* <DEDUP_REMOVED lines=23> */
.L_x_515:
[----:B------:R1:W-:Y:S01]  /*26d0*/  STS.128 [R247+0x2000], RZ ;  /* 0x002000fff7007388 */ /* 0x0003e20000000c00 */
[----:B------:R-:W-:Y:S05]  /*26e0*/  BRA `(.L_x_516) ;  /* 0x00000000000c7947 */ /* 0x000fea0003800000 */
.L_x_514:
[----:B------:R1:W-:Y:S04]  /*26f0*/  STS.128 [R247], RZ ;  /* 0x000000fff7007388 */ /* 0x0003e80000000c00 */
[----:B------:R1:W-:Y:S04]  /*2700*/  STS.128 [R247+0x1000], RZ ;  /* 0x001000fff7007388 */ /* 0x0003e80000000c00 */
[----:B------:R1:W-:Y:S02]  /*2710*/  STS.128 [R247+0x2000], RZ ;  /* 0x002000fff7007388 */ /* 0x0003e40000000c00 */
.L_x_516:
[----:B------:R-:W-:Y:S05]  /*2720*/  BSYNC.RECONVERGENT B0 ;  /* 0x0000000000007941 */ /* 0x000fea0003800200 */
.L_x_513:
[----:B------:R-:W-:Y:S01]  /*2730*/  SHF.R.U32.HI R16, RZ, 0x1, R21 ;  /* 0x00000001ff107819 */ /* 0x000fe20000011615 */
[----:B------:R-:W-:Y:S01]  /*2740*/  IMAD.MOV.U32 R6, RZ, RZ, 0x7f800000 ;  /* 0x7f800000ff067424 */ /* 0x000fe200078e00ff */
[----:B------:R-:W-:Y:S02]  /*2750*/  MOV R7, 0x7f800000 ;  /* 0x7f80000000077802 */ /* 0x000fe40000000f00 */
[----:B--2-4-:R-:W-:-:S04]  /*2760*/  LOP3.LUT R2, R16, 0x10, RZ, 0xc0, !PT ;  /* 0x0000001010027812 */ /* 0x014fc800078ec0ff */
[----:B------:R-:W-:-:S04]  /*2770*/  LOP3.LUT R5, R2, 0x7, R19, 0xf8, !PT ;  /* 0x0000000702057812 */ /* 0x000fc800078ef813 */
[C---:B------:R-:W-:Y:S01]  /*2780*/  LOP3.LUT R3, R5.reuse, 0x20, RZ, 0xfc, !PT ;  /* 0x0000002005037812 */ /* 0x040fe200078efcff */
[C---:B------:R-:W-:Y:S01]  /*2790*/  VIADD R2, R5.reuse, 0x28 ;  /* 0x0000002805027836 */ /* 0x040fe20000000000 */
[C---:B------:R-:W-:Y:S01]  /*27a0*/  ISETP.GE.AND P3, PT, R5.reuse, UR9, PT ;  /* 0x0000000905007c0c */ /* 0x040fe2000bf66270 */
[----:B------:R-:W-:Y:S01]  /*27b0*/  VIADD R4, R5, 0x8 ;  /* 0x0000000805047836 */ /* 0x000fe20000000000 */
[----:B------:R-:W-:Y:S01]  /*27c0*/  ISETP.GE.AND P1, PT, R3, UR9, PT ;  /* 0x0000000903007c0c */ /* 0x000fe2000bf26270 */
[----:B------:R2:W-:Y:S01]  /*27d0*/  STL [R1+0x1c], R5 ;  /* 0x00001c0501007387 */ /* 0x0005e20000100800 */
[----:B------:R-:W-:Y:S01]  /*27e0*/  ISETP.GE.AND P0, PT, R2, UR9, PT ;  /* 0x0000000902007c0c */ /* 0x000fe2000bf06270 */
[----:B------:R-:W-:Y:S01]  /*27f0*/  IMAD.MOV.U32 R2, RZ, RZ, 0x4 ;  /* 0x00000004ff027424 */ /* 0x000fe200078e00ff */
[----:B------:R-:W-:Y:S01]  /*2800*/  ISETP.GE.AND P2, PT, R4, UR9, PT ;  /* 0x0000000904007c0c */ /* 0x000fe2000bf46270 */
[----:B------:R-:W4:Y:S01]  /*2810*/  LDCU.64 UR8, c[0x0][0x3d0] ;  /* 0x00007a00ff0877ac */ /* 0x000f220008000a00 */
[----:B------:R-:W-:Y:S01]  /*2820*/  MOV R4, 0x7f800000 ;  /* 0x7f80000000047802 */ /* 0x000fe20000000f00 */
[----:B------:R-:W-:-:S05]  /*2830*/  IMAD.WIDE.U32 R2, R5, R2, UR60 ;  /* 0x0000003c05027e25 */ /* 0x000fca000f8e0002 */
[----:B------:R-:W5:Y:S04]  /*2840*/  @!P3 LDG.E R7, desc[UR38][R2.64] ;  /* 0x000000260207b981 */ /* 0x000f68000c1e1900 */
[----:B------:R-:W3:Y:S04]  /*2850*/  @!P0 LDG.E R4, desc[UR38][R2.64+0xa0] ;  /* 0x0000a02602048981 */ /* 0x000ee8000c1e1900 */
[----:B------:R-:W4:Y:S01]  /*2860*/  @!P2 LDG.E R6, desc[UR38][R2.64+0x20] ;  /* 0x000020260206a981 */ /* 0x000f22000c1e1900 */
[----:B--2---:R-:W-:-:S06]  /*2870*/  IMAD.MOV.U32 R5, RZ, RZ, 0x7f800000 ;  /* 0x7f800000ff057424 */ /* 0x004fcc00078e00ff */
[----:B------:R2:W5:Y:S01]  /*2880*/  @!P1 LDG.E R5, desc[UR38][R2.64+0x80] ;  /* 0x0000802602059981 */ /* 0x000562000c1e1900 */
[----:B------:R-:W-:-:S04]  /*2890*/  UIMAD UR5, UR5, UR18, URZ ;  /* 0x00000012050572a4 */ /* 0x000fc8000f8e02ff */
[----:B------:R-:W-:Y:S01]  /*28a0*/  UIMAD UR5, UR31, UR19, UR5 ;  /* 0x000000131f0572a4 */ /* 0x000fe2000f8e0205 */
[----:B--2---:R-:W-:-:S04]  /*28b0*/  IMAD.U32 R2, RZ, RZ, UR18 ;  /* 0x00000012ff027e24 */ /* 0x004fc8000f8e00ff */
[----:B------:R-:W-:-:S03]  /*28c0*/  IMAD.WIDE.U32 R2, R2, UR31, R8 ;  /* 0x0000001f02027c25 */ /* 0x000fc6000f8e0008 */
[----:B------:R-:W-:-:S04]  /*28d0*/  IADD3 R2, P0, PT, R2, UR48, RZ ;  /* 0x0000003002027c10 */ /* 0x000fc8000ff1e0ff */
[----:B------:R-:W-:Y:S01]  /*28e0*/  IADD3.X R3, PT, PT, R18, UR5, R3, P0, !PT ;  /* 0x0000000512037c10 */ /* 0x000fe200087fe403 */
[----:B------:R-:W-:Y:S01]  /*28f0*/  BSSY.RECONVERGENT B0, `(.L_x_517) ;  /* 0x000002a000007945 */ /* 0x000fe20003800200 */
[----:B---3--:R2:W-:Y:S04]  /*2900*/  STL [R1+0x20], R4 ;  /* 0x0000200401007387 */ /* 0x0085e80000100800 */
[----:B-----5:R3:W-:Y:S04]  /*2910*/  STL [R1+0x24], R5 ;  /* 0x0000240501007387 */ /* 0x0207e80000100800 */
[----:B----4-:R4:W-:Y:S04]  /*2920*/  STL [R1+0x28], R6 ;  /* 0x0000280601007387 */ /* 0x0109e80000100800 */
[----:B------:R4:W-:Y:S01]  /*2930*/  STL [R1+0x2c], R7 ;  /* 0x00002c0701007387 */ /* 0x0009e20000100800 */
[----:B--2---:R-:W-:-:S04]  /*2940*/  IMAD R4, R17, UR8, RZ ;  /* 0x0000000811047c24 */ /* 0x004fc8000f8e02ff */
[C---:B------:R-:W-:Y:S02]  /*2950*/  IMAD R10, R13.reuse, UR9, R4 ;  /* 0x000000090d0a7c24 */ /* 0x040fe4000f8e0204 */
[----:B---3--:R-:W-:-:S05]  /*2960*/  IMAD.WIDE.U32 R4, R13, UR8, R2 ;  /* 0x000000080d047c25 */ /* 0x008fca000f8e0002 */
[----:B------:R-:W-:Y:S01]  /*2970*/  IADD3 R10, PT, PT, R5, R10, RZ ;  /* 0x0000000a050a7210 */ /* 0x000fe20007ffe0ff */
[----:B------:R-:W-:Y:S06]  /*2980*/  @P5 BRA `(.L_x_518) ;  /* 0x0000000000745947 */ /* 0x000fec0003800000 */
[----:B------:R-:W2:Y:S01]  /*2990*/  LDCU UR5, c[0x0][0x440] ;  /* 0x00008800ff0577ac */ /* 0x000ea20008000800 */
[----:B------:R-:W-:Y:S02]  /*29a0*/  IMAD.MOV.U32 R2, RZ, RZ, R4 ;  /* 0x000000ffff027224 */ /* 0x000fe400078e0004 */
[----:B------:R-:W-:Y:S01]  /*29b0*/  IMAD.MOV.U32 R3, RZ, RZ, R10 ;  /* 0x000000ffff037224 */ /* 0x000fe200078e000a */
[----:B------:R-:W3:Y:S01]  /*29c0*/  LDCU.64 UR8, c[0x0][0x388] ;  /* 0x00007100ff0877ac */ /* 0x000ee20008000a00 */
[----:B----4-:R-:W-:-:S04]  /*29d0*/  IMAD.WIDE.U32 R6, R19, UR18, R2 ;  /* 0x0000001213067c25 */ /* 0x010fc8000f8e0002 */
        /* <DEDUP_REMOVED lines=22> */
.L_x_519:
[----:B------:R3:W-:Y:S01]  /*2b40*/  STS.128 [R0+0xd000], RZ ;  /* 0x00d000ff00007388 */ /* 0x0007e20000000c00 */
[----:B------:R-:W-:Y:S05]  /*2b50*/  BRA `(.L_x_520) ;  /* 0x00000000000c7947 */ /* 0x000fea0003800000 */
.L_x_518:
[----:B------:R2:W-:Y:S04]  /*2b60*/  STS.128 [R0+0x9000], RZ ;  /* 0x009000ff00007388 */ /* 0x0005e80000000c00 */
[----:B------:R2:W-:Y:S04]  /*2b70*/  STS.128 [R0+0xb000], RZ ;  /* 0x00b000ff00007388 */ /* 0x0005e80000000c00 */
[----:B------:R2:W-:Y:S02]  /*2b80*/  STS.128 [R0+0xd000], RZ ;  /* 0x00d000ff00007388 */ /* 0x0005e40000000c00 */
.L_x_520:
[----:B------:R-:W-:Y:S05]  /*2b90*/  BSYNC.RECONVERGENT B0 ;  /* 0x0000000000007941 */ /* 0x000fea0003800200 */
.L_x_517:
[----:B------:R1:W-:Y:S01]  /*2ba0*/  @P4 STS.128 [R0+0xa000], RZ ;  /* 0x00a000ff00004388 */ /* 0x0003e20000000c00 */
[----:B------:R-:W-:Y:S03]  /*2bb0*/  BSSY.RECONVERGENT B0, `(.L_x_521) ;  /* 0x0000021000007945 */ /* 0x000fe60003800200 */
[----:B------:R1:W-:Y:S04]  /*2bc0*/  @P4 STS.128 [R0+0xc000], RZ ;  /* 0x00c000ff00004388 */ /* 0x0003e80000000c00 */
[----:B------:R1:W-:Y:S01]  /*2bd0*/  @P4 STS.128 [R0+0xe000], RZ ;  /* 0x00e000ff00004388 */ /* 0x0003e20000000c00 */
[----:B------:R-:W-:Y:S05]  /*2be0*/  @P4 BRA `(.L_x_522) ;  /* 0x0000000000744947 */ /* 0x000fea0003800000 */
[----:B------:R-:W5:Y:S01]  /*2bf0*/  LDCU UR5, c[0x0][0x440] ;  /* 0x00008800ff0577ac */ /* 0x000f620008000800 */
[----:B--23--:R-:W-:Y:S02]  /*2c00*/  IMAD R2, R15, UR18, RZ ;  /* 0x000000120f027c24 */ /* 0x00cfe4000f8e02ff */
        /* <DEDUP_REMOVED lines=26> */
.L_x_523:
[----:B------:R3:W-:Y:S02]  /*2db0*/  STS.128 [R0+0xe000], RZ ;  /* 0x00e000ff00007388 */ /* 0x0007e40000000c00 */
.L_x_522:
[----:B------:R-:W-:Y:S05]  /*2dc0*/  BSYNC.RECONVERGENT B0 ;  /* 0x0000000000007941 */ /* 0x000fea0003800200 */
.L_x_521:
[----:B------:R-:W0:Y:S01]  /*2dd0*/  LDGDEPBAR ;  /* 0x00000000000079af */ /* 0x000e220000000000 */
[C---:B------:R-:W-:Y:S01]  /*2de0*/  IMAD.SHL.U32 R8, R21.reuse, 0x20, RZ ;  /* 0x0000002015087824 */ /* 0x040fe200078e00ff */
[----:B--23--:R-:W-:Y:S01]  /*2df0*/  SHF.R.U32.HI R3, RZ, 0x4, R21 ;  /* 0x00000004ff037819 */ /* 0x00cfe20000011615 */
[C---:B------:R-:W-:Y:S01]  /*2e00*/  IMAD.SHL.U32 R9, R21.reuse, 0x4, RZ ;  /* 0x0000000415097824 */ /* 0x040fe200078e00ff */
[----:B------:R-:W2:Y:S01]  /*2e10*/  S2R R228, SR_TID.X ;  /* 0x0000000000e47919 */ /* 0x000ea20000002100 */
[----:B------:R-:W-:Y:S01]  /*2e20*/  IMAD.SHL.U32 R2, R21, 0x10, RZ ;  /* 0x0000001015027824 */ /* 0x000fe200078e00ff */
[C---:B-1----:R-:W-:Y:S01]  /*2e30*/  LOP3.LUT R0, R8.reuse, 0x20, RZ, 0xc0, !PT ;  /* 0x0000002008007812 */ /* 0x042fe200078ec0ff */
[----:B------:R-:W1:Y:S01]  /*2e40*/  LDCU UR16, c[0x0][0x3b0] ;  /* 0x00007600ff1077ac */ /* 0x000e620008000800 */
[----:B------:R-:W-:Y:S01]  /*2e50*/  LOP3.LUT R9, R9, 0x18, RZ, 0xc0, !PT ;  /* 0x0000001809097812 */ /* 0x000fe200078ec0ff */
[----:B------:R-:W-:Y:S01]  /*2e60*/  IMAD.MOV.U32 R225, RZ, RZ, 0x20 ;  /* 0x00000020ffe17424 */ /* 0x000fe200078e00ff */
[----:B----4-:R-:W-:Y:S01]  /*2e70*/  LOP3.LUT R6, R8, 0x120, RZ, 0xc0, !PT ;  /* 0x0000012008067812 */ /* 0x010fe200078ec0ff */
[----:B------:R-:W3:Y:S01]  /*2e80*/  LDCU UR17, c[0x0][0x590] ;  /* 0x0000b200ff1177ac */ /* 0x000ee20008000800 */
[----:B------:R-:W-:Y:S01]  /*2e90*/  LOP3.LUT R0, R0, 0x3c00, R2, 0xf8, !PT ;  /* 0x00003c0000007812 */ /* 0x000fe200078ef802 */
[----:B------:R-:W-:Y:S01]  /*2ea0*/  IMAD.MOV.U32 R224, RZ, RZ, 0x20 ;  /* 0x00000020ffe07424 */ /* 0x000fe200078e00ff */
[----:B------:R-:W-:Y:S01]  /*2eb0*/  LOP3.LUT R3, R3, 0x8, RZ, 0xc0, !PT ;  /* 0x0000000803037812 */ /* 0x000fe200078ec0ff */
[----:B------:R-:W-:Y:S01]  /*2ec0*/  UIADD3 UR31, UPT, UPT, UR31, 0x80, URZ ;  /* 0x000000801f1f7890 */ /* 0x000fe2000fffe0ff */
[----:B------:R-:W-:-:S02]  /*2ed0*/  LOP3.LUT R4, R9, 0xc0, R8, 0xf8, !PT ;  /* 0x000000c009047812 */ /* 0x000fc400078ef808 */
[----:B------:R-:W-:Y:S02]  /*2ee0*/  CS2R R126, SRZ ;  /* 0x00000000007e7805 */ /* 0x000fe4000001ff00 */
[--C-:B------:R-:W-:Y:S02]  /*2ef0*/  LOP3.LUT R6, R6, 0x200, R2.reuse, 0xf8, !PT ;  /* 0x0000020006067812 */ /* 0x100fe400078ef802 */
[----:B------:R-:W-:Y:S02]  /*2f00*/  CS2R R124, SRZ ;  /* 0x00000000007c7805 */ /* 0x000fe4000001ff00 */
[----:B------:R-:W-:Y:S02]  /*2f10*/  LOP3.LUT R2, R0, 0x100, R2, 0xf8, !PT ;  /* 0x0000010000027812 */ /* 0x000fe400078ef802 */
[----:B------:R-:W-:Y:S02]  /*2f20*/  CS2R R130, SRZ ;  /* 0x0000000000827805 */ /* 0x000fe4000001ff00 */
[----:B------:R-:W-:-:S02]  /*2f30*/  LOP3.LUT R3, R3, 0x10, R21, 0xf8, !PT ;  /* 0x0000001003037812 */ /* 0x000fc400078ef815 */
[----:B------:R-:W-:Y:S01]  /*2f40*/  CS2R R128, SRZ ;  /* 0x0000000000807805 */ /* 0x000fe2000001ff00 */
[----:B------:R-:W-:-:S04]  /*2f50*/  DEPBAR.LE SB0, 0x1 ;  /* 0x000080400000791a */ /* 0x000fc80000000000 */
[----:B------:R-:W-:Y:S02]  /*2f60*/  LOP3.LUT R0, R4, 0x8, R21, 0x78, !PT ;  /* 0x0000000804007812 */ /* 0x000fe400078e7815 */
[----:B------:R-:W-:Y:S02]  /*2f70*/  CS2R R122, SRZ ;  /* 0x00000000007a7805 */ /* 0x000fe4000001ff00 */
[----:B------:R-:W-:Y:S02]  /*2f80*/  LOP3.LUT P0, RZ, R21, 0x4, RZ, 0xc0, !PT ;  /* 0x0000000415ff7812 */ /* 0x000fe4000780c0ff */
[----:B------:R-:W-:Y:S02]  /*2f90*/  CS2R R120, SRZ ;  /* 0x0000000000787805 */ /* 0x000fe4000001ff00 */
[----:B------:R-:W-:Y:S02]  /*2fa0*/  LOP3.LUT R0, R2, R0, RZ, 0xfc, !PT ;  /* 0x0000000002007212 */ /* 0x000fe400078efcff */
[----:B------:R-:W-:-:S02]  /*2fb0*/  CS2R R118, SRZ ;  /* 0x0000000000767805 */ /* 0x000fc4000001ff00 */
[----:B------:R-:W-:Y:S02]  /*2fc0*/  LOP3.LUT R3, R3, 0xc0, R8, 0xf8, !PT ;  /* 0x000000c003037812 */ /* 0x000fe400078ef808 */
[----:B------:R-:W-:Y:S02]  /*2fd0*/  CS2R R116, SRZ ;  /* 0x0000000000747805 */ /* 0x000fe4000001ff00 */
[----:B------:R-:W-:Y:S01]  /*2fe0*/  LEA R222, R0, UR6, 0x1 ;  /* 0x0000000600de7c11 */ /* 0x000fe2000f8e08ff */
[----:B------:R-:W-:Y:S01]  /*2ff0*/  BAR.SYNC.DEFER_BLOCKING 0x0 ;  /* 0x0000000000007b1d */ /* 0x000fe20000010000 */
[----:B------:R-:W-:Y:S01]  /*3000*/  LOP3.LUT R3, R3, R9, RZ, 0x3c, !PT ;  /* 0x0000000903037212 */ /* 0x000fe200078e3cff */
[----:B--2---:R-:W-:Y:S01]  /*3010*/  IMAD.SHL.U32 R229, R228, 0x20, RZ ;  /* 0x00000020e4e57824 */ /* 0x004fe200078e00ff */
[----:B------:R-:W-:Y:S01]  /*3020*/  LOP3.LUT R4, R4, 0x8, R16, 0x78, !PT ;  /* 0x0000000804047812 */ /* 0x000fe200078e7810 */
[----:B------:R-:W-:Y:S01]  /*3030*/  IMAD.SHL.U32 R11, R228, 0x10, RZ ;  /* 0x00000010e40b7824 */ /* 0x000fe200078e00ff */
[----:B------:R-:W-:Y:S01]  /*3040*/  LOP3.LUT R220, R3, 0x120, R8, 0xf8, !PT ;  /* 0x0000012003dc7812 */ /* 0x000fe200078ef808 */
[C---:B------:R-:W-:Y:S01]  /*3050*/  VIADD R3, R222.reuse, 0xf000 ;  /* 0x0000f000de037836 */ /* 0x040fe20000000000 */
[----:B------:R-:W-:Y:S01]  /*3060*/  LOP3.LUT R7, R229, 0x7400, RZ, 0xc0, !PT ;  /* 0x00007400e5077812 */ /* 0x000fe200078ec0ff */
[----:B------:R-:W-:Y:S01]  /*3070*/  VIADD R216, R222, 0xf020 ;  /* 0x0000f020ded87836 */ /* 0x000fe20000000000 */
[----:B------:R-:W-:Y:S01]  /*3080*/  LOP3.LUT R10, R11, 0x1c0, RZ, 0xc0, !PT ;  /* 0x000001c00b0a7812 */ /* 0x000fe200078ec0ff */
[----:B------:R-:W-:Y:S01]  /*3090*/  @P0 VIADD R216, R3, 0xffffffe0 ;  /* 0xffffffe003d80836 */ /* 0x000fe20000000000 */
[----:B------:R-:W-:Y:S01]  /*30a0*/  LOP3.LUT R6, R6, R4, RZ, 0xfc, !PT ;  /* 0x0000000406067212 */ /* 0x000fe200078efcff */
[C---:B------:R-:W-:Y:S01]  /*30b0*/  IMAD.SHL.U32 R5, R228.reuse, 0x2, RZ ;  /* 0x00000002e4057824 */ /* 0x040fe200078e00ff */
[----:B------:R-:W-:Y:S01]  /*30c0*/  LOP3.LUT R2, R229, 0xc0, RZ, 0xc0, !PT ;  /* 0x000000c0e5027812 */ /* 0x000fe200078ec0ff */
[C---:B------:R-:W-:Y:S01]  /*30d0*/  IMAD.SHL.U32 R230, R228.reuse, 0x4, RZ ;  /* 0x00000004e4e67824 */ /* 0x040fe200078e00ff */
[----:B------:R-:W-:Y:S01]  /*30e0*/  SEL R225, R225, 0xffffffe0, !P0 ;  /* 0xffffffe0e1e17807 */ /* 0x000fe20004000000 */
[----:B------:R-:W-:Y:S01]  /*30f0*/  IMAD.SHL.U32 R227, R228, 0x8, RZ ;  /* 0x00000008e4e37824 */ /* 0x000fe200078e00ff */
[----:B------:R-:W-:-:S02]  /*3100*/  LOP3.LUT R7, R7, 0x6, R5, 0xf8, !PT ;  /* 0x0000000607077812 */ /* 0x000fc400078ef805 */
[----:B------:R-:W-:Y:S02]  /*3110*/  CS2R R110, SRZ ;  /* 0x00000000006e7805 */ /* 0x000fe4000001ff00 */
[----:B------:R-:W-:Y:S02]  /*3120*/  LOP3.LUT R5, R10, 0x38, R5, 0xf8, !PT ;  /* 0x000000380a057812 */ /* 0x000fe400078ef805 */
[----:B------:R-:W-:Y:S02]  /*3130*/  CS2R R108, SRZ ;  /* 0x00000000006c7805 */ /* 0x000fe4000001ff00 */
[----:B------:R-:W-:Y:S02]  /*3140*/  SHF.R.U32.HI R10, RZ, 0x1, R228 ;  /* 0x00000001ff0a7819 */ /* 0x000fe400000116e4 */
[----:B------:R-:W-:Y:S02]  /*3150*/  CS2R R114, SRZ ;  /* 0x0000000000727805 */ /* 0x000fe4000001ff00 */
[----:B------:R-:W-:Y:S01]  /*3160*/  LOP3.LUT R2, R2, 0x18, R230, 0xf8, !PT ;  /* 0x0000001802027812 */ /* 0x000fe200078ef8e6 */
[----:B------:R2:W4:Y:S01]  /*3170*/  LDSM.16.M88.4 R180, [R216] ;  /* 0x00000000d8b4783b */ /* 0x0005220000000200 */
[----:B------:R-:W-:-:S02]  /*3180*/  LOP3.LUT R4, R5, 0x20, R10, 0x78, !PT ;  /* 0x0000002005047812 */ /* 0x000fc400078e780a */
[----:B------:R-:W-:Y:S02]  /*3190*/  CS2R R112, SRZ ;  /* 0x0000000000707805 */ /* 0x000fe4000001ff00 */
[----:B------:R-:W-:Y:S01]  /*31a0*/  LOP3.LUT R5, R229, 0x120, RZ, 0xc0, !PT ;  /* 0x00000120e5057812 */ /* 0x000fe200078ec0ff */
[----:B------:R2:W1:Y:S01]  /*31b0*/  LDSM.16.M88.4 R184, [R216+0x400] ;  /* 0x00040000d8b8783b */ /* 0x0004620000000200 */
[----:B------:R-:W-:Y:S02]  /*31c0*/  LOP3.LUT R4, R7, R4, RZ, 0xfc, !PT ;  /* 0x0000000407047212 */ /* 0x000fe400078efcff */
[----:B------:R-:W-:Y:S02]  /*31d0*/  CS2R R106, SRZ ;  /* 0x00000000006a7805 */ /* 0x000fe4000001ff00 */
[----:B------:R-:W-:Y:S01]  /*31e0*/  LOP3.LUT R2, R2, 0x8, R10, 0x78, !PT ;  /* 0x0000000802027812 */ /* 0x000fe200078e780a */
[----:B------:R2:W1:Y:S01]  /*31f0*/  LDSM.16.M88.4 R196, [R216+0x2000] ;  /* 0x00200000d8c4783b */ /* 0x0004620000000200 */
[----:B------:R-:W-:-:S02]  /*3200*/  LOP3.LUT R0, R5, 0x200, R11, 0xf8, !PT ;  /* 0x0000020005007812 */ /* 0x000fc400078ef80b */
[----:B------:R-:W-:Y:S02]  /*3210*/  CS2R R104, SRZ ;  /* 0x0000000000687805 */ /* 0x000fe4000001ff00 */
[----:B------:R-:W-:Y:S01]  /*3220*/  LOP3.LUT P2, RZ, R228, 0x4, RZ, 0xc0, !PT ;  /* 0x00000004e4ff7812 */ /* 0x000fe2000784c0ff */
[----:B------:R2:W1:Y:S01]  /*3230*/  LDSM.16.M88.4 R200, [R216+0x2400] ;  /* 0x00240000d8c8783b */ /* 0x0004620000000200 */
[----:B------:R-:W-:Y:S01]  /*3240*/  LOP3.LUT R226, R0, R2, RZ, 0xfc, !PT ;  /* 0x0000000200e27212 */ /* 0x000fe200078efcff */
[----:B------:R-:W-:Y:S01]  /*3250*/  IMAD.MOV.U32 R0, RZ, RZ, 0x10 ;  /* 0x00000010ff007424 */ /* 0x000fe200078e00ff */
[----:B------:R-:W-:Y:S01]  /*3260*/  LEA R221, R6, UR6, 0x1 ;  /* 0x0000000606dd7c11 */ /* 0x000fe2000f8e08ff */
[----:B------:R2:W1:Y:S01]  /*3270*/  LDSM.16.M88.4 R212, [R216+0x4000] ;  /* 0x00400000d8d4783b */ /* 0x0004620000000200 */
[----:B------:R-:W-:Y:S02]  /*3280*/  LEA R220, R220, UR6, 0x1 ;  /* 0x00000006dcdc7c11 */ /* 0x000fe4000f8e08ff */
[----:B------:R-:W-:-:S02]  /*3290*/  CS2R R102, SRZ ;  /* 0x0000000000667805 */ /* 0x000fc4000001ff00 */
[----:B------:R-:W-:Y:S01]  /*32a0*/  LOP3.LUT P0, RZ, R228, 0x2, RZ, 0xc0, !PT ;  /* 0x00000002e4ff7812 */ /* 0x000fe2000780c0ff */
[----:B------:R2:W1:Y:S01]  /*32b0*/  LDSM.16.M88.4 R172, [R222+0xf000] ;  /* 0x00f00000deac783b */ /* 0x0004620000000200 */
[----:B------:R-:W-:Y:S02]  /*32c0*/  LOP3.LUT R2, R227, 0x18, RZ, 0xc0, !PT ;  /* 0x00000018e3027812 */ /* 0x000fe400078ec0ff */
[----:B------:R-:W-:Y:S02]  /*32d0*/  CS2R R100, SRZ ;  /* 0x0000000000647805 */ /* 0x000fe4000001ff00 */
[----:B------:R-:W-:Y:S01]  /*32e0*/  SEL R0, R0, 0xfffffff0, !P2 ;  /* 0xfffffff000007807 */ /* 0x000fe20005000000 */
[----:B------:R2:W1:Y:S01]  /*32f0*/  LDSM.16.M88.4 R176, [R222+0xf400] ;  /* 0x00f40000deb0783b */ /* 0x0004620000000200 */
[----:B------:R-:W-:Y:S02]  /*3300*/  CS2R R94, SRZ ;  /* 0x00000000005e7805 */ /* 0x000fe4000001ff00 */
[----:B------:R-:W-:-:S02]  /*3310*/  CS2R R92, SRZ ;  /* 0x00000000005c7805 */ /* 0x000fc4000001ff00 */
[----:B------:R-:W-:Y:S01]  /*3320*/  CS2R R98, SRZ ;  /* 0x0000000000627805 */ /* 0x000fe2000001ff00 */
[----:B------:R2:W1:Y:S01]  /*3330*/  LDSM.16.M88.4 R188, [R222+0x11000] ;  /* 0x01100000debc783b */ /* 0x0004620000000200 */
[----:B------:R-:W-:Y:S02]  /*3340*/  CS2R R96, SRZ ;  /* 0x0000000000607805 */ /* 0x000fe4000001ff00 */
[----:B------:R-:W-:Y:S02]  /*3350*/  CS2R R90, SRZ ;  /* 0x00000000005a7805 */ /* 0x000fe4000001ff00 */
[----:B------:R-:W-:Y:S01]  /*3360*/  CS2R R88, SRZ ;  /* 0x0000000000587805 */ /* 0x000fe2000001ff00 */
        /* <DEDUP_REMOVED lines=12> */
[----:B------:R-:W1:Y:S01]  /*3430*/  LDSM.16.M88.4 R216, [R216+0x4400] ;  /* 0x00440000d8d8783b */ /* 0x000e620000000200 */
[----:B------:R-:W-:Y:S02]  /*3440*/  CS2R R68, SRZ ;  /* 0x0000000000447805 */ /* 0x000fe4000001ff00 */
[----:B------:R-:W-:Y:S02]  /*3450*/  CS2R R62, SRZ ;  /* 0x00000000003e7805 */ /* 0x000fe4000001ff00 */
[----:B------:R-:W-:Y:S01]  /*3460*/  CS2R R60, SRZ ;  /* 0x00000000003c7805 */ /* 0x000fe2000001ff00 */
[----:B------:R2:W-:Y:S01]  /*3470*/  STL [R1+0x30], R4 ;  /* 0x0000300401007387 */ /* 0x0005e20000100800 */
[----:B------:R-:W-:Y:S02]  /*3480*/  CS2R R66, SRZ ;  /* 0x0000000000427805 */ /* 0x000fe4000001ff00 */
[----:B------:R-:W-:-:S02]  /*3490*/  CS2R R64, SRZ ;  /* 0x0000000000407805 */ /* 0x000fc4000001ff00 */
[----:B------:R-:W-:Y:S01]  /*34a0*/  CS2R R58, SRZ ;  /* 0x00000000003a7805 */ /* 0x000fe2000001ff00 */
[----:B------:R2:W-:Y:S01]  /*34b0*/  STL [R1+0x18], R247 ;  /* 0x000018f701007387 */ /* 0x0005e20000100800 */
        /* <DEDUP_REMOVED lines=11> */
[----:B------:R-:W-:Y:S01]  /*3570*/  LOP3.LUT P1, RZ, R228, 0x8, RZ, 0xc0, !PT ;  /* 0x00000008e4ff7812 */ /* 0x000fe2000782c0ff */
[----:B------:R-:W-:Y:S01]  /*3580*/  VIADD R221, R221, UR14 ;  /* 0x0000000edddd7c36 */ /* 0x000fe20008000000 */
[----:B------:R-:W-:Y:S01]  /*3590*/  SEL R224, R224, 0xffffffe0, !P0 ;  /* 0xffffffe0e0e07807 */ /* 0x000fe20004000000 */
[----:B------:R-:W-:Y:S01]  /*35a0*/  VIADD R220, R220, UR14 ;  /* 0x0000000edcdc7c36 */ /* 0x000fe20008000000 */
[----:B------:R-:W-:Y:S01]  /*35b0*/  LOP3.LUT R0, R2, 0x20, RZ, 0xfc, !PT ;  /* 0x0000002002007812 */ /* 0x000fe200078efcff */
[----:B------:R-:W-:Y:S01]  /*35c0*/  IMAD.IADD R223, R222, 0x1, R225 ;  /* 0x00000001dedf7824 */ /* 0x000fe200078e02e1 */
[----:B------:R-:W-:Y:S01]  /*35d0*/  USHF.L.U32 UR47, UR47, 0x3, URZ ;  /* 0x000000032f2f7899 */ /* 0x000fe200080006ff */
[----:B------:R-:W2:Y:S01]  /*35e0*/  LDCU UR5, c[0x0][0x440] ;  /* 0x00008800ff0577ac */ /* 0x000ea20008000800 */
[----:B------:R-:W2:Y:S01]  /*35f0*/  LDCU UR8, c[0x0][0x3e0] ;  /* 0x00007c00ff0877ac */ /* 0x000ea20008000800 */
[----:B------:R-:W2:Y:S01]  /*3600*/  LDCU UR15, c[0x0][0x50c] ;  /* 0x0000a180ff0f77ac */ /* 0x000ea20008000800 */
[----:B------:R-:W2:Y:S01]  /*3610*/  LDCU UR9, c[0x0][0x45c] ;  /* 0x00008b80ff0977ac */ /* 0x000ea20008000800 */
[----:B------:R-:W-:-:S02]  /*3620*/  UISETP.GE.AND UP1, UPT, UR31, UR37, UPT ;  /* 0x000000251f00728c */ /* 0x000fc4000bf26270 */
[----:B-1----:R-:W-:Y:S02]  /*3630*/  USHF.L.U32 UR16, UR16, 0x6, URZ ;  /* 0x0000000610107899 */ /* 0x002fe400080006ff */
[----:B---34-:R-:W-:-:S12]  /*3640*/  USHF.L.U32 UR17, UR17, 0x6, URZ ;  /* 0x0000000611117899 */ /* 0x018fd800080006ff */
.L_x_526:
[----:B------:R-:W0:Y:S01]  /*3650*/  LDGDEPBAR ;  /* 0x00000000000079af */ /* 0x000e220000000000 */
[----:B------:R-:W-:Y:S01]  /*3660*/  IMAD.IADD R0, R221, 0x1, R225 ;  /* 0x00000001dd007824 */ /* 0x000fe200078e02e1 */
[----:B------:R-:W-:Y:S01]  /*3670*/  PLOP3.LUT P0, PT, PT, PT, UP1, 0x80, 0x8 ;  /* 0x000000000008781c */ /* 0x000fe20003f0f018 */
[----:B------:R-:W-:Y:S05]  /*3680*/  IMAD.SHL.U32 R227, R228, 0x2, RZ ;  /* 0x00000002e4e37824 */ /* 0x000fea00078e00ff */
[----:B------:R-:W3:Y:S01]  /*3690*/  LDL R3, [R1+0x2c] ;  /* 0x00002c0001037983 */ /* 0x000ee20000100800 */
[----:B------:R-:W-:Y:S01]  /*36a0*/  PLOP3.LUT P4, PT, PT, PT, UP1, 0x80, 0x8 ;  /* 0x000000000008781c */ /* 0x000fe20003f8f018 */
[----:B------:R-:W-:Y:S01]  /*36b0*/  UISETP.NE.AND UP2, UPT, UR49, URZ, UPT ;  /* 0x000000ff3100728c */ /* 0x000fe2000bf45270 */
[----:B------:R-:W-:Y:S01]  /*36c0*/  PLOP3.LUT P3, PT, PT, PT, UP1, 0x80, 0x8 ;  /* 0x000000000008781c */ /* 0x000fe20003f6f018 */
[----:B------:R-:W4:Y:S01]  /*36d0*/  LDL R2, [R1+0x28] ;  /* 0x0000280001027983 */ /* 0x000f220000100800 */
        /* <DEDUP_REMOVED lines=19> */
[----:B------:R-:W2:Y:S08]  /*3810*/  LDSM.16.M88.4 R16, [R222+0x9000] ;  /* 0x00900000de10783b */ /* 0x000eb00000000200 */
[----:B------:R-:W1:Y:S08]  /*3820*/  LDSM.16.M88.4 R28, [R221+0x800] ;  /* 0x00080000dd1c783b */ /* 0x000e700000000200 */
[----:B------:R-:W1:Y:S08]  /*3830*/  LDSM.16.M88.4 R132, [R222+0x9400] ;  /* 0x00940000de84783b */ /* 0x000e700000000200 */
[----:B------:R-:W-:Y:S08]  /*3840*/  LDSM.16.M88.4 R136, [R0] ;  /* 0x000000000088783b */ /* 0x000ff00000000200 */
[----:B------:R-:W1:Y:S01]  /*3850*/  LDSM.16.M88.4 R140, [R223+0x9000] ;  /* 0x00900000df8c783b */ /* 0x000e620000000200 */
[-C--:B--2---:R-:W-:Y:S07]  /*3860*/  HMMA.16816.F32.BF16 R4, R32, R16.reuse, RZ ;  /* 0x000000102004723c */ /* 0x084fee00000418ff */
[----:B------:R-:W2:Y:S01]  /*3870*/  LDSM.16.M88.4 R144, [R0+0x800] ;  /* 0x000800000090783b */ /* 0x000ea20000000200 */
[C---:B-1----:R-:W-:Y:S07]  /*3880*/  HMMA.16816.F32.BF16 R8, R28.reuse, R16, RZ ;  /* 0x000000101c08723c */ /* 0x042fee00000418ff */
[----:B------:R-:W1:Y:S01]  /*3890*/  LDSM.16.M88.4 R148, [R223+0x9400] ;  /* 0x00940000df94783b */ /* 0x000e620000000200 */
[-C--:B------:R-:W-:Y:S07]  /*38a0*/  HMMA.16816.F32.BF16 R12, R28, R18.reuse, RZ ;  /* 0x000000121c0c723c */ /* 0x080fee00000418ff */
[----:B------:R-:W-:Y:S01]  /*38b0*/  LDSM.16.M88.4 R152, [R221+0x1000] ;  /* 0x00100000dd98783b */ /* 0x000fe20000000200 */
[C---:B------:R-:W-:Y:S07]  /*38c0*/  HMMA.16816.F32.BF16 R16, R32.reuse, R18, RZ ;  /* 0x000000122010723c */ /* 0x040fee00000418ff */
[----:B------:R-:W1:Y:S01]  /*38d0*/  LDSM.16.M88.4 R156, [R222+0xb000] ;  /* 0x00b00000de9c783b */ /* 0x000e620000000200 */
[-C--:B------:R-:W-:Y:S07]  /*38e0*/  HMMA.16816.F32.BF16 R20, R32, R132.reuse, RZ ;  /* 0x000000842014723c */ /* 0x080fee00000418ff */
[----:B------:R-:W1:Y:S01]  /*38f0*/  LDSM.16.M88.4 R160, [R221+0x1800] ;  /* 0x00180000dda0783b */ /* 0x000e620000000200 */
[C---:B------:R-:W-:Y:S07]  /*3900*/  HMMA.16816.F32.BF16 R24, R28.reuse, R132, RZ ;  /* 0x000000841c18723c */ /* 0x040fee00000418ff */
[----:B------:R-:W-:Y:S01]  /*3910*/  LDSM.16.M88.4 R164, [R223+0xb000] ;  /* 0x00b00000dfa4783b */ /* 0x000fe20000000200 */
[-C--:B------:R-:W-:Y:S07]  /*3920*/  HMMA.16816.F32.BF16 R28, R28, R134.reuse, RZ ;  /* 0x000000861c1c723c */ /* 0x080fee00000418ff */
[----:B------:R-:W-:Y:S01]  /*3930*/  LDSM.16.M88.4 R168, [R222+0xd000] ;  /* 0x00d00000dea8783b */ /* 0x000fe20000000200 */
[----:B------:R-:W-:Y:S07]  /*3940*/  HMMA.16816.F32.BF16 R32, R32, R134, RZ ;  /* 0x000000862020723c */ /* 0x000fee00000418ff */
[----:B------:R-:W1:Y:S01]  /*3950*/  LDSM.16.M88.4 R132, [R222+0xb400] ;  /* 0x00b40000de84783b */ /* 0x000e620000000200 */
[-C--:B------:R-:W-:Y:S08]  /*3960*/  HMMA.16816.F32.BF16 R4, R136, R140.reuse, R4 ;  /* 0x0000008c8804723c */ /* 0x080ff00000041804 */
[C---:B--2---:R-:W-:Y:S08]  /*3970*/  HMMA.16816.F32.BF16 R8, R144.reuse, R140, R8 ;  /* 0x0000008c9008723c */ /* 0x044ff00000041808 */
[-C--:B------:R-:W-:Y:S08]  /*3980*/  HMMA.16816.F32.BF16 R12, R144, R142.reuse, R12 ;  /* 0x0000008e900c723c */ /* 0x080ff0000004180c */
[C---:B------:R-:W-:Y:S01]  /*3990*/  HMMA.16816.F32.BF16 R16, R136.reuse, R142, R16 ;  /* 0x0000008e8810723c */ /* 0x040fe20000041810 */
[----:B------:R-:W2:Y:S07]  /*39a0*/  LDSM.16.M88.4 R140, [R0+0x1000] ;  /* 0x00100000008c783b */ /* 0x000eae0000000200 */
[-C--:B-1----:R-:W-:Y:S08]  /*39b0*/  HMMA.16816.F32.BF16 R20, R136, R148.reuse, R20 ;  /* 0x000000948814723c */ /* 0x082ff00000041814 */
[C---:B------:R-:W-:Y:S08]  /*39c0*/  HMMA.16816.F32.BF16 R24, R144.reuse, R148, R24 ;  /* 0x000000949018723c */ /* 0x040ff00000041818 */
[-C--:B------:R-:W-:Y:S01]  /*39d0*/  HMMA.16816.F32.BF16 R28, R144, R150.reuse, R28 ;  /* 0x00000096901c723c */ /* 0x080fe2000004181c */
[----:B------:R-:W-:Y:S07]  /*39e0*/  LDSM.16.M88.4 R144, [R223+0xb400] ;  /* 0x00b40000df90783b */ /* 0x000fee0000000200 */
[----:B------:R-:W-:Y:S01]  /*39f0*/  HMMA.16816.F32.BF16 R32, R136, R150, R32 ;  /* 0x000000968820723c */ /* 0x000fe20000041820 */
[----:B------:R-:W1:Y:S07]  /*3a00*/  LDSM.16.M88.4 R136, [R0+0x1800] ;  /* 0x001800000088783b */ /* 0x000e6e0000000200 */
[-C--:B------:R-:W-:Y:S01]  /*3a10*/  HMMA.16816.F32.BF16 R4, R152, R156.reuse, R4 ;  /* 0x0000009c9804723c */ /* 0x080fe20000041804 */
[----:B------:R-:W3:Y:S07]  /*3a20*/  LDSM.16.M88.4 R148, [R221+0x2000] ;  /* 0x00200000dd94783b */ /* 0x000eee0000000200 */
        /* <DEDUP_REMOVED lines=9> */
[----:B------:R-:W4:Y:S07]  /*3ac0*/  LDSM.16.M88.4 R132, [R221+0x2800] ;  /* 0x00280000dd84783b */ /* 0x000f2e0000000200 */
[-C--:B--2---:R-:W-:Y:S01]  /*3ad0*/  HMMA.16816.F32.BF16 R4, R140, R164.reuse, R4 ;  /* 0x000000a48c04723c */ /* 0x084fe20000041804 */
[----:B------:R-:W2:Y:S07]  /*3ae0*/  LDSM.16.M88.4 R152, [R222+0xd400] ;  /* 0x00d40000de98783b */ /* 0x000eae0000000200 */
[C---:B-1----:R-:W-:Y:S08]  /*3af0*/  HMMA.16816.F32.BF16 R8, R136.reuse, R164, R8 ;  /* 0x000000a48808723c */ /* 0x042ff00000041808 */
[-C--:B------:R-:W-:Y:S08]  /*3b00*/  HMMA.16816.F32.BF16 R12, R136, R166.reuse, R12 ;  /* 0x000000a6880c723c */ /* 0x080ff0000004180c */
[C---:B------:R-:W-:Y:S08]  /*3b10*/  HMMA.16816.F32.BF16 R16, R140.reuse, R166, R16 ;  /* 0x000000a68c10723c */ /* 0x040ff00000041810 */
[-C--:B------:R-:W-:Y:S08]  /*3b20*/  HMMA.16816.F32.BF16 R20, R140, R144.reuse, R20 ;  /* 0x000000908c14723c */ /* 0x080ff00000041814 */
[C---:B------:R-:W-:Y:S08]  /*3b30*/  HMMA.16816.F32.BF16 R24, R136.reuse, R144, R24 ;  /* 0x000000908818723c */ /* 0x040ff00000041818 */
[-C--:B------:R-:W-:Y:S01]  /*3b40*/  HMMA.16816.F32.BF16 R28, R136, R146.reuse, R28 ;  /* 0x00000092881c723c */ /* 0x080fe2000004181c */
[----:B------:R1:W2:Y:S07]  /*3b50*/  LDSM.16.M88.4 R136, [R0+0x2800] ;  /* 0x002800000088783b */ /* 0x0002ae0000000200 */
[----:B------:R-:W-:Y:S01]  /*3b60*/  HMMA.16816.F32.BF16 R32, R140, R146, R32 ;  /* 0x000000928c20723c */ /* 0x000fe20000041820 */
[----:B------:R-:W2:Y:S01]  /*3b70*/  LDL R142, [R1+0x1c] ;  /* 0x00001c00018e7983 */ /* 0x000ea20000100800 */
[----:B------:R-:W-:Y:S01]  /*3b80*/  IMAD.U32 R140, RZ, RZ, UR10 ;  /* 0x0000000aff8c7e24 */ /* 0x000fe2000f8e00ff */
[----:B------:R-:W-:Y:S05]  /*3b90*/  MOV R141, UR11 ;  /* 0x0000000b008d7c02 */ /* 0x000fea0008000f00 */
[-C--:B---3--:R-:W-:Y:S08]  /*3ba0*/  HMMA.16816.F32.BF16 R4, R148, R168.reuse, R4 ;  /* 0x000000a89404723c */ /* 0x088ff00000041804 */
[C---:B----4-:R-:W-:Y:S01]  /*3bb0*/  HMMA.16816.F32.BF16 R8, R132.reuse, R168, R8 ;  /* 0x000000a88408723c */ /* 0x050fe20000041808 */
[----:B-1----:R-:W-:Y:S07]  /*3bc0*/  MOV R0, UR41 ;  /* 0x0000002900007c02 */ /* 0x002fee0008000f00 */
[-C--:B------:R-:W-:Y:S08]  /*3bd0*/  HMMA.16816.F32.BF16 R12, R132, R170.reuse, R12 ;  /* 0x000000aa840c723c */ /* 0x080ff0000004180c */
[C---:B------:R-:W-:Y:S08]  /*3be0*/  HMMA.16816.F32.BF16 R16, R148.reuse, R170, R16 ;  /* 0x000000aa9410723c */ /* 0x040ff00000041810 */
[-C--:B--2---:R-:W-:Y:S08]  /*3bf0*/  HMMA.16816.F32.BF16 R20, R148, R152.reuse, R20 ;  /* 0x000000989414723c */ /* 0x084ff00000041814 */
        /* <DEDUP_REMOVED lines=10> */
[----:B------:R-:W1:Y:S01]  /*3ca0*/  MUFU.TANH R143, R4 ;  /* 0x00000004008f7308 */ /* 0x000e620000002400 */
[C---:B------:R-:W-:Y:S04]  /*3cb0*/  HMMA.16816.F32.BF16 R16, R156.reuse, R162, R16 ;  /* 0x000000a29c10723c */ /* 0x040fe80000041810 */
[----:B------:R-:W-:Y:S01]  /*3cc0*/  FMUL.FTZ R11, R11, UR15 ;  /* 0x0000000f0b0b7c20 */ /* 0x000fe20008410000 */
[----:B------:R-:W-:Y:S01]  /*3cd0*/  FMUL.FTZ R10, R10, UR15 ;  /* 0x0000000f0a0a7c20 */ /* 0x000fe20008410000 */
[----:B------:R-:W-:Y:S03]  /*3ce0*/  FMUL.FTZ R9, R9, UR15 ;  /* 0x0000000f09097c20 */ /* 0x000fe60008410000 */
[----:B------:R-:W2:Y:S01]  /*3cf0*/  MUFU.TANH R49, R5 ;  /* 0x0000000500317308 */ /* 0x000ea20000002400 */
        /* <DEDUP_REMOVED lines=11> */
[----:B------:R1:W-:Y:S01]  /*3db0*/  MUFU.TANH R233, R11 ;  /* 0x0000000b00e97308 */ /* 0x0003e20000002400 */
[----:B---3--:R-:W-:Y:S02]  /*3dc0*/  @P0 LOP3.LUT R9, R227, 0x6, RZ, 0xc0, !PT ;  /* 0x00000006e3090812 */ /* 0x008fe400078ec0ff */
[----:B------:R-:W-:Y:S02]  /*3dd0*/  SHF.R.U32.HI R227, RZ, 0x1, R228 ;  /* 0x00000001ffe37819 */ /* 0x000fe400000116e4 */
[----:B------:R-:W-:Y:S02]  /*3de0*/  PLOP3.LUT P0, PT, PT, PT, UP1, 0x80, 0x8 ;  /* 0x000000000008781c */ /* 0x000fe40003f0f018 */
[----:B------:R-:W-:Y:S03]  /*3df0*/  @P4 LOP3.LUT R9, R9, 0x1e0, R227, 0xf8, !PT ;  /* 0x000001e009094812 */ /* 0x000fe600078ef8e3 */
[----:B------:R3:W-:Y:S01]  /*3e00*/  MUFU.TANH R169, R8 ;  /* 0x0000000800a97308 */ /* 0x0007e20000002400 */
[----:B----4-:R-:W4:Y:S01]  /*3e10*/  LDL R12, [R1+0x24] ;  /* 0x00002400010c7983 */ /* 0x010f220000100800 */
[----:B------:R-:W-:Y:S01]  /*3e20*/  FSETP.NEU.FTZ.AND P4, PT, R3, -INF , PT ;  /* 0xff8000000300780b */ /* 0x000fe20003f9d000 */
[----:B------:R-:W-:Y:S01]  /*3e30*/  @P3 IMAD R9, R0, 0x80, R9 ;  /* 0x0000008000093824 */ /* 0x000fe200078e0209 */
[----:B------:R-:W-:Y:S06]  /*3e40*/  PLOP3.LUT P3, PT, PT, PT, UP1, 0x80, 0x8 ;  /* 0x000000000008781c */ /* 0x000fec0003f6f018 */
[----:B------:R2:W-:Y:S01]  /*3e50*/  MUFU.TANH R234, R10 ;  /* 0x0000000a00ea7308 */ /* 0x0005e20000002400 */
[----:B-1----:R-:W4:Y:S01]  /*3e60*/  LDL R11, [R1+0x20] ;  /* 0x00002000010b7983 */ /* 0x002f220000100800 */
[C---:B------:R-:W-:Y:S01]  /*3e70*/  @P0 VIADD R0, R9.reuse, 0x1 ;  /* 0x0000000109000836 */ /* 0x040fe20000000000 */
[----:B------:R-:W-:Y:S02]  /*3e80*/  @P5 ISETP.GE.AND P5, PT, R9, UR37, PT ;  /* 0x0000002509005c0c */ /* 0x000fe4000bfa6270 */
[----:B------:R-:W-:Y:S02]  /*3e90*/  PLOP3.LUT P0, PT, PT, PT, UP1, 0x80, 0x8 ;  /* 0x000000000008781c */ /* 0x000fe40003f0f018 */
[----:B------:R-:W-:Y:S03]  /*3ea0*/  @P6 ISETP.GE.AND P6, PT, R0, UR37, PT ;  /* 0x0000002500006c0c */ /* 0x000fe6000bfc6270 */
[----:B------:R-:W-:Y:S01]  /*3eb0*/  MUFU.TANH R230, R6 ;  /* 0x0000000600e67308 */ /* 0x000fe20000002400 */
[----:B---3--:R-:W-:Y:S01]  /*3ec0*/  FMUL.FTZ R8, R3, 1.4426950216293334961 ;  /* 0x3fb8aa3b03087820 */ /* 0x008fe20000410000 */
[----:B------:R-:W-:Y:S01]  /*3ed0*/  MOV R0, R143 ;  /* 0x0000008f00007202 */ /* 0x000fe20000000f00 */
[----:B------:R-:W-:Y:S01]  /*3ee0*/  FMUL.FTZ R3, R2, 1.4426950216293334961 ;  /* 0x3fb8aa3b02037820 */ /* 0x000fe20000410000 */
[----:B------:R-:W-:Y:S02]  /*3ef0*/  @P3 FSEL R0, R143, -INF , !P5 ;  /* 0xff8000008f003808 */ /* 0x000fe40006800000 */
[----:B------:R-:W-:Y:S04]  /*3f00*/  FSEL R8, R8, RZ, P4 ;  /* 0x000000ff08087208 */ /* 0x000fe80002000000 */
[----:B------:R1:W3:Y:S01]  /*3f10*/  MUFU.TANH R229, R7 ;  /* 0x0000000700e57308 */ /* 0x0002e20000002400 */
[----:B------:R-:W-:Y:S01]  /*3f20*/  PLOP3.LUT P4, PT, PT, PT, UP1, 0x80, 0x8 ;  /* 0x000000000008781c */ /* 0x000fe20003f8f018 */
[----:B--2---:R-:W-:Y:S02]  /*3f30*/  IMAD.MOV.U32 R10, RZ, RZ, R49 ;  /* 0x000000ffff0a7224 */ /* 0x004fe400078e0031 */
[----:B------:R-:W-:Y:S01]  /*3f40*/  FFMA.FTZ R0, R0, UR9, -R8 ;  /* 0x0000000900007c23 */ /* 0x000fe20008010808 */
[----:B------:R-:W-:Y:S02]  /*3f50*/  @P0 FSEL R10, R49, -INF , !P6 ;  /* 0xff800000310a0808 */ /* 0x000fe40007000000 */
[----:B------:R-:W-:Y:S03]  /*3f60*/  FSETP.NEU.FTZ.AND P0, PT, R2, -INF , PT ;  /* 0xff8000000200780b */ /* 0x000fe60003f1d000 */
[----:B------:R2:W-:Y:S01]  /*3f70*/  MUFU.EX2 R149, R0 ;  /* 0x0000000000957308 */ /* 0x0005e20000000800 */
[----:B------:R-:W-:Y:S02]  /*3f80*/  PLOP3.LUT P3, PT, PT, PT, UP1, 0x80, 0x8 ;  /* 0x000000000008781c */ /* 0x000fe40003f6f018 */
[----:B------:R-:W-:Y:S02]  /*3f90*/  FSEL R3, R3, RZ, P0 ;  /* 0x000000ff03037208 */ /* 0x000fe40000000000 */
[----:B------:R-:W-:Y:S05]  /*3fa0*/  PLOP3.LUT P0, PT, PT, PT, UP1, 0x80, 0x8 ;  /* 0x000000000008781c */ /* 0x000fea0003f0f018 */
[----:B------:R-:W-:Y:S01]  /*3fb0*/  MUFU.TANH R232, R14 ;  /* 0x0000000e00e87308 */ /* 0x000fe20000002400 */
[----:B-1----:R-:W1:Y:S01]  /*3fc0*/  LDSM.16.M88.4 R4, [R223+0xd400] ;  /* 0x00d40000df04783b */ /* 0x002e620000000200 */
[----:B---3--:R-:W-:Y:S02]  /*3fd0*/  MOV R2, R229 ;  /* 0x000000e500027202 */ /* 0x008fe40000000f00 */
[----:B------:R-:W-:Y:S06]  /*3fe0*/  @P3 FSEL R2, R229, -INF , !P6 ;  /* 0xff800000e5023808 */ /* 0x000fec0007000000 */
[----:B------:R-:W-:Y:S01]  /*3ff0*/  MUFU.TANH R231, R15 ;  /* 0x0000000f00e77308 */ /* 0x000fe20000002400 */
[----:B--2---:R-:W-:Y:S01]  /*4000*/  IMAD.MOV.U32 R0, RZ, RZ, R230 ;  /* 0x000000ffff007224 */ /* 0x004fe200078e00e6 */
[----:B------:R-:W-:Y:S02]  /*4010*/  @P4 FSEL R0, R230, -INF , !P5 ;  /* 0xff800000e6004808 */ /* 0x000fe40006800000 */
[----:B------:R-:W-:Y:S03]  /*4020*/  PLOP3.LUT P3, PT, PT, PT, UP1, 0x80, 0x8 ;  /* 0x000000000008781c */ /* 0x000fe60003f6f018 */
[--C-:B------:R-:W-:Y:S03]  /*4030*/  FFMA.FTZ R0, R0, UR9, -R3.reuse ;  /* 0x0000000900007c23 */ /* 0x100fe60008010803 */
[----:B------:R-:W-:Y:S10]  /*4040*/  MUFU.TANH R164, R13 ;  /* 0x0000000d00a47308 */ /* 0x000ff40000002400 */
[----:B------:R2:W-:Y:S10]  /*4050*/  MUFU.EX2 R38, R0 ;  /* 0x0000000000267308 */ /* 0x0005f40000000800 */
[----:B------:R-:W-:Y:S10]  /*4060*/  MUFU.TANH R45, R16 ;  /* 0x00000010002d7308 */ /* 0x000ff40000002400 */
[----:B------:R-:W-:Y:S01]  /*4070*/  MUFU.TANH R42, R17 ;  /* 0x00000011002a7308 */ /* 0x000fe20000002400 */
[-C--:B-1----:R-:W-:Y:S03]  /*4080*/  HMMA.16816.F32.BF16 R20, R156, R4.reuse, R20 ;  /* 0x000000049c14723c */ /* 0x082fe60000041814 */
[----:B--2---:R-:W-:Y:S06]  /*4090*/  FFMA.FTZ R0, R2, UR9, -R3 ;  /* 0x0000000902007c23 */ /* 0x004fec0008010803 */
[----:B------:R1:W-:Y:S01]  /*40a0*/  MUFU.EX2 R37, R0 ;  /* 0x0000000000257308 */ /* 0x0003e20000000800 */
[C---:B------:R-:W-:Y:S04]  /*40b0*/  HMMA.16816.F32.BF16 R24, R136.reuse, R4, R24 ;  /* 0x000000048818723c */ /* 0x040fe80000041818 */
[----:B------:R-:W-:Y:S01]  /*40c0*/  FFMA.FTZ R4, R10, UR9, -R8 ;  /* 0x000000090a047c23 */ /* 0x000fe20008010808 */
[----:B------:R-:W-:Y:S01]  /*40d0*/  IMAD.MOV.U32 R10, RZ, RZ, R168 ;  /* 0x000000ffff0a7224 */ /* 0x000fe200078e00a8 */
[----:B------:R-:W-:Y:S03]  /*40e0*/  @P0 FSEL R10, R168, -INF , !P6 ;  /* 0xff800000a80a0808 */ /* 0x000fe60007000000 */
[----:B------:R-:W-:Y:S01]  /*40f0*/  MUFU.TANH R154, R18 ;  /* 0x00000012009a7308 */ /* 0x000fe20000002400 */
[-C--:B------:R-:W-:Y:S03]  /*4100*/  HMMA.16816.F32.BF16 R28, R136, R6.reuse, R28 ;  /* 0x00000006881c723c */ /* 0x080fe6000004181c */
[----:B------:R-:W-:Y:S01]  /*4110*/  FMUL.FTZ R20, R20, UR15 ;  /* 0x0000000f14147c20 */ /* 0x000fe20008410000 */
[----:B------:R-:W-:Y:S01]  /*4120*/  FMUL.FTZ R21, R21, UR15 ;  /* 0x0000000f15157c20 */ /* 0x000fe20008410000 */
[----:B------:R-:W-:Y:S01]  /*4130*/  FMUL.FTZ R23, R23, UR15 ;  /* 0x0000000f17177c20 */ /* 0x000fe20008410000 */
[----:B------:R-:W-:Y:S03]  /*4140*/  FMUL.FTZ R22, R22, UR15 ;  /* 0x0000000f16167c20 */ /* 0x000fe60008410000 */
[----:B------:R2:W-:Y:S01]  /*4150*/  MUFU.EX2 R48, R4 ;  /* 0x0000000400307308 */ /* 0x0005e20000000800 */
[----:B------:R-:W-:Y:S04]  /*4160*/  HMMA.16816.F32.BF16 R32, R156, R6, R32 ;  /* 0x000000069c20723c */ /* 0x000fe80000041820 */
[----:B-1----:R-:W-:Y:S01]  /*4170*/  IMAD.MOV.U32 R0, RZ, RZ, R169 ;  /* 0x000000ffff007224 */ /* 0x002fe200078e00a9 */
[----:B------:R-:W-:Y:S01]  /*4180*/  @P3 FSEL R0, R169, -INF , !P5 ;  /* 0xff800000a9003808 */ /* 0x000fe20006800000 */
[----:B------:R-:W-:Y:S01]  /*4190*/  FMUL.FTZ R25, R25, UR15 ;  /* 0x0000000f19197c20 */ /* 0x000fe20008410000 */
[----:B------:R-:W-:Y:S02]  /*41a0*/  PLOP3.LUT P3, PT, PT, PT, UP1, 0x80, 0x8 ;  /* 0x000000000008781c */ /* 0x000fe40003f6f018 */
[----:B------:R-:W1:Y:S01]  /*41b0*/  MUFU.TANH R155, R19 ;  /* 0x00000013009b7308 */ /* 0x000e620000002400 */
[----:B------:R-:W-:Y:S01]  /*41c0*/  FMUL.FTZ R24, R24, UR15 ;  /* 0x0000000f18187c20 */ /* 0x000fe20008410000 */
[----:B------:R-:W-:Y:S01]  /*41d0*/  FMUL.FTZ R26, R26, UR15 ;  /* 0x0000000f1a1a7c20 */ /* 0x000fe20008410000 */
[----:B------:R-:W-:Y:S01]  /*41e0*/  FMUL.FTZ R27, R27, UR15 ;  /* 0x0000000f1b1b7c20 */ /* 0x000fe20008410000 */
[----:B------:R-:W-:Y:S01]  /*41f0*/  FMUL.FTZ R28, R28, UR15 ;  /* 0x0000000f1c1c7c20 */ /* 0x000fe20008410000 */
[----:B------:R-:W-:Y:S01]  /*4200*/  FMUL.FTZ R29, R29, UR15 ;  /* 0x0000000f1d1d7c20 */ /* 0x000fe20008410000 */
[----:B------:R-:W-:Y:S01]  /*4210*/  FMUL.FTZ R30, R30, UR15 ;  /* 0x0000000f1e1e7c20 */ /* 0x000fe20008410000 */
[----:B------:R-:W-:Y:S01]  /*4220*/  FMUL.FTZ R31, R31, UR15 ;  /* 0x0000000f1f1f7c20 */ /* 0x000fe20008410000 */
[----:B--2---:R-:W-:Y:S02]  /*4230*/  MOV R4, R234 ;  /* 0x000000ea00047202 */ /* 0x004fe40000000f00 */
[----:B------:R-:W-:Y:S01]  /*4240*/  MUFU.TANH R41, R20 ;  /* 0x0000001400297308 */ /* 0x000fe20000002400 */
[----:B------:R-:W-:Y:S01]  /*4250*/  FMUL.FTZ R32, R32, UR15 ;  /* 0x0000000f20207c20 */ /* 0x000fe20008410000 */
[----:B------:R-:W-:Y:S01]  /*4260*/  FMUL.FTZ R34, R34, UR15 ;  /* 0x0000000f22227c20 */ /* 0x000fe20008410000 */
[----:B------:R-:W-:Y:S01]  /*4270*/  FMUL.FTZ R33, R33, UR15 ;  /* 0x0000000f21217c20 */ /* 0x000fe20008410000 */
[----:B------:R-:W-:Y:S01]  /*4280*/  FMUL.FTZ R35, R35, UR15 ;  /* 0x0000000f23237c20 */ /* 0x000fe20008410000 */
[----:B-1----:R-:W-:Y:S05]  /*4290*/  IMAD.MOV.U32 R7, RZ, RZ, R155 ;  /* 0x000000ffff077224 */ /* 0x002fea00078e009b */
        /* <DEDUP_REMOVED lines=13> */
[----:B------:R-:W1:Y:S10]  /*4370*/  MUFU.TANH R163, R30 ;  /* 0x0000001e00a37308 */ /* 0x000e740000002400 */
[----:B------:R-:W-:Y:S01]  /*4380*/  MUFU.TANH R162, R31 ;  /* 0x0000001f00a27308 */ /* 0x000fe20000002400 */
[C---:B----4-:R-:W-:Y:S01]  /*4390*/  FMUL.FTZ R2, R12.reuse, 1.4426950216293334961 ;  /* 0x3fb8aa3b0c027820 */ /* 0x050fe20000410000 */
[----:B------:R-:W-:Y:S04]  /*43a0*/  FSETP.NEU.FTZ.AND P4, PT, R12, -INF , PT ;  /* 0xff8000000c00780b */ /* 0x000fe80003f9d000 */
[----:B------:R-:W-:Y:S02]  /*43b0*/  FSEL R2, R2, RZ, P4 ;  /* 0x000000ff02027208 */ /* 0x000fe40002000000 */
[----:B------:R-:W-:Y:S01]  /*43c0*/  PLOP3.LUT P4, PT, PT, PT, UP1, 0x80, 0x8 ;  /* 0x000000000008781c */ /* 0x000fe20003f8f018 */
[C---:B------:R-:W-:Y:S01]  /*43d0*/  FMUL.FTZ R5, R11.reuse, 1.4426950216293334961 ;  /* 0x3fb8aa3b0b057820 */ /* 0x040fe20000410000 */
[----:B------:R-:W-:Y:S01]  /*43e0*/  FSETP.NEU.FTZ.AND P0, PT, R11, -INF , PT ;  /* 0xff8000000b00780b */ /* 0x000fe20003f1d000 */
[--C-:B------:R-:W-:Y:S01]  /*43f0*/  FFMA.FTZ R0, R0, UR9, -R2.reuse ;  /* 0x0000000900007c23 */ /* 0x100fe20008010802 */
[----:B------:R-:W2:Y:S01]  /*4400*/  LDL R11, [R1+0x30] ;  /* 0x00003000010b7983 */ /* 0x000ea20000100800 */
[----:B------:R-:W-:Y:S02]  /*4410*/  FFMA.FTZ R10, R10, UR9, -R2 ;  /* 0x000000090a0a7c23 */ /* 0x000fe40008010802 */
[----:B------:R3:W-:Y:S06]  /*4420*/  MUFU.EX2 R246, R0 ;  /* 0x0000000000f67308 */ /* 0x0007ec0000000800 */
[----:B------:R-:W-:Y:S02]  /*4430*/  @P4 FSEL R4, R234, -INF , !P5 ;  /* 0xff800000ea044808 */ /* 0x000fe40006800000 */
[----:B------:R-:W-:Y:S02]  /*4440*/  PLOP3.LUT P5, PT, PT, PT, UP1, 0x80, 0x8 ;  /* 0x000000000008781c */ /* 0x000fe40003faf018 */
[----:B------:R4:W2:Y:S01]  /*4450*/  MUFU.EX2 R245, R10 ;  /* 0x0000000a00f57308 */ /* 0x0008a20000000800 */
[----:B------:R-:W-:Y:S02]  /*4460*/  PLOP3.LUT P4, PT, PT, PT, UP1, 0x80, 0x8 ;  /* 0x000000000008781c */ /* 0x000fe40003f8f018 */
[----:B---3--:R-:W-:Y:S01]  /*4470*/  FSEL R0, R5, RZ, P0 ;  /* 0x000000ff05007208 */ /* 0x008fe20000000000 */
[----:B------:R-:W-:Y:S01]  /*4480*/  IMAD.MOV.U32 R5, RZ, RZ, R233 ;  /* 0x000000ffff057224 */ /* 0x000fe200078e00e9 */
[----:B------:R-:W-:Y:S02]  /*4490*/  @P3 FSEL R5, R233, -INF , !P6 ;  /* 0xff800000e9053808 */ /* 0x000fe40007000000 */
[----:B------:R-:W-:Y:S01]  /*44a0*/  PLOP3.LUT P0, PT, PT, PT, UP1, 0x80, 0x8 ;  /* 0x000000000008781c */ /* 0x000fe20003f0f018 */
[----:B------:R-:W-:Y:S01]  /*44b0*/  FFMA.FTZ R4, R4, UR9, -R0 ;  /* 0x0000000904047c23 */ /* 0x000fe20008010800 */
[----:B------:R-:W-:Y:S02]  /*44c0*/  PLOP3.LUT P3, PT, PT, PT, UP1, 0x80, 0x8 ;  /* 0x000000000008781c */ /* 0x000fe40003f6f018 */
[----:B------:R-:W-:Y:S01]  /*44d0*/  PLOP3.LUT P6, PT, PT, PT, UP1, 0x80, 0x8 ;  /* 0x000000000008781c */ /* 0x000fe20003fcf018 */
[----:B------:R3:W-:Y:S01]  /*44e0*/  MUFU.EX2 R251, R4 ;  /* 0x0000000400fb7308 */ /* 0x0007e20000000800 */
[----:B----4-:R-:W-:Y:S02]  /*44f0*/  IMAD.MOV.U32 R10, RZ, RZ, R164 ;  /* 0x000000ffff0a7224 */ /* 0x010fe400078e00a4 */
[----:B---3--:R-:W-:Y:S01]  /*4500*/  FFMA.FTZ R4, R5, UR9, -R0 ;  /* 0x0000000905047c23 */ /* 0x008fe20008010800 */
[----:B------:R-:W-:Y:S01]  /*4510*/  @P4 VIADD R5, R9, 0x9 ;  /* 0x0000000909054836 */ /* 0x000fe20000000000 */
[----:B------:R-:W-:Y:S05]  /*4520*/  PLOP3.LUT P4, PT, PT, PT, UP1, 0x80, 0x8 ;  /* 0x000000000008781c */ /* 0x000fea0003f8f018 */
[----:B------:R3:W-:Y:S02]  /*4530*/  MUFU.EX2 R250, R4 ;  /* 0x0000000400fa7308 */ /* 0x0007e40000000800 */
[----:B------:R-:W-:Y:S01]  /*4540*/  @P6 ISETP.GE.AND P6, PT, R5, UR37, PT ;  /* 0x0000002505006c0c */ /* 0x000fe2000bfc6270 */
[----:B------:R-:W-:Y:S02]  /*4550*/  IMAD.MOV.U32 R5, RZ, RZ, R231 ;  /* 0x000000ffff057224 */ /* 0x000fe400078e00e7 */
[----:B---3--:R-:W-:Y:S01]  /*4560*/  @P0 VIADD R4, R9, 0x8 ;  /* 0x0000000809040836 */ /* 0x008fe20000000000 */
[----:B------:R-:W-:Y:S04]  /*4570*/  PLOP3.LUT P0, PT, PT, PT, UP1, 0x80, 0x8 ;  /* 0x000000000008781c */ /* 0x000fe80003f0f018 */
[----:B------:R-:W-:Y:S02]  /*4580*/  @P5 ISETP.GE.AND P5, PT, R4, UR37, PT ;  /* 0x0000002504005c0c */ /* 0x000fe4000bfa6270 */
[----:B------:R-:W-:Y:S02]  /*4590*/  MOV R4, R165 ;  /* 0x000000a500047202 */ /* 0x000fe40000000f00 */
[----:B------:R-:W-:Y:S02]  /*45a0*/  @P3 FSEL R4, R165, -INF , !P5 ;  /* 0xff800000a5043808 */ /* 0x000fe40006800000 */
[----:B------:R-:W-:Y:S03]  /*45b0*/  PLOP3.LUT P3, PT, PT, PT, UP1, 0x80, 0x8 ;  /* 0x000000000008781c */ /* 0x000fe60003f6f018 */
[--C-:B------:R-:W-:Y:S01]  /*45c0*/  FFMA.FTZ R4, R4, UR9, -R2.reuse ;  /* 0x0000000904047c23 */ /* 0x100fe20008010802 */
[----:B------:R-:W-:Y:S02]  /*45d0*/  @P0 FSEL R10, R164, -INF , !P6 ;  /* 0xff800000a40a0808 */ /* 0x000fe40007000000 */
[----:B------:R-:W-:Y:S01]  /*45e0*/  PLOP3.LUT P0, PT, PT, PT, UP1, 0x80, 0x8 ;  /* 0x000000000008781c */ /* 0x000fe20003f0f018 */
[----:B------:R3:W-:Y:S02]  /*45f0*/  MUFU.EX2 R242, R4 ;  /* 0x0000000400f27308 */ /* 0x0007e40000000800 */
[----:B------:R-:W-:Y:S04]  /*4600*/  FFMA.FTZ R6, R10, UR9, -R2 ;  /* 0x000000090a067c23 */ /* 0x000fe80008010802 */
[----:B------:R-:W-:Y:S02]  /*4610*/  @P3 FSEL R5, R231, -INF , !P6 ;  /* 0xff800000e7053808 */ /* 0x000fe40007000000 */
[----:B------:R-:W-:Y:S02]  /*4620*/  PLOP3.LUT P3, PT, PT, PT, UP1, 0x80, 0x8 ;  /* 0x000000000008781c */ /* 0x000fe40003f6f018 */
[----:B------:R4:W-:Y:S01]  /*4630*/  MUFU.EX2 R241, R6 ;  /* 0x0000000600f17308 */ /* 0x0009e20000000800 */
[----:B---3--:R-:W-:Y:S02]  /*4640*/  MOV R4, R232 ;  /* 0x000000e800047202 */ /* 0x008fe40000000f00 */
[----:B------:R-:W-:Y:S02]  /*4650*/  @P4 FSEL R4, R232, -INF , !P5 ;  /* 0xff800000e8044808 */ /* 0x000fe40006800000 */
[----:B------:R-:W-:Y:S03]  /*4660*/  PLOP3.LUT P4, PT, PT, PT, UP1, 0x80, 0x8 ;  /* 0x000000000008781c */ /* 0x000fe60003f8f018 */
[----:B------:R-:W-:Y:S01]  /*4670*/  FFMA.FTZ R4, R4, UR9, -R0 ;  /* 0x0000000904047c23 */ /* 0x000fe20008010800 */
[----:B----4-:R-:W-:Y:S03]  /*4680*/  IMAD.MOV.U32 R6, RZ, RZ, R154 ;  /* 0x000000ffff067224 */ /* 0x010fe600078e009a */
[----:B------:R3:W-:Y:S06]  /*4690*/  MUFU.EX2 R249, R4 ;  /* 0x0000000400f97308 */ /* 0x0007ec0000000800 */
[----:B------:R-:W-:Y:S02]  /*46a0*/  @P4 FSEL R6, R154, -INF , !P5 ;  /* 0xff8000009a064808 */ /* 0x000fe40006800000 */
[----:B------:R-:W-:Y:S01]  /*46b0*/  PLOP3.LUT P4, PT, PT, PT, UP1, 0x80, 0x8 ;  /* 0x000000000008781c */ /* 0x000fe20003f8f018 */
[----:B---3--:R-:W-:Y:S01]  /*46c0*/  FFMA.FTZ R4, R5, UR9, -R0 ;  /* 0x0000000905047c23 */ /* 0x008fe20008010800 */
[----:B------:R-:W-:Y:S02]  /*46d0*/  MOV R5, R42 ;  /* 0x0000002a00057202 */ /* 0x000fe40000000f00 */
[----:B------:R-:W-:Y:S01]  /*46e0*/  @P3 FSEL R5, R42, -INF , !P6 ;  /* 0xff8000002a053808 */ /* 0x000fe20007000000 */
[----:B------:R3:W-:Y:S01]  /*46f0*/  MUFU.EX2 R248, R4 ;  /* 0x0000000400f87308 */ /* 0x0007e20000000800 */
[----:B------:R-:W-:Y:S01]  /*4700*/  PLOP3.LUT P3, PT, PT, PT, UP1, 0x80, 0x8 ;  /* 0x000000000008781c */ /* 0x000fe20003f6f018 */
[----:B---3--:R-:W-:Y:S01]  /*4710*/  IMAD.MOV.U32 R4, RZ, RZ, R45 ;  /* 0x000000ffff047224 */ /* 0x008fe200078e002d */
        /* <DEDUP_REMOVED lines=8> */
[----:B---3--:R-:W-:Y:S01]  /*47a0*/  FFMA.FTZ R4, R5, UR9, -R8 ;  /* 0x0000000905047c23 */ /* 0x008fe20008010808 */
[----:B------:R-:W-:Y:S02]  /*47b0*/  @P3 IADD3 R5, PT, PT, R9, 0x10, RZ ;  /* 0x0000001009053810 */ /* 0x000fe40007ffe0ff */
[----:B------:R-:W-:Y:S01]  /*47c0*/  PLOP3.LUT P3, PT, PT, PT, UP1, 0x80, 0x8 ;  /* 0x000000000008781c */ /* 0x000fe20003f6f018 */
[----:B------:R3:W4:Y:S01]  /*47d0*/  MUFU.EX2 R46, R4 ;  /* 0x00000004002e7308 */ /* 0x0007220000000800 */
[----:B------:R-:W-:Y:S01]  /*47e0*/  @P5 ISETP.GE.AND P5, PT, R5, UR37, PT ;  /* 0x0000002505005c0c */ /* 0x000fe2000bfa6270 */
[----:B------:R-:W-:Y:S01]  /*47f0*/  FFMA.FTZ R5, R7, UR9, -R3 ;  /* 0x0000000907057c23 */ /* 0x000fe20008010803 */
[----:B-1----:R-:W-:Y:S07]  /*4800*/  IMAD.MOV.U32 R7, RZ, RZ, R163 ;  /* 0x000000ffff077224 */ /* 0x002fee00078e00a3 */
[----:B------:R1:W-:Y:S01]  /*4810*/  MUFU.EX2 R170, R5 ;  /* 0x0000000500aa7308 */ /* 0x0003e20000000800 */
[----:B---3--:R-:W-:Y:S01]  /*4820*/  FFMA.FTZ R4, R6, UR9, -R3 ;  /* 0x0000000906047c23 */ /* 0x008fe20008010803 */
[----:B------:R-:W-:Y:S01]  /*4830*/  @P4 VIADD R6, R9, 0x11 ;  /* 0x0000001109064836 */ /* 0x000fe20000000000 */
[----:B------:R-:W-:Y:S07]  /*4840*/  PLOP3.LUT P4, PT, PT, PT, UP1, 0x80, 0x8 ;  /* 0x000000000008781c */ /* 0x000fee0003f8f018 */
[----:B------:R3:W-:Y:S01]  /*4850*/  MUFU.EX2 R171, R4 ;  /* 0x0000000400ab7308 */ /* 0x0007e20000000800 */
[----:B------:R-:W-:Y:S01]  /*4860*/  @P6 ISETP.GE.AND P6, PT, R6, UR37, PT ;  /* 0x0000002506006c0c */ /* 0x000fe2000bfc6270 */
[----:B------:R-:W-:Y:S01]  /*4870*/  IMAD.MOV.U32 R6, RZ, RZ, R152 ;  /* 0x000000ffff067224 */ /* 0x000fe200078e0098 */
[----:B-1----:R-:W-:Y:S02]  /*4880*/  MOV R5, R227 ;  /* 0x000000e300057202 */ /* 0x002fe40000000f00 */
[----:B------:R-:W-:Y:S02]  /*4890*/  @P3 FSEL R5, R227, -INF , !P6 ;  /* 0xff800000e3053808 */ /* 0x000fe40007000000 */
[----:B------:R-:W-:Y:S01]  /*48a0*/  PLOP3.LUT P3, PT, PT, PT, UP1, 0x80, 0x8 ;  /* 0x000000000008781c */ /* 0x000fe20003f6f018 */
[----:B---3--:R-:W-:Y:S01]  /*48b0*/  IMAD.MOV.U32 R4, RZ, RZ, R41 ;  /* 0x000000ffff047224 */ /* 0x008fe200078e0029 */
        /* <DEDUP_REMOVED lines=8> */
[----:B------:R-:W-:Y:S01]  /*4940*/  MOV R6, R161 ;  /* 0x000000a100067202 */ /* 0x000fe20000000f00 */
[----:B------:R1:W3:Y:S08]  /*4950*/  MUFU.EX2 R43, R4 ;  /* 0x00000004002b7308 */ /* 0x0002f00000000800 */
[----:B------:R-:W-:Y:S02]  /*4960*/  @P0 FSEL R6, R161, -INF , !P5 ;  /* 0xff800000a1060808 */ /* 0x000fe40006800000 */
[----:B------:R-:W-:Y:S03]  /*4970*/  PLOP3.LUT P0, PT, PT, PT, UP1, 0x80, 0x8 ;  /* 0x000000000008781c */ /* 0x000fe60003f0f018 */
[----:B------:R-:W-:Y:S01]  /*4980*/  FFMA.FTZ R6, R6, UR9, -R2 ;  /* 0x0000000906067c23 */ /* 0x000fe20008010802 */
[----:B------:R4:W-:Y:S10]  /*4990*/  MUFU.EX2 R158, R5 ;  /* 0x00000005009e7308 */ /* 0x0009f40000000800 */
[----:B------:R3:W-:Y:S01]  /*49a0*/  MUFU.EX2 R238, R6 ;  /* 0x0000000600ee7308 */ /* 0x0007e20000000800 */
[----:B-1----:R-:W-:Y:S01]  /*49b0*/  IMAD.MOV.U32 R4, RZ, RZ, R153 ;  /* 0x000000ffff047224 */ /* 0x002fe200078e0099 */
[----:B------:R-:W-:Y:S02]  /*49c0*/  @P3 FSEL R4, R153, -INF , !P6 ;  /* 0xff80000099043808 */ /* 0x000fe40007000000 */
[----:B------:R-:W-:Y:S03]  /*49d0*/  PLOP3.LUT P3, PT, PT, PT, UP1, 0x80, 0x8 ;  /* 0x000000000008781c */ /* 0x000fe60003f6f018 */
[----:B------:R-:W-:Y:S01]  /*49e0*/  FFMA.FTZ R4, R4, UR9, -R3 ;  /* 0x0000000904047c23 */ /* 0x000fe20008010803 */
[----:B----4-:R-:W-:Y:S03]  /*49f0*/  IMAD.MOV.U32 R5, RZ, RZ, R166 ;  /* 0x000000ffff057224 */ /* 0x010fe600078e00a6 */
[----:B------:R1:W-:Y:S06]  /*4a00*/  MUFU.EX2 R159, R4 ;  /* 0x00000004009f7308 */ /* 0x0003ec0000000800 */
[----:B------:R-:W-:Y:S02]  /*4a10*/  @P3 FSEL R5, R166, -INF , !P5 ;  /* 0xff800000a6053808 */ /* 0x000fe40006800000 */
[----:B------:R-:W-:Y:S02]  /*4a20*/  PLOP3.LUT P3, PT, PT, PT, UP1, 0x80, 0x8 ;  /* 0x000000000008781c */ /* 0x000fe40003f6f018 */
[----:B---3--:R-:W-:Y:S02]  /*4a30*/  MOV R6, R167 ;  /* 0x000000a700067202 */ /* 0x008fe40000000f00 */
[----:B------:R-:W-:Y:S02]  /*4a40*/  PLOP3.LUT P5, PT, PT, PT, UP1, 0x80, 0x8 ;  /* 0x000000000008781c */ /* 0x000fe40003faf018 */
[----:B------:R-:W-:Y:S02]  /*4a50*/  @P0 FSEL R6, R167, -INF , !P6 ;  /* 0xff800000a7060808 */ /* 0x000fe40007000000 */
[----:B------:R-:W-:Y:S01]  /*4a60*/  PLOP3.LUT P0, PT, PT, PT, UP1, 0x80, 0x8 ;  /* 0x000000000008781c */ /* 0x000fe20003f0f018 */
[----:B-1----:R-:W-:Y:S01]  /*4a70*/  IMAD.MOV.U32 R4, RZ, RZ, R160 ;  /* 0x000000ffff047224 */ /* 0x002fe200078e00a0 */
[----:B------:R-:W-:Y:S02]  /*4a80*/  @P4 FSEL R4, R160, -INF , !P6 ;  /* 0xff800000a0044808 */ /* 0x000fe40007000000 */
[----:B------:R-:W-:Y:S02]  /*4a90*/  PLOP3.LUT P4, PT, PT, PT, UP1, 0x80, 0x8 ;  /* 0x000000000008781c */ /* 0x000fe40003f8f018 */
[----:B------:R-:W-:Y:S01]  /*4aa0*/  PLOP3.LUT P6, PT, PT, PT, UP1, 0x80, 0x8 ;  /* 0x000000000008781c */ /* 0x000fe20003fcf018 */
[----:B------:R-:W-:Y:S01]  /*4ab0*/  FFMA.FTZ R4, R4, UR9, -R2 ;  /* 0x0000000904047c23 */ /* 0x000fe20008010802 */
[----:B--2---:R-:W-:Y:S02]  /*4ac0*/  LEA R144, R11, UR4, 0x1 ;  /* 0x000000040b907c11 */ /* 0x004fe4000f8e08ff */
[----:B------:R-:W-:Y:S01]  /*4ad0*/  MOV R11, 0x10 ;  /* 0x00000010000b7802 */ /* 0x000fe20000000f00 */
[----:B------:R1:W-:Y:S02]  /*4ae0*/  MUFU.EX2 R237, R4 ;  /* 0x0000000400ed7308 */ /* 0x0003e40000000800 */
[C---:B------:R-:W-:Y:S01]  /*4af0*/  VIADD R147, R144.reuse, 0x13020 ;  /* 0x0001302090937836 */ /* 0x040fe20000000000 */
[----:B------:R-:W-:Y:S01]  /*4b00*/  SEL R11, R11, 0xfffffff0, !P2 ;  /* 0xfffffff00b0b7807 */ /* 0x000fe20005000000 */
[----:B------:R-:W-:Y:S02]  /*4b10*/  VIADD R148, R144, 0x13000 ;  /* 0x0001300090947836 */ /* 0x000fe40000000000 */
[--C-:B-1----:R-:W-:Y:S01]  /*4b20*/  FFMA.FTZ R4, R5, UR9, -R0.reuse ;  /* 0x0000000905047c23 */ /* 0x102fe20008010800 */
[C---:B------:R-:W-:Y:S01]  /*4b30*/  @P4 VIADD R5, R9.reuse, 0x18 ;  /* 0x0000001809054836 */ /* 0x040fe20000000000 */
[----:B------:R-:W-:Y:S01]  /*4b40*/  PLOP3.LUT P4, PT, PT, PT, UP1, 0x80, 0x8 ;  /* 0x000000000008781c */ /* 0x000fe20003f8f018 */
[----:B------:R-:W-:Y:S01]  /*4b50*/  @P3 VIADD R9, R9, 0x19 ;  /* 0x0000001909093836 */ /* 0x000fe20000000000 */
[----:B------:R1:W-:Y:S01]  /*4b60*/  MUFU.EX2 R244, R4 ;  /* 0x0000000400f47308 */ /* 0x0003e20000000800 */
[----:B------:R-:W-:Y:S02]  /*4b70*/  PLOP3.LUT P3, PT, PT, PT, UP1, 0x80, 0x8 ;  /* 0x000000000008781c */ /* 0x000fe40003f6f018 */
[----:B------:R-:W-:Y:S01]  /*4b80*/  @P5 ISETP.GE.AND P5, PT, R5, UR37, PT ;  /* 0x0000002505005c0c */ /* 0x000fe2000bfa6270 */
[----:B------:R-:W-:Y:S01]  /*4b90*/  FFMA.FTZ R5, R6, UR9, -R0 ;  /* 0x0000000906057c23 */ /* 0x000fe20008010800 */
[----:B------:R-:W-:Y:S01]  /*4ba0*/  @P6 ISETP.GE.AND P6, PT, R9, UR37, PT ;  /* 0x0000002509006c0c */ /* 0x000fe2000bfc6270 */
[----:B------:R-:W-:Y:S04]  /*4bb0*/  IMAD.MOV.U32 R6, RZ, RZ, R150 ;  /* 0x000000ffff067224 */ /* 0x000fe800078e0096 */
[----:B------:R2:W-:Y:S01]  /*4bc0*/  MUFU.EX2 R243, R5 ;  /* 0x0000000500f37308 */ /* 0x0005e20000000800 */
[----:B------:R-:W-:Y:S02]  /*4bd0*/  @P4 FSEL R6, R150, -INF , !P6 ;  /* 0xff80000096064808 */ /* 0x000fe40007000000 */
[----:B------:R-:W-:Y:S02]  /*4be0*/  PLOP3.LUT P4, PT, PT, PT, UP1, 0x80, 0x8 ;  /* 0x000000000008781c */ /* 0x000fe40003f8f018 */
[----:B-1----:R-:W-:Y:S02]  /*4bf0*/  MOV R4, R151 ;  /* 0x0000009700047202 */ /* 0x002fe40000000f00 */
[----:B------:R-:W-:Y:S02]  /*4c00*/  @P0 FSEL R4, R151, -INF , !P5 ;  /* 0xff80000097040808 */ /* 0x000fe40006800000 */
[----:B------:R-:W-:Y:S03]  /*4c10*/  PLOP3.LUT P0, PT, PT, PT, UP1, 0x80, 0x8 ;  /* 0x000000000008781c */ /* 0x000fe60003f0f018 */
[--C-:B------:R-:W-:Y:S01]  /*4c20*/  FFMA.FTZ R4, R4, UR9, -R2.reuse ;  /* 0x0000000904047c23 */ /* 0x100fe20008010802 */
[----:B------:R-:W-:Y:S01]  /*4c30*/  FFMA.FTZ R2, R6, UR9, -R2 ;  /* 0x0000000906027c23 */ /* 0x000fe20008010802 */
[----:B--2---:R-:W-:Y:S01]  /*4c40*/  IMAD.MOV.U32 R5, RZ, RZ, R36 ;  /* 0x000000ffff057224 */ /* 0x004fe200078e0024 */
[----:B------:R-:W-:Y:S01]  /*4c50*/  @P3 FSEL R5, R36, -INF , !P5 ;  /* 0xff80000024053808 */ /* 0x000fe20006800000 */
[----:B------:R1:W-:Y:S01]  /*4c60*/  MUFU.EX2 R236, R4 ;  /* 0x0000000400ec7308 */ /* 0x0003e20000000800 */
[----:B------:R-:W-:Y:S02]  /*4c70*/  PLOP3.LUT P3, PT, PT, PT, UP1, 0x80, 0x8 ;  /* 0x000000000008781c */ /* 0x000fe40003f6f018 */
[----:B------:R-:W-:Y:S07]  /*4c80*/  F2FP.BF16.F32.PACK_AB R6, R37, R38 ;  /* 0x000000262506723e */ /* 0x000fee00000010ff */
[----:B------:R2:W-:Y:S01]  /*4c90*/  MUFU.EX2 R235, R2 ;  /* 0x0000000200eb7308 */ /* 0x0005e20000000800 */
[----:B------:R3:W-:Y:S01]  /*4ca0*/  STS [R144+0x13400], R6 ;  /* 0x0134000690007388 */ /* 0x0007e20000000800 */
[----:B-1----:R-:W-:Y:S02]  /*4cb0*/  MOV R4, R252 ;  /* 0x000000fc00047202 */ /* 0x002fe40000000f00 */
[----:B------:R-:W-:Y:S02]  /*4cc0*/  @P0 FSEL R4, R252, -INF , !P6 ;  /* 0xff800000fc040808 */ /* 0x000fe40007000000 */
[----:B------:R-:W-:Y:S01]  /*4cd0*/  PLOP3.LUT P0, PT, PT, PT, UP1, 0x80, 0x8 ;  /* 0x000000000008781c */ /* 0x000fe20003f0f018 */
[----:B--2---:R-:W-:Y:S01]  /*4ce0*/  FFMA.FTZ R2, R5, UR9, -R8 ;  /* 0x0000000905027c23 */ /* 0x004fe20008010808 */
[----:B------:R-:W-:Y:S01]  /*4cf0*/  IMAD.MOV.U32 R5, RZ, RZ, R146 ;  /* 0x000000ffff057224 */ /* 0x000fe200078e0092 */
[----:B------:R-:W-:Y:S01]  /*4d00*/  @P4 FSEL R5, R146, -INF , !P5 ;  /* 0xff80000092054808 */ /* 0x000fe20006800000 */
[----:B------:R-:W-:Y:S01]  /*4d10*/  FFMA.FTZ R8, R4, UR9, -R8 ;  /* 0x0000000904087c23 */ /* 0x000fe20008010808 */
[----:B------:R1:W-:Y:S01]  /*4d20*/  MUFU.EX2 R40, R2 ;  /* 0x0000000200287308 */ /* 0x0003e20000000800 */
[----:B------:R-:W-:Y:S01]  /*4d30*/  IMAD.MOV.U32 R4, RZ, RZ, R145 ;  /* 0x000000ffff047224 */ /* 0x000fe200078e0091 */
[----:B------:R-:W-:Y:S01]  /*4d40*/  @P3 FSEL R4, R145, -INF , !P6 ;  /* 0xff80000091043808 */ /* 0x000fe20007000000 */
[--C-:B------:R-:W-:Y:S01]  /*4d50*/  FFMA.FTZ R5, R5, UR9, -R3.reuse ;  /* 0x0000000905057c23 */ /* 0x100fe20008010803 */
[----:B------:R-:W-:Y:S04]  /*4d60*/  PLOP3.LUT P4, PT, PT, PT, UP1, 0x80, 0x8 ;  /* 0x000000000008781c */ /* 0x000fe80003f8f018 */
[----:B------:R-:W-:Y:S01]  /*4d70*/  @P0 FSEL R7, R163, -INF , !P5 ;  /* 0xff800000a3070808 */ /* 0x000fe20006800000 */
[----:B------:R-:W-:Y:S01]  /*4d80*/  FFMA.FTZ R3, R4, UR9, -R3 ;  /* 0x0000000904037c23 */ /* 0x000fe20008010803 */
[----:B------:R2:W-:Y:S01]  /*4d90*/  MUFU.EX2 R157, R5 ;  /* 0x00000005009d7308 */ /* 0x0005e20000000800 */
[----:B------:R-:W-:Y:S02]  /*4da0*/  IADD3 R4, PT, PT, R11, R144, RZ ;  /* 0x000000900b047210 */ /* 0x000fe40007ffe0ff */
[----:B---3--:R-:W-:Y:S07]  /*4db0*/  F2FP.BF16.F32.PACK_AB R6, R245, R246 ;  /* 0x000000f6f506723e */ /* 0x008fee00000010ff */
[----:B------:R3:W4:Y:S01]  /*4dc0*/  MUFU.EX2 R156, R3 ;  /* 0x00000003009c7308 */ /* 0x0007220000000800 */
[----:B-1----:R-:W-:Y:S05]  /*4dd0*/  F2FP.BF16.F32.PACK_AB R2, R48, R149 ;  /* 0x000000953002723e */ /* 0x002fea00000010ff */
[----:B------:R1:W-:Y:S04]  /*4de0*/  STS [R144+0x13000], R2 ;  /* 0x0130000290007388 */ /* 0x0003e80000000800 */
[----:B------:R4:W1:Y:S01]  /*4df0*/  MUFU.EX2 R39, R8 ;  /* 0x0000000800277308 */ /* 0x0008620000000800 */
[----:B--2---:R-:W-:Y:S05]  /*4e00*/  F2FP.BF16.F32.PACK_AB R5, R46, R47 ;  /* 0x0000002f2e05723e */ /* 0x004fea00000010ff */
[----:B------:R2:W-:Y:S01]  /*4e10*/  STS [R4+0x13000], R5 ;  /* 0x0130000504007388 */ /* 0x0005e20000000800 */
[----:B---3--:R-:W-:Y:S01]  /*4e20*/  FFMA.FTZ R3, R7, UR9, -R0 ;  /* 0x0000000907037c23 */ /* 0x008fe20008010800 */
[----:B------:R-:W-:Y:S03]  /*4e30*/  F2FP.BF16.F32.PACK_AB R7, R43, R44 ;  /* 0x0000002c2b07723e */ /* 0x000fe600000010ff */
[----:B------:R3:W-:Y:S01]  /*4e40*/  MUFU.EX2 R240, R3 ;  /* 0x0000000300f07308 */ /* 0x0007e20000000800 */
[----:B----4-:R-:W-:Y:S01]  /*4e50*/  IMAD.MOV.U32 R8, RZ, RZ, R162 ;  /* 0x000000ffff087224 */ /* 0x010fe200078e00a2 */
[----:B------:R-:W-:Y:S02]  /*4e60*/  @P4 FSEL R8, R162, -INF , !P6 ;  /* 0xff800000a2084808 */ /* 0x000fe40007000000 */
[----:B-1----:R-:W-:Y:S03]  /*4e70*/  F2FP.BF16.F32.PACK_AB R2, R170, R171 ;  /* 0x000000abaa02723e */ /* 0x002fe600000010ff */
[----:B------:R-:W-:Y:S01]  /*4e80*/  FFMA.FTZ R0, R8, UR9, -R0 ;  /* 0x0000000908007c23 */ /* 0x000fe20008010800 */
[----:B------:R-:W-:Y:S01]  /*4e90*/  F2FP.BF16.F32.PACK_AB R8, R248, R249 ;  /* 0x000000f9f808723e */ /* 0x000fe200000010ff */
[----:B------:R1:W-:Y:S02]  /*4ea0*/  STS [R4+0x13400], R2 ;  /* 0x0134000204007388 */ /* 0x0003e40000000800 */
[----:B------:R4:W1:Y:S01]  /*4eb0*/  MUFU.EX2 R239, R0 ;  /* 0x0000000000ef7308 */ /* 0x0008620000000800 */
[----:B---3--:R-:W-:Y:S02]  /*4ec0*/  F2FP.BF16.F32.PACK_AB R3, R241, R242 ;  /* 0x000000f2f103723e */ /* 0x008fe400000010ff */
[----:B--2---:R-:W-:Y:S01]  /*4ed0*/  F2FP.BF16.F32.PACK_AB R5, R250, R251 ;  /* 0x000000fbfa05723e */ /* 0x004fe200000010ff */
[----:B------:R2:W-:Y:S04]  /*4ee0*/  STS [R144+0x14000], R6 ;  /* 0x0140000690007388 */ /* 0x0005e80000000800 */
[----:B------:R3:W-:Y:S04]  /*4ef0*/  STS [R144+0x14400], R5 ;  /* 0x0144000590007388 */ /* 0x0007e80000000800 */
[----:B------:R3:W-:Y:S04]  /*4f00*/  STS [R4+0x14000], R3 ;  /* 0x0140000304007388 */ /* 0x0007e80000000800 */
[----:B------:R3:W-:Y:S01]  /*4f10*/  STS [R4+0x14400], R8 ;  /* 0x0144000804007388 */ /* 0x0007e20000000800 */
[----:B----4-:R-:W-:Y:S02]  /*4f20*/  F2FP.BF16.F32.PACK_AB R0, R156, R157 ;  /* 0x0000009d9c00723e */ /* 0x010fe400000010ff */
[----:B-1----:R-:W-:Y:S01]  /*4f30*/  MOV R2, R147 ;  /* 0x0000009300027202 */ /* 0x002fe20000000f00 */
[----:B------:R-:W-:Y:S01]  /*4f40*/  @P1 VIADD R2, R148, 0xffffffe0 ;  /* 0xffffffe094021836 */ /* 0x000fe20000000000 */
[----:B--2---:R-:W-:Y:S04]  /*4f50*/  F2FP.BF16.F32.PACK_AB R6, R159, R158 ;  /* 0x0000009e9f06723e */ /* 0x004fe800000010ff */
[----:B------:R1:W-:Y:S01]  /*4f60*/  STS [R2], R7 ;  /* 0x0000000702007388 */ /* 0x0003e20000000800 */
[----:B---3--:R-:W-:Y:S03]  /*4f70*/  F2FP.BF16.F32.PACK_AB R5, R39, R40 ;  /* 0x000000282705723e */ /* 0x008fe600000010ff */
[----:B------:R2:W-:Y:S01]  /*4f80*/  STS [R2+0x400], R6 ;  /* 0x0004000602007388 */ /* 0x0005e20000000800 */
[----:B------:R-:W-:Y:S02]  /*4f90*/  IADD3 R3, PT, PT, R11, R2, RZ ;  /* 0x000000020b037210 */ /* 0x000fe40007ffe0ff */
[----:B------:R-:W-:Y:S03]  /*4fa0*/  F2FP.BF16.F32.PACK_AB R4, R239, R240 ;  /* 0x000000f0ef04723e */ /* 0x000fe600000010ff */
[----:B------:R3:W-:Y:S04]  /*4fb0*/  STS [R3], R5 ;  /* 0x0000000503007388 */ /* 0x0007e80000000800 */
[----:B------:R4:W-:Y:S01]  /*4fc0*/  STS [R3+0x400], R0 ;  /* 0x0004000003007388 */ /* 0x0009e20000000800 */
[----:B-1----:R-:W-:Y:S02]  /*4fd0*/  F2FP.BF16.F32.PACK_AB R7, R237, R238 ;  /* 0x000000eeed07723e */ /* 0x002fe400000010ff */
[----:B--2---:R-:W-:Y:S03]  /*4fe0*/  F2FP.BF16.F32.PACK_AB R6, R243, R244 ;  /* 0x000000f4f306723e */ /* 0x004fe600000010ff */
[----:B------:R-:W-:Y:S04]  /*4ff0*/  STS [R2+0x1000], R7 ;  /* 0x0010000702007388 */ /* 0x000fe80000000800 */
[----:B------:R1:W-:Y:S01]  /*5000*/  STS [R2+0x1400], R6 ;  /* 0x0014000602007388 */ /* 0x0003e20000000800 */
[----:B---3--:R-:W-:Y:S03]  /*5010*/  F2FP.BF16.F32.PACK_AB R5, R235, R236 ;  /* 0x000000eceb05723e */ /* 0x008fe600000010ff */
[----:B------:R-:W-:Y:S01]  /*5020*/  STS [R3+0x1400], R4 ;  /* 0x0014000403007388 */ /* 0x000fe20000000800 */
[----:B----4-:R-:W-:Y:S03]  /*5030*/  LEA R0, R226, UR4, 0x1 ;  /* 0x00000004e2007c11 */ /* 0x010fe6000f8e08ff */
[----:B------:R2:W-:Y:S04]  /*5040*/  STS [R3+0x1000], R5 ;  /* 0x0010000503007388 */ /* 0x0005e80000000800 */
[----:B------:R-:W3:Y:S08]  /*5050*/  LDSM.16.M88.4 R32, [R0+0x6000] ;  /* 0x006000000020783b */ /* 0x000ef00000000200 */
[----:B------:R-:W4:Y:S01]  /*5060*/  LDSM.16.M88.4 R28, [R0+0x6800] ;  /* 0x00680000001c783b */ /* 0x000f220000000200 */
[C---:B-1----:R-:W-:Y:S01]  /*5070*/  IADD3 R2, PT, PT, R0.reuse, 0x6020, RZ ;  /* 0x0000602000027810 */ /* 0x042fe20007ffe0ff */
[----:B--2---:R-:W-:Y:S04]  /*5080*/  VIADD R3, R0, 0x6000 ;  /* 0x0000600000037836 */ /* 0x004fe80000000000 */
[----:B------:R-:W-:Y:S01]  /*5090*/  @P2 VIADD R2, R3, 0xffffffe0 ;  /* 0xffffffe003022836 */ /* 0x000fe20000000000 */
[----:B------:R-:W-:Y:S04]  /*50a0*/  MOV R3, R143 ;  /* 0x0000008f00037202 */ /* 0x000fe80000000f00 */
        /* <DEDUP_REMOVED lines=41> */
[----:B------:R-:W-:Y:S01]  /*5340*/  ISETP.NE.AND P6, PT, R0, RZ, PT ;  /* 0x000000ff0000720c */ /* 0x000fe20003fc5270 */
        /* <DEDUP_REMOVED lines=16> */
[----:B-1----:R-:W-:Y:S01]  /*5450*/  MOV R2, R147 ;  /* 0x0000009300027202 */ /* 0x002fe20000000f00 */
        /* <DEDUP_REMOVED lines=10> */
[C---:B------:R-:W-:Y:S01]  /*5500*/  FADD.FTZ R17, -R143.reuse, R17 ;  /* 0x000000118f117221 */ /* 0x040fe20000010100 */
[----:B------:R-:W-:Y:S01]  /*5510*/  FADD.FTZ R21, -R143, R21 ;  /* 0x000000158f157221 */ /* 0x000fe20000010100 */
[----:B------:R-:W-:Y:S01]  /*5520*/  FMUL.FTZ R149, R149, R4 ;  /* 0x0000000495957220 */ /* 0x000fe20000410000 */
[----:B------:R-:W-:Y:S01]  /*5530*/  IMAD.MOV.U32 R4, RZ, RZ, R3 ;  /* 0x000000ffff047224 */ /* 0x000fe200078e0003 */
[----:B------:R-:W-:Y:S01]  /*5540*/  LOP3.LUT R3, R228, 0x8, RZ, 0xc0, !PT ;  /* 0x00000008e4037812 */ /* 0x000fe200078ec0ff */
[----:B------:R-:W-:Y:S01]  /*5550*/  FMUL.FTZ R5, R48, R5 ;  /* 0x0000000530057220 */ /* 0x000fe20000410000 */
[----:B------:R-:W-:Y:S01]  /*5560*/  FMUL.FTZ R17, R46, R17 ;  /* 0x000000112e117220 */ /* 0x000fe20000410000 */
[----:B------:R-:W-:Y:S01]  /*5570*/  FFMA.FTZ R0, -R4, R4, 1 ;  /* 0x3f80000004007423 */ /* 0x000fe20000010104 */
[----:B------:R-:W-:Y:S01]  /*5580*/  FFMA.FTZ R4, -R49, R49, 1 ;  /* 0x3f80000031047423 */ /* 0x000fe20000010131 */
[----:B------:R-:W-:Y:S01]  /*5590*/  FMUL.FTZ R133, R43, R21 ;  /* 0x000000152b857220 */ /* 0x000fe20000410000 */
[----:B------:R1:W5:Y:S01]  /*55a0*/  LDL.LU R49, [R1+0x68] ;  /* 0x0000680001317983 */ /* 0x0003620000300800 */
[----:B------:R-:W-:Y:S01]  /*55b0*/  FMUL.FTZ R0, R0, UR15 ;  /* 0x0000000f00007c20 */ /* 0x000fe20008410000 */
[----:B------:R-:W-:Y:S01]  /*55c0*/  ISETP.NE.AND P0, PT, R3, RZ, PT ;  /* 0x000000ff0300720c */ /* 0x000fe20003f05270 */
[----:B------:R-:W-:Y:S01]  /*55d0*/  FADD.FTZ R20, -R143, R20 ;  /* 0x000000148f147221 */ /* 0x000fe20000010100 */
[----:B------:R1:W5:Y:S01]  /*55e0*/  LDL.LU R48, [R1+0x64] ;  /* 0x0000640001307983 */ /* 0x0003620000300800 */
[----:B------:R-:W-:Y:S01]  /*55f0*/  FMUL.FTZ R132, R149, R0 ;  /* 0x0000000095847220 */ /* 0x000fe20000410000 */
[----:B------:R-:W-:Y:S01]  /*5600*/  FADD.FTZ R0, -R143, R16 ;  /* 0x000000108f007221 */ /* 0x000fe20000010100 */
[----:B------:R-:W-:Y:S01]  /*5610*/  FMUL.FTZ R4, R4, UR15 ;  /* 0x0000000f04047c20 */ /* 0x000fe20008410000 */
[----:B------:R-:W-:Y:S01]  /*5620*/  SHF.R.U32.HI R149, RZ, 0x1, R228 ;  /* 0x00000001ff957819 */ /* 0x000fe200000116e4 */
[----:B------:R-:W-:Y:S01]  /*5630*/  FFMA.FTZ R21, -R227, R227, 1 ;  /* 0x3f800000e3157423 */ /* 0x000fe200000101e3 */
[----:B------:R-:W-:Y:S01]  /*5640*/  FMUL.FTZ R0, R47, R0 ;  /* 0x000000002f007220 */ /* 0x000fe20000410000 */
[----:B------:R-:W-:Y:S01]  /*5650*/  FMUL.FTZ R134, R44, R20 ;  /* 0x000000142c867220 */ /* 0x000fe20000410000 */
[----:B------:R1:W5:Y:S01]  /*5660*/  LDL.LU R47, [R1+0x60] ;  /* 0x00006000012f7983 */ /* 0x0003620000300800 */
[----:B------:R-:W-:Y:S01]  /*5670*/  FFMA.FTZ R20, -R42, R42, 1 ;  /* 0x3f8000002a147423 */ /* 0x000fe2000001012a */
[----:B------:R-:W-:Y:S01]  /*5680*/  FFMA.FTZ R16, -R41, R41, 1 ;  /* 0x3f80000029107423 */ /* 0x000fe20000010129 */
[----:B------:R-:W-:Y:S01]  /*5690*/  FMUL.FTZ R4, R5, R4 ;  /* 0x0000000405047220 */ /* 0x000fe20000410000 */
[----:B------:R1:W5:Y:S01]  /*56a0*/  LDL.LU R46, [R1+0x5c] ;  /* 0x00005c00012e7983 */ /* 0x0003620000300800 */
[----:B------:R-:W-:Y:S01]  /*56b0*/  FFMA.FTZ R5, -R45, R45, 1 ;  /* 0x3f8000002d057423 */ /* 0x000fe2000001012d */
[----:B------:R-:W-:Y:S01]  /*56c0*/  @P0 VIADD R2, R148, 0xffffffe0 ;  /* 0xffffffe094020836 */ /* 0x000fe20000000000 */
[C---:B------:R-:W-:Y:S01]  /*56d0*/  SHF.L.U32 R148, R228.reuse, 0x6, RZ ;  /* 0x00000006e4947819 */ /* 0x040fe200000006ff */
[----:B------:R1:W5:Y:S01]  /*56e0*/  LDL.LU R45, [R1+0x58] ;  /* 0x00005800012d7983 */ /* 0x0003620000300800 */
[----:B------:R-:W-:Y:S01]  /*56f0*/  LOP3.LUT R3, R3, 0x30, R149, 0xf8, !PT ;  /* 0x0000003003037812 */ /* 0x000fe200078ef895 */
[----:B------:R-:W-:Y:S01]  /*5700*/  FMUL.FTZ R5, R5, UR15 ;  /* 0x0000000f05057c20 */ /* 0x000fe20008410000 */
[----:B------:R-:W-:Y:S01]  /*5710*/  IMAD.SHL.U32 R227, R228, 0x8, RZ ;  /* 0x00000008e4e37824 */ /* 0x000fe200078e00ff */
[----:B------:R1:W5:Y:S01]  /*5720*/  LDL.LU R44, [R1+0x54] ;  /* 0x00005400012c7983 */ /* 0x0003620000300800 */
[----:B------:R-:W-:Y:S01]  /*5730*/  LOP3.LUT R3, R3, 0x1c0, R148, 0xf8, !PT ;  /* 0x000001c003037812 */ /* 0x000fe200078ef894 */
[----:B------:R-:W-:Y:S01]  /*5740*/  FMUL.FTZ R5, R0, R5 ;  /* 0x0000000500057220 */ /* 0x000fe20000410000 */
[----:B------:R-:W-:Y:S01]  /*5750*/  LOP3.LUT R0, R148, 0x400, RZ, 0xc0, !PT ;  /* 0x0000040094007812 */ /* 0x000fe200078ec0ff */
[----:B------:R1:W5:Y:S01]  /*5760*/  LDL.LU R43, [R1+0x50] ;  /* 0x00005000012b7983 */ /* 0x0003620000300800 */
[----:B------:R-:W-:Y:S01]  /*5770*/  LOP3.LUT R3, R3, 0x38, R227, 0x78, !PT ;  /* 0x0000003803037812 */ /* 0x000fe200078e78e3 */
[----:B------:R-:W-:Y:S01]  /*5780*/  FMUL.FTZ R16, R16, UR15 ;  /* 0x0000000f10107c20 */ /* 0x000fe20008410000 */
[----:B------:R-:W-:Y:S01]  /*5790*/  FMUL.FTZ R21, R21, UR15 ;  /* 0x0000000f15157c20 */ /* 0x000fe20008410000 */
[----:B------:R1:W5:Y:S01]  /*57a0*/  LDL.LU R42, [R1+0x4c] ;  /* 0x00004c00012a7983 */ /* 0x0003620000300800 */
[----:B------:R-:W-:Y:S01]  /*57b0*/  FADD.FTZ R32, -R143, R32 ;  /* 0x000000208f207221 */ /* 0x000fe20000010100 */
[----:B------:R-:W-:Y:S01]  /*57c0*/  FMUL.FTZ R20, R20, UR15 ;  /* 0x0000000f14147c20 */ /* 0x000fe20008410000 */
[----:B------:R-:W-:Y:S01]  /*57d0*/  LEA R3, R3, R0, 0x1 ;  /* 0x0000000003037211 */ /* 0x000fe200078e08ff */
[----:B------:R1:W5:Y:S01]  /*57e0*/  LDL.LU R41, [R1+0x48] ;  /* 0x0000480001297983 */ /* 0x0003620000300800 */
[----:B------:R-:W-:Y:S01]  /*57f0*/  FMUL.FTZ R0, R134, R16 ;  /* 0x0000001086007220 */ /* 0x000fe20000410000 */
[C---:B---3--:R-:W-:Y:S01]  /*5800*/  FADD.FTZ R6, -R142.reuse, R6 ;  /* 0x000000068e067221 */ /* 0x048fe20000010100 */
[----:B------:R-:W-:Y:S01]  /*5810*/  FADD.FTZ R7, -R142, R7 ;  /* 0x000000078e077221 */ /* 0x000fe20000010100 */
[----:B------:R-:W-:Y:S01]  /*5820*/  FMUL.FTZ R21, R133, R21 ;  /* 0x0000001585157220 */ /* 0x000fe20000410000 */
[----:B------:R-:W-:Y:S01]  /*5830*/  FMUL.FTZ R20, R17, R20 ;  /* 0x0000001411147220 */ /* 0x000fe20000410000 */
[----:B------:R-:W-:Y:S01]  /*5840*/  FFMA.FTZ R17, -R230, R230, 1 ;  /* 0x3f800000e6117423 */ /* 0x000fe200000101e6 */
[----:B------:R-:W-:Y:S01]  /*5850*/  FFMA.FTZ R16, -R229, R229, 1 ;  /* 0x3f800000e5107423 */ /* 0x000fe200000101e5 */
[----:B------:R-:W-:Y:S01]  /*5860*/  LOP3.LUT R139, R227, 0x18, RZ, 0xc0, !PT ;  /* 0x00000018e38b7812 */ /* 0x000fe200078ec0ff */
[----:B------:R-:W-:Y:S01]  /*5870*/  IMAD.SHL.U32 R230, R228, 0x4, RZ ;  /* 0x00000004e4e67824 */ /* 0x000fe200078e00ff */
[----:B------:R-:W-:Y:S01]  /*5880*/  F2FP.BF16.F32.PACK_AB R21, R21, R0 ;  /* 0x000000001515723e */ /* 0x000fe200000010ff */
[----:B------:R-:W-:Y:S01]  /*5890*/  FMUL.FTZ R0, R40, R32 ;  /* 0x0000002028007220 */ /* 0x000fe20000410000 */
[----:B------:R-:W-:Y:S01]  /*58a0*/  F2FP.BF16.F32.PACK_AB R20, R20, R5 ;  /* 0x000000051414723e */ /* 0x000fe200000010ff */
[----:B------:R1:W5:Y:S01]  /*58b0*/  LDL.LU R40, [R1+0x44] ;  /* 0x0000440001287983 */ /* 0x0003620000300800 */
[----:B------:R-:W-:Y:S01]  /*58c0*/  FADD.FTZ R5, -R143, R33 ;  /* 0x000000218f057221 */ /* 0x000fe20000010100 */
[----:B------:R-:W-:Y:S01]  /*58d0*/  FMUL.FTZ R33, R38, R6 ;  /* 0x0000000626217220 */ /* 0x000fe20000410000 */
[----:B------:R-:W-:Y:S01]  /*58e0*/  FMUL.FTZ R32, R37, R7 ;  /* 0x0000000725207220 */ /* 0x000fe20000410000 */
[----:B------:R-:W-:Y:S01]  /*58f0*/  FFMA.FTZ R7, -R36, R36, 1 ;  /* 0x3f80000024077423 */ /* 0x000fe20000010124 */
[----:B------:R-:W-:Y:S01]  /*5900*/  FMUL.FTZ R5, R39, R5 ;  /* 0x0000000527057220 */ /* 0x000fe20000410000 */
[----:B------:R-:W-:Y:S01]  /*5910*/  FFMA.FTZ R6, -R252, R252, 1 ;  /* 0x3f800000fc067423 */ /* 0x000fe200000101fc */
[----:B------:R1:W5:Y:S01]  /*5920*/  LDL.LU R39, [R1+0x40] ;  /* 0x0000400001277983 */ /* 0x0003620000300800 */
[----:B------:R-:W-:Y:S01]  /*5930*/  FMUL.FTZ R7, R7, UR15 ;  /* 0x0000000f07077c20 */ /* 0x000fe20008410000 */
[----:B------:R-:W-:Y:S01]  /*5940*/  FMUL.FTZ R17, R17, UR15 ;  /* 0x0000000f11117c20 */ /* 0x000fe20008410000 */
[----:B------:R-:W-:Y:S01]  /*5950*/  FMUL.FTZ R6, R6, UR15 ;  /* 0x0000000f06067c20 */ /* 0x000fe20008410000 */
[----:B------:R1:W5:Y:S01]  /*5960*/  LDL.LU R38, [R1+0x3c] ;  /* 0x00003c0001267983 */ /* 0x0003620000300800 */
[----:B------:R-:W-:Y:S01]  /*5970*/  FMUL.FTZ R16, R16, UR15 ;  /* 0x0000000f10107c20 */ /* 0x000fe20008410000 */
[----:B------:R-:W-:Y:S01]  /*5980*/  F2FP.BF16.F32.PACK_AB R4, R4, R132 ;  /* 0x000000840404723e */ /* 0x000fe200000010ff */
[----:B------:R-:W-:Y:S01]  /*5990*/  FMUL.FTZ R7, R0, R7 ;  /* 0x0000000700077220 */ /* 0x000fe20000410000 */
[----:B------:R1:W5:Y:S01]  /*59a0*/  LDL.LU R37, [R1+0x38] ;  /* 0x0000380001257983 */ /* 0x0003620000300800 */
[----:B------:R-:W-:Y:S01]  /*59b0*/  SHF.L.U32 R229, R228, 0x5, RZ ;  /* 0x00000005e4e57819 */ /* 0x000fe200000006ff */
[----:B------:R-:W-:Y:S01]  /*59c0*/  FMUL.FTZ R6, R5, R6 ;  /* 0x0000000605067220 */ /* 0x000fe20000410000 */
[----:B------:R-:W-:Y:S01]  /*59d0*/  FMUL.FTZ R17, R33, R17 ;  /* 0x0000001121117220 */ /* 0x000fe20000410000 */
[----:B------:R1:W5:Y:S01]  /*59e0*/  LDL.LU R36, [R1+0x34] ;  /* 0x0000340001247983 */ /* 0x0003620000300800 */
[----:B------:R-:W-:Y:S01]  /*59f0*/  LOP3.LUT R252, R139, 0x20, RZ, 0xfc, !PT ;  /* 0x000000208bfc7812 */ /* 0x000fe200078efcff */
[----:B------:R-:W-:Y:S01]  /*5a00*/  FMUL.FTZ R16, R32, R16 ;  /* 0x0000001020107220 */ /* 0x000fe20000410000 */
[----:B------:R-:W-:Y:S06]  /*5a10*/  BRA.U !UP2, `(.L_x_524) ;  /* 0x000000010aa07547 */ /* 0x000fec000b800000 */
[----:B------:R-:W2:Y:S01]  /*5a20*/  LDL.LU.64 R136, [R1+0x8] ;  /* 0x0000080001887983 */ /* 0x000ea20000300a00 */
[C---:B------:R-:W-:Y:S01]  /*5a30*/  ISETP.GE.AND P4, PT, R139.reuse, UR5, PT ;  /* 0x000000058b007c0c */ /* 0x040fe2000bf86270 */
[----:B------:R-:W-:Y:S01]  /*5a40*/  ULOP3.LUT UR14, UR49, 0x1, URZ, 0xc0, !UPT ;  /* 0x00000001310e7892 */ /* 0x000fe2000f8ec0ff */
[----:B------:R-:W-:Y:S01]  /*5a50*/  ISETP.GE.AND P3, PT, R252, UR5, PT ;  /* 0x00000005fc007c0c */ /* 0x000fe2000bf66270 */
[----:B------:R-:W3:Y:S01]  /*5a60*/  LDL.LU R132, [R1+0x18] ;  /* 0x0000180001847983 */ /* 0x000ee20000300800 */
[----:B------:R-:W-:Y:S01]  /*5a70*/  IADD3 R5, P0, PT, RZ, -UR35, RZ ;  /* 0x80000023ff057c10 */ /* 0x000fe2000ff1e0ff */
[----:B------:R-:W-:Y:S01]  /*5a80*/  UISETP.NE.U32.AND UP0, UPT, UR14, 0x1, UPT ;  /* 0x000000010e00788c */ /* 0x000fe2000bf05070 */
[----:B------:R-:W-:Y:S03]  /*5a90*/  LOP3.LUT R32, R139, 0x40, RZ, 0xfc, !PT ;  /* 0x000000408b207812 */ /* 0x000fe600078efcff */
[----:B------:R-:W-:Y:S01]  /*5aa0*/  IMAD.X R0, RZ, RZ, ~UR16, P0 ;  /* 0x80000010ff007e24 */ /* 0x000fe200080e06ff */
[----:B------:R-:W-:Y:S04]  /*5ab0*/  USEL UR14, UR34, 0x3000, !UP0 ;  /* 0x00003000220e7887 */ /* 0x000fe8000c000000 */
[----:B------:R-:W-:Y:S02]  /*5ac0*/  SHF.R.S64 R5, R5, 0x1f, R0 ;  /* 0x0000001f05057819 */ /* 0x000fe40000001000 */
[----:B------:R-:W-:Y:S02]  /*5ad0*/  VIADD R247, R247, UR14 ;  /* 0x0000000ef7f77c36 */ /* 0x000fe40008000000 */
[----:B------:R-:W-:Y:S02]  /*5ae0*/  VIADD R221, R221, UR14 ;  /* 0x0000000edddd7c36 */ /* 0x000fe40008000000 */
[----:B---3--:R-:W-:Y:S01]  /*5af0*/  VIADD R132, R132, UR14 ;  /* 0x0000000e84847c36 */ /* 0x008fe20008000000 */
[----:B--2---:R-:W-:Y:S04]  /*5b00*/  IADD3 R5, P0, PT, R136, R5, RZ ;  /* 0x0000000588057210 */ /* 0x004fe80007f1e0ff */
[----:B------:R2:W-:Y:S01]  /*5b10*/  STL [R1+0x18], R132 ;  /* 0x0000188401007387 */ /* 0x0005e20000100800 */
[----:B------:R-:W-:Y:S01]  /*5b20*/  LEA.HI.X.SX32 R0, R0, R137, 0x1, P0 ;  /* 0x0000008900007211 */ /* 0x000fe200000f0eff */
[----:B------:R-:W-:Y:S01]  /*5b30*/  IMAD.MOV.U32 R134, RZ, RZ, R5 ;  /* 0x000000ffff867224 */ /* 0x000fe200078e0005 */
[----:B------:R-:W-:Y:S03]  /*5b40*/  ISETP.GE.AND P0, PT, R32, UR5, PT ;  /* 0x0000000520007c0c */ /* 0x000fe6000bf06270 */
[----:B------:R-:W-:Y:S05]  /*5b50*/  IMAD.MOV.U32 R135, RZ, RZ, R0 ;  /* 0x000000ffff877224 */ /* 0x000fea00078e0000 */
        /* <DEDUP_REMOVED lines=18> */
[----:B------:R2:W-:Y:S04]  /*5c80*/  STL.64 [R1+0x8], R134 ;  /* 0x0000088601007387 */ /* 0x0005e80000100a00 */
[----:B------:R-:W0:Y:S02]  /*5c90*/  LDGDEPBAR ;  /* 0x00000000000079af */ /* 0x000e240000000000 */
.L_x_524:
[----:B------:R3:W-:Y:S01]  /*5ca0*/  STS [R144+0xf000], R4 ;  /* 0x00f0000490007388 */ /* 0x0007e20000000800 */
[C---:B------:R-:W-:Y:S01]  /*5cb0*/  FADD.FTZ R22, -R142.reuse, R22 ;  /* 0x000000168e167221 */ /* 0x040fe20000010100 */
[C---:B------:R-:W-:Y:S01]  /*5cc0*/  FADD.FTZ R35, -R142.reuse, R35 ;  /* 0x000000238e237221 */ /* 0x040fe20000010100 */
[----:B------:R-:W-:Y:S01]  /*5cd0*/  MOV R32, 0x10 ;  /* 0x0000001000207802 */ /* 0x000fe20000000f00 */
[----:B------:R-:W-:Y:S01]  /*5ce0*/  FADD.FTZ R19, -R142, R19 ;  /* 0x000000138e137221 */ /* 0x000fe20000010100 */
[----:B------:R-:W-:Y:S01]  /*5cf0*/  FMUL.FTZ R22, R158, R22 ;  /* 0x000000169e167220 */ /* 0x000fe20000410000 */
[----:B------:R-:W-:Y:S01]  /*5d00*/  F2FP.BF16.F32.PACK_AB R0, R16, R17 ;  /* 0x000000111000723e */ /* 0x000fe200000010ff */
[----:B------:R-:W-:Y:S01]  /*5d10*/  FMUL.FTZ R35, R156, R35 ;  /* 0x000000239c237220 */ /* 0x000fe20000410000 */
[----:B------:R-:W-:Y:S01]  /*5d20*/  SEL R32, R32, 0xfffffff0, !P6 ;  /* 0xfffffff020207807 */ /* 0x000fe20007000000 */
[----:B------:R-:W-:Y:S01]  /*5d30*/  FFMA.FTZ R5, -R155, R155, 1 ;  /* 0x3f8000009b057423 */ /* 0x000fe2000001019b */
[----:B------:R-:W-:Y:S01]  /*5d40*/  FMUL.FTZ R19, R170, R19 ;  /* 0x00000013aa137220 */ /* 0x000fe20000410000 */
[----:B------:R4:W-:Y:S01]  /*5d50*/  STS [R144+0xf400], R0 ;  /* 0x00f4000090007388 */ /* 0x0009e20000000800 */
[C---:B------:R-:W-:Y:S01]  /*5d60*/  FADD.FTZ R34, -R142.reuse, R34 ;  /* 0x000000228e227221 */ /* 0x040fe20000010100 */
[----:B------:R-:W-:Y:S01]  /*5d70*/  FMUL.FTZ R5, R5, UR15 ;  /* 0x0000000f05057c20 */ /* 0x000fe20008410000 */
[----:B------:R-:W-:Y:S01]  /*5d80*/  FADD.FTZ R23, -R142, R23 ;  /* 0x000000178e177221 */ /* 0x000fe20000010100 */
[----:B-----5:R-:W-:Y:S01]  /*5d90*/  FADD.FTZ R9, -R141, R9 ;  /* 0x000000098d097221 */ /* 0x020fe20000010100 */
[----:B------:R-:W-:Y:S01]  /*5da0*/  FMUL.FTZ R34, R157, R34 ;  /* 0x000000229d227220 */ /* 0x000fe20000410000 */
[----:B------:R-:W-:Y:S01]  /*5db0*/  FMUL.FTZ R19, R19, R5 ;  /* 0x0000000513137220 */ /* 0x000fe20000410000 */
[----:B------:R-:W-:Y:S01]  /*5dc0*/  FFMA.FTZ R5, -R146, R146, 1 ;  /* 0x3f80000092057423 */ /* 0x000fe20000010192 */
[C---:B------:R-:W-:Y:S01]  /*5dd0*/  FADD.FTZ R8, -R141.reuse, R8 ;  /* 0x000000088d087221 */ /* 0x040fe20000010100 */
[----:B------:R-:W-:Y:S01]  /*5de0*/  FADD.FTZ R13, -R141, R13 ;  /* 0x0000000d8d0d7221 */ /* 0x000fe20000010100 */
[----:B------:R-:W-:Y:S01]  /*5df0*/  FMUL.FTZ R23, R159, R23 ;  /* 0x000000179f177220 */ /* 0x000fe20000410000 */
[----:B------:R-:W-:Y:S01]  /*5e00*/  FMUL.FTZ R5, R5, UR15 ;  /* 0x0000000f05057c20 */ /* 0x000fe20008410000 */
[----:B------:R-:W-:Y:S01]  /*5e10*/  FMUL.FTZ R9, R245, R9 ;  /* 0x00000009f5097220 */ /* 0x000fe20000410000 */
[----:B------:R-:W-:Y:S01]  /*5e20*/  FMUL.FTZ R13, R241, R13 ;  /* 0x0000000df10d7220 */ /* 0x000fe20000410000 */
[----:B---3--:R-:W-:Y:S01]  /*5e30*/  FADD.FTZ R4, -R142, R18 ;  /* 0x000000128e047221 */ /* 0x008fe20000010100 */
[----:B------:R-:W-:Y:S01]  /*5e40*/  F2FP.BF16.F32.PACK_AB R18, R6, R7 ;  /* 0x000000070612723e */ /* 0x000fe200000010ff */
[----:B------:R-:W-:Y:S01]  /*5e50*/  FMUL.FTZ R34, R34, R5 ;  /* 0x0000000522227220 */ /* 0x000fe20000410000 */
[----:B------:R-:W-:Y:S01]  /*5e60*/  FADD.FTZ R29, -R141, R29 ;  /* 0x0000001d8d1d7221 */ /* 0x000fe20000010100 */
[----:B------:R-:W-:Y:S01]  /*5e70*/  FMUL.FTZ R6, R171, R4 ;  /* 0x00000004ab067220 */ /* 0x000fe20000410000 */
[----:B------:R-:W-:Y:S01]  /*5e80*/  FFMA.FTZ R4, -R154, R154, 1 ;  /* 0x3f8000009a047423 */ /* 0x000fe2000001019a */
[----:B------:R-:W-:Y:S01]  /*5e90*/  FADD.FTZ R12, -R141, R12 ;  /* 0x0000000c8d0c7221 */ /* 0x000fe20000010100 */
[----:B------:R-:W-:Y:S01]  /*5ea0*/  FMUL.FTZ R29, R235, R29 ;  /* 0x0000001deb1d7220 */ /* 0x000fe20000410000 */
[----:B------:R-:W-:Y:S01]  /*5eb0*/  FADD.FTZ R25, -R141, R25 ;  /* 0x000000198d197221 */ /* 0x000fe20000010100 */
[----:B------:R-:W-:Y:S01]  /*5ec0*/  FMUL.FTZ R7, R4, UR15 ;  /* 0x0000000f04077c20 */ /* 0x000fe20008410000 */
[----:B------:R-:W-:Y:S01]  /*5ed0*/  FFMA.FTZ R4, -R152, R152, 1 ;  /* 0x3f80000098047423 */ /* 0x000fe20000010198 */
[----:B----4-:R-:W-:Y:S01]  /*5ee0*/  FFMA.FTZ R0, -R164, R164, 1 ;  /* 0x3f800000a4007423 */ /* 0x010fe200000101a4 */
[----:B------:R-:W-:Y:S01]  /*5ef0*/  FMUL.FTZ R12, R242, R12 ;  /* 0x0000000cf20c7220 */ /* 0x000fe20000410000 */
[----:B------:R-:W-:Y:S01]  /*5f00*/  FMUL.FTZ R7, R6, R7 ;  /* 0x0000000706077220 */ /* 0x000fe20000410000 */
[----:B------:R-:W-:Y:S01]  /*5f10*/  FMUL.FTZ R4, R4, UR15 ;  /* 0x0000000f04047c20 */ /* 0x000fe20008410000 */
[----:B------:R-:W-:Y:S01]  /*5f20*/  FFMA.FTZ R6, -R153, R153, 1 ;  /* 0x3f80000099067423 */ /* 0x000fe20000010199 */
[----:B------:R-:W-:Y:S01]  /*5f30*/  FMUL.FTZ R0, R0, UR15 ;  /* 0x0000000f00007c20 */ /* 0x000fe20008410000 */
[----:B------:R-:W-:Y:S01]  /*5f40*/  FMUL.FTZ R25, R237, R25 ;  /* 0x00000019ed197220 */ /* 0x000fe20000410000 */
[----:B------:R-:W-:Y:S01]  /*5f50*/  FMUL.FTZ R22, R22, R4 ;  /* 0x0000000416167220 */ /* 0x000fe20000410000 */
[----:B------:R-:W-:Y:S01]  /*5f60*/  FFMA.FTZ R4, -R145, R145, 1 ;  /* 0x3f80000091047423 */ /* 0x000fe20000010191 */
[----:B------:R-:W-:Y:S01]  /*5f70*/  F2FP.BF16.F32.PACK_AB R5, R19, R7 ;  /* 0x000000071305723e */ /* 0x000fe200000010ff */
[----:B------:R-:W-:Y:S01]  /*5f80*/  FFMA.FTZ R7, -R168, R168, 1 ;  /* 0x3f800000a8077423 */ /* 0x000fe200000101a8 */
[----:B------:R-:W-:Y:S01]  /*5f90*/  FMUL.FTZ R6, R6, UR15 ;  /* 0x0000000f06067c20 */ /* 0x000fe20008410000 */
[----:B------:R-:W-:Y:S01]  /*5fa0*/  FMUL.FTZ R4, R4, UR15 ;  /* 0x0000000f04047c20 */ /* 0x000fe20008410000 */
[----:B------:R-:W-:Y:S01]  /*5fb0*/  FMUL.FTZ R19, R246, R8 ;  /* 0x00000008f6137220 */ /* 0x000fe20000410000 */
[----:B------:R-:W-:Y:S01]  /*5fc0*/  FMUL.FTZ R7, R7, UR15 ;  /* 0x0000000f07077c20 */ /* 0x000fe20008410000 */
[----:B------:R-:W-:Y:S01]  /*5fd0*/  FFMA.FTZ R8, -R169, R169, 1 ;  /* 0x3f800000a9087423 */ /* 0x000fe200000101a9 */
[----:B------:R-:W-:Y:S01]  /*5fe0*/  FMUL.FTZ R16, R35, R4 ;  /* 0x0000000423107220 */ /* 0x000fe20000410000 */
[----:B------:R-:W-:Y:S01]  /*5ff0*/  IADD3 R4, PT, PT, R144, R32, RZ ;  /* 0x0000002090047210 */ /* 0x000fe20007ffe0ff */
[----:B------:R-:W-:Y:S01]  /*6000*/  FMUL.FTZ R17, R23, R6 ;  /* 0x0000000617117220 */ /* 0x000fe20000410000 */
[----:B------:R-:W-:Y:S01]  /*6010*/  FMUL.FTZ R8, R8, UR15 ;  /* 0x0000000f08087c20 */ /* 0x000fe20008410000 */
[----:B------:R-:W-:Y:S01]  /*6020*/  FFMA.FTZ R6, -R165, R165, 1 ;  /* 0x3f800000a5067423 */ /* 0x000fe200000101a5 */
[----:B------:R-:W-:Y:S01]  /*6030*/  FADD.FTZ R15, -R140, R15 ;  /* 0x0000000f8c0f7221 */ /* 0x000fe20000010100 */
[----:B------:R3:W-:Y:S01]  /*6040*/  STS [R4+0xf000], R20 ;  /* 0x00f0001404007388 */ /* 0x0007e20000000800 */
[----:B------:R-:W-:Y:S01]  /*6050*/  F2FP.BF16.F32.PACK_AB R17, R17, R22 ;  /* 0x000000161111723e */ /* 0x000fe200000010ff */
[----:B------:R-:W-:Y:S01]  /*6060*/  FMUL.FTZ R22, R19, R8 ;  /* 0x0000000813167220 */ /* 0x000fe20000410000 */
[----:B------:R-:W-:Y:S02]  /*6070*/  FMUL.FTZ R6, R6, UR15 ;  /* 0x0000000f06067c20 */ /* 0x000fe40008410000 */
[----:B------:R4:W-:Y:S01]  /*6080*/  STS [R4+0xf400], R5 ;  /* 0x00f4000504007388 */ /* 0x0009e20000000800 */
[----:B------:R-:W-:Y:S01]  /*6090*/  FADD.FTZ R28, -R141, R28 ;  /* 0x0000001c8d1c7221 */ /* 0x000fe20000010100 */
[----:B------:R-:W-:Y:S01]  /*60a0*/  FADD.FTZ R10, -R140, R10 ;  /* 0x0000000a8c0a7221 */ /* 0x000fe20000010100 */
[----:B------:R-:W-:Y:S01]  /*60b0*/  FMUL.FTZ R19, R12, R6 ;  /* 0x000000060c137220 */ /* 0x000fe20000410000 */
[----:B------:R-:W-:Y:S01]  /*60c0*/  FFMA.FTZ R6, -R151, R151, 1 ;  /* 0x3f80000097067423 */ /* 0x000fe20000010197 */
[----:B------:R-:W-:Y:S01]  /*60d0*/  FADD.FTZ R14, -R140, R14 ;  /* 0x0000000e8c0e7221 */ /* 0x000fe20000010100 */
[----:B------:R-:W-:Y:S01]  /*60e0*/  FMUL.FTZ R15, R248, R15 ;  /* 0x0000000ff80f7220 */ /* 0x000fe20000410000 */
[----:B------:R-:W-:Y:S01]  /*60f0*/  FMUL.FTZ R28, R236, R28 ;  /* 0x0000001cec1c7220 */ /* 0x000fe20000410000 */
[----:B------:R-:W-:Y:S01]  /*6100*/  FMUL.FTZ R6, R6, UR15 ;  /* 0x0000000f06067c20 */ /* 0x000fe20008410000 */
[----:B------:R-:W-:Y:S01]  /*6110*/  FMUL.FTZ R10, R251, R10 ;  /* 0x0000000afb0a7220 */ /* 0x000fe20000410000 */
        /* <DEDUP_REMOVED lines=8> */
[----:B------:R-:W-:Y:S01]  /*61a0*/  FMUL.FTZ R30, R240, R30 ;  /* 0x0000001ef01e7220 */ /* 0x000fe20000410000 */
[----:B------:R-:W-:Y:S01]  /*61b0*/  FFMA.FTZ R8, -R161, R161, 1 ;  /* 0x3f800000a1087423 */ /* 0x000fe200000101a1 */
[----:B------:R-:W-:Y:S01]  /*61c0*/  FADD.FTZ R31, -R140, R31 ;  /* 0x0000001f8c1f7221 */ /* 0x000fe20000010100 */
[----:B---3--:R-:W-:Y:S01]  /*61d0*/  FMUL.FTZ R20, R9, R7 ;  /* 0x0000000709147220 */ /* 0x008fe20000410000 */
[----:B------:R-:W-:Y:S01]  /*61e0*/  FMUL.FTZ R9, R13, R0 ;  /* 0x000000000d097220 */ /* 0x000fe20000410000 */
[----:B------:R-:W-:Y:S01]  /*61f0*/  FFMA.FTZ R0, -R150, R150, 1 ;  /* 0x3f80000096007423 */ /* 0x000fe20000010196 */
[----:B------:R-:W-:Y:S01]  /*6200*/  FFMA.FTZ R7, -R160, R160, 1 ;  /* 0x3f800000a0077423 */ /* 0x000fe200000101a0 */
[----:B----4-:R-:W-:Y:S01]  /*6210*/  FFMA.FTZ R5, -R232, R232, 1 ;  /* 0x3f800000e8057423 */ /* 0x010fe200000101e8 */
[----:B------:R-:W-:Y:S01]  /*6220*/  FMUL.FTZ R11, R11, R6 ;  /* 0x000000060b0b7220 */ /* 0x000fe20000410000 */
[----:B------:R-:W-:Y:S01]  /*6230*/  FMUL.FTZ R0, R0, UR15 ;  /* 0x0000000f00007c20 */ /* 0x000fe20008410000 */
[----:B------:R-:W-:Y:S01]  /*6240*/  FMUL.FTZ R7, R7, UR15 ;  /* 0x0000000f07077c20 */ /* 0x000fe20008410000 */
[----:B------:R-:W-:Y:S01]  /*6250*/  FMUL.FTZ R5, R5, UR15 ;  /* 0x0000000f05057c20 */ /* 0x000fe20008410000 */
[----:B------:R-:W-:Y:S01]  /*6260*/  F2FP.BF16.F32.PACK_AB R9, R9, R19 ;  /* 0x000000130909723e */ /* 0x000fe200000010ff */
[----:B------:R-:W-:Y:S01]  /*6270*/  FMUL.FTZ R13, R29, R0 ;  /* 0x000000001d0d7220 */ /* 0x000fe20000410000 */
[----:B------:R-:W-:Y:S01]  /*6280*/  F2FP.BF16.F32.PACK_AB R0, R20, R22 ;  /* 0x000000161400723e */ /* 0x000fe200000010ff */
[----:B------:R-:W-:Y:S01]  /*6290*/  FMUL.FTZ R12, R25, R7 ;  /* 0x00000007190c7220 */ /* 0x000fe20000410000 */
[----:B------:R-:W-:Y:S01]  /*62a0*/  FFMA.FTZ R7, -R234, R234, 1 ;  /* 0x3f800000ea077423 */ /* 0x000fe200000101ea */
[----:B------:R-:W-:Y:S01]  /*62b0*/  FMUL.FTZ R14, R14, R5 ;  /* 0x000000050e0e7220 */ /* 0x000fe20000410000 */
[----:B------:R-:W-:Y:S01]  /*62c0*/  FFMA.FTZ R5, -R167, R167, 1 ;  /* 0x3f800000a7057423 */ /* 0x000fe200000101a7 */
[----:B------:R3:W-:Y:S01]  /*62d0*/  STS [R144+0x10000], R0 ;  /* 0x0100000090007388 */ /* 0x0007e20000000800 */
[----:B------:R-:W-:Y:S01]  /*62e0*/  FMUL.FTZ R7, R7, UR15 ;  /* 0x0000000f07077c20 */ /* 0x000fe20008410000 */
[----:B------:R-:W-:Y:S01]  /*62f0*/  FADD.FTZ R6, -R140, R26 ;  /* 0x0000001a8c067221 */ /* 0x000fe20000010100 */
[----:B------:R-:W-:Y:S01]  /*6300*/  FMUL.FTZ R24, R238, R24 ;  /* 0x00000018ee187220 */ /* 0x000fe20000410000 */
[----:B------:R-:W-:Y:S01]  /*6310*/  FMUL.FTZ R8, R8, UR15 ;  /* 0x0000000f08087c20 */ /* 0x000fe20008410000 */
[----:B------:R-:W-:Y:S01]  /*6320*/  FMUL.FTZ R19, R10, R7 ;  /* 0x000000070a137220 */ /* 0x000fe20000410000 */
[----:B------:R-:W-:Y:S01]  /*6330*/  FMUL.FTZ R7, R5, UR15 ;  /* 0x0000000f05077c20 */ /* 0x000fe20008410000 */
[----:B------:R-:W-:Y:S01]  /*6340*/  FMUL.FTZ R6, R244, R6 ;  /* 0x00000006f4067220 */ /* 0x000fe20000410000 */
[----:B------:R-:W-:Y:S01]  /*6350*/  FMUL.FTZ R31, R239, R31 ;  /* 0x0000001fef1f7220 */ /* 0x000fe20000410000 */
[----:B------:R-:W-:Y:S01]  /*6360*/  FMUL.FTZ R24, R24, R8 ;  /* 0x0000000818187220 */ /* 0x000fe20000410000 */
[----:B------:R-:W-:Y:S01]  /*6370*/  FADD.FTZ R27, -R140, R27 ;  /* 0x0000001b8c1b7221 */ /* 0x000fe20000010100 */
[----:B------:R-:W-:Y:S01]  /*6380*/  F2FP.BF16.F32.PACK_AB R16, R16, R34 ;  /* 0x000000221010723e */ /* 0x000fe200000010ff */
[----:B------:R-:W4:Y:S01]  /*6390*/  LDL.LU.64 R170, [R1] ;  /* 0x0000000001aa7983 */ /* 0x000f220000300a00 */
[----:B------:R-:W-:Y:S01]  /*63a0*/  F2FP.BF16.F32.PACK_AB R13, R13, R28 ;  /* 0x0000001c0d0d723e */ /* 0x000fe200000010ff */
[----:B------:R-:W-:Y:S01]  /*63b0*/  FMUL.FTZ R27, R243, R27 ;  /* 0x0000001bf31b7220 */ /* 0x000fe20000410000 */
[----:B------:R-:W-:Y:S01]  /*63c0*/  F2FP.BF16.F32.PACK_AB R12, R12, R24 ;  /* 0x000000180c0c723e */ /* 0x000fe200000010ff */
[----:B------:R-:W1:Y:S01]  /*63d0*/  LDC R154, c[0x0][0x44c] ;  /* 0x00011300ff9a7b82 */ /* 0x000e620000000800 */
[----:B------:R-:W-:Y:S01]  /*63e0*/  LOP3.LUT R246, R227, 0x18, RZ, 0xc0, !PT ;  /* 0x00000018e3f67812 */ /* 0x000fe200078ec0ff */
[----:B------:R-:W-:Y:S01]  /*63f0*/  FMUL.FTZ R7, R27, R7 ;  /* 0x000000071b077220 */ /* 0x000fe20000410000 */
[----:B---3--:R-:W-:Y:S04]  /*6400*/  FFMA.FTZ R0, -R231, R231, 1 ;  /* 0x3f800000e7007423 */ /* 0x008fe800000101e7 */
[----:B------:R-:W-:Y:S04]  /*6410*/  FMUL.FTZ R0, R0, UR15 ;  /* 0x0000000f00007c20 */ /* 0x000fe80008410000 */
[----:B------:R-:W-:Y:S01]  /*6420*/  FMUL.FTZ R15, R15, R0 ;  /* 0x000000000f0f7220 */ /* 0x000fe20000410000 */
[----:B------:R-:W-:Y:S04]  /*6430*/  FFMA.FTZ R0, -R166, R166, 1 ;  /* 0x3f800000a6007423 */ /* 0x000fe800000101a6 */
[----:B------:R-:W-:Y:S01]  /*6440*/  FMUL.FTZ R10, R0, UR15 ;  /* 0x0000000f000a7c20 */ /* 0x000fe20008410000 */
[----:B------:R-:W-:Y:S03]  /*6450*/  FFMA.FTZ R0, -R163, R163, 1 ;  /* 0x3f800000a3007423 */ /* 0x000fe600000101a3 */
[----:B------:R-:W-:Y:S01]  /*6460*/  FMUL.FTZ R10, R6, R10 ;  /* 0x0000000a060a7220 */ /* 0x000fe20000410000 */
[----:B------:R-:W-:Y:S01]  /*6470*/  FMUL.FTZ R5, R0, UR15 ;  /* 0x0000000f00057c20 */ /* 0x000fe20008410000 */
[----:B------:R-:W-:Y:S01]  /*6480*/  FFMA.FTZ R6, -R162, R162, 1 ;  /* 0x3f800000a2067423 */ /* 0x000fe200000101a2 */
[--C-:B------:R-:W-:Y:S02]  /*6490*/  SHF.R.U32.HI R0, RZ, 0x4, R228.reuse ;  /* 0x00000004ff007819 */ /* 0x100fe400000116e4 */
[----:B------:R-:W-:Y:S01]  /*64a0*/  FMUL.FTZ R30, R30, R5 ;  /* 0x000000051e1e7220 */ /* 0x000fe20000410000 */
[----:B------:R-:W-:Y:S01]  /*64b0*/  F2FP.BF16.F32.PACK_AB R5, R11, R19 ;  /* 0x000000130b05723e */ /* 0x000fe200000010ff */
[----:B------:R-:W-:Y:S01]  /*64c0*/  FMUL.FTZ R6, R6, UR15 ;  /* 0x0000000f06067c20 */ /* 0x000fe20008410000 */
[----:B------:R-:W-:Y:S02]  /*64d0*/  F2FP.BF16.F32.PACK_AB R7, R7, R10 ;  /* 0x0000000a0707723e */ /* 0x000fe400000010ff */
[----:B------:R-:W-:Y:S01]  /*64e0*/  LOP3.LUT R163, R0, 0x8, RZ, 0xc0, !PT ;  /* 0x0000000800a37812 */ /* 0x000fe200078ec0ff */
[----:B------:R3:W-:Y:S01]  /*64f0*/  STS [R144+0x10400], R5 ;  /* 0x0104000590007388 */ /* 0x0007e20000000800 */
[----:B------:R-:W-:Y:S01]  /*6500*/  FMUL.FTZ R8, R31, R6 ;  /* 0x000000061f087220 */ /* 0x000fe20000410000 */
[----:B------:R-:W-:Y:S03]  /*6510*/  F2FP.BF16.F32.PACK_AB R6, R15, R14 ;  /* 0x0000000e0f06723e */ /* 0x000fe600000010ff */
[----:B------:R-:W-:Y:S01]  /*6520*/  STS [R4+0x10000], R9 ;  /* 0x0100000904007388 */ /* 0x000fe20000000800 */
[----:B------:R-:W-:Y:S02]  /*6530*/  LOP3.LUT R0, R163, 0x10, R228, 0xf8, !PT ;  /* 0x00000010a3007812 */ /* 0x000fe400078ef8e4 */
[----:B------:R-:W-:Y:S02]  /*6540*/  F2FP.BF16.F32.PACK_AB R8, R8, R30 ;  /* 0x0000001e0808723e */ /* 0x000fe400000010ff */
[----:B------:R-:W-:Y:S01]  /*6550*/  STS [R4+0x10400], R6 ;  /* 0x0104000604007388 */ /* 0x000fe20000000800 */
[--C-:B------:R-:W-:Y:S04]  /*6560*/  LOP3.LUT R0, R0, 0xc0, R229.reuse, 0xf8, !PT ;  /* 0x000000c000007812 */ /* 0x100fe800078ef8e5 */
[----:B------:R-:W-:Y:S01]  /*6570*/  STS [R2+-0x4000], R21 ;  /* 0xffc0001502007388 */ /* 0x000fe20000000800 */
[----:B------:R-:W-:Y:S04]  /*6580*/  LOP3.LUT R0, R0, 0x18, R230, 0x78, !PT ;  /* 0x0000001800007812 */ /* 0x000fe800078e78e6 */
[----:B------:R-:W-:Y:S01]  /*6590*/  STS [R2+-0x3c00], R17 ;  /* 0xffc4001102007388 */ /* 0x000fe20000000800 */
[----:B------:R-:W-:Y:S04]  /*65a0*/  LOP3.LUT R0, R0, 0x120, R229, 0xf8, !PT ;  /* 0x0000012000007812 */ /* 0x000fe800078ef8e5 */
[----:B------:R-:W-:Y:S02]  /*65b0*/  LEA R0, R0, UR4, 0x1 ;  /* 0x0000000400007c11 */ /* 0x000fe4000f8e08ff */
[----:B---3--:R-:W-:Y:S05]  /*65c0*/  IADD3 R5, PT, PT, R32, R2, RZ ;  /* 0x0000000220057210 */ /* 0x008fea0007ffe0ff */
[----:B------:R-:W-:Y:S05]  /*65d0*/  STS [R5+-0x4000], R18 ;  /* 0xffc0001205007388 */ /* 0x000fea0000000800 */
[----:B------:R-:W-:Y:S05]  /*65e0*/  STS [R5+-0x3c00], R16 ;  /* 0xffc4001005007388 */ /* 0x000fea0000000800 */
[----:B------:R-:W-:Y:S05]  /*65f0*/  STS [R2+-0x3000], R12 ;  /* 0xffd0000c02007388 */ /* 0x000fea0000000800 */
[----:B------:R-:W-:Y:S05]  /*6600*/  STS [R2+-0x2c00], R7 ;  /* 0xffd4000702007388 */ /* 0x000fea0000000800 */
[----:B------:R-:W-:Y:S05]  /*6610*/  STS [R5+-0x3000], R13 ;  /* 0xffd0000d05007388 */ /* 0x000fea0000000800 */
[----:B------:R-:W-:Y:S01]  /*6620*/  STS [R5+-0x2c00], R8 ;  /* 0xffd4000805007388 */ /* 0x000fe20000000800 */
[----:B------:R-:W-:Y:S06]  /*6630*/  BAR.SYNC.DEFER_BLOCKING 0x0 ;  /* 0x0000000000007b1d */ /* 0x000fec0000010000 */
[----:B------:R-:W-:Y:S05]  /*6640*/  LDSM.16.MT88.4 R4, [R3+UR4+0x13000] ;  /* 0x013000040304783b */ /* 0x000fea0008004200 */
[----:B------:R-:W3:Y:S05]  /*6650*/  LDSM.16.MT88.4 R8, [R0+0x6000] ;  /* 0x006000000008783b */ /* 0x000eea0000004200 */
[----:B------:R-:W1:Y:S05]  /*6660*/  LDSM.16.MT88.4 R12, [R3+UR4+0x15000] ;  /* 0x01500004030c783b */ /* 0x000e6a0008004200 */
[----:B------:R-:W1:Y:S05]  /*6670*/  LDSM.16.MT88.4 R16, [R0+0x7000] ;  /* 0x007000000010783b */ /* 0x000e6a0000004200 */
[----:B------:R-:W1:Y:S05]  /*6680*/  LDSM.16.MT88.4 R20, [R0+0x8000] ;  /* 0x008000000014783b */ /* 0x000e6a0000004200 */
[----:B------:R-:W-:Y:S05]  /*6690*/  LDSM.16.MT88.4 R24, [R3+UR4+0x13800] ;  /* 0x013800040318783b */ /* 0x000fea0008004200 */
[----:B------:R-:W1:Y:S05]  /*66a0*/  LDSM.16.MT88.4 R28, [R0+0x6400] ;  /* 0x00640000001c783b */ /* 0x000e6a0000004200 */
[----:B------:R-:W1:Y:S05]  /*66b0*/  LDSM.16.MT88.4 R32, [R3+UR4+0x15800] ;  /* 0x015800040320783b */ /* 0x000e6a0008004200 */
[----:B--2---:R-:W2:Y:S01]  /*66c0*/  LDSM.16.MT88.4 R132, [R0+0x7400] ;  /* 0x007400000084783b */ /* 0x004ea20000004200 */
[-C--:B---3--:R-:W-:Y:S04]  /*66d0*/  HMMA.16816.F32.BF16 R36, R4, R8.reuse, R36 ;  /* 0x000000080424723c */ /* 0x088fe80000041824 */
[----:B------:R-:W-:Y:S01]  /*66e0*/  LDSM.16.MT88.4 R136, [R0+0x6c00] ;  /* 0x006c00000088783b */ /* 0x000fe20000004200 */
[----:B-1----:R-:W-:Y:S04]  /*66f0*/  IMAD R231, R154, UR8, RZ ;  /* 0x000000089ae77c24 */ /* 0x002fe8000f8e02ff */
[----:B------:R-:W-:Y:S01]  /*6700*/  LDSM.16.MT88.4 R140, [R3+UR4+0x16800] ;  /* 0x01680004038c783b */ /* 0x000fe20008004200 */
[C---:B------:R-:W-:Y:S04]  /*6710*/  HMMA.16816.F32.BF16 R40, R12.reuse, R8, R40 ;  /* 0x000000080c28723c */ /* 0x040fe80000041828 */
[----:B------:R-:W-:Y:S01]  /*6720*/  LDSM.16.MT88.4 R144, [R0+0x7c00] ;  /* 0x007c00000090783b */ /* 0x000fe20000004200 */
[----:B------:R-:W-:Y:S03]  /*6730*/  LEA R2, -R231, RZ, 0x6 ;  /* 0x000000ffe7027211 */ /* 0x000fe600078e31ff */
[-C--:B------:R-:W-:Y:S08]  /*6740*/  HMMA.16816.F32.BF16 R44, R12, R10.reuse, R44 ;  /* 0x0000000a0c2c723c */ /* 0x080ff0000004182c */
[C---:B------:R-:W-:Y:S01]  /*6750*/  HMMA.16816.F32.BF16 R48, R4.reuse, R10, R48 ;  /* 0x0000000a0430723c */ /* 0x040fe20000041830 */
[----:B------:R-:W1:Y:S07]  /*6760*/  LDSM.16.MT88.4 R8, [R0+0x8400] ;  /* 0x008400000008783b */ /* 0x000e6e0000004200 */
[-C--:B------:R-:W-:Y:S08]  /*6770*/  HMMA.16816.F32.BF16 R52, R4, R16.reuse, R52 ;  /* 0x000000100434723c */ /* 0x080ff00000041834 */
[C---:B------:R-:W-:Y:S08]  /*6780*/  HMMA.16816.F32.BF16 R56, R12.reuse, R16, R56 ;  /* 0x000000100c38723c */ /* 0x040ff00000041838 */
[-C--:B------:R-:W-:Y:S08]  /*6790*/  HMMA.16816.F32.BF16 R60, R12, R18.reuse, R60 ;  /* 0x000000120c3c723c */ /* 0x080ff0000004183c */
[C---:B------:R-:W-:Y:S01]  /*67a0*/  HMMA.16816.F32.BF16 R64, R4.reuse, R18, R64 ;  /* 0x000000120440723c */ /* 0x040fe20000041840 */
[----:B------:R-:W-:Y:S07]  /*67b0*/  LDSM.16.MT88.4 R16, [R3+UR4+0x16000] ;  /* 0x016000040310783b */ /* 0x000fee0008004200 */
[-C--:B------:R-:W-:Y:S08]  /*67c0*/  HMMA.16816.F32.BF16 R68, R4, R20.reuse, R68 ;  /* 0x000000140444723c */ /* 0x080ff00000041844 */
[C---:B------:R-:W-:Y:S08]  /*67d0*/  HMMA.16816.F32.BF16 R72, R12.reuse, R20, R72 ;  /* 0x000000140c48723c */ /* 0x040ff00000041848 */
[-C--:B------:R-:W-:Y:S01]  /*67e0*/  HMMA.16816.F32.BF16 R76, R12, R22.reuse, R76 ;  /* 0x000000160c4c723c */ /* 0x080fe2000004184c */
[----:B------:R-:W-:Y:S07]  /*67f0*/  LDSM.16.MT88.4 R12, [R0+0x6800] ;  /* 0x00680000000c783b */ /* 0x000fee0000004200 */
[----:B------:R-:W-:Y:S01]  /*6800*/  HMMA.16816.F32.BF16 R80, R4, R22, R80 ;  /* 0x000000160450723c */ /* 0x000fe20000041850 */
[----:B------:R-:W3:Y:S05]  /*6810*/  LDSM.16.MT88.4 R4, [R3+UR4+0x14000] ;  /* 0x014000040304783b */ /* 0x000eea0008004200 */
[----:B------:R-:W4:Y:S02]  /*6820*/  LDSM.16.MT88.4 R20, [R0+0x7800] ;  /* 0x007800000014783b */ /* 0x000f240000004200 */
[-C--:B------:R-:W-:Y:S08]  /*6830*/  HMMA.16816.F32.BF16 R36, R24, R28.reuse, R36 ;  /* 0x0000001c1824723c */ /* 0x080ff00000041824 */
[C---:B------:R-:W-:Y:S08]  /*6840*/  HMMA.16816.F32.BF16 R40, R32.reuse, R28, R40 ;  /* 0x0000001c2028723c */ /* 0x040ff00000041828 */
[-C--:B------:R-:W-:Y:S08]  /*6850*/  HMMA.16816.F32.BF16 R44, R32, R30.reuse, R44 ;  /* 0x0000001e202c723c */ /* 0x080ff0000004182c */
[C---:B------:R-:W-:Y:S01]  /*6860*/  HMMA.16816.F32.BF16 R48, R24.reuse, R30, R48 ;  /* 0x0000001e1830723c */ /* 0x040fe20000041830 */
[----:B------:R-:W4:Y:S07]  /*6870*/  LDSM.16.MT88.4 R28, [R0+0x8800] ;  /* 0x00880000001c783b */ /* 0x000f2e0000004200 */
[-C--:B--2---:R-:W-:Y:S08]  /*6880*/  HMMA.16816.F32.BF16 R52, R24, R132.reuse, R52 ;  /* 0x000000841834723c */ /* 0x084ff00000041834 */
[C---:B------:R-:W-:Y:S08]  /*6890*/  HMMA.16816.F32.BF16 R56, R32.reuse, R132, R56 ;  /* 0x000000842038723c */ /* 0x040ff00000041838 */
[-C--:B------:R-:W-:Y:S08]  /*68a0*/  HMMA.16816.F32.BF16 R60, R32, R134.reuse, R60 ;  /* 0x00000086203c723c */ /* 0x080ff0000004183c */
[C---:B------:R-:W-:Y:S01]  /*68b0*/  HMMA.16816.F32.BF16 R64, R24.reuse, R134, R64 ;  /* 0x000000861840723c */ /* 0x040fe20000041840 */
[----:B------:R-:W2:Y:S07]  /*68c0*/  LDSM.16.MT88.4 R132, [R3+UR4+0x14800] ;  /* 0x014800040384783b */ /* 0x000eae0008004200 */
[-C--:B-1----:R-:W-:Y:S08]  /*68d0*/  HMMA.16816.F32.BF16 R68, R24, R8.reuse, R68 ;  /* 0x000000081844723c */ /* 0x082ff00000041844 */
[C---:B------:R-:W-:Y:S08]  /*68e0*/  HMMA.16816.F32.BF16 R72, R32.reuse, R8, R72 ;  /* 0x000000082048723c */ /* 0x040ff00000041848 */
[-C--:B------:R-:W-:Y:S01]  /*68f0*/  HMMA.16816.F32.BF16 R76, R32, R10.reuse, R76 ;  /* 0x0000000a204c723c */ /* 0x080fe2000004184c */
[----:B------:R-:W1:Y:S01]  /*6900*/  LDSM.16.MT88.4 R32, [R0+0x8c00] ;  /* 0x008c00000020783b */ /* 0x000e620000004200 */
        /* <DEDUP_REMOVED lines=14> */
[C---:B------:R-:W-:Y:S04]  /*69f0*/  LEA R5, P0, R2.reuse, R170, 0x2 ;  /* 0x000000aa02057211 */ /* 0x040fe800078010ff */
[-C--:B--2---:R-:W-:Y:S05]  /*6a00*/  HMMA.16816.F32.BF16 R36, R132, R136.reuse, R36 ;  /* 0x000000888424723c */ /* 0x084fea0000041824 */
[----:B------:R-:W-:Y:S02]  /*6a10*/  MOV R234, R5 ;  /* 0x0000000500ea7202 */ /* 0x000fe40000000f00 */
[----:B------:R-:W-:Y:S01]  /*6a20*/  LEA.HI.X.SX32 R4, R2, R171, 0x2, P0 ;  /* 0x000000ab02047211 */ /* 0x000fe200000f16ff */
[C---:B------:R-:W-:Y:S04]  /*6a30*/  HMMA.16816.F32.BF16 R40, R140.reuse, R136, R40 ;  /* 0x000000888c28723c */ /* 0x040fe80000041828 */
[----:B------:R-:W-:Y:S02]  /*6a40*/  MOV R235, R4 ;  /* 0x0000000400eb7202 */ /* 0x000fe40000000f00 */
[----:B------:R-:W-:Y:S02]  /*6a50*/  LOP3.LUT R2, R148, 0x1c0, RZ, 0xc0, !PT ;  /* 0x000001c094027812 */ /* 0x000fe400078ec0ff */
[-C--:B------:R-:W-:Y:S01]  /*6a60*/  HMMA.16816.F32.BF16 R44, R140, R138.reuse, R44 ;  /* 0x0000008a8c2c723c */ /* 0x080fe2000004182c */
[----:B------:R2:W-:Y:S07]  /*6a70*/  STL.64 [R1], R234 ;  /* 0x000000ea01007387 */ /* 0x0005ee0000100a00 */
        /* <DEDUP_REMOVED lines=20> */
[----:B------:R-:W-:Y:S02]  /*6bc0*/  ISETP.GE.AND P3, PT, R252, UR5, PT ;  /* 0x00000005fc007c0c */ /* 0x000fe4000bf66270 */
        /* <DEDUP_REMOVED lines=21> */
[----:B------:R1:W-:Y:S04]  /*6d20*/  STL.64 [R1+0x10], R8 ;  /* 0x0000100801007387 */ /* 0x0003e80000100a00 */
[----:B------:R-:W0:Y:S02]  /*6d30*/  LDGDEPBAR ;  /* 0x00000000000079af */ /* 0x000e240000000000 */
.L_x_525:
[----:B------:R3:W2:Y:S01]  /*6d40*/  LDL R6, [R1+0x1c] ;  /* 0x00001c0001067983 */ /* 0x0006a20000100800 */
        /* <DEDUP_REMOVED lines=8> */
[----:B------:R-:W-:Y:S01]  /*6dd0*/  ULOP3.LUT UR14, UR49, 0x1, URZ, 0xc0, !UPT ;  /* 0x00000001310e7892 */ /* 0x000fe2000f8ec0ff */
[----:B------:R-:W-:Y:S01]  /*6de0*/  LEA R168, P4, R168, R234, 0x2 ;  /* 0x000000eaa8a87211 */ /* 0x000fe200078810ff */
        /* <DEDUP_REMOVED lines=17> */
[----:B--2---:R-:W-:Y:S02]  /*6f00*/  @P3 LOP3.LUT R6, R4, 0x7, R5, 0xf8, !PT ;  /* 0x0000000704063812 */ /* 0x004fe400078ef805 */
[----:B------:R-:W-:Y:S02]  /*6f10*/  LOP3.LUT R4, R148, 0x200, RZ, 0xc0, !PT ;  /* 0x0000020094047812 */ /* 0x000fe400078ec0ff */
[----:B------:R-:W-:Y:S01]  /*6f20*/  LDSM.16.MT88.4 R148, [R0+0xb800] ;  /* 0x00b800000094783b */ /* 0x000fe20000004200 */
[----:B------:R-:W-:Y:S01]  /*6f30*/  @P3 IMAD.WIDE.U32 R232, R6, R7, UR60 ;  /* 0x0000003c06e83e25 */ /* 0x000fe2000f8e0007 */
[----:B------:R-:W-:Y:S01]  /*6f40*/  LOP3.LUT R4, R4, 0xc00, R229, 0xf8, !PT ;  /* 0x00000c0004047812 */ /* 0x000fe200078ef8e5 */
[----:B------:R-:W-:Y:S01]  /*6f50*/  @UP2 UMOV UR60, UR19 ;  /* 0x00000013003c2c82 */ /* 0x000fe20008000000 */
[----:B------:R-:W-:Y:S01]  /*6f60*/  @P3 STL [R1+0x1c], R6 ;  /* 0x00001c0601003387 */ /* 0x000fe20000100800 */
[----:B------:R-:W-:Y:S01]  /*6f70*/  @UP2 UMOV UR61, UR18 ;  /* 0x00000012003d2c82 */ /* 0x000fe20008000000 */
[----:B------:R-:W-:Y:S02]  /*6f80*/  LOP3.LUT R2, R4, R2, RZ, 0xfc, !PT ;  /* 0x0000000204027212 */ /* 0x000fe400078efcff */
[----:B------:R3:W2:Y:S02]  /*6f90*/  LDL R236, [R1+0x20] ;  /* 0x0000200001ec7983 */ /* 0x0006a40000100800 */
[----:B------:R-:W-:Y:S02]  /*6fa0*/  LEA R2, R2, UR4, 0x1 ;  /* 0x0000000402027c11 */ /* 0x000fe4000f8e08ff */
[----:B------:R3:W4:Y:S03]  /*6fb0*/  LDL R237, [R1+0x24] ;  /* 0x0000240001ed7983 */ /* 0x0007260000100800 */
[C---:B------:R-:W-:Y:S01]  /*6fc0*/  IMAD.IADD R161, R2.reuse, 0x1, R224 ;  /* 0x0000000102a17824 */ /* 0x040fe200078e02e0 */
[----:B------:R3:W5:Y:S01]  /*6fd0*/  LDL R238, [R1+0x28] ;  /* 0x0000280001ee7983 */ /* 0x0007620000100800 */
[C---:B------:R-:W-:Y:S03]  /*6fe0*/  VIADD R160, R2.reuse, 0xf040 ;  /* 0x0000f04002a07836 */ /* 0x040fe60000000000 */
[----:B------:R3:W3:Y:S04]  /*6ff0*/  LDL R239, [R1+0x2c] ;  /* 0x00002c0001ef7983 */ /* 0x0006e80000100800 */
[----:B------:R-:W1:Y:S04]  /*7000*/  LDSM.16.M88.4 R24, [R2+0xf000] ;  /* 0x00f000000218783b */ /* 0x000e680000000200 */
[----:B------:R-:W1:Y:S02]  /*7010*/  LDSM.16.M88.4 R32, [R161+0xf000] ;  /* 0x00f00000a120783b */ /* 0x000e640000000200 */
        /* <DEDUP_REMOVED lines=43> */
[----:B------:R-:W5:Y:S04]  /*72d0*/  LDSM.16.MT88.4 R136, [R0+0xc400] ;  /* 0x00c400000088783b */ /* 0x000f680000004200 */
        /* <DEDUP_REMOVED lines=14> */
[C---:B------:R-:W-:Y:S01]  /*73c0*/  HMMA.16816.F32.BF16 R4, R32.reuse, R132, R4 ;  /* 0x000000842004723c */ /* 0x040fe20000041804 */
[----:B--2---:R-:W2:Y:S07]  /*73d0*/  @P3 LDG.E R236, desc[UR38][R232.64+-0x60] ;  /* 0xffffa026e8ec3981 */ /* 0x004eae000c1e1900 */
[C---:B------:R-:W-:Y:S01]  /*73e0*/  HMMA.16816.F32.BF16 R8, R32.reuse, R134, R8 ;  /* 0x000000862008723c */ /* 0x040fe20000041808 */
[----:B----4-:R-:W4:Y:S04]  /*73f0*/  @P3 LDG.E R237, desc[UR38][R232.64+-0x80] ;  /* 0xffff8026e8ed3981 */ /* 0x010f28000c1e1900 */
[----:B-----5:R-:W5:Y:S03]  /*7400*/  @P3 LDG.E R238, desc[UR38][R232.64+-0xe0] ;  /* 0xffff2026e8ee3981 */ /* 0x020f66000c1e1900 */
[C---:B------:R-:W-:Y:S01]  /*7410*/  HMMA.16816.F32.BF16 R12, R32.reuse, R136, R12 ;  /* 0x00000088200c723c */ /* 0x040fe2000004180c */
[----:B---3--:R-:W3:Y:S04]  /*7420*/  @P3 LDG.E R239, desc[UR38][R232.64+-0x100] ;  /* 0xffff0026e8ef3981 */ /* 0x008ee8000c1e1900 */
[----:B------:R1:W1:Y:S03]  /*7430*/  LDSM.16.M88.4 R132, [R160+0x2000] ;  /* 0x00200000a084783b */ /* 0x0002660000000200 */
[C---:B------:R-:W-:Y:S01]  /*7440*/  HMMA.16816.F32.BF16 R16, R32.reuse, R138, R16 ;  /* 0x0000008a2010723c */ /* 0x040fe20000041810 */
[----:B------:R-:W1:Y:S07]  /*7450*/  LDSM.16.MT88.4 R136, [R0+0xc800] ;  /* 0x00c800000088783b */ /* 0x000e6e0000004200 */
[C---:B-1----:R-:W-:Y:S08]  /*7460*/  HMMA.16816.F32.BF16 R20, R32.reuse, R28, R20 ;  /* 0x0000001c2014723c */ /* 0x042ff00000041814 */
[----:B------:R-:W-:Y:S01]  /*7470*/  HMMA.16816.F32.BF16 R24, R32, R30, R24 ;  /* 0x0000001e2018723c */ /* 0x000fe20000041818 */
[----:B------:R-:W1:Y:S02]  /*7480*/  LDSM.16.MT88.4 R28, [R0+0xe800] ;  /* 0x00e80000001c783b */ /* 0x000e640000004200 */
[C---:B------:R-:W-:Y:S02]  /*7490*/  LEA R160, P4, R231.reuse, R154, 0x5 ;  /* 0x0000009ae7a07211 */ /* 0x040fe400078828ff */
[----:B------:R-:W-:Y:S02]  /*74a0*/  LDSM.16.M88.4 R32, [R162+0x2000] ;  /* 0x00200000a220783b */ /* 0x000fe40000000200 */
[C---:B------:R-:W-:Y:S03]  /*74b0*/  LEA.HI.X.SX32 R161, R231.reuse, R155, 0x5, P4 ;  /* 0x0000009be7a17211 */ /* 0x040fe600020f2eff */
[C---:B------:R-:W-:Y:S03]  /*74c0*/  IMAD.WIDE R170, R231.reuse, -0xc0, R160 ;  /* 0xffffff40e7aa7825 */ /* 0x040fe600078e02a0 */
[C---:B------:R-:W-:Y:S01]  /*74d0*/  LEA R152, P4, R231.reuse, R170, 0x5 ;  /* 0x000000aae7987211 */ /* 0x040fe200078828ff */
[C---:B------:R-:W-:Y:S05]  /*74e0*/  HMMA.16816.F32.BF16 R4, R132.reuse, R140, R4 ;  /* 0x0000008c8404723c */ /* 0x040fea0000041804 */
[C---:B------:R-:W-:Y:S02]  /*74f0*/  LEA.HI.X.SX32 R153, R231.reuse, R171, 0x5, P4 ;  /* 0x000000abe7997211 */ /* 0x040fe400020f2eff */
[C---:B------:R-:W-:Y:S01]  /*7500*/  LEA R150, P4, R231.reuse, R152, 0x5 ;  /* 0x00000098e7967211 */ /* 0x040fe200078828ff */
        /* <DEDUP_REMOVED lines=12> */
[C---:B------:R-:W-:Y:S05]  /*75d0*/  LEA.HI.X.SX32 R145, R231.reuse, R147, 0x5, P4 ;  /* 0x00000093e7917211 */ /* 0x040fea00020f2eff */
[----:B------:R-:W-:Y:S01]  /*75e0*/  HMMA.16816.F32.BF16 R24, R132, R30, R24 ;  /* 0x0000001e8418723c */ /* 0x000fe20000041818 */
[----:B------:R1:W1:Y:S07]  /*75f0*/  LDSM.16.MT88.4 R28, [R0+0xec00] ;  /* 0x00ec0000001c783b */ /* 0x00026e0000004200 */
[C---:B------:R-:W-:Y:S05]  /*7600*/  HMMA.16816.F32.BF16 R4, R32.reuse, R140, R4 ;  /* 0x0000008c2004723c */ /* 0x040fea0000041804 */
[C---:B------:R-:W-:Y:S03]  /*7610*/  LEA R140, P4, R231.reuse, R144, 0x5 ;  /* 0x00000090e78c7211 */ /* 0x040fe600078828ff */
[C---:B------:R-:W-:Y:S03]  /*7620*/  HMMA.16816.F32.BF16 R8, R32.reuse, R142, R8 ;  /* 0x0000008e2008723c */ /* 0x040fe60000041808 */
[C---:B------:R-:W-:Y:S01]  /*7630*/  LEA.HI.X.SX32 R141, R231.reuse, R145, 0x5, P4 ;  /* 0x00000091e78d7211 */ /* 0x040fe200020f2eff */
[C---:B-1----:R-:W-:Y:S04]  /*7640*/  VIADD R0, R220.reuse, 0xffffd000 ;  /* 0xffffd000dc007836 */ /* 0x042fe80000000000 */
[C---:B------:R-:W-:Y:S03]  /*7650*/  HMMA.16816.F32.BF16 R12, R32.reuse, R136, R12 ;  /* 0x00000088200c723c */ /* 0x040fe6000004180c */
[----:B------:R1:W-:Y:S01]  /*7660*/  REDG.E.ADD.F32.FTZ.RN.STRONG.GPU desc[UR38][R234.64], R4 ;  /* 0x00000004ea0079a6 */ /* 0x0003e2000c12f326 */
[C---:B------:R-:W-:Y:S03]  /*7670*/  IMAD.WIDE R142, R231.reuse, -0xc0, R140 ;  /* 0xffffff40e78e7825 */ /* 0x040fe600078e028c */
[----:B------:R1:W-:Y:S01]  /*7680*/  REDG.E.ADD.F32.FTZ.RN.STRONG.GPU desc[UR38][R168.64], R5 ;  /* 0x00000005a80079a6 */ /* 0x0003e2000c12f326 */
[C---:B------:R-:W-:Y:S03]  /*7690*/  HMMA.16816.F32.BF16 R16, R32.reuse, R138, R16 ;  /* 0x0000008a2010723c */ /* 0x040fe60000041810 */
[----:B------:R1:W-:Y:S01]  /*76a0*/  REDG.E.ADD.F32.FTZ.RN.STRONG.GPU desc[UR38][R166.64], R6 ;  /* 0x00000006a60079a6 */ /* 0x0003e2000c12f326 */
[C---:B------:R-:W-:Y:S01]  /*76b0*/  LEA R136, P4, R231.reuse, R142, 0x5 ;  /* 0x0000008ee7887211 */ /* 0x040fe200078828ff */
[----:B------:R-:W-:Y:S02]  /*76c0*/  @P0 VIADD R0, R220, 0x3000 ;  /* 0x00003000dc000836 */ /* 0x000fe40000000000 */
[----:B------:R1:W-:Y:S01]  /*76d0*/  REDG.E.ADD.F32.FTZ.RN.STRONG.GPU desc[UR38][R164.64], R7 ;  /* 0x00000007a40079a6 */ /* 0x0003e2000c12f326 */
[C---:B------:R-:W-:Y:S03]  /*76e0*/  HMMA.16816.F32.BF16 R20, R32.reuse, R28, R20 ;  /* 0x0000001c2014723c */ /* 0x040fe60000041814 */
[----:B------:R-:W-:Y:S01]  /*76f0*/  REDG.E.ADD.F32.FTZ.RN.STRONG.GPU desc[UR38][R158.64], R8 ;  /* 0x000000089e0079a6 */ /* 0x000fe2000c12f326 */
[C---:B------:R-:W-:Y:S02]  /*7700*/  LEA.HI.X.SX32 R137, R231.reuse, R143, 0x5, P4 ;  /* 0x0000008fe7897211 */ /* 0x040fe400020f2eff */
[C---:B------:R-:W-:Y:S01]  /*7710*/  LEA R134, P4, R231.reuse, R136, 0x5 ;  /* 0x00000088e7867211 */ /* 0x040fe200078828ff */
[----:B------:R-:W-:Y:S01]  /*7720*/  REDG.E.ADD.F32.FTZ.RN.STRONG.GPU desc[UR38][R156.64], R9 ;  /* 0x000000099c0079a6 */ /* 0x000fe2000c12f326 */
[----:B------:R-:W-:Y:S03]  /*7730*/  HMMA.16816.F32.BF16 R24, R32, R30, R24 ;  /* 0x0000001e2018723c */ /* 0x000fe60000041818 */
[----:B------:R-:W-:Y:S01]  /*7740*/  REDG.E.ADD.F32.FTZ.RN.STRONG.GPU desc[UR38][R154.64], R10 ;  /* 0x0000000a9a0079a6 */ /* 0x000fe2000c12f326 */
[C---:B------:R-:W-:Y:S02]  /*7750*/  LEA.HI.X.SX32 R135, R231.reuse, R137, 0x5, P4 ;  /* 0x00000089e7877211 */ /* 0x040fe400020f2eff */
[C---:B------:R-:W-:Y:S01]  /*7760*/  LEA R132, P4, R231.reuse, R134, 0x5 ;  /* 0x00000086e7847211 */ /* 0x040fe200078828ff */
[----:B------:R-:W-:Y:S03]  /*7770*/  REDG.E.ADD.F32.FTZ.RN.STRONG.GPU desc[UR38][R160.64], R11 ;  /* 0x0000000ba00079a6 */ /* 0x000fe6000c12f326 */
[C---:B------:R-:W-:Y:S01]  /*7780*/  LEA.HI.X.SX32 R133, R231.reuse, R135, 0x5, P4 ;  /* 0x00000087e7857211 */ /* 0x040fe200020f2eff */
        /* <DEDUP_REMOVED lines=13> */
[----:B------:R-:W-:Y:S04]  /*7860*/  LDSM.16.MT88.4 R8, [R220] ;  /* 0x00000000dc08783b */ /* 0x000fe80000004200 */
[----:B------:R-:W-:Y:S04]  /*7870*/  LDSM.16.MT88.4 R12, [R3+UR4+0x11000] ;  /* 0x01100004030c783b */ /* 0x000fe80008004200 */
[----:B------:R-:W-:Y:S04]  /*7880*/  LDSM.16.MT88.4 R16, [R220+0x1000] ;  /* 0x00100000dc10783b */ /* 0x000fe80000004200 */
[----:B------:R-:W-:Y:S04]  /*7890*/  LDSM.16.MT88.4 R32, [R3+UR4+0xf800] ;  /* 0x00f800040320783b */ /* 0x000fe80008004200 */
[----:B------:R-:W-:Y:S04]  /*78a0*/  LDSM.16.MT88.4 R20, [R220+0x400] ;  /* 0x00040000dc14783b */ /* 0x000fe80000004200 */
[----:B------:R-:W-:Y:S04]  /*78b0*/  LDSM.16.MT88.4 R136, [R220+0xc00] ;  /* 0x000c0000dc88783b */ /* 0x000fe80000004200 */
[----:B------:R-:W-:Y:S04]  /*78c0*/  LDSM.16.MT88.4 R140, [R3+UR4+0x12800] ;  /* 0x01280004038c783b */ /* 0x000fe80008004200 */
[----:B------:R-:W-:Y:S04]  /*78d0*/  LDSM.16.MT88.4 R144, [R220+0x2c00] ;  /* 0x002c0000dc90783b */ /* 0x000fe80000004200 */
[----:B--2---:R-:W-:Y:S04]  /*78e0*/  @P3 STL [R1+0x20], R236 ;  /* 0x000020ec01003387 */ /* 0x004fe80000100800 */
[----:B----4-:R-:W-:Y:S04]  /*78f0*/  @P3 STL [R1+0x24], R237 ;  /* 0x000024ed01003387 */ /* 0x010fe80000100800 */
[----:B-----5:R-:W-:Y:S04]  /*7900*/  @P3 STL [R1+0x28], R238 ;  /* 0x000028ee01003387 */ /* 0x020fe80000100800 */
[----:B---3--:R-:W-:Y:S01]  /*7910*/  @P3 STL [R1+0x2c], R239 ;  /* 0x00002cef01003387 */ /* 0x008fe20000100800 */
[C---:B------:R-:W-:Y:S04]  /*7920*/  LEA R28, P3, R231.reuse, R132, 0x5 ;  /* 0x00000084e71c7211 */ /* 0x040fe800078628ff */
[C---:B------:R-:W-:Y:S02]  /*7930*/  LEA.HI.X.SX32 R29, R231.reuse, R133, 0x5, P3 ;  /* 0x00000085e71d7211 */ /* 0x040fe400018f2eff */
[C---:B-1----:R-:W-:Y:S01]  /*7940*/  LEA R4, P3, R231.reuse, R28, 0x5 ;  /* 0x0000001ce7047211 */ /* 0x042fe200078628ff */
[----:B------:R-:W-:Y:S03]  /*7950*/  LDSM.16.MT88.4 R132, [R3+UR4+0x11800] ;  /* 0x011800040384783b */ /* 0x000fe60008004200 */
[C---:B------:R-:W-:Y:S01]  /*7960*/  LEA.HI.X.SX32 R5, R231.reuse, R29, 0x5, P3 ;  /* 0x0000001de7057211 */ /* 0x040fe200018f2eff */
[----:B------:R-:W-:Y:S01]  /*7970*/  REDG.E.ADD.F32.FTZ.RN.STRONG.GPU desc[UR38][R28.64+0x100], R25 ;  /* 0x000100191c0079a6 */ /* 0x000fe2000c12f326 */
[C---:B------:R-:W-:Y:S03]  /*7980*/  LEA R6, P3, R231.reuse, R4, 0x5 ;  /* 0x00000004e7067211 */ /* 0x040fe600078628ff */
[----:B------:R-:W-:Y:S01]  /*7990*/  REDG.E.ADD.F32.FTZ.RN.STRONG.GPU desc[UR38][R4.64+0x100], R26 ;  /* 0x0001001a040079a6 */ /* 0x000fe2000c12f326 */
[----:B------:R-:W-:Y:S03]  /*79a0*/  LEA.HI.X.SX32 R7, R231, R5, 0x5, P3 ;  /* 0x00000005e7077211 */ /* 0x000fe600018f2eff */
[----:B------:R-:W-:Y:S04]  /*79b0*/  LDSM.16.MT88.4 R28, [R220+0x2000] ;  /* 0x00200000dc1c783b */ /* 0x000fe80000004200 */
[----:B------:R-:W-:Y:S04]  /*79c0*/  REDG.E.ADD.F32.FTZ.RN.STRONG.GPU desc[UR38][R6.64+0x100], R27 ;  /* 0x0001001b060079a6 */ /* 0x000fe8000c12f326 */
[----:B------:R-:W1:Y:S04]  /*79d0*/  LDSM.16.MT88.4 R4, [R3+UR4+0xf000] ;  /* 0x00f000040304783b */ /* 0x000e680008004200 */
[----:B------:R-:W2:Y:S01]  /*79e0*/  LDSM.16.MT88.4 R24, [R220+0x1400] ;  /* 0x00140000dc18783b */ /* 0x000ea20000004200 */
        /* <DEDUP_REMOVED lines=15> */
[----:B------:R-:W3:Y:S04]  /*7ae0*/  LDSM.16.MT88.4 R4, [R3+UR4+0x10000] ;  /* 0x010000040304783b */ /* 0x000ee80008004200 */
[----:B------:R-:W-:Y:S03]  /*7af0*/  LDSM.16.MT88.4 R28, [R220+0x2800] ;  /* 0x00280000dc1c783b */ /* 0x000fe60000004200 */
        /* <DEDUP_REMOVED lines=13> */
[----:B------:R1:W5:Y:S07]  /*7bd0*/  LDSM.16.MT88.4 R132, [R220+0x1c00] ;  /* 0x001c0000dc84783b */ /* 0x00036e0000004200 */
[----:B------:R-:W-:Y:S08]  /*7be0*/  HMMA.16816.F32.BF16 R128, R32, R10, R128 ;  /* 0x0000000a2080723c */ /* 0x000ff00000041880 */
[-C--:B---3--:R-:W-:Y:S08]  /*7bf0*/  HMMA.16816.F32.BF16 R84, R4, R12.reuse, R84 ;  /* 0x0000000c0454723c */ /* 0x088ff00000041854 */
[C---:B------:R-:W-:Y:S04]  /*7c00*/  HMMA.16816.F32.BF16 R88, R16.reuse, R12, R88 ;  /* 0x0000000c1058723c */ /* 0x040fe80000041858 */
[----:B-1----:R-:W-:Y:S04]  /*7c10*/  IMAD.MOV.U32 R220, RZ, RZ, R0 ;  /* 0x000000ffffdc7224 */ /* 0x002fe800078e0000 */
        /* <DEDUP_REMOVED lines=9> */
[----:B------:R-:W-:Y:S08]  /*7cb0*/  HMMA.16816.F32.BF16 R128, R4, R30, R128 ;  /* 0x0000001e0480723c */ /* 0x000ff00000041880 */
[-C--:B--2---:R-:W-:Y:S08]  /*7cc0*/  HMMA.16816.F32.BF16 R84, R24, R136.reuse, R84 ;  /* 0x000000881854723c */ /* 0x084ff00000041854 */
        /* <DEDUP_REMOVED lines=184> */
.L_x_527:
[----:B------:R-:W2:Y:S01]  /*8850*/  LDCU.64 UR10, c[0x0][0x5c0] ;  /* 0x0000b800ff0a77ac */ /* 0x000ea20008000a00 */
[----:B------:R-:W-:-:S04]  /*8860*/  UIADD3 UR5, UPT, UPT, UR40, UR45, URZ ;  /* 0x0000002d28057290 */ /* 0x000fc8000fffe0ff */
[----:B--2---:R-:W-:Y:S02]  /*8870*/  UIMAD.WIDE.U32 UR18, UR5, UR10, URZ ;  /* 0x0000000a051272a5 */ /* 0x004fe4000f8e00ff */
[----:B------:R-:W-:-:S04]  /*8880*/  UIMAD UR5, UR5, UR11, URZ ;  /* 0x0000000b050572a4 */ /* 0x000fc8000f8e02ff */
[----:B------:R-:W-:-:S06]  /*8890*/  UIADD3 UR5, UPT, UPT, UR19, UR5, URZ ;  /* 0x0000000513057290 */ /* 0x000fcc000fffe0ff */
[----:B-1----:R-:W-:Y:S02]  /*88a0*/  MOV R4, UR5 ;  /* 0x0000000500047c02 */ /* 0x002fe40008000f00 */
.L_x_528:
        /* <DEDUP_REMOVED lines=12> */
.L_x_529:
[----:B------:R-:W1:Y:S01]  /*8970*/  LDCU.64 UR8, c[0x0][0x5c8] ;  /* 0x0000b900ff0877ac */ /* 0x000e620008000a00 */
[----:B------:R-:W-:-:S04]  /*8980*/  UIADD3 UR5, UPT, UPT, UR40, UR45, URZ ;  /* 0x0000002d28057290 */ /* 0x000fc8000fffe0ff */
[----:B-1----:R-:W-:Y:S02]  /*8990*/  UIMAD.WIDE.U32 UR20, UR5, UR8, URZ ;  /* 0x00000008051472a5 */ /* 0x002fe4000f8e00ff */
[----:B------:R-:W-:-:S04]  /*89a0*/  UIMAD UR5, UR5, UR9, URZ ;  /* 0x00000009050572a4 */ /* 0x000fc8000f8e02ff */
[----:B------:R-:W-:-:S06]  /*89b0*/  UIADD3 UR5, UPT, UPT, UR21, UR5, URZ ;  /* 0x0000000515057290 */ /* 0x000fcc000fffe0ff */
[----:B------:R-:W-:-:S07]  /*89c0*/  MOV R23, UR5 ;  /* 0x0000000500177c02 */ /* 0x000fce0008000f00 */
.L_x_530:
        /* <DEDUP_REMOVED lines=43> */
[----:B------:R-:W5:Y:S02]  /*8c80*/  LDCU.64 UR14, c[0x0][0x560] ;  /* 0x0000ac00ff0e77ac */ /* 0x000f640008000a00 */
[----:B------:R-:W3:Y:S01]  /*8c90*/  LDS.128 R12, [R0+0xd000] ;  /* 0x00d00000000c7984 */ /* 0x000ee20000000c00 */
[----:B------:R-:W-:Y:S02]  /*8ca0*/  IMAD.MOV.U32 R3, RZ, RZ, R20 ;  /* 0x000000ffff037224 */ /* 0x000fe400078e0014 */
[----:B------:R-:W-:-:S04]  /*8cb0*/  IMAD.WIDE.U32 R6, R228, UR10, R2 ;  /* 0x0000000ae4067c25 */ /* 0x000fc8000f8e0002 */
[----:B------:R-:W-:Y:S01]  /*8cc0*/  IMAD R3, R228, UR11, R7 ;  /* 0x0000000be4037c24 */ /* 0x000fe2000f8e0207 */
[----:B--2---:R-:W-:Y:S02]  /*8cd0*/  ISETP.GE.AND P2, PT, R246, UR17, PT ;  /* 0x00000011f6007c0c */ /* 0x004fe4000bf46270 */
[----:B------:R-:W-:Y:S02]  /*8ce0*/  ISETP.GE.AND P1, PT, R252, UR17, PT ;  /* 0x00000011fc007c0c */ /* 0x000fe4000bf26270 */
[----:B------:R-:W-:Y:S02]  /*8cf0*/  ISETP.GE.AND P0, PT, R57, UR17, PT ;  /* 0x0000001139007c0c */ /* 0x000fe4000bf06270 */
[----:B-----5:R-:W-:-:S04]  /*8d00*/  LEA R2, P4, R6, UR14, 0x1 ;  /* 0x0000000e06027c11 */ /* 0x020fc8000f8808ff */
[----:B------:R-:W-:-:S03]  /*8d10*/  LEA.HI.X R3, R6, UR15, R3, 0x1, P4 ;  /* 0x0000000f06037c11 */ /* 0x000fc6000a0f0c03 */
[----:B------:R-:W2:Y:S04]  /*8d20*/  @!P2 LDS.128 R8, [R0+0x9000] ;  /* 0x009000000008a984 */ /* 0x000ea80000000c00 */
[----:B----4-:R4:W-:Y:S04]  /*8d30*/  @!P1 STG.E.128 desc[UR38][R2.64+0x40], R16 ;  /* 0x0000401002009986 */ /* 0x0109e8000c101d26 */
[----:B---3--:R4:W-:Y:S04]  /*8d40*/  @!P0 STG.E.128 desc[UR38][R2.64+0x80], R12 ;  /* 0x0000800c02008986 */ /* 0x0089e8000c101d26 */
[----:B--2---:R4:W-:Y:S02]  /*8d50*/  @!P2 STG.E.128 desc[UR38][R2.64], R8 ;  /* 0x000000080200a986 */ /* 0x0049e4000c101d26 */
.L_x_532:
[----:B------:R-:W-:Y:S05]  /*8d60*/  BSYNC.RECONVERGENT B0 ;  /* 0x0000000000007941 */ /* 0x000fea0003800200 */
.L_x_531:
[----:B----4-:R2:W4:Y:S01]  /*8d70*/  LDS.128 R8, [R0+0xe000] ;  /* 0x00e0000000087984 */ /* 0x0105220000000c00 */
[----:B------:R-:W-:Y:S04]  /*8d80*/  BSSY.RECONVERGENT B0, `(.L_x_533) ;  /* 0x0000012000007945 */ /* 0x000fe80003800200 */
[----:B------:R-:W-:Y:S05]  /*8d90*/  @P5 BRA `(.L_x_534) ;  /* 0x0000000000405947 */ /* 0x000fea0003800000 */
[----:B------:R-:W5:Y:S01]  /*8da0*/  LDCU UR17, c[0x0][0x440] ;  /* 0x00008800ff1177ac */ /* 0x000f620008000800 */
[----:B------:R-:W-:Y:S01]  /*8db0*/  MOV R3, R20 ;  /* 0x0000001400037202 */ /* 0x000fe20000000f00 */
[----:B--23--:R-:W-:Y:S01]  /*8dc0*/  IMAD R0, R22, UR10, RZ ;  /* 0x0000000a16007c24 */ /* 0x00cfe2000f8e02ff */
[----:B------:R-:W2:Y:S01]  /*8dd0*/  LDCU.64 UR14, c[0x0][0x560] ;  /* 0x0000ac00ff0e77ac */ /* 0x000ea20008000a00 */
[----:B------:R-:W-:Y:S02]  /*8de0*/  IMAD.MOV.U32 R2, RZ, RZ, R4 ;  /* 0x000000ffff027224 */ /* 0x000fe400078e0004 */
[C---:B------:R-:W-:Y:S02]  /*8df0*/  IMAD R0, R21.reuse, UR11, R0 ;  /* 0x0000000b15007c24 */ /* 0x040fe4000f8e0200 */
[----:B------:R-:W-:-:S04]  /*8e00*/  IMAD.WIDE.U32 R4, R21, UR10, R2 ;  /* 0x0000000a15047c25 */ /* 0x000fc8000f8e0002 */
[----:B------:R-:W-:Y:S01]  /*8e10*/  IMAD.IADD R0, R0, 0x1, R5 ;  /* 0x0000000100007824 */ /* 0x000fe200078e0205 */
[----:B-----5:R-:W-:Y:S02]  /*8e20*/  ISETP.GE.AND P2, PT, R246, UR17, PT ;  /* 0x00000011f6007c0c */ /* 0x020fe4000bf46270 */
[----:B------:R-:W-:Y:S02]  /*8e30*/  ISETP.GE.AND P1, PT, R252, UR17, PT ;  /* 0x00000011fc007c0c */ /* 0x000fe4000bf26270 */
[----:B------:R-:W-:Y:S02]  /*8e40*/  ISETP.GE.AND P0, PT, R57, UR17, PT ;  /* 0x0000001139007c0c */ /* 0x000fe4000bf06270 */
[----:B--2---:R-:W-:-:S04]  /*8e50*/  LEA R2, P4, R4, UR14, 0x1 ;  /* 0x0000000e04027c11 */ /* 0x004fc8000f8808ff */
[----:B------:R-:W-:-:S05]  /*8e60*/  LEA.HI.X R3, R4, UR15, R0, 0x1, P4 ;  /* 0x0000000f04037c11 */ /* 0x000fca000a0f0c00 */
[----:B------:R2:W-:Y:S04]  /*8e70*/  @!P2 STG.E.128 desc[UR38][R2.64], R28 ;  /* 0x0000001c0200a986 */ /* 0x0005e8000c101d26 */
[----:B------:R2:W-:Y:S04]  /*8e80*/  @!P1 STG.E.128 desc[UR38][R2.64+0x40], R24 ;  /* 0x0000401802009986 */ /* 0x0005e8000c101d26 */
[----:B----4-:R2:W-:Y:S02]  /*8e90*/  @!P0 STG.E.128 desc[UR38][R2.64+0x80], R8 ;  /* 0x0000800802008986 */ /* 0x0105e4000c101d26 */
.L_x_534:
[----:B------:R-:W-:Y:S05]  /*8ea0*/  BSYNC.RECONVERGENT B0 ;  /* 0x0000000000007941 */ /* 0x000fea0003800200 */
.L_x_533:
        /* <DEDUP_REMOVED lines=25> */
.L_x_536:
[----:B------:R-:W-:Y:S05]  /*9040*/  BSYNC.RECONVERGENT B0 ;  /* 0x0000000000007941 */ /* 0x000fea0003800200 */
.L_x_535:
        /* <DEDUP_REMOVED lines=14> */
[----:B-1----:R3:W-:Y:S04]  /*9130*/  @!P2 STG.E.128 desc[UR38][R2.64], R52 ;  /* 0x000000340200a986 */ /* 0x0027e8000c101d26 */
[----:B------:R3:W-:Y:S04]  /*9140*/  @!P1 STG.E.128 desc[UR38][R2.64+0x40], R48 ;  /* 0x0000403002009986 */ /* 0x0007e8000c101d26 */
[----:B------:R3:W-:Y:S02]  /*9150*/  @!P0 STG.E.128 desc[UR38][R2.64+0x80], R44 ;  /* 0x0000802c02008986 */ /* 0x0007e4000c101d26 */
.L_x_501:
[----:B------:R-:W-:Y:S05]  /*9160*/  BSYNC.RECONVERGENT B1 ;  /* 0x0000000000017941 */ /* 0x000fea0003800200 */
.L_x_479:
        /* <DEDUP_REMOVED lines=11> */
.L_x_538:
        /* <DEDUP_REMOVED lines=14> */
.L_x_1719:


//--------------------- .text._ZN5flash44flash_bwd_dq_dk_dv_loop_seqk_parallel_kernelI23Flash_bwd_kernel_traitsILi96ELi64ELi128ELi8ELi2ELi4ELi4ELb1ELb0EN7cutlass10bfloat16_tE19Flash_kernel_traitsILi96ELi64ELi128ELi8ES3_EELb1ELb0ELb1ELb0ELb0ELb0ELb0EEEvNS_16Flash_bwd_paramsE --------------------------
	.section	.text._ZN5flash44flash_bwd_dq_dk_dv_loop_seqk_parallel_kernelI23Flash_bwd_kernel_traitsILi96ELi64ELi128ELi8ELi2ELi4ELi4ELb1ELb0EN7cutlass10bfloat16_tE19Flash_kernel_traitsILi96ELi64ELi128ELi8ES3_EELb1ELb0ELb1ELb0ELb0ELb0ELb0EEEvNS_16Flash_bwd_paramsE,"ax",@progbits
	.align	128
        .global         _ZN5flash44flash_bwd_dq_dk_dv_loop_seqk_parallel_kernelI23Flash_bwd_kernel_traitsILi96ELi64ELi128ELi8ELi2ELi4ELi4ELb1ELb0EN7cutlass10bfloat16_tE19Flash_kernel_traitsILi96ELi64ELi128ELi8ES3_EELb1ELb0ELb1ELb0ELb0ELb0ELb0EEEvNS_16Flash_bwd_paramsE
        .type           _ZN5flash44flash_bwd_dq_dk_dv_loop_seqk_parallel_kernelI23Flash_bwd_kernel_traitsILi96ELi64ELi128ELi8ELi2ELi4ELi4ELb1ELb0EN7cutlass10bfloat16_tE19Flash_kernel_traitsILi96ELi64ELi128ELi8ES3_EELb1ELb0ELb1ELb0ELb0ELb0ELb0EEEvNS_16Flash_bwd_paramsE,@function
        .size           _ZN5flash44flash_bwd_dq_dk_dv_loop_seqk_parallel_kernelI23Flash_bwd_kernel_traitsILi96ELi64ELi128ELi8ELi2ELi4ELi4ELb1ELb0EN7cutlass10bfloat16_tE19Flash_kernel_traitsILi96ELi64ELi128ELi8ES3_EELb1ELb0ELb1ELb0ELb0ELb0ELb0EEEvNS_16Flash_bwd_paramsE,(.L_x_1720 - _ZN5flash44flash_bwd_dq_dk_dv_loop_seqk_parallel_kernelI23Flash_bwd_kernel_traitsILi96ELi64ELi128ELi8ELi2ELi4ELi4ELb1ELb0EN7cutlass10bfloat16_tE19Flash_kernel_traitsILi96ELi64ELi128ELi8ES3_EELb1ELb0ELb1ELb0ELb0ELb0ELb0EEEvNS_16Flash_bwd_paramsE)
        .other          _ZN5flash44flash_bwd_dq_dk_dv_loop_seqk_parallel_kernelI23Flash_bwd_kernel_traitsILi96ELi64ELi128ELi8ELi2ELi4ELi4ELb1ELb0EN7cutlass10bfloat16_tE19Flash_kernel_traitsILi96ELi64ELi128ELi8ES3_EELb1ELb0ELb1ELb0ELb0ELb0ELb0EEEvNS_16Flash_bwd_paramsE,@"STO_CUDA_ENTRY STV_DEFAULT"
_ZN5flash44flash_bwd_dq_dk_dv_loop_seqk_parallel_kernelI23Flash_bwd_kernel_traitsILi96ELi64ELi128ELi8ELi2ELi4ELi4ELb1ELb0EN7cutlass10bfloat16_tE19Flash_kernel_traitsILi96ELi64ELi128ELi8ES3_EELb1ELb0ELb1ELb0ELb0ELb0ELb0EEEvNS_16Flash_bwd_paramsE:
.text._ZN5flash44flash_bwd_dq_dk_dv_loop_seqk_parallel_kernelI23Flash_bwd_kernel_traitsILi96ELi64ELi128ELi8ELi2ELi4ELi4ELb1ELb0EN7cutlass10bfloat16_tE19Flash_kernel_traitsILi96ELi64ELi128ELi8ES3_EELb1ELb0ELb1ELb0ELb0ELb0ELb0EEEvNS_16Flash_bwd_paramsE:
        /* <DEDUP_REMOVED lines=21> */
[----:B------:R-:W-:Y:S02]  /*0150*/  UISETP.NE.U32.AND UP6, UPT, UR4, URZ, UPT ;  /* 0x000000ff0400728c */ /* 0x000fe4000bfc5070 */
[----:B------:R-:W-:Y:S01]  /*0160*/  ULEA.HI.X UR8, UR30, UR11, URZ, 0x2, UP0 ;  /* 0x0000000b1e087291 */ /* 0x000fe200080f14ff */
[----:B------:R-:W1:Y:S01]  /*0170*/  S2UR UR4, SR_CgaCtaId ;  /* 0x00000000000479c3 */ /* 0x000e620000008800 */
[----:B---3--:R-:W-:Y:S01]  /*0180*/  UISETP.NE.U32.AND UP1, UPT, UR6, URZ, UPT ;  /* 0x000000ff0600728c */ /* 0x008fe2000bf25070 */
[----:B------:R-:W-:Y:S01]  /*0190*/  MOV R244, UR9 ;  /* 0x0000000900f47c02 */ /* 0x000fe20008000f00 */
[----:B------:R-:W-:Y:S02]  /*01a0*/  UISETP.NE.U32.AND UP0, UPT, UR6, URZ, UPT ;  /* 0x000000ff0600728c */ /* 0x000fe4000bf05070 */
[----:B------:R-:W-:Y:S01]  /*01b0*/  UISETP.NE.AND.EX UP5, UPT, UR7, URZ, UPT, UP1 ;  /* 0x000000ff0700728c */ /* 0x000fe2000bfa5310 */
[----:B------:R-:W-:Y:S01]  /*01c0*/  MOV R245, UR8 ;  /* 0x0000000800f57c02 */ /* 0x000fe20008000f00 */
[----:B------:R-:W-:Y:S01]  /*01d0*/  UISETP.NE.AND.EX UP4, UPT, UR7, URZ, UPT, UP0 ;  /* 0x000000ff0700728c */ /* 0x000fe2000bf85300 */
[----:B------:R-:W2:Y:S01]  /*01e0*/  S2UR UR11, SR_CgaCtaId ;  /* 0x00000000000b79c3 */ /* 0x000ea20000008800 */
[----:B------:R-:W3:Y:S01]  /*01f0*/  LDCU.64 UR6, c[0x0][0x470] ;  /* 0x00008e00ff0677ac */ /* 0x000ee20008000a00 */
[----:B----4-:R-:W-:-:S02]  /*0200*/  UISETP.NE.AND UP3, UPT, UR12, URZ, UPT ;  /* 0x000000ff0c00728c */ /* 0x010fc4000bf65270 */
[----:B------:R-:W-:-:S04]  /*0210*/  UISETP.NE.AND.EX UP6, UPT, UR5, URZ, UPT, UP6 ;  /* 0x000000ff0500728c */ /* 0x000fc8000bfc5360 */
[----:B------:R-:W4:Y:S01]  /*0220*/  S2UR UR26, SR_CTAID.Z ;  /* 0x00000000001a79c3 */ /* 0x000f220000002700 */
[----:B------:R-:W-:Y:S01]  /*0230*/  UISETP.EQ.OR.EX UP0, UPT, UR5, URZ, !UP3, UP2 ;  /* 0x000000ff0500728c */ /* 0x000fe2000df02720 */
[----:B------:R-:W-:Y:S02]  /*0240*/  UMOV UR12, 0x400 ;  /* 0x00000400000c7882 */ /* 0x000fe40000000000 */
[----:B------:R-:W-:Y:S01]  /*0250*/  UMOV UR5, 0x400 ;  /* 0x0000040000057882 */ /* 0x000fe20000000000 */
[----:B------:R-:W-:Y:S02]  /*0260*/  UP2UR UR32, UPR, URZ, 0x1 ;  /* 0x00000001ff207883 */ /* 0x000fe40008000000 */
[----:B------:R-:W-:Y:S02]  /*0270*/  UP2UR UR31, UPR, URZ, 0x8 ;  /* 0x00000008ff1f7883 */ /* 0x000fe40008000000 */
[----:B-1----:R-:W-:Y:S02]  /*0280*/  ULEA UR4, UR4, UR5, 0x18 ;  /* 0x0000000504047291 */ /* 0x002fe4000f8ec0ff */
[----:B---3--:R-:W-:Y:S01]  /*0290*/  UISETP.NE.U32.AND UP0, UPT, UR6, URZ, UPT ;  /* 0x000000ff0600728c */ /* 0x008fe2000bf05070 */
[----:B------:R-:W1:Y:S01]  /*02a0*/  LDCU UR10, c[0x0][0x438] ;  /* 0x00008700ff0a77ac */ /* 0x000e620008000800 */
[----:B------:R-:W3:Y:S01]  /*02b0*/  LDCU UR25, c[0x0][0x438] ;  /* 0x00008700ff1977ac */ /* 0x000ee20008000800 */
[----:B------:R-:W1:Y:S01]  /*02c0*/  @!UP4 LDCU UR28, c[0x0][0x434] ;  /* 0x00008680ff1cc7ac */ /* 0x000e620008000800 */
[----:B--2---:R-:W-:-:S02]  /*02d0*/  ULEA UR5, UR11, UR12, 0x18 ;  /* 0x0000000c0b057291 */ /* 0x004fc4000f8ec0ff */
[----:B------:R-:W-:Y:S02]  /*02e0*/  UIADD3 UR39, UPT, UPT, UR4, 0x13000, URZ ;  /* 0x0001300004277890 */ /* 0x000fe4000fffe0ff */
[----:B------:R-:W-:Y:S01]  /*02f0*/  UISETP.NE.AND.EX UP3, UPT, UR7, URZ, UPT, UP0 ;  /* 0x000000ff0700728c */ /* 0x000fe2000bf65300 */
[----:B------:R-:W-:Y:S01]  /*0300*/  UMOV UR36, 0xffffd000 ;  /* 0xffffd00000247882 */ /* 0x000fe20000000000 */
[----:B------:R-:W-:Y:S01]  /*0310*/  UMOV UR37, URZ ;  /* 0x000000ff00257c82 */ /* 0x000fe20008000000 */
[----:B------:R-:W-:-:S08]  /*0320*/  UMOV UR38, URZ ;  /* 0x000000ff00267c82 */ /* 0x000fd00008000000 */
.L_x_599:
[----:B--2---:R-:W2:Y:S01]  /*0330*/  LDCU.64 UR8, c[0x0][0x478] ;  /* 0x00008f00ff0877ac */ /* 0x004ea20008000a00 */
        /* <DEDUP_REMOVED lines=10> */
[----:B--2---:R-:W-:Y:S02]  /*03e0*/  UISETP.NE.U32.AND UP0, UPT, UR8, URZ, UPT ;  /* 0x000000ff0800728c */ /* 0x004fe4000bf05070 */
[----:B------:R-:W2:Y:S02]  /*03f0*/  @P1 LDG.E R3, desc[UR40][R10.64] ;  /* 0x000000280a031981 */ /* 0x000ea4000c1e1900 */
[----:B------:R-:W-:-:S04]  /*0400*/  UISETP.NE.AND.EX UP0, UPT, UR9, URZ, UPT, UP0 ;  /* 0x000000ff0900728c */ /* 0x000fc8000bf05300 */
[----:B-1---5:R-:W5:Y:S02]  /*0410*/  @!P3 LDG.E R4, desc[UR40][R244.64] ;  /* 0x00000028f404b981 */ /* 0x022f64000c1e1900 */
[----:B------:R-:W-:-:S05]  /*0420*/  PLOP3.LUT P0, PT, PT, PT, UP0, 0x80, 0x8 ;  /* 0x000000000008781c */ /* 0x000fca0003f0f008 */
[----:B------:R-:W-:Y:S01]  /*0430*/  @UP0 ULEA UR14, UP1, UR30, UR8, 0x2 ;  /* 0x000000081e0e0291 */ /* 0x000fe2000f8210ff */
[----:B------:R-:W-:Y:S01]  /*0440*/  IMAD.U32 R6, RZ, RZ, UR12 ;  /* 0x0000000cff067e24 */ /* 0x000fe2000f8e00ff */
[----:B------:R-:W3:Y:S02]  /*0450*/  @!UP0 LDCU UR11, c[0x0][0x43c] ;  /* 0x00008780ff0b87ac */ /* 0x000ee40008000800 */
[----:B------:R-:W-:Y:S02]  /*0460*/  @UP0 ULEA.HI.X UR15, UR30, UR9, URZ, 0x2, UP1 ;  /* 0x000000091e0f0291 */ /* 0x000fe400088f14ff */
[----:B------:R-:W-:Y:S01]  /*0470*/  IMAD.U32 R8, RZ, RZ, UR14 ;  /* 0x0000000eff087e24 */ /* 0x000fe2000f8e00ff */
[----:B------:R-:W4:Y:S01]  /*0480*/  @!UP0 LDCU.64 UR8, c[0x0][0x488] ;  /* 0x00009100ff0887ac */ /* 0x000f220008000a00 */
[----:B------:R-:W-:Y:S02]  /*0490*/  IMAD.U32 R7, RZ, RZ, UR13 ;  /* 0x0000000dff077e24 */ /* 0x000fe4000f8e00ff */
[----:B------:R-:W-:-:S03]  /*04a0*/  IMAD.U32 R9, RZ, RZ, UR15 ;  /* 0x0000000fff097e24 */ /* 0x000fc6000f8e00ff */
[----:B------:R-:W5:Y:S04]  /*04b0*/  @P4 LDG.E R5, desc[UR40][R6.64] ;  /* 0x0000002806054981 */ /* 0x000f68000c1e1900 */
[----:B------:R-:W5:Y:S04]  /*04c0*/  @P0 LDG.E R0, desc[UR40][R8.64] ;  /* 0x0000002808000981 */ /* 0x000f68000c1e1900 */
[----:B------:R-:W5:Y:S01]  /*04d0*/  @P2 LDG.E R2, desc[UR40][R6.64+0x4] ;  /* 0x0000042806022981 */ /* 0x000f62000c1e1900 */
[----:B------:R-:W-:Y:S01]  /*04e0*/  UMOV UR43, URZ ;  /* 0x000000ff002b7c82 */ /* 0x000fe20008000000 */
[----:B------:R-:W-:Y:S01]  /*04f0*/  UMOV UR13, 0xffffffff ;  /* 0xffffffff000d7882 */ /* 0x000fe20000000000 */
[----:B------:R-:W-:Y:S01]  /*0500*/  UMOV UR45, 0xffffffff ;  /* 0xffffffff002d7882 */ /* 0x000fe20000000000 */
[----:B----4-:R-:W-:-:S04]  /*0510*/  @!UP0 UISETP.NE.U32.AND UP1, UPT, UR8, URZ, UPT ;  /* 0x000000ff0800828c */ /* 0x010fc8000bf25070 */
[----:B------:R-:W-:Y:S02]  /*0520*/  @!UP0 UISETP.NE.AND.EX UP1, UPT, UR9, URZ, UPT, UP1 ;  /* 0x000000ff0900828c */ /* 0x000fe4000bf25310 */
[----:B------:R-:W-:Y:S02]  /*0530*/  USHF.L.U32 UR48, UR46, 0x7, URZ ;  /* 0x000000072e307899 */ /* 0x000fe400080006ff */
[----:B---3--:R-:W-:Y:S01]  /*0540*/  @!UP0 USEL UR9, UR11, URZ, UP1 ;  /* 0x000000ff0b098287 */ /* 0x008fe20008800000 */
[----:B--2---:R-:W-:Y:S02]  /*0550*/  @P1 R2UR UR43, R3 ;  /* 0x00000000032b12ca */ /* 0x004fe400000e0000 */
[----:B-----5:R-:W-:Y:S02]  /*0560*/  @!P3 R2UR UR45, R4 ;  /* 0x00000000042db2ca */ /* 0x020fe400000e0000 */
[----:B------:R-:W-:Y:S02]  /*0570*/  @P4 R2UR UR13, R5 ;  /* 0x00000000050d42ca */ /* 0x000fe400000e0000 */
[----:B------:R-:W-:-:S02]  /*0580*/  @P0 R2UR UR42, R0 ;  /* 0x00000000002a02ca */ /* 0x000fc400000e0000 */
[----:B------:R-:W-:-:S11]  /*0590*/  @P2 R2UR UR8, R2 ;  /* 0x00000000020822ca */ /* 0x000fd600000e0000 */
[----:B------:R-:W-:Y:S01]  /*05a0*/  @UP0 UIADD3 UR42, UPT, UPT, UR42, -UR43, URZ ;  /* 0x8000002b2a2a0290 */ /* 0x000fe2000fffe0ff */
[----:B------:R-:W-:Y:S11]  /*05b0*/  BRA.U !UP6, `(.L_x_539) ;  /* 0x000000010e1c7547 */ /* 0x000ff6000b800000 */
[----:B------:R-:W-:-:S06]  /*05c0*/  UISETP.NE.AND UP1, UPT, UR31, URZ, UPT ;  /* 0x000000ff1f00728c */ /* 0x000fcc000bf25270 */
[----:B------:R-:W-:-:S13]  /*05d0*/  PLOP3.LUT P0, PT, PT, PT, UP1, 0x80, 0x8 ;  /* 0x000000000008781c */ /* 0x000fda0003f0f018 */
[----:B------:R-:W1:Y:S04]  /*05e0*/  @P0 LDG.E R0, desc[UR40][R244.64+0x4] ;  /* 0x00000428f4000981 */ /* 0x000e68000c1e1900 */
[----:B------:R-:W2:Y:S01]  /*05f0*/  @!P0 LDG.E R2, desc[UR40][R244.64] ;  /* 0x00000028f4028981 */ /* 0x000ea2000c1e1900 */
[----:B-1----:R-:W-:-:S13]  /*0600*/  @P0 R2UR UR10, R0 ;  /* 0x00000000000a02ca */ /* 0x002fda00000e0000 */
[----:B------:R-:W-:-:S07]  /*0610*/  @UP1 UIADD3 UR10, UPT, UPT, UR10, -UR45, URZ ;  /* 0x8000002d0a0a1290 */ /* 0x000fce000fffe0ff */
[----:B--2---:R-:W-:-:S15]  /*0620*/  @!P0 R2UR UR10, R2 ;  /* 0x00000000020a82ca */ /* 0x004fde00000e0000 */
.L_x_539:
[----:B-1----:R-:W-:Y:S01]  /*0630*/  @!UP0 UIADD3 UR42, UPT, UPT, UR9, UR10, -UR43 ;  /* 0x0000000a092a8290 */ /* 0x002fe2000fffe82b */
        /* <DEDUP_REMOVED lines=42> */
.L_x_541:
[----:B------:R-:W1:Y:S01]  /*08e0*/  LDCU.64 UR16, c[0x0][0x3b8] ;  /* 0x00007700ff1077ac */ /* 0x000e620008000a00 */
[----:B------:R-:W-:-:S04]  /*08f0*/  UIADD3 UR8, UPT, UPT, UR43, UR45, URZ ;  /* 0x0000002d2b087290 */ /* 0x000fc8000fffe0ff */
[----:B-1----:R-:W-:Y:S02]  /*0900*/  UIMAD.WIDE.U32 UR50, UR8, UR16, URZ ;  /* 0x00000010083272a5 */ /* 0x002fe4000f8e00ff */
[----:B------:R-:W-:-:S04]  /*0910*/  UIMAD UR8, UR8, UR17, URZ ;  /* 0x00000011080872a4 */ /* 0x000fc8000f8e02ff */
[----:B------:R-:W-:-:S06]  /*0920*/  UIADD3 UR8, UPT, UPT, UR51, UR8, URZ ;  /* 0x0000000833087290 */ /* 0x000fcc000fffe0ff */
[----:B------:R-:W-:Y:S02]  /*0930*/  MOV R4, UR8 ;  /* 0x0000000800047c02 */ /* 0x000fe40008000f00 */
.L_x_542:
        /* <DEDUP_REMOVED lines=42> */
.L_x_543:
[----:B------:R-:W1:Y:S01]  /*0be0*/  LDCU.64 UR14, c[0x0][0x3c0] ;  /* 0x00007800ff0e77ac */ /* 0x000e620008000a00 */
[----:B------:R-:W-:-:S04]  /*0bf0*/  UIADD3 UR8, UPT, UPT, UR43, UR45, URZ ;  /* 0x0000002d2b087290 */ /* 0x000fc8000fffe0ff */
[----:B-1----:R-:W-:Y:S02]  /*0c00*/  UIMAD.WIDE.U32 UR56, UR8, UR14, URZ ;  /* 0x0000000e083872a5 */ /* 0x002fe4000f8e00ff */
[----:B------:R-:W-:-:S04]  /*0c10*/  UIMAD UR8, UR8, UR15, URZ ;  /* 0x0000000f080872a4 */ /* 0x000fc8000f8e02ff */
[----:B------:R-:W-:-:S06]  /*0c20*/  UIADD3 UR8, UPT, UPT, UR57, UR8, URZ ;  /* 0x0000000839087290 */ /* 0x000fcc000fffe0ff */
[----:B------:R-:W-:-:S07]  /*0c30*/  MOV R0, UR8 ;  /* 0x0000000800007c02 */ /* 0x000fce0008000f00 */
.L_x_544:
        /* <DEDUP_REMOVED lines=27> */
.L_x_545:
[----:B------:R-:W-:Y:S02]  /*0df0*/  UIMAD.WIDE.U32 UR58, UR68, UR13, URZ ;  /* 0x0000000d443a72a5 */ /* 0x000fe4000f8e00ff */
[----:B------:R-:W-:-:S04]  /*0e00*/  UIMAD UR8, UR69, UR13, URZ ;  /* 0x0000000d450872a4 */ /* 0x000fc8000f8e02ff */
[----:B------:R-:W-:Y:S02]  /*0e10*/  UIADD3 UR8, UPT, UPT, UR59, UR8, URZ ;  /* 0x000000083b087290 */ /* 0x000fe4000fffe0ff */
.L_x_546:
        /* <DEDUP_REMOVED lines=20> */
.L_x_547:
[----:B------:R-:W1:Y:S01]  /*0f60*/  LDCU UR60, c[0x0][0x434] ;  /* 0x00008680ff3c77ac */ /* 0x000e620008000800 */
[----:B------:R-:W-:-:S04]  /*0f70*/  UIMAD UR10, UR30, UR47, UR29 ;  /* 0x0000002f1e0a72a4 */ /* 0x000fc8000f8e021d */
[----:B-1----:R-:W-:Y:S02]  /*0f80*/  UIMAD UR60, UR10, UR60, URZ ;  /* 0x0000003c0a3c72a4 */ /* 0x002fe4000f8e02ff */
.L_x_548:
        /* <DEDUP_REMOVED lines=11> */
.L_x_549:
[----:B------:R-:W1:Y:S01]  /*1040*/  LDCU UR59, c[0x0][0x444] ;  /* 0x00008880ff3b77ac */ /* 0x000e620008000800 */
[----:B------:R-:W-:-:S04]  /*1050*/  UIMAD UR10, UR30, UR47, UR29 ;  /* 0x0000002f1e0a72a4 */ /* 0x000fc8000f8e021d */
[----:B-1----:R-:W-:-:S12]  /*1060*/  UIMAD UR59, UR10, UR59, URZ ;  /* 0x0000003b0a3b72a4 */ /* 0x002fd8000f8e02ff */
.L_x_550:
        /* <DEDUP_REMOVED lines=10> */
[----:B------:R-:W-:Y:S02]  /*1110*/  UIMAD UR55, UR47, UR55, URZ ;  /* 0x000000372f3772a4 */ /* 0x000fe4000f8e02ff */
[----:B------:R-:W-:Y:S02]  /*1120*/  ULEA UR59, UR54, UR59, 0x6 ;  /* 0x0000003b363b7291 */ /* 0x000fe4000f8e30ff */
[----:B-1----:R-:W-:Y:S02]  /*1130*/  UIADD3 UR8, UPT, UPT, UR42, UR53, URZ ;  /* 0x000000352a087290 */ /* 0x002fe4000fffe0ff */
[----:B------:R-:W-:Y:S02]  /*1140*/  ULEA UR60, UR54, UR60, 0x6 ;  /* 0x0000003c363c7291 */ /* 0x000fe4000f8e30ff */
[----:B------:R-:W-:-:S04]  /*1150*/  UIADD3 UR12, UPT, UPT, UR12, -0x80, -UR8 ;  /* 0xffffff800c0c7890 */ /* 0x000fc8000fffe808 */
[----:B------:R-:W-:Y:S01]  /*1160*/  USHF.R.S32.HI UR8, URZ, 0x1f, UR12 ;  /* 0x0000001fff087899 */ /* 0x000fe2000801140c */
[----:B----4-:R-:W-:-:S03]  /*1170*/  IMAD.U32 R16, RZ, RZ, UR19 ;  /* 0x00000013ff107e24 */ /* 0x010fc6000f8e00ff */
[----:B------:R-:W-:-:S03]  /*1180*/  ULEA.HI UR8, UR8, UR12, URZ, 0x6 ;  /* 0x0000000c08087291 */ /* 0x000fc6000f8f30ff */
[----:B------:R-:W1:Y:S01]  /*1190*/  LDCU.64 UR12, c[0x0][0x3b0] ;  /* 0x00007600ff0c77ac */ /* 0x000e620008000a00 */
[C---:B--2---:R-:W-:Y:S01]  /*11a0*/  IMAD.SHL.U32 R11, R7.reuse, 0x8, RZ ;  /* 0x00000008070b7824 */ /* 0x044fe200078e00ff */
[----:B------:R-:W-:Y:S01]  /*11b0*/  LOP3.LUT R236, R7, 0x1f, RZ, 0xc0, !PT ;  /* 0x0000001f07ec7812 */ /* 0x000fe200078ec0ff */
[----:B------:R-:W-:-:S03]  /*11c0*/  USHF.R.S32.HI UR51, URZ, 0x6, UR8 ;  /* 0x00000006ff337899 */ /* 0x000fc60008011408 */
[----:B------:R-:W-:Y:S02]  /*11d0*/  LOP3.LUT R14, R11, 0x18, RZ, 0xc0, !PT ;  /* 0x000000180b0e7812 */ /* 0x000fe400078ec0ff */
[----:B------:R-:W2:Y:S02]  /*11e0*/  LDCU.128 UR8, c[0x0][0x590] ;  /* 0x0000b200ff0877ac */ /* 0x000ea40008000c00 */
[----:B------:R-:W-:Y:S01]  /*11f0*/  IADD3 R18, P0, PT, R14, UR64, RZ ;  /* 0x000000400e127c10 */ /* 0x000fe2000ff1e0ff */
[----:B------:R-:W-:Y:S01]  /*1200*/  UISETP.LT.AND UP0, UPT, URZ, UR51, UPT ;  /* 0x00000033ff00728c */ /* 0x000fe2000bf01270 */
[----:B------:R-:W4:Y:S03]  /*1210*/  LDCU.64 UR64, c[0x0][0x420] ;  /* 0x00008400ff4077ac */ /* 0x000f260008000a00 */
[----:B------:R-:W-:Y:S01]  /*1220*/  IMAD.X R19, RZ, RZ, UR62, P0 ;  /* 0x0000003eff137e24 */ /* 0x000fe200080e06ff */
[----:B-1----:R-:W-:Y:S01]  /*1230*/  UIMAD UR63, UR23, UR12, URZ ;  /* 0x0000000c173f72a4 */ /* 0x002fe2000f8e02ff */
[----:B------:R-:W-:Y:S01]  /*1240*/  IMAD.U32 R13, RZ, RZ, UR12 ;  /* 0x0000000cff0d7e24 */ /* 0x000fe2000f8e00ff */
[----:B------:R-:W-:-:S02]  /*1250*/  USEL UR51, URZ, UR51, !UP0 ;  /* 0x00000033ff337287 */ /* 0x000fc4000c000000 */
[----:B------:R-:W-:Y:S01]  /*1260*/  UIMAD UR63, UR20, UR13, UR63 ;  /* 0x0000000d143f72a4 */ /* 0x000fe2000f8e023f */
[----:B------:R-:W-:Y:S01]  /*1270*/  IMAD.WIDE.U32 R12, R13, UR20, R14 ;  /* 0x000000140d0c7c25 */ /* 0x000fe2000f8e000e */
[----:B------:R-:W-:Y:S02]  /*1280*/  UISETP.GT.AND UP0, UPT, UR52, UR51, UPT ;  /* 0x000000333400728c */ /* 0x000fe4000bf04270 */
[----:B--2---:R-:W-:Y:S01]  /*1290*/  UIMAD UR23, UR23, UR8, URZ ;  /* 0x00000008171772a4 */ /* 0x004fe2000f8e02ff */
[----:B------:R-:W-:Y:S01]  /*12a0*/  MOV R6, UR8 ;  /* 0x0000000800067c02 */ /* 0x000fe20008000f00 */
[----:B------:R-:W-:Y:S01]  /*12b0*/  IMAD.U32 R5, RZ, RZ, UR63 ;  /* 0x0000003fff057e24 */ /* 0x000fe2000f8e00ff */
[----:B------:R-:W-:-:S03]  /*12c0*/  IADD3 R12, P1, PT, R12, UR22, RZ ;  /* 0x000000160c0c7c10 */ /* 0x000fc6000ff3e0ff */
[----:B------:R-:W-:Y:S01]  /*12d0*/  IMAD.WIDE.U32 R18, R6, UR20, R18 ;  /* 0x0000001406127c25 */ /* 0x000fe2000f8e0012 */
[----:B------:R-:W-:Y:S01]  /*12e0*/  IADD3.X R13, PT, PT, R13, UR21, R5, P1, !PT ;  /* 0x000000150d0d7c10 */ /* 0x000fe20008ffe405 */
[----:B------:R-:W1:Y:S02]  /*12f0*/  LDCU.64 UR62, c[0x0][0x5e8] ;  /* 0x0000bd00ff3e77ac */ /* 0x000e640008000a00 */
[----:B------:R-:W-:Y:S01]  /*1300*/  IMAD.U32 R5, RZ, RZ, UR18 ;  /* 0x00000012ff057e24 */ /* 0x000fe2000f8e00ff */
[----:B------:R-:W-:Y:S01]  /*1310*/  UIMAD UR18, UR20, UR9, UR23 ;  /* 0x00000009141272a4 */ /* 0x000fe2000f8e0217 */
[----:B------:R-:W-:Y:S01]  /*1320*/  IMAD.U32 R6, RZ, RZ, UR11 ;  /* 0x0000000bff067e24 */ /* 0x000fe2000f8e00ff */
[----:B------:R-:W2:Y:S01]  /*1330*/  LDCU.64 UR20, c[0x0][0x550] ;  /* 0x0000aa00ff1477ac */ /* 0x000ea20008000a00 */
[----:B------:R-:W-:Y:S01]  /*1340*/  IMAD.WIDE.U32 R20, R5, UR29, R12 ;  /* 0x0000001d05147c25 */ /* 0x000fe2000f8e000c */
[----:B------:R-:W-:Y:S02]  /*1350*/  MOV R12, UR10 ;  /* 0x0000000a000c7c02 */ /* 0x000fe40008000f00 */
[----:B------:R-:W-:Y:S01]  /*1360*/  SHF.R.U32.HI R5, RZ, 0x5, R7 ;  /* 0x00000005ff057819 */ /* 0x000fe20000011607 */
[----:B------:R-:W-:Y:S01]  /*1370*/  VIADD R19, R19, UR18 ;  /* 0x0000001213137c36 */ /* 0x000fe20008000000 */
[----:B------:R-:W5:Y:S01]  /*1380*/  LDCU.64 UR22, c[0x0][0x380] ;  /* 0x00007000ff1677ac */ /* 0x000f620008000a00 */
[----:B------:R-:W-:-:S02]  /*1390*/  IMAD R17, R16, UR29, R21 ;  /* 0x0000001d10117c24 */ /* 0x000fc4000f8e0215 */
[----:B------:R-:W-:Y:S01]  /*13a0*/  IMAD.WIDE.U32 R12, R12, UR29, R18 ;  /* 0x0000001d0c0c7c25 */ /* 0x000fe2000f8e0012 */
[----:B------:R-:W4:Y:S03]  /*13b0*/  LDCU.64 UR18, c[0x0][0x570] ;  /* 0x0000ae00ff1277ac */ /* 0x000f260008000a00 */
[----:B---3--:R-:W-:Y:S01]  /*13c0*/  IMAD.WIDE.U32 R18, R8, UR27, RZ ;  /* 0x0000001b08127c25 */ /* 0x008fe2000f8e00ff */
[----:B------:R-:W-:Y:S01]  /*13d0*/  USHF.L.U32 UR10, UR55, 0x6, URZ ;  /* 0x00000006370a7899 */ /* 0x000fe200080006ff */
[----:B------:R-:W-:Y:S02]  /*13e0*/  SHF.R.U32.HI R8, RZ, 0x2, R7 ;  /* 0x00000002ff087819 */ /* 0x000fe40000011607 */
[----:B------:R-:W-:Y:S01]  /*13f0*/  IMAD R5, R5, UR55, R236 ;  /* 0x0000003705057c24 */ /* 0x000fe2000f8e02ec */
[----:B------:R-:W-:Y:S01]  /*1400*/  SEL R10, R18, RZ, P3 ;  /* 0x000000ff120a7207 */ /* 0x000fe20001800000 */
[----:B------:R-:W-:-:S02]  /*1410*/  IMAD R9, R9, UR27, R19 ;  /* 0x0000001b09097c24 */ /* 0x000fc4000f8e0213 */
[----:B------:R-:W-:Y:S01]  /*1420*/  IMAD R13, R6, UR29, R13 ;  /* 0x0000001d060d7c24 */ /* 0x000fe2000f8e020d */
[----:B------:R-:W-:Y:S01]  /*1430*/  IADD3 R10, P1, P0, R5, UR58, R10 ;  /* 0x0000003a050a7c10 */ /* 0x000fe2000f83e00a */
[----:B------:R-:W-:Y:S01]  /*1440*/  IMAD.MOV.U32 R16, RZ, RZ, R20 ;  /* 0x000000ffff107224 */ /* 0x000fe200078e0014 */
[----:B------:R-:W-:Y:S01]  /*1450*/  SHF.R.S32.HI R18, RZ, 0x1f, R5 ;  /* 0x0000001fff127819 */ /* 0x000fe20000011405 */
[----:B------:R-:W-:Y:S01]  /*1460*/  IMAD.WIDE.U32 R12, R8, UR8, R12 ;  /* 0x00000008080c7c25 */ /* 0x000fe2000f8e000c */
[----:B------:R-:W-:-:S03]  /*1470*/  SEL R9, R9, RZ, P3 ;  /* 0x000000ff09097207 */ /* 0x000fc60001800000 */
[----:B------:R-:W-:Y:S01]  /*1480*/  IMAD R6, R8, UR9, R13 ;  /* 0x0000000908067c24 */ /* 0x000fe2000f8e020d */
[----:B------:R-:W-:Y:S01]  /*1490*/  IADD3.X R18, PT, PT, R18, UR57, R9, P1, P0 ;  /* 0x0000003912127c10 */ /* 0x000fe20008fe0409 */
[----:B------:R-:W-:Y:S01]  /*14a0*/  IMAD.U32 R9, RZ, RZ, UR10 ;  /* 0x0000000aff097e24 */ /* 0x000fe2000f8e00ff */
[----:B------:R-:W-:Y:S01]  /*14b0*/  IADD3 R10, P0, PT, R10, UR10, RZ ;  /* 0x0000000a0a0a7c10 */ /* 0x000fe2000ff1e0ff */
[----:B------:R-:W-:Y:S01]  /*14c0*/  IMAD.WIDE.U32 R16, R8, UR12, R16 ;  /* 0x0000000c08107c25 */ /* 0x000fe2000f8e0010 */
[----:B--2---:R-:W-:Y:S01]  /*14d0*/  LEA R240, P1, R12, UR20, 0x1 ;  /* 0x000000140cf07c11 */ /* 0x004fe2000f8208ff */
[----:B-1----:R-:W-:Y:S01]  /*14e0*/  UIMAD.WIDE UR10, UR59, 0x4, UR62 ;  /* 0x000000043b0a78a5 */ /* 0x002fe2000f8e023e */
[----:B------:R-:W-:Y:S01]  /*14f0*/  LEA.HI.X.SX32 R9, R9, R18, 0x1, P0 ;  /* 0x0000001209097211 */ /* 0x000fe200000f0eff */
[----:B------:R-:W-:Y:S01]  /*1500*/  IMAD R5, R8, UR13, R17 ;  /* 0x0000000d08057c24 */ /* 0x000fe2000f8e0211 */
[----:B----4-:R-:W-:Y:S01]  /*1510*/  LEA R238, P0, R10, UR18, 0x2 ;  /* 0x000000120aee7c11 */ /* 0x010fe2000f8010ff */
[----:B------:R-:W-:Y:S01]  /*1520*/  UIMAD.WIDE UR12, UR60, 0x4, UR64 ;  /* 0x000000043c0c78a5 */ /* 0x000fe2000f8e0240 */
[----:B------:R-:W-:-:S02]  /*1530*/  LEA.HI.X R241, R12, UR21, R6, 0x1, P1 ;  /* 0x000000150cf17c11 */ /* 0x000fc400088f0c06 */
[----:B------:R-:W-:Y:S02]  /*1540*/  LEA.HI.X R239, R10, UR19, R9, 0x2, P0 ;  /* 0x000000130aef7c11 */ /* 0x000fe400080f1409 */
[----:B-----5:R-:W-:Y:S02]  /*1550*/  LEA R242, P2, R16, UR22, 0x1 ;  /* 0x0000001610f27c11 */ /* 0x020fe4000f8408ff */
[----:B------:R-:W-:Y:S02]  /*1560*/  IADD3 R6, P0, PT, R8, 0x40, RZ ;  /* 0x0000004008067810 */ /* 0x000fe40007f1e0ff */
[----:B------:R-:W-:Y:S02]  /*1570*/  LEA.HI.X R243, R16, UR23, R5, 0x1, P2 ;  /* 0x0000001710f37c11 */ /* 0x000fe400090f0c05 */
[----:B------:R-:W-:Y:S01]  /*1580*/  IADD3 R9, PT, PT, R8, 0x40, RZ ;  /* 0x0000004008097810 */ /* 0x000fe20007ffe0ff */
[----:B------:R-:W-:Y:S01]  /*1590*/  IMAD.X R5, RZ, RZ, RZ, P0 ;  /* 0x000000ffff057224 */ /* 0x000fe200000e06ff */
[----:B------:R-:W-:-:S02]  /*15a0*/  LOP3.LUT R12, R14, 0x20, RZ, 0xfc, !PT ;  /* 0x000000200e0c7812 */ /* 0x000fc400078efcff */
        /* <DEDUP_REMOVED lines=15> */
.L_x_552:
[----:B------:R-:W1:Y:S01]  /*16a0*/  LDCU.64 UR10, c[0x0][0x5c0] ;  /* 0x0000b800ff0a77ac */ /* 0x000e620008000a00 */
[----:B------:R-:W-:-:S04]  /*16b0*/  UIADD3 UR8, UPT, UPT, UR43, UR45, URZ ;  /* 0x0000002d2b087290 */ /* 0x000fc8000fffe0ff */
[----:B-1----:R-:W-:Y:S02]  /*16c0*/  UIMAD.WIDE.U32 UR16, UR8, UR10, URZ ;  /* 0x0000000a081072a5 */ /* 0x002fe4000f8e00ff */
[----:B------:R-:W-:-:S04]  /*16d0*/  UIMAD UR8, UR8, UR11, URZ ;  /* 0x0000000b080872a4 */ /* 0x000fc8000f8e02ff */
[----:B------:R-:W-:-:S06]  /*16e0*/  UIADD3 UR8, UPT, UPT, UR17, UR8, URZ ;  /* 0x0000000811087290 */ /* 0x000fcc000fffe0ff */
[----:B------:R-:W-:Y:S02]  /*16f0*/  MOV R0, UR8 ;  /* 0x0000000800007c02 */ /* 0x000fe40008000f00 */
.L_x_553:
        /* <DEDUP_REMOVED lines=13> */
.L_x_554:
[----:B------:R-:W1:Y:S01]  /*17d0*/  LDCU.64 UR8, c[0x0][0x5c8] ;  /* 0x0000b900ff0877ac */ /* 0x000e620008000a00 */
[----:B------:R-:W-:-:S04]  /*17e0*/  UIADD3 UR43, UPT, UPT, UR43, UR45, URZ ;  /* 0x0000002d2b2b7290 */ /* 0x000fc8000fffe0ff */
[----:B-1----:R-:W-:Y:S02]  /*17f0*/  UIMAD.WIDE.U32 UR14, UR43, UR8, URZ ;  /* 0x000000082b0e72a5 */ /* 0x002fe4000f8e00ff */
[----:B------:R-:W-:-:S04]  /*1800*/  UIMAD UR43, UR43, UR9, URZ ;  /* 0x000000092b2b72a4 */ /* 0x000fc8000f8e02ff */
[----:B------:R-:W-:-:S06]  /*1810*/  UIADD3 UR43, UPT, UPT, UR15, UR43, URZ ;  /* 0x0000002b0f2b7290 */ /* 0x000fcc000fffe0ff */
[----:B------:R-:W-:-:S07]  /*1820*/  MOV R2, UR43 ;  /* 0x0000002b00027c02 */ /* 0x000fce0008000f00 */
.L_x_555:
        /* <DEDUP_REMOVED lines=30> */
.L_x_557:
[----:B------:R-:W-:Y:S05]  /*1a10*/  BSYNC.RECONVERGENT B0 ;  /* 0x0000000000007941 */ /* 0x000fea0003800200 */
.L_x_556:
        /* <DEDUP_REMOVED lines=17> */
.L_x_559:
[----:B------:R-:W-:Y:S05]  /*1b30*/  BSYNC.RECONVERGENT B0 ;  /* 0x0000000000007941 */ /* 0x000fea0003800200 */
.L_x_558:
        /* <DEDUP_REMOVED lines=26> */
.L_x_561:
[----:B------:R-:W-:Y:S05]  /*1ce0*/  BSYNC.RECONVERGENT B0 ;  /* 0x0000000000007941 */ /* 0x000fea0003800200 */
.L_x_560:
        /* <DEDUP_REMOVED lines=18> */
.L_x_551:
[----:B------:R-:W1:Y:S01]  /*1e10*/  LDCU.64 UR8, c[0x0][0x3d8] ;  /* 0x00007b00ff0877ac */ /* 0x000e620008000a00 */
[----:B------:R-:W-:Y:S01]  /*1e20*/  IMAD.U32 R13, RZ, RZ, UR14 ;  /* 0x0000000eff0d7e24 */ /* 0x000fe2000f8e00ff */
[----:B------:R-:W-:Y:S01]  /*1e30*/  BSSY.RECONVERGENT B0, `(.L_x_563) ;  /* 0x0000035000007945 */ /* 0x000fe20003800200 */
[----:B------:R-:W-:Y:S02]  /*1e40*/  UIMAD UR18, UR49, UR14, URZ ;  /* 0x0000000e311272a4 */ /* 0x000fe4000f8e02ff */
[----:B------:R-:W-:Y:S01]  /*1e50*/  IMAD.WIDE.U32 R16, R13, UR48, R14 ;  /* 0x000000300d107c25 */ /* 0x000fe2000f8e000e */
[----:B------:R-:W-:Y:S02]  /*1e60*/  UIADD3 UR19, UPT, UPT, -UR48, UR42, URZ ;  /* 0x0000002a30137290 */ /* 0x000fe4000fffe1ff */
[----:B------:R-:W-:Y:S01]  /*1e70*/  UIMAD UR18, UR48, UR15, UR18 ;  /* 0x0000000f301272a4 */ /* 0x000fe2000f8e0212 */
[----:B------:R-:W-:Y:S01]  /*1e80*/  @P3 BAR.SYNC.DEFER_BLOCKING 0x0 ;  /* 0x0000000000003b1d */ /* 0x000fe20000010000 */
[----:B------:R-:W-:-:S02]  /*1e90*/  IADD3 R18, P0, PT, R16, UR56, RZ ;  /* 0x0000003810127c10 */ /* 0x000fc4000ff1e0ff */
[----:B------:R-:W-:Y:S02]  /*1ea0*/  ISETP.GE.AND P5, PT, R8, UR19, PT ;  /* 0x0000001308007c0c */ /* 0x000fe4000bfa6270 */
[----:B------:R-:W-:Y:S02]  /*1eb0*/  LOP3.LUT R16, R11, 0xd8, RZ, 0xc0, !PT ;  /* 0x000000d80b107812 */ /* 0x000fe400078ec0ff */
[----:B------:R-:W-:Y:S01]  /*1ec0*/  IADD3.X R19, PT, PT, R0, UR18, R17, P0, !PT ;  /* 0x0000001200137c10 */ /* 0x000fe200087fe411 */
[----:B------:R-:W-:Y:S01]  /*1ed0*/  ULOP3.LUT UR18, UR54, 0x80000001, URZ, 0xc0, !UPT ;  /* 0x8000000136127892 */ /* 0x000fe2000f8ec0ff */
[----:B------:R-:W-:Y:S01]  /*1ee0*/  LOP3.LUT R16, R16, 0x18, R7, 0x78, !PT ;  /* 0x0000001810107812 */ /* 0x000fe200078e7807 */
[----:B-1----:R-:W-:Y:S02]  /*1ef0*/  IMAD R0, R2, UR8, RZ ;  /* 0x0000000802007c24 */ /* 0x002fe4000f8e02ff */
[----:B------:R-:W-:Y:S01]  /*1f00*/  UISETP.NE.AND UP0, UPT, UR18, 0x1, UPT ;  /* 0x000000011200788c */ /* 0x000fe2000bf05270 */
[----:B------:R-:W-:Y:S01]  /*1f10*/  LOP3.LUT R11, R16, 0x1f20, R11, 0xf8, !PT ;  /* 0x00001f20100b7812 */ /* 0x000fe200078ef80b */
[----:B------:R-:W-:-:S02]  /*1f20*/  IMAD R0, R3, UR9, R0 ;  /* 0x0000000903007c24 */ /* 0x000fc4000f8e0200 */
[----:B------:R-:W-:Y:S01]  /*1f30*/  IMAD.WIDE.U32 R18, R3, UR8, R18 ;  /* 0x0000000803127c25 */ /* 0x000fe2000f8e0012 */
[----:B------:R-:W-:Y:S01]  /*1f40*/  USEL UR18, URZ, 0x3000, UP0 ;  /* 0x00003000ff127887 */ /* 0x000fe20008000000 */
[----:B------:R-:W-:Y:S02]  /*1f50*/  LEA R11, R11, UR5, 0x1 ;  /* 0x000000050b0b7c11 */ /* 0x000fe4000f8e08ff */
[----:B------:R-:W-:Y:S01]  /*1f60*/  IMAD.IADD R13, R19, 0x1, R0 ;  /* 0x00000001130d7824 */ /* 0x000fe200078e0200 */
[----:B------:R-:W-:Y:S08]  /*1f70*/  @P5 BRA `(.L_x_564) ;  /* 0x0000000000745947 */ /* 0x000ff00003800000 */
        /* <DEDUP_REMOVED lines=27> */
.L_x_565:
[----:B------:R2:W-:Y:S01]  /*2130*/  STS.128 [R11+0x13000], RZ ;  /* 0x013000ff0b007388 */ /* 0x0005e20000000c00 */
[----:B------:R-:W-:Y:S05]  /*2140*/  BRA `(.L_x_566) ;  /* 0x00000000000c7947 */ /* 0x000fea0003800000 */
.L_x_564:
[----:B------:R1:W-:Y:S04]  /*2150*/  STS.128 [R11+0xf000], RZ ;  /* 0x00f000ff0b007388 */ /* 0x0003e80000000c00 */
[----:B------:R1:W-:Y:S04]  /*2160*/  STS.128 [R11+0x11000], RZ ;  /* 0x011000ff0b007388 */ /* 0x0003e80000000c00 */
[----:B------:R1:W-:Y:S02]  /*2170*/  STS.128 [R11+0x13000], RZ ;  /* 0x013000ff0b007388 */ /* 0x0003e40000000c00 */
.L_x_566:
[----:B------:R-:W-:Y:S05]  /*2180*/  BSYNC.RECONVERGENT B0 ;  /* 0x0000000000007941 */ /* 0x000fea0003800200 */
.L_x_563:
[----:B------:R-:W-:Y:S01]  /*2190*/  ISETP.GE.AND P4, PT, R9, UR19, PT ;  /* 0x0000001309007c0c */ /* 0x000fe2000bf86270 */
[----:B------:R-:W-:-:S12]  /*21a0*/  BSSY.RECONVERGENT B0, `(.L_x_567) ;  /* 0x0000023000007945 */ /* 0x000fd80003800200 */
[----:B------:R4:W-:Y:S04]  /*21b0*/  @P4 STS.128 [R11+0x10000], RZ ;  /* 0x010000ff0b004388 */ /* 0x0009e80000000c00 */
[----:B------:R4:W-:Y:S04]  /*21c0*/  @P4 STS.128 [R11+0x12000], RZ ;  /* 0x012000ff0b004388 */ /* 0x0009e80000000c00 */
[----:B------:R4:W-:Y:S01]  /*21d0*/  @P4 STS.128 [R11+0x14000], RZ ;  /* 0x014000ff0b004388 */ /* 0x0009e20000000c00 */
[----:B------:R-:W-:Y:S05]  /*21e0*/  @P4 BRA `(.L_x_568) ;  /* 0x0000000000784947 */ /* 0x000fea0003800000 */
[----:B------:R-:W5:Y:S01]  /*21f0*/  LDCU UR19, c[0x0][0x440] ;  /* 0x00008800ff1377ac */ /* 0x000f620008000800 */
[----:B-1-3--:R-:W-:Y:S01]  /*2200*/  MOV R17, R13 ;  /* 0x0000000d00117202 */ /* 0x00afe20000000f00 */
[----:B------:R-:W-:Y:S01]  /*2210*/  IMAD R9, R5, UR14, RZ ;  /* 0x0000000e05097c24 */ /* 0x000fe2000f8e02ff */
[----:B------:R-:W1:Y:S01]  /*2220*/  LDCU.64 UR8, c[0x0][0x390] ;  /* 0x00007200ff0877ac */ /* 0x000e620008000a00 */
[----:B------:R-:W-:Y:S02]  /*2230*/  IMAD.MOV.U32 R16, RZ, RZ, R18 ;  /* 0x000000ffff107224 */ /* 0x000fe400078e0012 */
        /* <DEDUP_REMOVED lines=24> */
.L_x_569:
[----:B------:R3:W-:Y:S02]  /*23c0*/  STS.128 [R11+0x14000], RZ ;  /* 0x014000ff0b007388 */ /* 0x0007e40000000c00 */
.L_x_568:
[----:B------:R-:W-:Y:S05]  /*23d0*/  BSYNC.RECONVERGENT B0 ;  /* 0x0000000000007941 */ /* 0x000fea0003800200 */
.L_x_567:
        /* <DEDUP_REMOVED lines=25> */
.L_x_572:
[----:B------:R1:W-:Y:S01]  /*2570*/  STS.128 [R11+0x8000], RZ ;  /* 0x008000ff0b007388 */ /* 0x0003e20000000c00 */
[----:B------:R-:W-:Y:S05]  /*2580*/  BRA `(.L_x_573) ;  /* 0x00000000000c7947 */ /* 0x000fea0003800000 */
.L_x_571:
[----:B------:R1:W-:Y:S04]  /*2590*/  STS.128 [R11+0x6000], RZ ;  /* 0x006000ff0b007388 */ /* 0x0003e80000000c00 */
[----:B------:R1:W-:Y:S04]  /*25a0*/  STS.128 [R11+0x7000], RZ ;  /* 0x007000ff0b007388 */ /* 0x0003e80000000c00 */
[----:B------:R1:W-:Y:S02]  /*25b0*/  STS.128 [R11+0x8000], RZ ;  /* 0x008000ff0b007388 */ /* 0x0003e40000000c00 */
.L_x_573:
[----:B------:R-:W-:Y:S05]  /*25c0*/  BSYNC.RECONVERGENT B0 ;  /* 0x0000000000007941 */ /* 0x000fea0003800200 */
.L_x_570:
        /* <DEDUP_REMOVED lines=23> */
.L_x_576:
[----:B------:R1:W-:Y:S01]  /*2740*/  STS.128 [R233+0x2000], RZ ;  /* 0x002000ffe9007388 */ /* 0x0003e20000000c00 */
[----:B------:R-:W-:Y:S05]  /*2750*/  BRA `(.L_x_577) ;  /* 0x00000000000c7947 */ /* 0x000fea0003800000 */
.L_x_575:
[----:B------:R1:W-:Y:S04]  /*2760*/  STS.128 [R233], RZ ;  /* 0x000000ffe9007388 */ /* 0x0003e80000000c00 */
[----:B------:R1:W-:Y:S04]  /*2770*/  STS.128 [R233+0x1000], RZ ;  /* 0x001000ffe9007388 */ /* 0x0003e80000000c00 */
[----:B------:R1:W-:Y:S02]  /*2780*/  STS.128 [R233+0x2000], RZ ;  /* 0x002000ffe9007388 */ /* 0x0003e40000000c00 */
.L_x_577:
[----:B------:R-:W-:Y:S05]  /*2790*/  BSYNC.RECONVERGENT B0 ;  /* 0x0000000000007941 */ /* 0x000fea0003800200 */
.L_x_574:
        /* <DEDUP_REMOVED lines=8> */
[C---:B-1-3--:R-:W-:Y:S01]  /*2820*/  VIADD R16, R232.reuse, 0x8 ;  /* 0x00000008e8107836 */ /* 0x04afe20000000000 */
[C---:B------:R-:W-:Y:S01]  /*2830*/  ISETP.GE.AND P3, PT, R232.reuse, UR9, PT ;  /* 0x00000009e8007c0c */ /* 0x040fe2000bf66270 */
[----:B------:R-:W-:Y:S01]  /*2840*/  VIADD R0, R232, 0x28 ;  /* 0x00000028e8007836 */ /* 0x000fe20000000000 */
[----:B------:R-:W-:Y:S01]  /*2850*/  ISETP.GE.AND P1, PT, R13, UR9, PT ;  /* 0x000000090d007c0c */ /* 0x000fe2000bf26270 */
[----:B------:R-:W-:Y:S01]  /*2860*/  IMAD.MOV.U32 R13, RZ, RZ, 0x4 ;  /* 0x00000004ff0d7424 */ /* 0x000fe200078e00ff */
[----:B------:R-:W-:Y:S02]  /*2870*/  ISETP.GE.AND P2, PT, R16, UR9, PT ;  /* 0x0000000910007c0c */ /* 0x000fe4000bf46270 */
[----:B------:R-:W-:Y:S01]  /*2880*/  ISETP.GE.AND P0, PT, R0, UR9, PT ;  /* 0x0000000900007c0c */ /* 0x000fe2000bf06270 */
[----:B------:R-:W-:Y:S01]  /*2890*/  IMAD.WIDE.U32 R18, R232, R13, UR12 ;  /* 0x0000000ce8127e25 */ /* 0x000fe2000f8e000d */
[----:B------:R-:W1:Y:S05]  /*28a0*/  LDCU.64 UR8, c[0x0][0x3d0] ;  /* 0x00007a00ff0877ac */ /* 0x000e6a0008000a00 */
        /* <DEDUP_REMOVED lines=42> */
.L_x_580:
[----:B------:R2:W-:Y:S01]  /*2b50*/  STS.128 [R11+0xd000], RZ ;  /* 0x00d000ff0b007388 */ /* 0x0005e20000000c00 */
[----:B------:R-:W-:Y:S05]  /*2b60*/  BRA `(.L_x_581) ;  /* 0x00000000000c7947 */ /* 0x000fea0003800000 */
.L_x_579:
[----:B------:R1:W-:Y:S04]  /*2b70*/  STS.128 [R11+0x9000], RZ ;  /* 0x009000ff0b007388 */ /* 0x0003e80000000c00 */
[----:B------:R1:W-:Y:S04]  /*2b80*/  STS.128 [R11+0xb000], RZ ;  /* 0x00b000ff0b007388 */ /* 0x0003e80000000c00 */
[----:B------:R1:W-:Y:S02]  /*2b90*/  STS.128 [R11+0xd000], RZ ;  /* 0x00d000ff0b007388 */ /* 0x0003e40000000c00 */
.L_x_581:
[----:B------:R-:W-:Y:S05]  /*2ba0*/  BSYNC.RECONVERGENT B0 ;  /* 0x0000000000007941 */ /* 0x000fea0003800200 */
.L_x_578:
        /* <DEDUP_REMOVED lines=33> */
.L_x_584:
[----:B------:R4:W-:Y:S02]  /*2dc0*/  STS.128 [R11+0xe000], RZ ;  /* 0x00e000ff0b007388 */ /* 0x0009e40000000c00 */
.L_x_583:
[----:B------:R-:W-:Y:S05]  /*2dd0*/  BSYNC.RECONVERGENT B0 ;  /* 0x0000000000007941 */ /* 0x000fea0003800200 */
.L_x_582:
[----:B------:R-:W0:Y:S01]  /*2de0*/  LDGDEPBAR ;  /* 0x00000000000079af */ /* 0x000e220000000000 */
[----:B------:R-:W2:Y:S01]  /*2df0*/  LDC.64 R12, c[0x0][0x528] ;  /* 0x00014a00ff0c7b82 */ /* 0x000ea20000000a00 */
[C---:B------:R-:W-:Y:S01]  /*2e00*/  IMAD.SHL.U32 R220, R7.reuse, 0x20, RZ ;  /* 0x0000002007dc7824 */ /* 0x040fe200078e00ff */
[----:B------:R-:W-:Y:S01]  /*2e10*/  UIMAD UR47, UR30, UR47, UR29 ;  /* 0x0000002f1e2f72a4 */ /* 0x000fe2000f8e021d */
[C---:B---34-:R-:W-:Y:S01]  /*2e20*/  IMAD.SHL.U32 R5, R7.reuse, 0x4, RZ ;  /* 0x0000000407057824 */ /* 0x058fe200078e00ff */
[----:B------:R-:W-:Y:S01]  /*2e30*/  UIADD3 UR16, UPT, UPT, UR33, -UR53, -UR42 ;  /* 0x8000003521107290 */ /* 0x000fe2000fffe82a */
[C---:B------:R-:W-:Y:S01]  /*2e40*/  IMAD.SHL.U32 R6, R7.reuse, 0x10, RZ ;  /* 0x0000001007067824 */ /* 0x040fe200078e00ff */
[----:B------:R-:W-:Y:S01]  /*2e50*/  SHF.R.U32.HI R4, RZ, 0x4, R7 ;  /* 0x00000004ff047819 */ /* 0x000fe20000011607 */
[----:B------:R-:W3:Y:S01]  /*2e60*/  LDCU UR20, c[0x0][0x3b0] ;  /* 0x00007600ff1477ac */ /* 0x000ee20008000800 */
[----:B------:R-:W-:Y:S01]  /*2e70*/  LOP3.LUT P0, RZ, R7, 0x4, RZ, 0xc0, !PT ;  /* 0x0000000407ff7812 */ /* 0x000fe2000780c0ff */
[----:B------:R-:W-:Y:S01]  /*2e80*/  USHF.L.U32 UR55, UR55, 0x3, URZ ;  /* 0x0000000337377899 */ /* 0x000fe200080006ff */
[----:B------:R-:W4:Y:S01]  /*2e90*/  LDCU UR8, c[0x0][0x440] ;  /* 0x00008800ff0877ac */ /* 0x000f220008000800 */
[----:B------:R-:W1:Y:S01]  /*2ea0*/  LDCU UR15, c[0x0][0x504] ;  /* 0x0000a080ff0f77ac */ /* 0x000e620008000800 */
[----:B------:R-:W1:Y:S01]  /*2eb0*/  LDCU UR14, c[0x0][0x508] ;  /* 0x0000a100ff0e77ac */ /* 0x000e620008000800 */
[----:B------:R-:W-:-:S04]  /*2ec0*/  DEPBAR.LE SB0, 0x1 ;  /* 0x000080400000791a */ /* 0x000fc80000000000 */
[----:B------:R-:W-:Y:S06]  /*2ed0*/  BAR.SYNC.DEFER_BLOCKING 0x0 ;  /* 0x0000000000007b1d */ /* 0x000fec0000010000 */
[----:B------:R-:W1:Y:S01]  /*2ee0*/  LDCU UR9, c[0x0][0x3e0] ;  /* 0x00007c00ff0977ac */ /* 0x000e620008000800 */
[----:B------:R-:W1:Y:S01]  /*2ef0*/  LDCU UR19, c[0x0][0x45c] ;  /* 0x00008b80ff1377ac */ /* 0x000e620008000800 */
[----:B------:R-:W1:Y:S01]  /*2f00*/  LDCU.U8 UR17, c[0x0][0x4f8] ;  /* 0x00009f00ff1177ac */ /* 0x000e620008000000 */
[----:B--2---:R-:W2:Y:S04]  /*2f10*/  LDG.E.64 R234, desc[UR40][R12.64+0x8] ;  /* 0x000008280cea7981 */ /* 0x004ea8000c1e1b00 */
[----:B------:R3:W4:Y:S01]  /*2f20*/  LDG.E.64 R2, desc[UR40][R12.64] ;  /* 0x000000280c027981 */ /* 0x000722000c1e1b00 */
[----:B-1----:R-:W-:Y:S01]  /*2f30*/  LOP3.LUT R11, R220, 0x20, RZ, 0xc0, !PT ;  /* 0x00000020dc0b7812 */ /* 0x002fe200078ec0ff */
[----:B------:R-:W-:Y:S01]  /*2f40*/  USHF.L.U32 UR47, UR47, 0x5, URZ ;  /* 0x000000052f2f7899 */ /* 0x000fe200080006ff */
[----:B------:R-:W-:Y:S01]  /*2f50*/  LOP3.LUT R5, R5, 0x18, RZ, 0xc0, !PT ;  /* 0x0000001805057812 */ /* 0x000fe200078ec0ff */
[----:B------:R-:W-:Y:S01]  /*2f60*/  IMAD.MOV.U32 R237, RZ, RZ, R233 ;  /* 0x000000ffffed7224 */ /* 0x000fe200078e00e9 */
[----:B------:R-:W-:Y:S01]  /*2f70*/  LOP3.LUT R11, R11, 0x3c00, R6, 0xf8, !PT ;  /* 0x00003c000b0b7812 */ /* 0x000fe200078ef806 */
[----:B------:R-:W-:Y:S01]  /*2f80*/  USHF.R.S32.HI UR21, URZ, 0x1f, UR47 ;  /* 0x0000001fff157899 */ /* 0x000fe2000801142f */
[----:B------:R-:W-:-:S02]  /*2f90*/  LOP3.LUT R0, R5, 0xc0, R220, 0xf8, !PT ;  /* 0x000000c005007812 */ /* 0x000fc400078ef8dc */
[----:B------:R-:W-:Y:S02]  /*2fa0*/  CS2R R158, SRZ ;  /* 0x00000000009e7805 */ /* 0x000fe4000001ff00 */
[----:B------:R-:W-:Y:S02]  /*2fb0*/  LOP3.LUT R11, R11, 0x100, R6, 0xf8, !PT ;  /* 0x000001000b0b7812 */ /* 0x000fe400078ef806 */
[----:B------:R-:W-:Y:S02]  /*2fc0*/  CS2R R156, SRZ ;  /* 0x00000000009c7805 */ /* 0x000fe4000001ff00 */
[----:B------:R-:W-:Y:S02]  /*2fd0*/  LOP3.LUT R224, R0, 0x8, R7, 0x78, !PT ;  /* 0x0000000800e07812 */ /* 0x000fe400078e7807 */
[----:B------:R-:W-:Y:S02]  /*2fe0*/  CS2R R162, SRZ ;  /* 0x0000000000a27805 */ /* 0x000fe4000001ff00 */
[----:B------:R-:W-:-:S02]  /*2ff0*/  LOP3.LUT R4, R4, 0x8, RZ, 0xc0, !PT ;  /* 0x0000000804047812 */ /* 0x000fc400078ec0ff */
[----:B------:R-:W-:Y:S02]  /*3000*/  CS2R R160, SRZ ;  /* 0x0000000000a07805 */ /* 0x000fe4000001ff00 */
[----:B------:R-:W-:Y:S02]  /*3010*/  LOP3.LUT R224, R11, R224, RZ, 0xfc, !PT ;  /* 0x000000e00be07212 */ /* 0x000fe400078efcff */
[----:B------:R-:W-:Y:S02]  /*3020*/  CS2R R154, SRZ ;  /* 0x00000000009a7805 */ /* 0x000fe4000001ff00 */
[----:B------:R-:W-:Y:S02]  /*3030*/  LOP3.LUT R7, R4, 0x10, R7, 0xf8, !PT ;  /* 0x0000001004077812 */ /* 0x000fe400078ef807 */
[----:B------:R-:W-:Y:S02]  /*3040*/  CS2R R152, SRZ ;  /* 0x0000000000987805 */ /* 0x000fe4000001ff00 */
[----:B------:R-:W-:-:S02]  /*3050*/  LEA R224, R224, UR5, 0x1 ;  /* 0x00000005e0e07c11 */ /* 0x000fc4000f8e08ff */
[----:B------:R-:W-:Y:S02]  /*3060*/  CS2R R150, SRZ ;  /* 0x0000000000967805 */ /* 0x000fe4000001ff00 */
[----:B------:R-:W-:Y:S02]  /*3070*/  LOP3.LUT R9, R0, 0x8, R9, 0x78, !PT ;  /* 0x0000000800097812 */ /* 0x000fe400078e7809 */
[----:B------:R-:W-:Y:S02]  /*3080*/  CS2R R148, SRZ ;  /* 0x0000000000947805 */ /* 0x000fe4000001ff00 */
[----:B------:R-:W-:Y:S01]  /*3090*/  LOP3.LUT R0, R7, 0xc0, R220, 0xf8, !PT ;  /* 0x000000c007007812 */ /* 0x000fe200078ef8dc */
[----:B------:R-:W1:Y:S01]  /*30a0*/  LDSM.16.M88.4 R172, [R224+0xf000] ;  /* 0x00f00000e0ac783b */ /* 0x000e620000000200 */
[----:B---3--:R-:W-:Y:S01]  /*30b0*/  LOP3.LUT R13, R220, 0x120, RZ, 0xc0, !PT ;  /* 0x00000120dc0d7812 */ /* 0x008fe200078ec0ff */
[----:B------:R-:W-:Y:S01]  /*30c0*/  VIADD R4, R224, 0xf000 ;  /* 0x0000f000e0047836 */ /* 0x000fe20000000000 */
[----:B------:R-:W-:Y:S01]  /*30d0*/  LOP3.LUT R5, R0, R5, RZ, 0x3c, !PT ;  /* 0x0000000500057212 */ /* 0x000fe200078e3cff */
[----:B------:R-:W3:Y:S01]  /*30e0*/  LDSM.16.M88.4 R176, [R224+0xf400] ;  /* 0x00f40000e0b0783b */ /* 0x000ee20000000200 */
[----:B------:R-:W-:Y:S01]  /*30f0*/  LOP3.LUT R222, R13, 0x200, R6, 0xf8, !PT ;  /* 0x000002000dde7812 */ /* 0x000fe200078ef806 */
[----:B------:R-:W-:Y:S01]  /*3100*/  VIADD R0, R224, 0xf020 ;  /* 0x0000f020e0007836 */ /* 0x000fe20000000000 */
[----:B------:R-:W-:Y:S01]  /*3110*/  LOP3.LUT R220, R5, 0x120, R220, 0xf8, !PT ;  /* 0x0000012005dc7812 */ /* 0x000fe200078ef8dc */
[----:B------:R-:W1:Y:S01]  /*3120*/  LDSM.16.M88.4 R188, [R224+0x11000] ;  /* 0x01100000e0bc783b */ /* 0x000e620000000200 */
[----:B------:R-:W-:Y:S01]  /*3130*/  LOP3.LUT R222, R222, R9, RZ, 0xfc, !PT ;  /* 0x00000009dede7212 */ /* 0x000fe200078efcff */
[----:B------:R-:W-:Y:S01]  /*3140*/  @P0 VIADD R0, R4, 0xffffffe0 ;  /* 0xffffffe004000836 */ /* 0x000fe20000000000 */
[----:B------:R-:W-:Y:S01]  /*3150*/  LEA R220, R220, UR5, 0x1 ;  /* 0x00000005dcdc7c11 */ /* 0x000fe2000f8e08ff */
[----:B------:R-:W1:Y:S01]  /*3160*/  LDSM.16.M88.4 R192, [R224+0x11400] ;  /* 0x01140000e0c0783b */ /* 0x000e620000000200 */
[----:B------:R-:W-:-:S02]  /*3170*/  LEA R222, R222, UR5, 0x1 ;  /* 0x00000005dede7c11 */ /* 0x000fc4000f8e08ff */
        /* <DEDUP_REMOVED lines=10> */
[----:B------:R-:W1:Y:S01]  /*3220*/  LDSM.16.M88.4 R180, [R0] ;  /* 0x0000000000b4783b */ /* 0x000e620000000200 */
        /* <DEDUP_REMOVED lines=19> */
[----:B------:R3:W1:Y:S01]  /*3360*/  LDSM.16.M88.4 R216, [R0+0x4400] ;  /* 0x0044000000d8783b */ /* 0x0006620000000200 */
        /* <DEDUP_REMOVED lines=16> */
[----:B------:R-:W-:Y:S01]  /*3470*/  CS2R R68, SRZ ;  /* 0x0000000000447805 */ /* 0x000fe2000001ff00 */
[----:B------:R-:W-:Y:S01]  /*3480*/  VIADD R222, R222, UR18 ;  /* 0x00000012dede7c36 */ /* 0x000fe20008000000 */
[----:B------:R-:W-:Y:S01]  /*3490*/  UIADD3 UR16, UPT, UPT, UR16, 0x80, URZ ;  /* 0x0000008010107890 */ /* 0x000fe2000fffe0ff */
[----:B------:R-:W-:Y:S01]  /*34a0*/  VIADD R220, R220, UR18 ;  /* 0x00000012dcdc7c36 */ /* 0x000fe20008000000 */
[----:B------:R-:W-:Y:S01]  /*34b0*/  USHF.L.U32 UR20, UR20, 0x6, URZ ;  /* 0x0000000614147899 */ /* 0x000fe200080006ff */
[----:B--2---:R-:W-:-:S04]  /*34c0*/  IADD3 R236, P2, P1, R234, UR47, R236 ;  /* 0x0000002feaec7c10 */ /* 0x004fc8000f95e0ec */
[----:B------:R-:W-:Y:S01]  /*34d0*/  IADD3.X R234, PT, PT, R235, UR21, RZ, P2, P1 ;  /* 0x00000015ebea7c10 */ /* 0x000fe200097e24ff */
[----:B------:R-:W2:Y:S01]  /*34e0*/  LDCU UR21, c[0x0][0x590] ;  /* 0x0000b200ff1577ac */ /* 0x000ea20008000800 */
[----:B----4-:R-:W-:Y:S01]  /*34f0*/  R2UR UR58, R3 ;  /* 0x00000000033a72ca */ /* 0x010fe200000e0000 */
[----:B------:R-:W-:Y:S01]  /*3500*/  IMAD.MOV.U32 R3, RZ, RZ, 0x20 ;  /* 0x00000020ff037424 */ /* 0x000fe200078e00ff */
[----:B------:R-:W-:Y:S01]  /*3510*/  R2UR UR59, R2 ;  /* 0x00000000023b72ca */ /* 0x000fe200000e0000 */
[----:B------:R-:W-:Y:S02]  /*3520*/  IMAD.MOV.U32 R2, RZ, RZ, 0x20 ;  /* 0x00000020ff027424 */ /* 0x000fe400078e00ff */
[----:B------:R-:W-:Y:S01]  /*3530*/  IMAD.MOV.U32 R235, RZ, RZ, 0x4 ;  /* 0x00000004ffeb7424 */ /* 0x000fe200078e00ff */
[----:B------:R-:W-:-:S05]  /*3540*/  SEL R3, R3, 0xffffffe0, !P0 ;  /* 0xffffffe003037807 */ /* 0x000fca0004000000 */
[----:B---3--:R-:W-:Y:S02]  /*3550*/  IMAD.IADD R0, R224, 0x1, R3 ;  /* 0x00000001e0007824 */ /* 0x008fe400078e0203 */
[----:B------:R-:W-:Y:S02]  /*3560*/  UIADD3 UR56, UPT, UPT, UR58, -0x4498517b, URZ ;  /* 0xbb67ae853a387890 */ /* 0x000fe4000fffe0ff */
[----:B------:R-:W-:Y:S02]  /*3570*/  UIADD3 UR57, UPT, UPT, UR59, -0x61c88647, URZ ;  /* 0x9e3779b93b397890 */ /* 0x000fe4000fffe0ff */
[----:B--2---:R-:W-:Y:S02]  /*3580*/  USHF.L.U32 UR21, UR21, 0x6, URZ ;  /* 0x0000000615157899 */ /* 0x004fe400080006ff */
[----:B------:R-:W-:Y:S02]  /*3590*/  UIADD3 UR53, UPT, UPT, UR59, 0x3c6ef372, URZ ;  /* 0x3c6ef3723b357890 */ /* 0x000fe4000fffe0ff */
[----:B------:R-:W-:-:S02]  /*35a0*/  UIADD3 UR52, UPT, UPT, UR58, 0x76cf5d0a, URZ ;  /* 0x76cf5d0a3a347890 */ /* 0x000fc4000fffe0ff */
[----:B------:R-:W-:Y:S02]  /*35b0*/  UIADD3 UR50, UPT, UPT, UR59, -0x255992d5, URZ ;  /* 0xdaa66d2b3b327890 */ /* 0x000fe4000fffe0ff */
[----:B------:R-:W-:Y:S02]  /*35c0*/  UIADD3 UR49, UPT, UPT, UR58, 0x32370b8f, URZ ;  /* 0x32370b8f3a317890 */ /* 0x000fe4000fffe0ff */
[----:B------:R-:W-:Y:S02]  /*35d0*/  UIADD3 UR48, UPT, UPT, UR59, 0x78dde6e4, URZ ;  /* 0x78dde6e43b307890 */ /* 0x000fe4000fffe0ff */
[----:B------:R-:W-:Y:S02]  /*35e0*/  UIADD3 UR47, UPT, UPT, UR58, -0x126145ec, URZ ;  /* 0xed9eba143a2f7890 */ /* 0x000fe4000fffe0ff */
[----:B------:R-:W-:Y:S02]  /*35f0*/  UIADD3 UR33, UPT, UPT, UR59, 0x1715609d, URZ ;  /* 0x1715609d3b217890 */ /* 0x000fe4000fffe0ff */
[----:B------:R-:W-:-:S02]  /*3600*/  UIADD3 UR30, UPT, UPT, UR58, -0x56f99767, URZ ;  /* 0xa90668993a1e7890 */ /* 0x000fc4000fffe0ff */
[----:B------:R-:W-:Y:S02]  /*3610*/  UIADD3 UR23, UPT, UPT, UR59, -0x4ab325aa, URZ ;  /* 0xb54cda563b177890 */ /* 0x000fe4000fffe0ff */
[----:B-1----:R-:W-:-:S12]  /*3620*/  UIADD3 UR22, UPT, UPT, UR58, 0x646e171e, URZ ;  /* 0x646e171e3a167890 */ /* 0x002fd8000fffe0ff */
.L_x_589:
        /* <DEDUP_REMOVED lines=11> */
[----:B------:R-:W1:Y:S05]  /*36e0*/  LDSM.16.M88.4 R40, [R224+0x9000] ;  /* 0x00900000e028783b */ /* 0x000e6a0000000200 */
[----:B------:R-:W2:Y:S05]  /*36f0*/  LDSM.16.M88.4 R44, [R222+0x800] ;  /* 0x00080000de2c783b */ /* 0x000eaa0000000200 */
[----:B------:R-:W3:Y:S05]  /*3700*/  LDSM.16.M88.4 R48, [R224+0x9400] ;  /* 0x00940000e030783b */ /* 0x000eea0000000200 */
[----:B------:R-:W-:Y:S05]  /*3710*/  LDSM.16.M88.4 R52, [R221] ;  /* 0x00000000dd34783b */ /* 0x000fea0000000200 */
[----:B------:R-:W4:Y:S05]  /*3720*/  LDSM.16.M88.4 R56, [R0+0x9000] ;  /* 0x009000000038783b */ /* 0x000f2a0000000200 */
[----:B------:R-:W4:Y:S05]  /*3730*/  LDSM.16.M88.4 R60, [R221+0x800] ;  /* 0x00080000dd3c783b */ /* 0x000f2a0000000200 */
[----:B------:R-:W4:Y:S05]  /*3740*/  LDSM.16.M88.4 R64, [R0+0x9400] ;  /* 0x009400000040783b */ /* 0x000f2a0000000200 */
[----:B------:R-:W-:Y:S01]  /*3750*/  LDSM.16.M88.4 R164, [R224+0xb000] ;  /* 0x00b00000e0a4783b */ /* 0x000fe20000000200 */
[-C--:B-1----:R-:W-:Y:S04]  /*3760*/  HMMA.16816.F32.BF16 R4, R36, R40.reuse, RZ ;  /* 0x000000282404723c */ /* 0x082fe800000418ff */
[----:B------:R-:W-:Y:S05]  /*3770*/  LDSM.16.M88.4 R168, [R222+0x1800] ;  /* 0x00180000dea8783b */ /* 0x000fea0000000200 */
[----:B-----5:R1:W5:Y:S01]  /*3780*/  LDG.E R249, desc[UR40][R226.64] ;  /* 0x00000028e2f97981 */ /* 0x020362000c1e1900 */
[C---:B--2---:R-:W-:Y:S04]  /*3790*/  HMMA.16816.F32.BF16 R8, R44.reuse, R40, RZ ;  /* 0x000000282c08723c */ /* 0x044fe800000418ff */
[----:B------:R1:W5:Y:S05]  /*37a0*/  LDG.E R248, desc[UR40][R226.64+0x20] ;  /* 0x00002028e2f87981 */ /* 0x00036a000c1e1900 */
[----:B------:R1:W5:Y:S01]  /*37b0*/  LDG.E R247, desc[UR40][R226.64+0x80] ;  /* 0x00008028e2f77981 */ /* 0x000362000c1e1900 */
[-C--:B------:R-:W-:Y:S04]  /*37c0*/  HMMA.16816.F32.BF16 R12, R44, R42.reuse, RZ ;  /* 0x0000002a2c0c723c */ /* 0x080fe800000418ff */
[----:B------:R1:W5:Y:S04]  /*37d0*/  LDG.E R246, desc[UR40][R226.64+0xa0] ;  /* 0x0000a028e2f67981 */ /* 0x000368000c1e1900 */
[C---:B------:R-:W-:Y:S01]  /*37e0*/  HMMA.16816.F32.BF16 R16, R36.reuse, R42, RZ ;  /* 0x0000002a2410723c */ /* 0x040fe200000418ff */
[----:B------:R-:W2:Y:S07]  /*37f0*/  LDSM.16.M88.4 R40, [R222+0x1000] ;  /* 0x00100000de28783b */ /* 0x000eae0000000200 */
[-C--:B---3--:R-:W-:Y:S08]  /*3800*/  HMMA.16816.F32.BF16 R20, R36, R48.reuse, RZ ;  /* 0x000000302414723c */ /* 0x088ff000000418ff */
[C---:B------:R-:W-:Y:S08]  /*3810*/  HMMA.16816.F32.BF16 R24, R44.reuse, R48, RZ ;  /* 0x000000302c18723c */ /* 0x040ff000000418ff */
[-C--:B------:R-:W-:Y:S01]  /*3820*/  HMMA.16816.F32.BF16 R28, R44, R50.reuse, RZ ;  /* 0x000000322c1c723c */ /* 0x080fe200000418ff */
[----:B------:R-:W3:Y:S07]  /*3830*/  LDSM.16.M88.4 R44, [R224+0xb400] ;  /* 0x00b40000e02c783b */ /* 0x000eee0000000200 */
[----:B------:R-:W-:Y:S01]  /*3840*/  HMMA.16816.F32.BF16 R32, R36, R50, RZ ;  /* 0x000000322420723c */ /* 0x000fe200000418ff */
[----:B------:R-:W-:Y:S05]  /*3850*/  LDSM.16.M88.4 R36, [R221+0x1000] ;  /* 0x00100000dd24783b */ /* 0x000fea0000000200 */
[----:B------:R-:W1:Y:S02]  /*3860*/  LDSM.16.M88.4 R48, [R0+0xb000] ;  /* 0x00b000000030783b */ /* 0x000e640000000200 */
[-C--:B----4-:R-:W-:Y:S08]  /*3870*/  HMMA.16816.F32.BF16 R4, R52, R56.reuse, R4 ;  /* 0x000000383404723c */ /* 0x090ff00000041804 */
[C---:B------:R-:W-:Y:S08]  /*3880*/  HMMA.16816.F32.BF16 R8, R60.reuse, R56, R8 ;  /* 0x000000383c08723c */ /* 0x040ff00000041808 */
[-C--:B------:R-:W-:Y:S08]  /*3890*/  HMMA.16816.F32.BF16 R12, R60, R58.reuse, R12 ;  /* 0x0000003a3c0c723c */ /* 0x080ff0000004180c */
[C---:B------:R-:W-:Y:S01]  /*38a0*/  HMMA.16816.F32.BF16 R16, R52.reuse, R58, R16 ;  /* 0x0000003a3410723c */ /* 0x040fe20000041810 */
[----:B------:R-:W4:Y:S07]  /*38b0*/  LDSM.16.M88.4 R56, [R221+0x1800] ;  /* 0x00180000dd38783b */ /* 0x000f2e0000000200 */
[-C--:B------:R-:W-:Y:S08]  /*38c0*/  HMMA.16816.F32.BF16 R20, R52, R64.reuse, R20 ;  /* 0x000000403414723c */ /* 0x080ff00000041814 */
[C---:B------:R-:W-:Y:S08]  /*38d0*/  HMMA.16816.F32.BF16 R24, R60.reuse, R64, R24 ;  /* 0x000000403c18723c */ /* 0x040ff00000041818 */
[-C--:B------:R-:W-:Y:S01]  /*38e0*/  HMMA.16816.F32.BF16 R28, R60, R66.reuse, R28 ;  /* 0x000000423c1c723c */ /* 0x080fe2000004181c */
[----:B------:R-:W4:Y:S07]  /*38f0*/  LDSM.16.M88.4 R60, [R0+0xb400] ;  /* 0x00b40000003c783b */ /* 0x000f2e0000000200 */
[----:B------:R-:W-:Y:S01]  /*3900*/  HMMA.16816.F32.BF16 R32, R52, R66, R32 ;  /* 0x000000423420723c */ /* 0x000fe20000041820 */
[----:B------:R-:W-:Y:S05]  /*3910*/  LDSM.16.M88.4 R52, [R222+0x2000] ;  /* 0x00200000de34783b */ /* 0x000fea0000000200 */
[----:B------:R-:W4:Y:S02]  /*3920*/  LDSM.16.M88.4 R64, [R224+0xd000] ;  /* 0x00d00000e040783b */ /* 0x000f240000000200 */
[-C--:B--2---:R-:W-:Y:S08]  /*3930*/  HMMA.16816.F32.BF16 R4, R40, R164.reuse, R4 ;  /* 0x000000a42804723c */ /* 0x084ff00000041804 */
[C---:B------:R-:W-:Y:S08]  /*3940*/  HMMA.16816.F32.BF16 R8, R168.reuse, R164, R8 ;  /* 0x000000a4a808723c */ /* 0x040ff00000041808 */
[-C--:B------:R-:W-:Y:S08]  /*3950*/  HMMA.16816.F32.BF16 R12, R168, R166.reuse, R12 ;  /* 0x000000a6a80c723c */ /* 0x080ff0000004180c */
[C---:B------:R-:W-:Y:S01]  /*3960*/  HMMA.16816.F32.BF16 R16, R40.reuse, R166, R16 ;  /* 0x000000a62810723c */ /* 0x040fe20000041810 */
[----:B------:R-:W2:Y:S07]  /*3970*/  LDSM.16.M88.4 R164, [R222+0x2800] ;  /* 0x00280000dea4783b */ /* 0x000eae0000000200 */
[-C--:B---3--:R-:W-:Y:S08]  /*3980*/  HMMA.16816.F32.BF16 R20, R40, R44.reuse, R20 ;  /* 0x0000002c2814723c */ /* 0x088ff00000041814 */
[C---:B------:R-:W-:Y:S08]  /*3990*/  HMMA.16816.F32.BF16 R24, R168.reuse, R44, R24 ;  /* 0x0000002ca818723c */ /* 0x040ff00000041818 */
[-C--:B------:R-:W-:Y:S01]  /*39a0*/  HMMA.16816.F32.BF16 R28, R168, R46.reuse, R28 ;  /* 0x0000002ea81c723c */ /* 0x080fe2000004181c */
[----:B------:R-:W-:Y:S07]  /*39b0*/  LDSM.16.M88.4 R168, [R0+0xd400] ;  /* 0x00d4000000a8783b */ /* 0x000fee0000000200 */
[----:B------:R-:W-:Y:S01]  /*39c0*/  HMMA.16816.F32.BF16 R32, R40, R46, R32 ;  /* 0x0000002e2820723c */ /* 0x000fe20000041820 */
[----:B------:R-:W3:Y:S05]  /*39d0*/  LDSM.16.M88.4 R40, [R224+0xd400] ;  /* 0x00d40000e028783b */ /* 0x000eea0000000200 */
[----:B------:R-:W-:Y:S02]  /*39e0*/  LDSM.16.M88.4 R44, [R221+0x2000] ;  /* 0x00200000dd2c783b */ /* 0x000fe40000000200 */
[-C--:B-1----:R-:W-:Y:S08]  /*39f0*/  HMMA.16816.F32.BF16 R4, R36, R48.reuse, R4 ;  /* 0x000000302404723c */ /* 0x082ff00000041804 */
[C---:B----4-:R-:W-:Y:S08]  /*3a00*/  HMMA.16816.F32.BF16 R8, R56.reuse, R48, R8 ;  /* 0x000000303808723c */ /* 0x050ff00000041808 */
[-C--:B------:R-:W-:Y:S08]  /*3a10*/  HMMA.16816.F32.BF16 R12, R56, R50.reuse, R12 ;  /* 0x00000032380c723c */ /* 0x080ff0000004180c */
[C---:B------:R-:W-:Y:S01]  /*3a20*/  HMMA.16816.F32.BF16 R16, R36.reuse, R50, R16 ;  /* 0x000000322410723c */ /* 0x040fe20000041810 */
[----:B------:R-:W1:Y:S07]  /*3a30*/  LDSM.16.M88.4 R48, [R0+0xd000] ;  /* 0x00d000000030783b */ /* 0x000e6e0000000200 */
[-C--:B------:R-:W-:Y:S08]  /*3a40*/  HMMA.16816.F32.BF16 R20, R36, R60.reuse, R20 ;  /* 0x0000003c2414723c */ /* 0x080ff00000041814 */
[C---:B------:R-:W-:Y:S08]  /*3a50*/  HMMA.16816.F32.BF16 R24, R56.reuse, R60, R24 ;  /* 0x0000003c3818723c */ /* 0x040ff00000041818 */
[-C--:B------:R-:W-:Y:S01]  /*3a60*/  HMMA.16816.F32.BF16 R28, R56, R62.reuse, R28 ;  /* 0x0000003e381c723c */ /* 0x080fe2000004181c */
[----:B------:R-:W4:Y:S07]  /*3a70*/  LDSM.16.M88.4 R56, [R221+0x2800] ;  /* 0x00280000dd38783b */ /* 0x000f2e0000000200 */
[----:B------:R-:W-:Y:S08]  /*3a80*/  HMMA.16816.F32.BF16 R32, R36, R62, R32 ;  /* 0x0000003e2420723c */ /* 0x000ff00000041820 */
[-C--:B------:R-:W-:Y:S08]  /*3a90*/  HMMA.16816.F32.BF16 R4, R52, R64.reuse, R4 ;  /* 0x000000403404723c */ /* 0x080ff00000041804 */
[C---:B--2---:R-:W-:Y:S08]  /*3aa0*/  HMMA.16816.F32.BF16 R8, R164.reuse, R64, R8 ;  /* 0x00000040a408723c */ /* 0x044ff00000041808 */
[-C--:B------:R-:W-:Y:S08]  /*3ab0*/  HMMA.16816.F32.BF16 R12, R164, R66.reuse, R12 ;  /* 0x00000042a40c723c */ /* 0x080ff0000004180c */
[C---:B------:R-:W-:Y:S08]  /*3ac0*/  HMMA.16816.F32.BF16 R16, R52.reuse, R66, R16 ;  /* 0x000000423410723c */ /* 0x040ff00000041810 */
[-C--:B---3--:R-:W-:Y:S08]  /*3ad0*/  HMMA.16816.F32.BF16 R20, R52, R40.reuse, R20 ;  /* 0x000000283414723c */ /* 0x088ff00000041814 */
[C---:B------:R-:W-:Y:S08]  /*3ae0*/  HMMA.16816.F32.BF16 R24, R164.reuse, R40, R24 ;  /* 0x00000028a418723c */ /* 0x040ff00000041818 */
[-C--:B------:R-:W-:Y:S08]  /*3af0*/  HMMA.16816.F32.BF16 R28, R164, R42.reuse, R28 ;  /* 0x0000002aa41c723c */ /* 0x080ff0000004181c */
[----:B------:R-:W-:Y:S08]  /*3b00*/  HMMA.16816.F32.BF16 R32, R52, R42, R32 ;  /* 0x0000002a3420723c */ /* 0x000ff00000041820 */
[-C--:B-1----:R-:W-:Y:S08]  /*3b10*/  HMMA.16816.F32.BF16 R4, R44, R48.reuse, R4 ;  /* 0x000000302c04723c */ /* 0x082ff00000041804 */
[C---:B----4-:R-:W-:Y:S08]  /*3b20*/  HMMA.16816.F32.BF16 R8, R56.reuse, R48, R8 ;  /* 0x000000303808723c */ /* 0x050ff00000041808 */
        /* <DEDUP_REMOVED lines=19> */
.L_x_585:
        /* <DEDUP_REMOVED lines=8> */
[----:B------:R-:W-:Y:S02]  /*3ce0*/  IMAD.MOV.U32 R40, RZ, RZ, 0x1 ;  /* 0x00000001ff287424 */ /* 0x000fe400078e00ff */
        /* <DEDUP_REMOVED lines=9> */
[----:B------:R-:W-:Y:S01]  /*3d80*/  VIADDMNMX R44, R42, 0x8, RZ, !PT ;  /* 0x000000082a2c7846 */ /* 0x000fe200078001ff */
[----:B------:R-:W-:Y:S02]  /*3d90*/  IMAD R165, R165, 0x80, R36 ;  /* 0x00000080a5a57824 */ /* 0x000fe400078e0224 */
[----:B------:R-:W-:Y:S02]  /*3da0*/  IMAD.MOV.U32 R36, RZ, RZ, 0x29 ;  /* 0x00000029ff247424 */ /* 0x000fe400078e00ff */
[C---:B------:R-:W-:Y:S01]  /*3db0*/  VIADD R51, R165.reuse, 0x1 ;  /* 0x00000001a5337836 */ /* 0x040fe20000000000 */
[C---:B------:R-:W-:Y:S01]  /*3dc0*/  ISETP.GE.AND P3, PT, R165.reuse, R46, PT ;  /* 0x0000002ea500720c */ /* 0x040fe20003f66270 */
[C---:B------:R-:W-:Y:S01]  /*3dd0*/  VIADD R49, R165.reuse, 0x8 ;  /* 0x00000008a5317836 */ /* 0x040fe20000000000 */
[C---:B------:R-:W-:Y:S01]  /*3de0*/  ISETP.GE.AND P1, PT, R165.reuse, R44, PT ;  /* 0x0000002ca500720c */ /* 0x040fe20003f26270 */
[----:B------:R-:W-:Y:S01]  /*3df0*/  VIADD R47, R165, 0x9 ;  /* 0x00000009a52f7836 */ /* 0x000fe20000000000 */
[----:B------:R-:W-:Y:S01]  /*3e00*/  ISETP.GE.AND P2, PT, R51, R46, PT ;  /* 0x0000002e3300720c */ /* 0x000fe20003f46270 */
[----:B------:R-:W-:Y:S01]  /*3e10*/  VIADD R45, R165, 0x10 ;  /* 0x00000010a52d7836 */ /* 0x000fe20000000000 */
[----:B------:R-:W-:Y:S01]  /*3e20*/  ISETP.GE.AND P0, PT, R51, R44, PT ;  /* 0x0000002c3300720c */ /* 0x000fe20003f06270 */
        /* <DEDUP_REMOVED lines=8> */
[----:B------:R-:W-:Y:S02]  /*3eb0*/  ISETP.GE.AND P3, PT, R47, R46, PT ;  /* 0x0000002e2f00720c */ /* 0x000fe40003f66270 */
[-C--:B------:R-:W-:Y:S02]  /*3ec0*/  ISETP.GE.AND P2, PT, R49, R44.reuse, PT ;  /* 0x0000002c3100720c */ /* 0x080fe40003f46270 */
[----:B------:R-:W-:Y:S02]  /*3ed0*/  ISETP.GE.AND P1, PT, R47, R44, PT ;  /* 0x0000002c2f00720c */ /* 0x000fe40003f26270 */
[----:B------:R-:W-:Y:S02]  /*3ee0*/  ISETP.GE.AND P0, PT, R45, R46, PT ;  /* 0x0000002e2d00720c */ /* 0x000fe40003f06270 */
        /* <DEDUP_REMOVED lines=11> */
[----:B------:R-:W-:Y:S02]  /*3fa0*/  ISETP.GE.AND P4, PT, R49, R46, PT ;  /* 0x0000002e3100720c */ /* 0x000fe40003f86270 */
[-C--:B------:R-:W-:Y:S02]  /*3fb0*/  ISETP.GE.AND P3, PT, R165, R44.reuse, PT ;  /* 0x0000002ca500720c */ /* 0x080fe40003f66270 */
[----:B------:R-:W-:Y:S02]  /*3fc0*/  ISETP.GE.AND P2, PT, R51, R44, PT ;  /* 0x0000002c3300720c */ /* 0x000fe40003f46270 */
        /* <DEDUP_REMOVED lines=10> */
[----:B------:R-:W-:Y:S02]  /*4070*/  ISETP.GE.AND P0, PT, R51, R42, PT ;  /* 0x0000002a3300720c */ /* 0x000fe40003f06270 */
[----:B------:R-:W-:Y:S02]  /*4080*/  ISETP.GE.AND P3, PT, R47, R44, PT ;  /* 0x0000002c2f00720c */ /* 0x000fe40003f66270 */
[----:B------:R-:W-:Y:S02]  /*4090*/  ISETP.GE.AND P2, PT, R49, R42, PT ;  /* 0x0000002a3100720c */ /* 0x000fe40003f46270 */
[----:B------:R-:W-:Y:S02]  /*40a0*/  FSEL R168, R21, -INF , P6 ;  /* 0xff80000015a87808 */ /* 0x000fe40003000000 */
[----:B------:R-:W-:Y:S02]  /*40b0*/  FSEL R221, R32, -INF , P5 ;  /* 0xff80000020dd7808 */ /* 0x000fe40002800000 */
[----:B------:R-:W-:Y:S02]  /*40c0*/  FSEL R171, R33, -INF , P4 ;  /* 0xff80000021ab7808 */ /* 0x000fe40002000000 */
[----:B------:R-:W-:Y:S02]  /*40d0*/  FSEL R223, R10, -INF , P1 ;  /* 0xff8000000adf7808 */ /* 0x000fe40000800000 */
[----:B------:R-:W-:Y:S02]  /*40e0*/  FSEL R53, R11, -INF , P0 ;  /* 0xff8000000b357808 */ /* 0x000fe40000000000 */
[----:B------:R-:W-:Y:S02]  /*40f0*/  FSEL R65, R13, -INF , P3 ;  /* 0xff8000000d417808 */ /* 0x000fe40001800000 */
[----:B------:R-:W-:Y:S02]  /*4100*/  FSEL R52, R14, -INF , P2 ;  /* 0xff8000000e347808 */ /* 0x000fe40001000000 */
[----:B------:R-:W-:Y:S02]  /*4110*/  ISETP.GE.AND P4, PT, R49, R44, PT ;  /* 0x0000002c3100720c */ /* 0x000fe40003f86270 */
[----:B------:R-:W-:Y:S02]  /*4120*/  ISETP.GE.AND P1, PT, R47, R42, PT ;  /* 0x0000002a2f00720c */ /* 0x000fe40003f26270 */
[-C--:B------:R-:W-:Y:S02]  /*4130*/  ISETP.GE.AND P0, PT, R45, R44.reuse, PT ;  /* 0x0000002c2d00720c */ /* 0x080fe40003f06270 */
[-C--:B------:R-:W-:Y:S02]  /*4140*/  ISETP.GE.AND P6, PT, R43, R44.reuse, PT ;  /* 0x0000002c2b00720c */ /* 0x080fe40003fc6270 */
[----:B------:R-:W-:Y:S02]  /*4150*/  ISETP.GE.AND P5, PT, R41, R44, PT ;  /* 0x0000002c2900720c */ /* 0x000fe40003fa6270 */
[-C--:B------:R-:W-:Y:S02]  /*4160*/  ISETP.GE.AND P3, PT, R45, R42.reuse, PT ;  /* 0x0000002a2d00720c */ /* 0x080fe40003f66270 */
        /* <DEDUP_REMOVED lines=78> */
.L_x_586:
[----:B------:R-:W-:Y:S01]  /*4650*/  FSETP.NEU.FTZ.AND P0, PT, R231, -INF , PT ;  /* 0xff800000e700780b */ /* 0x000fe20003f1d000 */
[----:B------:R-:W1:Y:S01]  /*4660*/  S2R R221, SR_TID.X ;  /* 0x0000000000dd7919 */ /* 0x000e620000002100 */
[----:B------:R-:W-:Y:S01]  /*4670*/  FSETP.NEU.FTZ.AND P1, PT, R229, -INF , PT ;  /* 0xff800000e500780b */ /* 0x000fe20003f3d000 */
[----:B------:R-:W-:Y:S01]  /*4680*/  FMUL.FTZ R37, R231, 1.4426950216293334961 ;  /* 0x3fb8aa3be7257820 */ /* 0x000fe20000410000 */
[----:B------:R-:W-:Y:S01]  /*4690*/  FMUL.FTZ R40, R229, 1.4426950216293334961 ;  /* 0x3fb8aa3be5287820 */ /* 0x000fe20000410000 */
[----:B------:R-:W-:Y:S01]  /*46a0*/  FMUL.FTZ R47, R228, 1.4426950216293334961 ;  /* 0x3fb8aa3be42f7820 */ /* 0x000fe20000410000 */
[C---:B------:R-:W-:Y:S01]  /*46b0*/  FMUL.FTZ R36, R230.reuse, 1.4426950216293334961 ;  /* 0x3fb8aa3be6247820 */ /* 0x040fe20000410000 */
[----:B------:R-:W-:Y:S01]  /*46c0*/  IMAD.U32 R44, RZ, RZ, UR46 ;  /* 0x0000002eff2c7e24 */ /* 0x000fe2000f8e00ff */
[----:B------:R-:W-:Y:S01]  /*46d0*/  FSEL R37, R37, RZ, P0 ;  /* 0x000000ff25257208 */ /* 0x000fe20000000000 */
[----:B------:R-:W-:Y:S01]  /*46e0*/  IMAD.U32 R61, RZ, RZ, UR54 ;  /* 0x00000036ff3d7e24 */ /* 0x000fe2000f8e00ff */
[----:B------:R-:W-:Y:S01]  /*46f0*/  FSETP.NEU.FTZ.AND P0, PT, R230, -INF , PT ;  /* 0xff800000e600780b */ /* 0x000fe20003f1d000 */
[----:B------:R-:W-:Y:S01]  /*4700*/  UISETP.GT.AND UP0, UPT, UR54, UR51, UPT ;  /* 0x000000333600728c */ /* 0x000fe2000bf04270 */
[----:B------:R-:W-:Y:S01]  /*4710*/  FSEL R40, R40, RZ, P1 ;  /* 0x000000ff28287208 */ /* 0x000fe20000800000 */
[--C-:B------:R-:W-:Y:S01]  /*4720*/  FFMA.FTZ R49, R20, UR19, -R37.reuse ;  /* 0x0000001314317c23 */ /* 0x100fe20008010825 */
[----:B------:R-:W-:Y:S01]  /*4730*/  FSEL R36, R36, RZ, P0 ;  /* 0x000000ff24247208 */ /* 0x000fe20000000000 */
[----:B------:R-:W-:Y:S01]  /*4740*/  FFMA.FTZ R227, R4, UR19, -R37 ;  /* 0x0000001304e37c23 */ /* 0x000fe20008010825 */
[----:B------:R-:W-:Y:S01]  /*4750*/  FSETP.NEU.FTZ.AND P0, PT, R228, -INF , PT ;  /* 0xff800000e400780b */ /* 0x000fe20003f1d000 */
[--C-:B------:R-:W-:Y:S01]  /*4760*/  FFMA.FTZ R57, R24, UR19, -R40.reuse ;  /* 0x0000001318397c23 */ /* 0x100fe20008010828 */
[--C-:B------:R-:W-:Y:S01]  /*4770*/  FFMA.FTZ R53, R13, UR19, -R40.reuse ;  /* 0x000000130d357c23 */ /* 0x100fe20008010828 */
[----:B------:R-:W-:Y:S01]  /*4780*/  FFMA.FTZ R45, R8, UR19, -R40 ;  /* 0x00000013082d7c23 */ /* 0x000fe20008010828 */
[----:B------:R-:W-:Y:S01]  /*4790*/  FSEL R47, R47, RZ, P0 ;  /* 0x000000ff2f2f7208 */ /* 0x000fe20000000000 */
[----:B------:R-:W-:Y:S01]  /*47a0*/  FFMA.FTZ R41, R35, UR19, -R36 ;  /* 0x0000001323297c23 */ /* 0x000fe20008010824 */
[--C-:B------:R-:W-:Y:S01]  /*47b0*/  FFMA.FTZ R64, R28, UR19, -R40.reuse ;  /* 0x000000131c407c23 */ /* 0x100fe20008010828 */
[----:B------:R-:W-:Y:S01]  /*47c0*/  FFMA.FTZ R60, R29, UR19, -R40 ;  /* 0x000000131d3c7c23 */ /* 0x000fe20008010828 */
[--C-:B------:R-:W-:Y:S01]  /*47d0*/  FFMA.FTZ R252, R34, UR19, -R36.reuse ;  /* 0x0000001322fc7c23 */ /* 0x100fe20008010824 */
[--C-:B------:R-:W-:Y:S01]  /*47e0*/  FFMA.FTZ R51, R10, UR19, -R47.reuse ;  /* 0x000000130a337c23 */ /* 0x100fe2000801082f */
[----:B------:R-:W-:Y:S01]  /*47f0*/  MUFU.EX2 R34, R57 ;  /* 0x0000003900227308 */ /* 0x000fe20000000800 */
[--C-:B------:R-:W-:Y:S01]  /*4800*/  FFMA.FTZ R52, R11, UR19, -R47.reuse ;  /* 0x000000130b347c23 */ /* 0x100fe2000801082f */
[--C-:B------:R-:W-:Y:S01]  /*4810*/  FFMA.FTZ R48, R23, UR19, -R36.reuse ;  /* 0x0000001317307c23 */ /* 0x100fe20008010824 */
[--C-:B------:R-:W-:Y:S01]  /*4820*/  FFMA.FTZ R46, R18, UR19, -R36.reuse ;  /* 0x00000013122e7c23 */ /* 0x100fe20008010824 */
[----:B------:R-:W-:Y:S01]  /*4830*/  FFMA.FTZ R42, R22, UR19, -R36 ;  /* 0x00000013162a7c23 */ /* 0x000fe20008010824 */
[----:B------:R-:W-:Y:S01]  /*4840*/  FFMA.FTZ R50, R27, UR19, -R47 ;  /* 0x000000131b327c23 */ /* 0x000fe2000801082f */
[----:B------:R-:W-:Y:S01]  /*4850*/  FFMA.FTZ R54, R12, UR19, -R40 ;  /* 0x000000130c367c23 */ /* 0x000fe20008010828 */
[--C-:B-1----:R-:W-:Y:S01]  /*4860*/  SHF.R.U32.HI R39, RZ, 0x6, R221.reuse ;  /* 0x00000006ff277819 */ /* 0x102fe200000116dd */
[C---:B------:R-:W-:Y:S01]  /*4870*/  IMAD.SHL.U32 R167, R221.reuse, 0x20, RZ ;  /* 0x00000020dda77824 */ /* 0x040fe200078e00ff */
[----:B------:R-:W-:Y:S01]  /*4880*/  SHF.R.U32.HI R62, RZ, 0x5, R221 ;  /* 0x00000005ff3e7819 */ /* 0x000fe200000116dd */
[----:B------:R-:W-:Y:S01]  /*4890*/  MUFU.EX2 R10, R60 ;  /* 0x0000003c000a7308 */ /* 0x000fe20000000800 */
[----:B------:R-:W-:Y:S01]  /*48a0*/  LOP3.LUT P0, RZ, R221, 0x8, RZ, 0xc0, !PT ;  /* 0x00000008ddff7812 */ /* 0x000fe2000780c0ff */
[----:B------:R-:W-:Y:S01]  /*48b0*/  IMAD R44, R44, 0x4, R39 ;  /* 0x000000042c2c7824 */ /* 0x000fe200078e0227 */
[----:B------:R-:W-:Y:S01]  /*48c0*/  LOP3.LUT R62, R62, 0x1, RZ, 0xc0, !PT ;  /* 0x000000013e3e7812 */ /* 0x000fe200078ec0ff */
[--C-:B------:R-:W-:Y:S01]  /*48d0*/  FFMA.FTZ R39, R7, UR19, -R36.reuse ;  /* 0x0000001307277c23 */ /* 0x100fe20008010824 */
[C---:B------:R-:W-:Y:S01]  /*48e0*/  LOP3.LUT R65, R167.reuse, 0x7400, RZ, 0xc0, !PT ;  /* 0x00007400a7417812 */ /* 0x040fe200078ec0ff */
[----:B------:R-:W-:Y:S01]  /*48f0*/  FFMA.FTZ R59, R16, UR19, -R37 ;  /* 0x00000013103b7c23 */ /* 0x000fe20008010825 */
[C---:B------:R-:W-:Y:S03]  /*4900*/  LOP3.LUT R165, R167.reuse, 0xc0, RZ, 0xc0, !PT ;  /* 0x000000c0a7a57812 */ /* 0x040fe600078ec0ff */
[----:B------:R1:W-:Y:S01]  /*4910*/  MUFU.EX2 R7, R41 ;  /* 0x0000002900077308 */ /* 0x0003e20000000800 */
[----:B------:R-:W-:Y:S01]  /*4920*/  LOP3.LUT R167, R167, 0x120, RZ, 0xc0, !PT ;  /* 0x00000120a7a77812 */ /* 0x000fe200078ec0ff */
[----:B------:R-:W-:Y:S01]  /*4930*/  FFMA.FTZ R43, R19, UR19, -R36 ;  /* 0x00000013132b7c23 */ /* 0x000fe20008010824 */
[----:B------:R-:W-:Y:S01]  /*4940*/  SHF.R.U32.HI R226, RZ, 0x1, R221 ;  /* 0x00000001ffe27819 */ /* 0x000fe200000116dd */
[----:B------:R-:W-:Y:S02]  /*4950*/  IMAD R61, R61, 0x4, R62 ;  /* 0x000000043d3d7824 */ /* 0x000fe400078e023e */
[----:B------:R-:W-:Y:S01]  /*4960*/  FFMA.FTZ R36, R6, UR19, -R36 ;  /* 0x0000001306247c23 */ /* 0x000fe20008010824 */
[----:B------:R-:W-:Y:S02]  /*4970*/  IMAD.SHL.U32 R166, R221, 0x10, RZ ;  /* 0x00000010dda67824 */ /* 0x000fe400078e00ff */
[----:B------:R-:W-:Y:S01]  /*4980*/  FFMA.FTZ R58, R17, UR19, -R37 ;  /* 0x00000013113a7c23 */ /* 0x000fe20008010825 */
[----:B------:R2:W-:Y:S01]  /*4990*/  MUFU.EX2 R11, R59 ;  /* 0x0000003b000b7308 */ /* 0x0005e20000000800 */
[----:B------:R-:W-:Y:S04]  /*49a0*/  IMAD.WIDE.U32 R62, R236, -0x2daee0ad, RZ ;  /* 0xd2511f53ec3e7825 */ /* 0x000fe800078e00ff */
[----:B------:R-:W-:Y:S01]  /*49b0*/  FFMA.FTZ R56, R14, UR19, -R47 ;  /* 0x000000130e387c23 */ /* 0x000fe2000801082f */
[----:B------:R-:W-:Y:S01]  /*49c0*/  LOP3.LUT R67, R166, 0x1c0, RZ, 0xc0, !PT ;  /* 0x000001c0a6437812 */ /* 0x000fe200078ec0ff */
[----:B------:R-:W-:Y:S01]  /*49d0*/  IMAD.SHL.U32 R164, R221, 0x4, RZ ;  /* 0x00000004dda47824 */ /* 0x000fe200078e00ff */
[----:B------:R-:W-:Y:S01]  /*49e0*/  LOP3.LUT R63, R44, UR58, R63, 0x96, !PT ;  /* 0x0000003a2c3f7c12 */ /* 0x000fe2000f8e963f */
[----:B------:R-:W-:Y:S01]  /*49f0*/  FFMA.FTZ R55, R15, UR19, -R47 ;  /* 0x000000130f377c23 */ /* 0x000fe2000801082f */
[----:B------:R-:W-:Y:S01]  /*4a00*/  LOP3.LUT R166, R167, 0x200, R166, 0xf8, !PT ;  /* 0x00000200a7a67812 */ /* 0x000fe200078ef8a6 */
[----:B-1----:R-:W-:Y:S01]  /*4a10*/  FFMA.FTZ R41, R9, UR19, -R40 ;  /* 0x0000001309297c23 */ /* 0x002fe20008010828 */
[----:B------:R-:W-:Y:S01]  /*4a20*/  LOP3.LUT R164, R165, 0x18, R164, 0xf8, !PT ;  /* 0x00000018a5a47812 */ /* 0x000fe200078ef8a4 */
[----:B------:R1:W-:Y:S01]  /*4a30*/  MUFU.EX2 R9, R64 ;  /* 0x0000004000097308 */ /* 0x0003e20000000800 */
[----:B------:R-:W-:Y:S01]  /*4a40*/  SHF.R.U32.HI R165, RZ, 0x1, R221 ;  /* 0x00000001ffa57819 */ /* 0x000fe200000116dd */
[----:B------:R-:W-:Y:S01]  /*4a50*/  FFMA.FTZ R40, R25, UR19, -R40 ;  /* 0x0000001319287c23 */ /* 0x000fe20008010828 */
[--C-:B------:R-:W-:Y:S01]  /*4a60*/  FFMA.FTZ R38, R21, UR19, -R37.reuse ;  /* 0x0000001315267c23 */ /* 0x100fe20008010825 */
[--C-:B------:R-:W-:Y:S01]  /*4a70*/  FFMA.FTZ R250, R32, UR19, -R37.reuse ;  /* 0x0000001320fa7c23 */ /* 0x100fe20008010825 */
[--C-:B------:R-:W-:Y:S01]  /*4a80*/  FFMA.FTZ R251, R33, UR19, -R37.reuse ;  /* 0x0000001321fb7c23 */ /* 0x100fe20008010825 */
[----:B--2---:R-:W-:Y:S02]  /*4a90*/  VIADD R59, R61, 0x2 ;  /* 0x000000023d3b7836 */ /* 0x004fe40000000000 */
[----:B------:R-:W-:Y:S02]  /*4aa0*/  FFMA.FTZ R37, R5, UR19, -R37 ;  /* 0x0000001305257c23 */ /* 0x000fe40008010825 */
[----:B------:R2:W-:Y:S01]  /*4ab0*/  MUFU.EX2 R6, R49 ;  /* 0x0000003100067308 */ /* 0x0005e20000000800 */
[----:B------:R-:W-:Y:S09]  /*4ac0*/  IMAD.WIDE.U32 R170, R59, -0x326172a9, RZ ;  /* 0xcd9e8d573baa7825 */ /* 0x000ff200078e00ff */
[----:B------:R3:W-:Y:S01]  /*4ad0*/  MUFU.EX2 R22, R58 ;  /* 0x0000003a00167308 */ /* 0x0007e20000000800 */
[----:B-1----:R-:W-:Y:S05]  /*4ae0*/  IMAD.SHL.U32 R64, R221, 0x2, RZ ;  /* 0x00000002dd407824 */ /* 0x002fea00078e00ff */
[--C-:B------:R-:W-:Y:S01]  /*4af0*/  LOP3.LUT R60, R67, 0x38, R64.reuse, 0xf8, !PT ;  /* 0x00000038433c7812 */ /* 0x100fe200078ef840 */
[----:B------:R-:W-:Y:S01]  /*4b00*/  IMAD.WIDE.U32 R66, R61, -0x326172a9, RZ ;  /* 0xcd9e8d573d427825 */ /* 0x000fe200078e00ff */
[----:B------:R-:W-:Y:S02]  /*4b10*/  LOP3.LUT R44, R65, 0x6, R64, 0xf8, !PT ;  /* 0x00000006412c7812 */ /* 0x000fe400078ef840 */
[----:B------:R-:W-:Y:S01]  /*4b20*/  MUFU.EX2 R12, R45 ;  /* 0x0000002d000c7308 */ /* 0x000fe20000000800 */
[----:B------:R-:W-:Y:S01]  /*4b30*/  LOP3.LUT R59, R60, 0x20, R165, 0x78, !PT ;  /* 0x000000203c3b7812 */ /* 0x000fe200078e78a5 */
[----:B------:R-:W-:Y:S01]  /*4b40*/  IMAD.WIDE.U32 R64, R63, -0x326172a9, RZ ;  /* 0xcd9e8d573f407825 */ /* 0x000fe200078e00ff */
[C---:B------:R-:W-:Y:S02]  /*4b50*/  LOP3.LUT R63, R234.reuse, UR59, R67, 0x96, !PT ;  /* 0x0000003bea3f7c12 */ /* 0x040fe4000f8e9643 */
[----:B------:R-:W-:Y:S01]  /*4b60*/  LOP3.LUT R60, R234, UR59, R171, 0x96, !PT ;  /* 0x0000003bea3c7c12 */ /* 0x000fe2000f8e96ab */
[----:B--2---:R-:W-:Y:S01]  /*4b70*/  FFMA.FTZ R49, R26, UR19, -R47 ;  /* 0x000000131a317c23 */ /* 0x004fe2000801082f */
[--C-:B------:R-:W-:Y:S01]  /*4b80*/  LOP3.LUT R61, R66, UR57, R65.reuse, 0x96, !PT ;  /* 0x00000039423d7c12 */ /* 0x100fe2000f8e9641 */
[----:B------:R-:W-:Y:S01]  /*4b90*/  IMAD.WIDE.U32 R168, R63, -0x2daee0ad, RZ ;  /* 0xd2511f533fa87825 */ /* 0x000fe200078e00ff */
[----:B------:R-:W-:Y:S01]  /*4ba0*/  LOP3.LUT R170, R170, UR57, R65, 0x96, !PT ;  /* 0x00000039aaaa7c12 */ /* 0x000fe2000f8e9641 */
[----:B------:R-:W-:Y:S01]  /*4bb0*/  MUFU.EX2 R8, R41 ;  /* 0x0000002900087308 */ /* 0x000fe20000000800 */
[----:B------:R-:W-:Y:S01]  /*4bc0*/  LOP3.LUT R14, R44, R59, RZ, 0xfc, !PT ;  /* 0x0000003b2c0e7212 */ /* 0x000fe200078efcff */
[----:B------:R-:W-:Y:S01]  /*4bd0*/  IMAD.WIDE.U32 R26, R61, -0x2daee0ad, RZ ;  /* 0xd2511f533d1a7825 */ /* 0x000fe200078e00ff */
[----:B---3--:R-:W-:Y:S02]  /*4be0*/  LOP3.LUT R58, R62, UR56, R169, 0x96, !PT ;  /* 0x000000383e3a7c12 */ /* 0x008fe4000f8e96a9 */
[----:B------:R-:W-:Y:S01]  /*4bf0*/  LEA R13, R14, UR4, 0x1 ;  /* 0x000000040e0d7c11 */ /* 0x000fe2000f8e08ff */
[----:B------:R-:W-:Y:S01]  /*4c00*/  IMAD.WIDE.U32 R170, R170, -0x2daee0ad, RZ ;  /* 0xd2511f53aaaa7825 */ /* 0x000fe200078e00ff */
[----:B------:R-:W-:Y:S03]  /*4c10*/  LOP3.LUT R168, R168, UR52, R27, 0x96, !PT ;  /* 0x00000034a8a87c12 */ /* 0x000fe6000f8e961b */
[----:B------:R1:W-:Y:S01]  /*4c20*/  MUFU.EX2 R25, R43 ;  /* 0x0000002b00197308 */ /* 0x0003e20000000800 */
[----:B------:R-:W-:Y:S01]  /*4c30*/  LOP3.LUT R165, R164, 0x8, R165, 0x78, !PT ;  /* 0x00000008a4a57812 */ /* 0x000fe200078e78a5 */
[----:B------:R-:W-:Y:S03]  /*4c40*/  IMAD.WIDE.U32 R60, R60, -0x2daee0ad, RZ ;  /* 0xd2511f533c3c7825 */ /* 0x000fe600078e00ff */
[----:B------:R-:W-:Y:S01]  /*4c50*/  LOP3.LUT R165, R166, R165, RZ, 0xfc, !PT ;  /* 0x000000a5a6a57212 */ /* 0x000fe200078efcff */
[----:B------:R-:W-:Y:S01]  /*4c60*/  IMAD.WIDE.U32 R18, R58, -0x326172a9, RZ ;  /* 0xcd9e8d573a127825 */ /* 0x000fe200078e00ff */
[----:B------:R-:W-:Y:S03]  /*4c70*/  LOP3.LUT R66, R60, UR52, R171, 0x96, !PT ;  /* 0x000000343c427c12 */ /* 0x000fe6000f8e96ab */
[----:B------:R-:W-:Y:S01]  /*4c80*/  MUFU.EX2 R21, R46 ;  /* 0x0000002e00157308 */ /* 0x000fe20000000800 */
[----:B------:R-:W-:Y:S01]  /*4c90*/  LOP3.LUT R62, R62, UR56, R61, 0x96, !PT ;  /* 0x000000383e3e7c12 */ /* 0x000fe2000f8e963d */
[----:B------:R-:W-:Y:S01]  /*4ca0*/  IMAD.WIDE.U32 R168, R168, -0x326172a9, RZ ;  /* 0xcd9e8d57a8a87825 */ /* 0x000fe200078e00ff */
[----:B------:R-:W-:Y:S02]  /*4cb0*/  LOP3.LUT R44, R64, UR53, R19, 0x96, !PT ;  /* 0x00000035402c7c12 */ /* 0x000fe4000f8e9613 */
[----:B------:R-:W-:Y:S01]  /*4cc0*/  LEA R225, R165, UR4, 0x1 ;  /* 0x00000004a5e17c11 */ /* 0x000fe2000f8e08ff */
[----:B------:R-:W-:Y:S01]  /*4cd0*/  IMAD.WIDE.U32 R62, R62, -0x326172a9, RZ ;  /* 0xcd9e8d573e3e7825 */ /* 0x000fe200078e00ff */
[----:B------:R-:W-:Y:S03]  /*4ce0*/  LOP3.LUT R60, R18, UR50, R169, 0x96, !PT ;  /* 0x00000032123c7c12 */ /* 0x000fe6000f8e96a9 */
[----:B------:R-:W-:Y:S01]  /*4cf0*/  MUFU.EX2 R16, R39 ;  /* 0x0000002700107308 */ /* 0x000fe20000000800 */
[----:B------:R-:W-:Y:S01]  /*4d00*/  IMAD.WIDE.U32 R58, R44, -0x2daee0ad, RZ ;  /* 0xd2511f532c3a7825 */ /* 0x000fe200078e00ff */
[----:B------:R-:W-:Y:S03]  /*4d10*/  LOP3.LUT R65, R64, UR53, R63, 0x96, !PT ;  /* 0x0000003540417c12 */ /* 0x000fe6000f8e963f */
[----:B------:R-:W-:Y:S01]  /*4d20*/  IMAD.WIDE.U32 R60, R60, -0x2daee0ad, RZ ;  /* 0xd2511f533c3c7825 */ /* 0x000fe200078e00ff */
[----:B-1----:R-:W-:Y:S04]  /*4d30*/  LOP3.LUT R43, R26, UR49, R59, 0x96, !PT ;  /* 0x000000311a2b7c12 */ /* 0x002fe8000f8e963b */
[----:B------:R1:W-:Y:S01]  /*4d40*/  MUFU.EX2 R18, R42 ;  /* 0x0000002a00127308 */ /* 0x0003e20000000800 */
[----:B------:R-:W-:Y:S01]  /*4d50*/  IMAD.WIDE.U32 R66, R66, -0x326172a9, RZ ;  /* 0xcd9e8d5742427825 */ /* 0x000fe200078e00ff */
[----:B------:R-:W-:Y:S03]  /*4d60*/  LOP3.LUT R64, R58, UR47, R61, 0x96, !PT ;  /* 0x0000002f3a407c12 */ /* 0x000fe6000f8e963d */
[----:B------:R-:W-:Y:S01]  /*4d70*/  IMAD.WIDE.U32 R58, R65, -0x2daee0ad, RZ ;  /* 0xd2511f53413a7825 */ /* 0x000fe200078e00ff */
[----:B------:R-:W-:Y:S04]  /*4d80*/  LOP3.LUT R62, R62, UR50, R67, 0x96, !PT ;  /* 0x000000323e3e7c12 */ /* 0x000fe8000f8e9643 */
[----:B------:R2:W-:Y:S01]  /*4d90*/  MUFU.EX2 R5, R48 ;  /* 0x0000003000057308 */ /* 0x0005e20000000800 */
[----:B------:R-:W-:Y:S01]  /*4da0*/  IMAD.WIDE.U32 R64, R64, -0x326172a9, RZ ;  /* 0xcd9e8d5740407825 */ /* 0x000fe200078e00ff */
[----:B------:R-:W-:Y:S03]  /*4db0*/  LOP3.LUT R59, R170, UR49, R59, 0x96, !PT ;  /* 0x00000031aa3b7c12 */ /* 0x000fe6000f8e963b */
[----:B------:R-:W-:Y:S05]  /*4dc0*/  IMAD.WIDE.U32 R62, R62, -0x2daee0ad, RZ ;  /* 0xd2511f533e3e7825 */ /* 0x000fea00078e00ff */
[----:B------:R-:W3:Y:S01]  /*4dd0*/  MUFU.EX2 R250, R250 ;  /* 0x000000fa00fa7308 */ /* 0x000ee20000000800 */
[----:B-1----:R-:W-:Y:S01]  /*4de0*/  IMAD.WIDE.U32 R42, R43, -0x326172a9, RZ ;  /* 0xcd9e8d572b2a7825 */ /* 0x002fe200078e00ff */
[----:B------:R-:W-:Y:S03]  /*4df0*/  LOP3.LUT R58, R58, UR47, R63, 0x96, !PT ;  /* 0x0000002f3a3a7c12 */ /* 0x000fe6000f8e963f */
[----:B------:R-:W-:Y:S01]  /*4e00*/  IMAD.WIDE.U32 R170, R59, -0x326172a9, RZ ;  /* 0xcd9e8d573baa7825 */ /* 0x000fe200078e00ff */
[----:B------:R-:W-:Y:S04]  /*4e10*/  LOP3.LUT R44, R42, UR33, R65, 0x96, !PT ;  /* 0x000000212a2c7c12 */ /* 0x000fe8000f8e9641 */
[----:B------:R-:W-:Y:S01]  /*4e20*/  MUFU.EX2 R33, R54 ;  /* 0x0000003600217308 */ /* 0x000fe20000000800 */
[----:B------:R-:W-:Y:S01]  /*4e30*/  LOP3.LUT R46, R168, UR48, R43, 0x96, !PT ;  /* 0x00000030a82e7c12 */ /* 0x000fe2000f8e962b */
[----:B------:R-:W-:Y:S01]  /*4e40*/  IMAD.WIDE.U32 R58, R58, -0x326172a9, RZ ;  /* 0xcd9e8d573a3a7825 */ /* 0x000fe200078e00ff */
[----:B------:R-:W-:Y:S03]  /*4e50*/  LOP3.LUT R57, R66, UR48, R171, 0x96, !PT ;  /* 0x0000003042397c12 */ /* 0x000fe6000f8e96ab */
[--C-:B--2---:R-:W-:Y:S01]  /*4e60*/  FFMA.FTZ R48, R30, UR19, -R47.reuse ;  /* 0x000000131e307c23 */ /* 0x104fe2000801082f */
[----:B------:R-:W-:Y:S04]  /*4e70*/  IMAD.WIDE.U32 R168, R44, -0x2daee0ad, RZ ;  /* 0xd2511f532ca87825 */ /* 0x000fe800078e00ff */
[----:B------:R-:W-:Y:S01]  /*4e80*/  FFMA.FTZ R47, R31, UR19, -R47 ;  /* 0x000000131f2f7c23 */ /* 0x000fe2000801082f */
[----:B------:R-:W1:Y:S01]  /*4e90*/  MUFU.EX2 R251, R251 ;  /* 0x000000fb00fb7308 */ /* 0x000e620000000800 */
[----:B------:R-:W-:Y:S01]  /*4ea0*/  IMAD.WIDE.U32 R26, R46, -0x2daee0ad, RZ ;  /* 0xd2511f532e1a7825 */ /* 0x000fe200078e00ff */
[----:B------:R-:W-:Y:S02]  /*4eb0*/  PRMT R61, R168, 0x7770, RZ ;  /* 0x00007770a83d7816 */ /* 0x000fe400000000ff */
[----:B------:R-:W-:Y:S01]  /*4ec0*/  LOP3.LUT R46, R170, UR33, R59, 0x96, !PT ;  /* 0x00000021aa2e7c12 */ /* 0x000fe2000f8e963b */
[C---:B------:R-:W-:Y:S01]  /*4ed0*/  VIADD R43, R13.reuse, 0x13000 ;  /* 0x000130000d2b7836 */ /* 0x040fe20000000000 */
[----:B------:R-:W-:Y:S01]  /*4ee0*/  LOP3.LUT R44, R60, UR30, R27, 0x96, !PT ;  /* 0x0000001e3c2c7c12 */ /* 0x000fe2000f8e961b */
[----:B------:R-:W-:Y:S01]  /*4ef0*/  VIADD R42, R13, 0x13020 ;  /* 0x000130200d2a7836 */ /* 0x000fe20000000000 */
[----:B------:R-:W-:Y:S01]  /*4f00*/  PRMT R60, R168, 0x7771, RZ ;  /* 0x00007771a83c7816 */ /* 0x000fe200000000ff */
[----:B------:R-:W-:Y:S01]  /*4f10*/  @P0 VIADD R42, R43, 0xffffffe0 ;  /* 0xffffffe02b2a0836 */ /* 0x000fe20000000000 */
[----:B------:R-:W-:Y:S01]  /*4f20*/  LOP3.LUT R43, R26, UR22, R169, 0x96, !PT ;  /* 0x000000161a2b7c12 */ /* 0x000fe2000f8e96a9 */
[----:B------:R-:W-:Y:S01]  /*4f30*/  IMAD.WIDE.U32 R66, R46, -0x2daee0ad, RZ ;  /* 0xd2511f532e427825 */ /* 0x000fe200078e00ff */
[C---:B------:R-:W-:Y:S01]  /*4f40*/  PRMT R59, R168.reuse, 0x7772, RZ ;  /* 0x00007772a83b7816 */ /* 0x040fe200000000ff */
[----:B------:R-:W-:Y:S01]  /*4f50*/  MUFU.EX2 R31, R53 ;  /* 0x00000035001f7308 */ /* 0x000fe20000000800 */
[----:B------:R-:W-:Y:S01]  /*4f60*/  PRMT R39, R168, 0x7773, RZ ;  /* 0x00007773a8277816 */ /* 0x000fe200000000ff */
[----:B------:R-:W-:Y:S01]  /*4f70*/  IMAD.WIDE.U32 R168, R57, -0x2daee0ad, RZ ;  /* 0xd2511f5339a87825 */ /* 0x000fe200078e00ff */
[----:B------:R-:W-:Y:S02]  /*4f80*/  ISETP.LE.U32.AND P4, PT, R61, UR17, PT ;  /* 0x000000113d007c0c */ /* 0x000fe4000bf83070 */
[----:B------:R-:W-:Y:S01]  /*4f90*/  ISETP.GT.U32.AND P1, PT, R60, UR17, PT ;  /* 0x000000113c007c0c */ /* 0x000fe2000bf24070 */
[----:B------:R-:W-:Y:S01]  /*4fa0*/  VIADD R223, R225, 0x6020 ;  /* 0x00006020e1df7836 */ /* 0x000fe20000000000 */
[----:B------:R-:W-:Y:S03]  /*4fb0*/  LOP3.LUT R46, R62, UR30, R169, 0x96, !PT ;  /* 0x0000001e3e2e7c12 */ /* 0x000fe6000f8e96a9 */
[----:B------:R-:W-:Y:S01]  /*4fc0*/  MUFU.EX2 R29, R56 ;  /* 0x00000038001d7308 */ /* 0x000fe20000000800 */
[----:B------:R-:W-:Y:S02]  /*4fd0*/  LOP3.LUT R62, R43, 0xff, RZ, 0xc0, !PT ;  /* 0x000000ff2b3e7812 */ /* 0x000fe400078ec0ff */
[----:B------:R-:W-:Y:S02]  /*4fe0*/  ISETP.GT.U32.AND P6, PT, R59, UR17, PT ;  /* 0x000000113b007c0c */ /* 0x000fe4000bfc4070 */
[----:B------:R-:W-:Y:S02]  /*4ff0*/  ISETP.LE.U32.AND P2, PT, R62, UR17, PT ;  /* 0x000000113e007c0c */ /* 0x000fe4000bf43070 */
[----:B------:R-:W-:Y:S01]  /*5000*/  SHF.R.U32.HI R61, RZ, 0x18, R43 ;  /* 0x00000018ff3d7819 */ /* 0x000fe2000001162b */
[----:B---3--:R-:W-:Y:S01]  /*5010*/  @!P4 FADD.FTZ R250, -R250, -RZ ;  /* 0x800000fffafac221 */ /* 0x008fe20000010100 */
[----:B------:R-:W-:Y:S01]  /*5020*/  PRMT R59, R66, 0x7770, RZ ;  /* 0x00007770423b7816 */ /* 0x000fe200000000ff */
[----:B------:R-:W2:Y:S01]  /*5030*/  MUFU.EX2 R252, R252 ;  /* 0x000000fc00fc7308 */ /* 0x000ea20000000800 */
[----:B------:R-:W-:Y:S01]  /*5040*/  ISETP.GT.U32.AND P5, PT, R39, UR17, PT ;  /* 0x0000001127007c0c */ /* 0x000fe2000bfa4070 */
[----:B-1----:R-:W-:Y:S01]  /*5050*/  @P1 FADD.FTZ R251, -R251, -RZ ;  /* 0x800000fffbfb1221 */ /* 0x002fe20000010100 */
[----:B------:R-:W-:Y:S02]  /*5060*/  LOP3.LUT R39, R168, UR22, R67, 0x96, !PT ;  /* 0x00000016a8277c12 */ /* 0x000fe4000f8e9643 */
[C---:B------:R-:W-:Y:S02]  /*5070*/  PRMT R60, R66.reuse, 0x7771, RZ ;  /* 0x00007771423c7816 */ /* 0x040fe400000000ff */
[C---:B------:R-:W-:Y:S03]  /*5080*/  PRMT R57, R66.reuse, 0x7772, RZ ;  /* 0x0000777242397816 */ /* 0x040fe600000000ff */
[----:B------:R1:W-:Y:S01]  /*5090*/  MUFU.EX2 R23, R38 ;  /* 0x0000002600177308 */ /* 0x0003e20000000800 */
[----:B------:R-:W-:Y:S01]  /*50a0*/  PRMT R54, R66, 0x7773, RZ ;  /* 0x0000777342367816 */ /* 0x000fe200000000ff */
[----:B------:R-:W-:Y:S01]  /*50b0*/  IMAD.WIDE.U32 R66, R44, -0x326172a9, RZ ;  /* 0xcd9e8d572c427825 */ /* 0x000fe200078e00ff */
[----:B------:R-:W-:Y:S02]  /*50c0*/  ISETP.LE.U32.AND P3, PT, R61, UR17, PT ;  /* 0x000000113d007c0c */ /* 0x000fe4000bf63070 */
[----:B------:R-:W-:Y:S01]  /*50d0*/  ISETP.LE.U32.AND P4, PT, R59, UR17, PT ;  /* 0x000000113b007c0c */ /* 0x000fe2000bf83070 */
[----:B------:R-:W-:Y:S01]  /*50e0*/  @!P2 FADD.FTZ R6, -R6, -RZ ;  /* 0x800000ff0606a221 */ /* 0x000fe20000010100 */
[----:B------:R-:W-:Y:S03]  /*50f0*/  PRMT R61, R66, 0x7771, RZ ;  /* 0x00007771423d7816 */ /* 0x000fe600000000ff */
[----:B------:R3:W-:Y:S01]  /*5100*/  MUFU.EX2 R20, R36 ;  /* 0x0000002400147308 */ /* 0x0007e20000000800 */
[----:B------:R-:W-:Y:S01]  /*5110*/  ISETP.GT.U32.AND P1, PT, R60, UR17, PT ;  /* 0x000000113c007c0c */ /* 0x000fe2000bf24070 */
[----:B--2---:R-:W-:Y:S01]  /*5120*/  @P6 FADD.FTZ R252, -R252, -RZ ;  /* 0x800000fffcfc6221 */ /* 0x004fe20000010100 */
[----:B------:R-:W-:Y:S01]  /*5130*/  ISETP.GT.U32.AND P2, PT, R61, UR17, PT ;  /* 0x000000113d007c0c */ /* 0x000fe2000bf44070 */
[----:B------:R-:W-:Y:S01]  /*5140*/  @P5 FADD.FTZ R7, -R7, -RZ ;  /* 0x800000ff07075221 */ /* 0x000fe20000010100 */
[C---:B------:R-:W-:Y:S02]  /*5150*/  PRMT R59, R66.reuse, 0x7772, RZ ;  /* 0x00007772423b7816 */ /* 0x040fe400000000ff */
[----:B------:R-:W-:Y:S01]  /*5160*/  PRMT R53, R66, 0x7773, RZ ;  /* 0x0000777342357816 */ /* 0x000fe200000000ff */
[----:B------:R-:W-:Y:S01]  /*5170*/  @!P3 FADD.FTZ R5, -R5, -RZ ;  /* 0x800000ff0505b221 */ /* 0x000fe20000010100 */
[----:B------:R-:W-:Y:S01]  /*5180*/  PRMT R56, R43, 0x7632, R56 ;  /* 0x000076322b387816 */ /* 0x000fe20000000038 */
[----:B------:R-:W-:Y:S01]  /*5190*/  @!P4 FADD.FTZ R9, -R9, -RZ ;  /* 0x800000ff0909c221 */ /* 0x000fe20000010100 */
[----:B------:R-:W-:Y:S01]  /*51a0*/  ISETP.GT.U32.AND P3, PT, R59, UR17, PT ;  /* 0x000000113b007c0c */ /* 0x000fe2000bf64070 */
[----:B------:R-:W2:Y:S01]  /*51b0*/  MUFU.EX2 R227, R227 ;  /* 0x000000e300e37308 */ /* 0x000ea20000000800 */
[----:B------:R-:W-:Y:S01]  /*51c0*/  ISETP.GT.U32.AND P4, PT, R53, UR17, PT ;  /* 0x0000001135007c0c */ /* 0x000fe2000bf84070 */
[----:B------:R-:W-:Y:S01]  /*51d0*/  @P1 FADD.FTZ R10, -R10, -RZ ;  /* 0x800000ff0a0a1221 */ /* 0x000fe20000010100 */
[----:B------:R-:W-:Y:S01]  /*51e0*/  LOP3.LUT R56, R56, 0xff, RZ, 0xc0, !PT ;  /* 0x000000ff38387812 */ /* 0x000fe200078ec0ff */
[----:B------:R-:W-:Y:S01]  /*51f0*/  @P2 FADD.FTZ R22, -R22, -RZ ;  /* 0x800000ff16162221 */ /* 0x000fe20000010100 */
[----:B------:R-:W-:Y:S02]  /*5200*/  LOP3.LUT R53, R39, 0xff, RZ, 0xc0, !PT ;  /* 0x000000ff27357812 */ /* 0x000fe400078ec0ff */
[----:B------:R-:W-:Y:S03]  /*5210*/  LOP3.LUT R44, R64, UR23, R67, 0x96, !PT ;  /* 0x00000017402c7c12 */ /* 0x000fe6000f8e9643 */
[----:B------:R-:W-:Y:S01]  /*5220*/  MUFU.EX2 R24, R37 ;  /* 0x0000002500187308 */ /* 0x000fe20000000800 */
[----:B------:R-:W-:Y:S02]  /*5230*/  ISETP.LE.U32.AND P1, PT, R56, UR17, PT ;  /* 0x0000001138007c0c */ /* 0x000fe4000bf23070 */
[----:B------:R-:W-:Y:S01]  /*5240*/  ISETP.GT.U32.AND P6, PT, R57, UR17, PT ;  /* 0x0000001139007c0c */ /* 0x000fe2000bfc4070 */
[----:B------:R-:W-:Y:S01]  /*5250*/  IMAD.WIDE.U32 R56, R46, -0x326172a9, RZ ;  /* 0xcd9e8d572e387825 */ /* 0x000fe200078e00ff */
[----:B------:R-:W-:Y:S02]  /*5260*/  ISETP.LE.U32.AND P2, PT, R53, UR17, PT ;  /* 0x0000001135007c0c */ /* 0x000fe4000bf43070 */
[----:B------:R-:W-:Y:S01]  /*5270*/  LOP3.LUT R46, R44, 0xff, RZ, 0xc0, !PT ;  /* 0x000000ff2c2e7812 */ /* 0x000fe200078ec0ff */
[----:B------:R-:W-:Y:S01]  /*5280*/  @P3 FADD.FTZ R21, -R21, -RZ ;  /* 0x800000ff15153221 */ /* 0x000fe20000010100 */
[----:B-1----:R-:W-:Y:S01]  /*5290*/  SHF.R.U32.HI R38, RZ, 0x18, R44 ;  /* 0x00000018ff267819 */ /* 0x002fe2000001162c */
[----:B------:R-:W-:Y:S01]  /*52a0*/  @P4 FADD.FTZ R25, -R25, -RZ ;  /* 0x800000ff19194221 */ /* 0x000fe20000010100 */
[----:B------:R-:W-:Y:S01]  /*52b0*/  ISETP.LE.U32.AND P4, PT, R46, UR17, PT ;  /* 0x000000112e007c0c */ /* 0x000fe2000bf83070 */
[----:B------:R-:W1:Y:S01]  /*52c0*/  MUFU.EX2 R27, R55 ;  /* 0x00000037001b7308 */ /* 0x000e620000000800 */
[----:B------:R-:W-:Y:S01]  /*52d0*/  ISETP.LE.U32.AND P3, PT, R38, UR17, PT ;  /* 0x0000001126007c0c */ /* 0x000fe2000bf63070 */
[----:B------:R-:W-:Y:S01]  /*52e0*/  @!P1 FADD.FTZ R18, -R18, -RZ ;  /* 0x800000ff12129221 */ /* 0x000fe20000010100 */
[C---:B---3--:R-:W-:Y:S02]  /*52f0*/  PRMT R36, R56.reuse, 0x7770, RZ ;  /* 0x0000777038247816 */ /* 0x048fe400000000ff */
[----:B------:R-:W-:Y:S01]  /*5300*/  PRMT R38, R56, 0x7771, RZ ;  /* 0x0000777138267816 */ /* 0x000fe200000000ff */
[----:B------:R-:W-:Y:S01]  /*5310*/  @!P2 FADD.FTZ R34, -R34, -RZ ;  /* 0x800000ff2222a221 */ /* 0x000fe20000010100 */
[----:B------:R-:W-:Y:S03]  /*5320*/  ISETP.LE.U32.AND P1, PT, R36, UR17, PT ;  /* 0x0000001124007c0c */ /* 0x000fe6000bf23070 */
[----:B------:R-:W3:Y:S01]  /*5330*/  MUFU.EX2 R35, R52 ;  /* 0x0000003400237308 */ /* 0x000ee20000000800 */
[----:B------:R-:W-:Y:S02]  /*5340*/  LOP3.LUT R43, R43, 0xffff, RZ, 0xc0, !PT ;  /* 0x0000ffff2b2b7812 */ /* 0x000fe400078ec0ff */
[----:B------:R-:W-:Y:S01]  /*5350*/  ISETP.GT.U32.AND P2, PT, R38, UR17, PT ;  /* 0x0000001126007c0c */ /* 0x000fe2000bf44070 */
[----:B--2---:R-:W-:Y:S01]  /*5360*/  @!P4 FADD.FTZ R227, -R227, -RZ ;  /* 0x800000ffe3e3c221 */ /* 0x004fe20000010100 */
[----:B------:R-:W-:Y:S01]  /*5370*/  PRMT R36, R56, 0x7772, RZ ;  /* 0x0000777238247816 */ /* 0x000fe200000000ff */
[----:B------:R-:W-:Y:S01]  /*5380*/  @!P3 FADD.FTZ R16, -R16, -RZ ;  /* 0x800000ff1010b221 */ /* 0x000fe20000010100 */
[----:B------:R-:W-:Y:S03]  /*5390*/  PRMT R56, R56, 0x7773, RZ ;  /* 0x0000777338387816 */ /* 0x000fe600000000ff */
[----:B------:R-:W-:Y:S01]  /*53a0*/  MUFU.EX2 R4, R51 ;  /* 0x0000003300047308 */ /* 0x000fe20000000800 */
[----:B------:R-:W-:Y:S02]  /*53b0*/  SHF.R.U32.HI R43, RZ, 0x8, R43 ;  /* 0x00000008ff2b7819 */ /* 0x000fe4000001162b */
[----:B------:R-:W-:Y:S01]  /*53c0*/  ISETP.GT.U32.AND P3, PT, R36, UR17, PT ;  /* 0x0000001124007c0c */ /* 0x000fe2000bf64070 */
[----:B------:R-:W-:Y:S01]  /*53d0*/  @!P1 FADD.FTZ R33, -R33, -RZ ;  /* 0x800000ff21219221 */ /* 0x000fe20000010100 */
[----:B------:R-:W-:Y:S02]  /*53e0*/  ISETP.GT.U32.AND P4, PT, R56, UR17, PT ;  /* 0x0000001138007c0c */ /* 0x000fe4000bf84070 */
[----:B------:R-:W-:Y:S01]  /*53f0*/  PRMT R36, R44, 0x7632, R36 ;  /* 0x000076322c247816 */ /* 0x000fe20000000024 */
[----:B------:R-:W-:Y:S01]  /*5400*/  @P2 FADD.FTZ R31, -R31, -RZ ;  /* 0x800000ff1f1f2221 */ /* 0x000fe20000010100 */
[----:B------:R-:W-:Y:S01]  /*5410*/  LOP3.LUT R43, R43, 0xffff, RZ, 0xc0, !PT ;  /* 0x0000ffff2b2b7812 */ /* 0x000fe200078ec0ff */
[----:B------:R-:W-:Y:S01]  /*5420*/  MUFU.EX2 R30, R49 ;  /* 0x00000031001e7308 */ /* 0x000fe20000000800 */
[----:B------:R-:W-:Y:S02]  /*5430*/  LOP3.LUT R36, R36, 0xff, RZ, 0xc0, !PT ;  /* 0x000000ff24247812 */ /* 0x000fe400078ec0ff */
[----:B------:R-:W-:Y:S02]  /*5440*/  ISETP.LE.U32.AND P1, PT, R43, UR17, PT ;  /* 0x000000112b007c0c */ /* 0x000fe4000bf23070 */
[----:B------:R-:W-:Y:S01]  /*5450*/  LOP3.LUT R58, R58, UR23, R57, 0x96, !PT ;  /* 0x000000173a3a7c12 */ /* 0x000fe2000f8e9639 */
[----:B------:R-:W-:Y:S01]  /*5460*/  @P3 FADD.FTZ R29, -R29, -RZ ;  /* 0x800000ff1d1d3221 */ /* 0x000fe20000010100 */
[----:B------:R-:W-:Y:S01]  /*5470*/  LOP3.LUT R44, R44, 0xffff, RZ, 0xc0, !PT ;  /* 0x0000ffff2c2c7812 */ /* 0x000fe200078ec0ff */
[----:B-1----:R-:W-:Y:S01]  /*5480*/  @P4 FADD.FTZ R27, -R27, -RZ ;  /* 0x800000ff1b1b4221 */ /* 0x002fe20000010100 */
[----:B------:R-:W-:Y:S01]  /*5490*/  ISETP.LE.U32.AND P2, PT, R36, UR17, PT ;  /* 0x0000001124007c0c */ /* 0x000fe2000bf43070 */
[----:B------:R-:W-:Y:S01]  /*54a0*/  MUFU.EX2 R19, R40 ;  /* 0x0000002800137308 */ /* 0x000fe20000000800 */
[----:B------:R-:W-:Y:S02]  /*54b0*/  SHF.R.U32.HI R36, RZ, 0x18, R58 ;  /* 0x00000018ff247819 */ /* 0x000fe4000001163a */
[----:B------:R-:W-:Y:S02]  /*54c0*/  LOP3.LUT R37, R58, 0xff, RZ, 0xc0, !PT ;  /* 0x000000ff3a257812 */ /* 0x000fe400078ec0ff */
[----:B------:R-:W-:Y:S01]  /*54d0*/  SHF.R.U32.HI R44, RZ, 0x8, R44 ;  /* 0x00000008ff2c7819 */ /* 0x000fe2000001162c */
[----:B------:R-:W-:Y:S01]  /*54e0*/  @!P1 FADD.FTZ R23, -R23, -RZ ;  /* 0x800000ff17179221 */ /* 0x000fe20000010100 */
[----:B------:R-:W-:Y:S03]  /*54f0*/  ISETP.LE.U32.AND P4, PT, R36, UR17, PT ;  /* 0x0000001124007c0c */ /* 0x000fe6000bf83070 */
[----:B------:R-:W1:Y:S01]  /*5500*/  MUFU.EX2 R26, R48 ;  /* 0x00000030001a7308 */ /* 0x000e620000000800 */
[----:B------:R-:W-:Y:S02]  /*5510*/  ISETP.LE.U32.AND P3, PT, R37, UR17, PT ;  /* 0x0000001125007c0c */ /* 0x000fe4000bf63070 */
[----:B------:R-:W-:Y:S01]  /*5520*/  PRMT R36, R58, 0x7632, R36 ;  /* 0x000076323a247816 */ /* 0x000fe20000000024 */
[----:B------:R-:W-:Y:S01]  /*5530*/  @!P2 FADD.FTZ R20, -R20, -RZ ;  /* 0x800000ff1414a221 */ /* 0x000fe20000010100 */
[----:B------:R-:W-:Y:S02]  /*5540*/  LOP3.LUT R44, R44, 0xffff, RZ, 0xc0, !PT ;  /* 0x0000ffff2c2c7812 */ /* 0x000fe400078ec0ff */
[----:B------:R-:W-:Y:S03]  /*5550*/  LOP3.LUT R58, R58, 0xffff, RZ, 0xc0, !PT ;  /* 0x0000ffff3a3a7812 */ /* 0x000fe600078ec0ff */
[----:B------:R-:W2:Y:S01]  /*5560*/  MUFU.EX2 R17, R50 ;  /* 0x0000003200117308 */ /* 0x000ea20000000800 */
[----:B------:R-:W-:Y:S02]  /*5570*/  SHF.R.U32.HI R37, RZ, 0x18, R39 ;  /* 0x00000018ff257819 */ /* 0x000fe40000011627 */
[----:B------:R-:W-:Y:S01]  /*5580*/  ISETP.LE.U32.AND P1, PT, R44, UR17, PT ;  /* 0x000000112c007c0c */ /* 0x000fe2000bf23070 */
[----:B---3--:R-:W-:Y:S01]  /*5590*/  @!P4 FADD.FTZ R35, -R35, -RZ ;  /* 0x800000ff2323c221 */ /* 0x008fe20000010100 */
[----:B------:R-:W-:Y:S01]  /*55a0*/  SHF.R.U32.HI R58, RZ, 0x8, R58 ;  /* 0x00000008ff3a7819 */ /* 0x000fe2000001163a */
[----:B------:R-:W-:Y:S01]  /*55b0*/  @!P3 FADD.FTZ R12, -R12, -RZ ;  /* 0x800000ff0c0cb221 */ /* 0x000fe20000010100 */
[----:B------:R-:W-:Y:S03]  /*55c0*/  PRMT R62, R66, 0x7770, RZ ;  /* 0x00007770423e7816 */ /* 0x000fe600000000ff */
[----:B------:R3:W4:Y:S01]  /*55d0*/  MUFU.EX2 R15, R47 ;  /* 0x0000002f000f7308 */ /* 0x0007220000000800 */
[----:B------:R-:W-:Y:S01]  /*55e0*/  ISETP.LE.U32.AND P2, PT, R37, UR17, PT ;  /* 0x0000001125007c0c */ /* 0x000fe2000bf43070 */
[----:B-1----:R-:W-:Y:S01]  /*55f0*/  @P6 FADD.FTZ R26, -R26, -RZ ;  /* 0x800000ff1a1a6221 */ /* 0x002fe20000010100 */
[----:B------:R-:W-:Y:S02]  /*5600*/  LOP3.LUT R37, R58, 0xffff, RZ, 0xc0, !PT ;  /* 0x0000ffff3a257812 */ /* 0x000fe400078ec0ff */
[----:B------:R-:W-:Y:S02]  /*5610*/  ISETP.LE.U32.AND P5, PT, R62, UR17, PT ;  /* 0x000000113e007c0c */ /* 0x000fe4000bfa3070 */
[----:B------:R-:W-:Y:S01]  /*5620*/  LOP3.LUT R36, R36, 0xff, RZ, 0xc0, !PT ;  /* 0x000000ff24247812 */ /* 0x000fe200078ec0ff */
[----:B------:R-:W-:Y:S01]  /*5630*/  @!P1 FADD.FTZ R24, -R24, -RZ ;  /* 0x800000ff18189221 */ /* 0x000fe20000010100 */
[----:B------:R-:W-:Y:S01]  /*5640*/  ISETP.LE.U32.AND P4, PT, R37, UR17, PT ;  /* 0x0000001125007c0c */ /* 0x000fe2000bf83070 */
[----:B------:R-:W-:Y:S01]  /*5650*/  IMAD.MOV.U32 R37, RZ, RZ, 0x10 ;  /* 0x00000010ff257424 */ /* 0x000fe200078e00ff */
[----:B------:R-:W-:Y:S02]  /*5660*/  ISETP.LE.U32.AND P3, PT, R36, UR17, PT ;  /* 0x0000001124007c0c */ /* 0x000fe4000bf63070 */
[----:B------:R-:W-:Y:S01]  /*5670*/  LOP3.LUT R36, R39, 0xffff, RZ, 0xc0, !PT ;  /* 0x0000ffff27247812 */ /* 0x000fe200078ec0ff */
[----:B--2---:R-:W-:Y:S01]  /*5680*/  @!P2 FADD.FTZ R17, -R17, -RZ ;  /* 0x800000ff1111a221 */ /* 0x004fe20000010100 */
[----:B------:R-:W-:Y:S02]  /*5690*/  LOP3.LUT P1, RZ, R221, 0x4, RZ, 0xc0, !PT ;  /* 0x00000004ddff7812 */ /* 0x000fe4000782c0ff */
[----:B------:R-:W-:Y:S01]  /*56a0*/  SHF.R.U32.HI R36, RZ, 0x8, R36 ;  /* 0x00000008ff247819 */ /* 0x000fe20000011624 */
[----:B------:R-:W-:Y:S01]  /*56b0*/  @!P5 FADD.FTZ R11, -R11, -RZ ;  /* 0x800000ff0b0bd221 */ /* 0x000fe20000010100 */
[----:B------:R-:W-:Y:S02]  /*56c0*/  SEL R37, R37, 0xfffffff0, !P1 ;  /* 0xfffffff025257807 */ /* 0x000fe40004800000 */
[----:B------:R-:W-:Y:S01]  /*56d0*/  LOP3.LUT R36, R36, 0xffff, RZ, 0xc0, !PT ;  /* 0x0000ffff24247812 */ /* 0x000fe200078ec0ff */
[----:B------:R-:W-:Y:S01]  /*56e0*/  @!P4 FADD.FTZ R8, -R8, -RZ ;  /* 0x800000ff0808c221 */ /* 0x000fe20000010100 */
[----:B------:R-:W-:Y:S01]  /*56f0*/  F2FP.RELU.BF16.F32.PACK_AB R46, R16, R20 ;  /* 0x00000014102e723e */ /* 0x000fe200000018ff */
[----:B------:R-:W-:Y:S01]  /*5700*/  @!P3 FADD.FTZ R4, -R4, -RZ ;  /* 0x800000ff0404b221 */ /* 0x000fe20000010100 */
[----:B------:R-:W-:Y:S01]  /*5710*/  F2FP.RELU.BF16.F32.PACK_AB R44, R24, R227 ;  /* 0x000000e3182c723e */ /* 0x000fe200000018ff */
[C---:B------:R-:W-:Y:S01]  /*5720*/  IMAD.IADD R48, R37.reuse, 0x1, R42 ;  /* 0x0000000125307824 */ /* 0x040fe200078e022a */
[----:B------:R-:W-:Y:S01]  /*5730*/  ISETP.LE.U32.AND P4, PT, R36, UR17, PT ;  /* 0x0000001124007c0c */ /* 0x000fe2000bf83070 */
[----:B------:R-:W-:Y:S01]  /*5740*/  IMAD.IADD R36, R37, 0x1, R13 ;  /* 0x0000000125247824 */ /* 0x000fe200078e020d */
[----:B------:R-:W-:Y:S01]  /*5750*/  F2FP.RELU.BF16.F32.PACK_AB R51, R22, R11 ;  /* 0x0000000b1633723e */ /* 0x000fe200000018ff */
[----:B------:R-:W-:Y:S01]  /*5760*/  STS [R13+0x13400], R46 ;  /* 0x0134002e0d007388 */ /* 0x000fe20000000800 */
[----:B------:R-:W-:Y:S02]  /*5770*/  F2FP.RELU.BF16.F32.PACK_AB R49, R25, R21 ;  /* 0x000000151931723e */ /* 0x000fe400000018ff */
[----:B------:R-:W-:Y:S01]  /*5780*/  F2FP.RELU.BF16.F32.PACK_AB R40, R8, R12 ;  /* 0x0000000c0828723e */ /* 0x000fe200000018ff */
[----:B------:R-:W-:Y:S01]  /*5790*/  STS [R13+0x13000], R44 ;  /* 0x0130002c0d007388 */ /* 0x000fe20000000800 */
[----:B------:R-:W-:Y:S02]  /*57a0*/  F2FP.RELU.BF16.F32.PACK_AB R38, R35, R4 ;  /* 0x000000042326723e */ /* 0x000fe400000018ff */
[----:B------:R-:W-:Y:S01]  /*57b0*/  F2FP.RELU.BF16.F32.PACK_AB R45, R31, R33 ;  /* 0x000000211f2d723e */ /* 0x000fe200000018ff */
[----:B------:R-:W-:Y:S01]  /*57c0*/  STS [R36+0x13000], R51 ;  /* 0x0130003324007388 */ /* 0x000fe20000000800 */
[----:B------:R-:W-:Y:S01]  /*57d0*/  F2FP.RELU.BF16.F32.PACK_AB R43, R27, R29 ;  /* 0x0000001d1b2b723e */ /* 0x000fe200000018ff */
[----:B------:R-:W-:Y:S01]  /*57e0*/  @!P4 FADD.FTZ R19, -R19, -RZ ;  /* 0x800000ff1313c221 */ /* 0x000fe20000010100 */
[----:B------:R-:W-:Y:S01]  /*57f0*/  F2FP.RELU.BF16.F32.PACK_AB R41, R23, R6 ;  /* 0x000000061729723e */ /* 0x000fe200000018ff */
[----:B------:R1:W-:Y:S01]  /*5800*/  STS [R36+0x13400], R49 ;  /* 0x0134003124007388 */ /* 0x0003e20000000800 */
[----:B------:R-:W-:Y:S02]  /*5810*/  PRMT R39, R39, 0x7632, R39 ;  /* 0x0000763227277816 */ /* 0x000fe40000000027 */
[----:B------:R-:W-:Y:S01]  /*5820*/  ISETP.GT.U32.AND P5, PT, R54, UR17, PT ;  /* 0x0000001136007c0c */ /* 0x000fe2000bfa4070 */
[----:B------:R-:W-:Y:S01]  /*5830*/  STS [R13+0x14000], R40 ;  /* 0x014000280d007388 */ /* 0x000fe20000000800 */
[----:B------:R-:W-:Y:S02]  /*5840*/  LOP3.LUT R39, R39, 0xff, RZ, 0xc0, !PT ;  /* 0x000000ff27277812 */ /* 0x000fe400078ec0ff */
[----:B------:R-:W-:Y:S01]  /*5850*/  F2FP.RELU.BF16.F32.PACK_AB R37, R251, R250 ;  /* 0x000000fafb25723e */ /* 0x000fe200000018ff */
[----:B------:R-:W-:Y:S01]  /*5860*/  STS [R13+0x14400], R38 ;  /* 0x014400260d007388 */ /* 0x000fe20000000800 */
[----:B------:R-:W-:Y:S02]  /*5870*/  ISETP.LE.U32.AND P3, PT, R39, UR17, PT ;  /* 0x0000001127007c0c */ /* 0x000fe4000bf63070 */
[----:B------:R-:W-:Y:S01]  /*5880*/  F2FP.RELU.BF16.F32.PACK_AB R39, R5, R18 ;  /* 0x000000120527723e */ /* 0x000fe200000018ff */
[----:B------:R2:W-:Y:S01]  /*5890*/  STS [R36+0x14000], R45 ;  /* 0x0140002d24007388 */ /* 0x0005e20000000800 */
[----:B---3--:R-:W-:Y:S02]  /*58a0*/  F2FP.RELU.BF16.F32.PACK_AB R47, R7, R252 ;  /* 0x000000fc072f723e */ /* 0x008fe400000018ff */
[----:B------:R-:W-:Y:S01]  /*58b0*/  FSETP.GE.FTZ.AND P2, PT, R24, RZ, PT ;  /* 0x000000ff1800720b */ /* 0x000fe20003f56000 */
[----:B------:R3:W-:Y:S01]  /*58c0*/  STS [R36+0x14400], R43 ;  /* 0x0144002b24007388 */ /* 0x0007e20000000800 */
[----:B----4-:R-:W-:Y:S01]  /*58d0*/  @P5 FADD.FTZ R15, -R15, -RZ ;  /* 0x800000ff0f0f5221 */ /* 0x010fe20000010100 */
[----:B------:R-:W-:Y:S02]  /*58e0*/  FSETP.GE.FTZ.AND P4, PT, R8, RZ, PT ;  /* 0x000000ff0800720b */ /* 0x000fe40003f96000 */
[----:B------:R4:W-:Y:S01]  /*58f0*/  STS [R42], R41 ;  /* 0x000000292a007388 */ /* 0x0009e20000000800 */
[----:B------:R-:W-:Y:S01]  /*5900*/  FSETP.GE.FTZ.AND P5, PT, R12, RZ, PT ;  /* 0x000000ff0c00720b */ /* 0x000fe20003fb6000 */
[----:B------:R-:W-:Y:S01]  /*5910*/  @!P3 FADD.FTZ R30, -R30, -RZ ;  /* 0x800000ff1e1eb221 */ /* 0x000fe20000010100 */
[----:B------:R-:W-:Y:S01]  /*5920*/  FSETP.GE.FTZ.AND P3, PT, R227, RZ, PT ;  /* 0x000000ffe300720b */ /* 0x000fe20003f76000 */
[----:B------:R-:W-:Y:S01]  /*5930*/  STS [R42+0x400], R39 ;  /* 0x000400272a007388 */ /* 0x000fe20000000800 */
[----:B-1----:R-:W-:Y:S02]  /*5940*/  F2FP.RELU.BF16.F32.PACK_AB R49, R15, R26 ;  /* 0x0000001a0f31723e */ /* 0x002fe400000018ff */
[----:B------:R-:W-:Y:S01]  /*5950*/  FSETP.GE.FTZ.AND P6, PT, R251, RZ, PT ;  /* 0x000000fffb00720b */ /* 0x000fe20003fd6000 */
[----:B------:R-:W-:Y:S04]  /*5960*/  STS [R48], R37 ;  /* 0x0000002530007388 */ /* 0x000fe80000000800 */
[----:B------:R-:W-:Y:S01]  /*5970*/  STS [R48+0x400], R47 ;  /* 0x0004002f30007388 */ /* 0x000fe20000000800 */
[----:B--2---:R-:W-:Y:S02]  /*5980*/  F2FP.RELU.BF16.F32.PACK_AB R45, R10, R9 ;  /* 0x000000090a2d723e */ /* 0x004fe400000018ff */
[----:B---3--:R-:W-:Y:S01]  /*5990*/  F2FP.RELU.BF16.F32.PACK_AB R43, R19, R34 ;  /* 0x00000022132b723e */ /* 0x008fe200000018ff */
[----:B------:R-:W-:Y:S01]  /*59a0*/  VIADD R36, R225, 0x6000 ;  /* 0x00006000e1247836 */ /* 0x000fe20000000000 */
[----:B----4-:R-:W-:Y:S03]  /*59b0*/  F2FP.RELU.BF16.F32.PACK_AB R41, R17, R30 ;  /* 0x0000001e1129723e */ /* 0x010fe600000018ff */
[----:B------:R-:W-:Y:S01]  /*59c0*/  STS [R42+0x1000], R43 ;  /* 0x0010002b2a007388 */ /* 0x000fe20000000800 */
[----:B------:R-:W-:Y:S03]  /*59d0*/  @P1 VIADD R223, R36, 0xffffffe0 ;  /* 0xffffffe024df1836 */ /* 0x000fe60000000000 */
[----:B------:R-:W-:Y:S04]  /*59e0*/  STS [R42+0x1400], R41 ;  /* 0x001400292a007388 */ /* 0x000fe80000000800 */
[----:B------:R-:W-:Y:S04]  /*59f0*/  STS [R48+0x1000], R45 ;  /* 0x0010002d30007388 */ /* 0x000fe80000000800 */
        /* <DEDUP_REMOVED lines=59> */
[----:B------:R-:W-:Y:S02]  /*5db0*/  FADD.FTZ R39, -R248, R39 ;  /* 0x00000027f8277221 */ /* 0x000fe40000010100 */
[-C--:B------:R-:W-:Y:S01]  /*5dc0*/  FSEL R225, R36, R249.reuse, P3 ;  /* 0x000000f924e17208 */ /* 0x080fe20001800000 */
[C---:B------:R-:W-:Y:S04]  /*5dd0*/  HMMA.16816.F32.BF16 R48, R164.reuse, R214, R48 ;  /* 0x000000d6a430723c */ /* 0x040fe80000041830 */
[----:B------:R-:W-:Y:S01]  /*5de0*/  LOP3.LUT R36, R226, 0x30, RZ, 0xc0, !PT ;  /* 0x00000030e2247812 */ /* 0x000fe200078ec0ff */
[----:B------:R-:W-:Y:S01]  /*5df0*/  FADD.FTZ R43, -R246, R43 ;  /* 0x0000002bf62b7221 */ /* 0x000fe20000010100 */
[----:B------:R-:W-:Y:S01]  /*5e00*/  FSEL R223, R37, R249, P2 ;  /* 0x000000f925df7208 */ /* 0x000fe20001000000 */
[----:B------:R-:W-:Y:S01]  /*5e10*/  FMUL.FTZ R37, R227, R225 ;  /* 0x000000e1e3257220 */ /* 0x000fe20000410000 */
[----:B------:R-:W-:Y:S01]  /*5e20*/  LOP3.LUT R36, R36, 0x8, R221, 0xf8, !PT ;  /* 0x0000000824247812 */ /* 0x000fe200078ef8dd */
[C---:B------:R-:W-:Y:S01]  /*5e30*/  IMAD.SHL.U32 R227, R221.reuse, 0x40, RZ ;  /* 0x00000040dde37824 */ /* 0x040fe200078e00ff */
[----:B------:R-:W-:Y:S01]  /*5e40*/  FSETP.GE.FTZ.AND P2, PT, R16, RZ, PT ;  /* 0x000000ff1000720b */ /* 0x000fe20003f56000 */
[----:B------:R-:W-:Y:S01]  /*5e50*/  FMUL.FTZ R24, R24, R223 ;  /* 0x000000df18187220 */ /* 0x000fe20000410000 */
[----:B------:R-:W-:Y:S01]  /*5e60*/  FSETP.GE.FTZ.AND P3, PT, R20, RZ, PT ;  /* 0x000000ff1400720b */ /* 0x000fe20003f76000 */
[----:B------:R-:W-:Y:S01]  /*5e70*/  IMAD.SHL.U32 R223, R221, 0x8, RZ ;  /* 0x00000008dddf7824 */ /* 0x000fe200078e00ff */
[----:B------:R-:W-:Y:S01]  /*5e80*/  LOP3.LUT R36, R36, 0x1c0, R227, 0xf8, !PT ;  /* 0x000001c024247812 */ /* 0x000fe200078ef8e3 */
[-C--:B------:R-:W-:Y:S03]  /*5e90*/  HMMA.16816.F32.BF16 R52, R164, R216.reuse, R52 ;  /* 0x000000d8a434723c */ /* 0x080fe60000041834 */
[----:B------:R-:W-:Y:S01]  /*5ea0*/  LOP3.LUT R225, R227, 0x400, RZ, 0xc0, !PT ;  /* 0x00000400e3e17812 */ /* 0x000fe200078ec0ff */
[----:B------:R-:W-:Y:S01]  /*5eb0*/  FADD.FTZ R40, -R247, R40 ;  /* 0x00000028f7287221 */ /* 0x000fe20000010100 */
[----:B------:R-:W-:Y:S01]  /*5ec0*/  LOP3.LUT R36, R36, 0x38, R223, 0x78, !PT ;  /* 0x0000003824247812 */ /* 0x000fe200078e78df */
[----:B------:R-:W-:Y:S01]  /*5ed0*/  FADD.FTZ R47, -R246, R47 ;  /* 0x0000002ff62f7221 */ /* 0x000fe20000010100 */
[-C--:B------:R-:W-:Y:S01]  /*5ee0*/  FSEL R38, R38, R248.reuse, P3 ;  /* 0x000000f826267208 */ /* 0x080fe20001800000 */
[C---:B------:R-:W-:Y:S04]  /*5ef0*/  HMMA.16816.F32.BF16 R56, R168.reuse, R216, R56 ;  /* 0x000000d8a838723c */ /* 0x040fe80000041838 */
[----:B------:R-:W-:Y:S01]  /*5f00*/  FSEL R39, R39, R248, P2 ;  /* 0x000000f827277208 */ /* 0x000fe20001000000 */
[----:B------:R-:W-:Y:S01]  /*5f10*/  IMAD R225, R36, 0x2, R225 ;  /* 0x0000000224e17824 */ /* 0x000fe200078e02e1 */
[----:B------:R-:W-:Y:S01]  /*5f20*/  FSETP.GE.FTZ.AND P2, PT, R35, RZ, PT ;  /* 0x000000ff2300720b */ /* 0x000fe20003f56000 */
[----:B------:R-:W-:Y:S01]  /*5f30*/  FADD.FTZ R36, -R247, R41 ;  /* 0x00000029f7247221 */ /* 0x000fe20000010100 */
[----:B------:R-:W-:Y:S01]  /*5f40*/  FSETP.GE.FTZ.AND P3, PT, R4, RZ, PT ;  /* 0x000000ff0400720b */ /* 0x000fe20003f76000 */
[----:B------:R-:W-:Y:S01]  /*5f50*/  FADD.FTZ R41, -R246, R42 ;  /* 0x0000002af6297221 */ /* 0x000fe20000010100 */
[----:B------:R-:W-:Y:S01]  /*5f60*/  FSEL R42, R43, R246, P2 ;  /* 0x000000f62b2a7208 */ /* 0x000fe20001000000 */
[----:B------:R-:W-:Y:S01]  /*5f70*/  FMUL.FTZ R38, R20, R38 ;  /* 0x0000002614267220 */ /* 0x000fe20000410000 */
[----:B------:R-:W-:Y:S01]  /*5f80*/  FSETP.GE.FTZ.AND P2, PT, R27, RZ, PT ;  /* 0x000000ff1b00720b */ /* 0x000fe20003f56000 */
[----:B------:R-:W-:Y:S01]  /*5f90*/  FMUL.FTZ R39, R16, R39 ;  /* 0x0000002710277220 */ /* 0x000fe20000410000 */
[----:B------:R-:W-:Y:S01]  /*5fa0*/  FSEL R41, R41, R246, P3 ;  /* 0x000000f629297208 */ /* 0x000fe20001800000 */
[----:B------:R-:W-:Y:S01]  /*5fb0*/  FADD.FTZ R43, -R246, R46 ;  /* 0x0000002ef62b7221 */ /* 0x000fe20000010100 */
[----:B------:R-:W-:Y:S01]  /*5fc0*/  FSETP.GE.FTZ.AND P3, PT, R29, RZ, PT ;  /* 0x000000ff1d00720b */ /* 0x000fe20003f76000 */
[C---:B------:R-:W-:Y:S01]  /*5fd0*/  FADD.FTZ R44, -R247.reuse, R44 ;  /* 0x0000002cf72c7221 */ /* 0x040fe20000010100 */
[-C--:B------:R-:W-:Y:S01]  /*5fe0*/  FSEL R36, R36, R247.reuse, P4 ;  /* 0x000000f724247208 */ /* 0x080fe20002000000 */
[----:B------:R-:W-:Y:S01]  /*5ff0*/  FADD.FTZ R45, -R247, R45 ;  /* 0x0000002df72d7221 */ /* 0x000fe20000010100 */
[----:B------:R-:W-:Y:S01]  /*6000*/  FSEL R40, R40, R247, P5 ;  /* 0x000000f728287208 */ /* 0x000fe20002800000 */
[----:B------:R-:W-:Y:S01]  /*6010*/  FADD.FTZ R51, -R248, R51 ;  /* 0x00000033f8337221 */ /* 0x000fe20000010100 */
[----:B------:R-:W-:Y:S01]  /*6020*/  F2FP.BF16.F32.PACK_AB R38, R39, R38 ;  /* 0x000000262726723e */ /* 0x000fe200000010ff */
[----:B------:R-:W-:Y:S01]  /*6030*/  FMUL.FTZ R46, R8, R36 ;  /* 0x00000024082e7220 */ /* 0x000fe20000410000 */
[----:B------:R-:W-:Y:S01]  /*6040*/  FSETP.GE.FTZ.AND P5, PT, R33, RZ, PT ;  /* 0x000000ff2100720b */ /* 0x000fe20003fb6000 */
[----:B------:R-:W-:Y:S01]  /*6050*/  FMUL.FTZ R40, R12, R40 ;  /* 0x000000280c287220 */ /* 0x000fe20000410000 */
[-C--:B------:R-:W-:Y:S01]  /*6060*/  FSEL R39, R43, R246.reuse, P3 ;  /* 0x000000f62b277208 */ /* 0x080fe20001800000 */
[----:B------:R-:W-:Y:S01]  /*6070*/  FADD.FTZ R43, -R248, R50 ;  /* 0x00000032f82b7221 */ /* 0x000fe20000010100 */
[----:B------:R-:W-:Y:S01]  /*6080*/  FSEL R47, R47, R246, P2 ;  /* 0x000000f62f2f7208 */ /* 0x000fe20001000000 */
[----:B------:R-:W-:Y:S01]  /*6090*/  FADD.FTZ R49, -R249, R49 ;  /* 0x00000031f9317221 */ /* 0x000fe20000010100 */
[----:B------:R-:W-:Y:S01]  /*60a0*/  FSETP.GE.FTZ.AND P4, PT, R31, RZ, PT ;  /* 0x000000ff1f00720b */ /* 0x000fe20003f96000 */
[----:B------:R-:W-:Y:S01]  /*60b0*/  FMUL.FTZ R39, R29, R39 ;  /* 0x000000271d277220 */ /* 0x000fe20000410000 */
[----:B------:R-:W-:Y:S01]  /*60c0*/  FSETP.GE.FTZ.AND P2, PT, R25, RZ, PT ;  /* 0x000000ff1900720b */ /* 0x000fe20003f56000 */
[----:B------:R-:W-:Y:S01]  /*60d0*/  FMUL.FTZ R50, R27, R47 ;  /* 0x0000002f1b327220 */ /* 0x000fe20000410000 */
[----:B------:R-:W-:Y:S01]  /*60e0*/  F2FP.BF16.F32.PACK_AB R36, R24, R37 ;  /* 0x000000251824723e */ /* 0x000fe200000010ff */
[----:B------:R-:W-:Y:S01]  /*60f0*/  FADD.FTZ R55, -R248, R55 ;  /* 0x00000037f8377221 */ /* 0x000fe20000010100 */
[-C--:B------:R-:W-:Y:S01]  /*6100*/  FSEL R37, R44, R247.reuse, P5 ;  /* 0x000000f72c257208 */ /* 0x080fe20002800000 */
[-C--:B------:R-:W-:Y:S03]  /*6110*/  HMMA.16816.F32.BF16 R60, R168, R218.reuse, R60 ;  /* 0x000000daa83c723c */ /* 0x080fe6000004183c */
[----:B------:R-:W-:Y:S01]  /*6120*/  FSEL R44, R45, R247, P4 ;  /* 0x000000f72d2c7208 */ /* 0x000fe20002000000 */
[----:B------:R-:W-:Y:S01]  /*6130*/  FMUL.FTZ R41, R4, R41 ;  /* 0x0000002904297220 */ /* 0x000fe20000410000 */
[----:B------:R-:W-:Y:S01]  /*6140*/  FSEL R51, R51, R248, P2 ;  /* 0x000000f833337208 */ /* 0x000fe20001000000 */
[----:B------:R-:W-:Y:S01]  /*6150*/  FMUL.FTZ R42, R35, R42 ;  /* 0x0000002a232a7220 */ /* 0x000fe20000410000 */
[----:B------:R-:W-:Y:S01]  /*6160*/  FSETP.GE.FTZ.AND P4, PT, R22, RZ, PT ;  /* 0x000000ff1600720b */ /* 0x000fe20003f96000 */
[----:B------:R-:W-:Y:S01]  /*6170*/  FADD.FTZ R48, -R249, R48 ;  /* 0x00000030f9307221 */ /* 0x000fe20000010100 */
[----:B------:R-:W-:Y:S01]  /*6180*/  FSETP.GE.FTZ.AND P2, PT, R5, RZ, PT ;  /* 0x000000ff0500720b */ /* 0x000fe20003f56000 */
[----:B------:R-:W-:Y:S01]  /*6190*/  FMUL.FTZ R37, R33, R37 ;  /* 0x0000002521257220 */ /* 0x000fe20000410000 */
[----:B------:R-:W-:Y:S01]  /*61a0*/  F2FP.BF16.F32.PACK_AB R40, R46, R40 ;  /* 0x000000282e28723e */ /* 0x000fe200000010ff */
[----:B------:R-:W-:Y:S01]  /*61b0*/  FMUL.FTZ R44, R31, R44 ;  /* 0x0000002c1f2c7220 */ /* 0x000fe20000410000 */
[----:B------:R-:W-:Y:S01]  /*61c0*/  F2FP.BF16.F32.PACK_AB R39, R50, R39 ;  /* 0x000000273227723e */ /* 0x000fe200000010ff */
[----:B------:R-:W-:Y:S01]  /*61d0*/  FADD.FTZ R46, -R249, R53 ;  /* 0x00000035f92e7221 */ /* 0x000fe20000010100 */
[----:B------:R-:W-:Y:S01]  /*61e0*/  FSETP.GE.FTZ.AND P5, PT, R11, RZ, PT ;  /* 0x000000ff0b00720b */ /* 0x000fe20003fb6000 */
[----:B------:R-:W-:Y:S01]  /*61f0*/  FADD.FTZ R56, -R247, R56 ;  /* 0x00000038f7387221 */ /* 0x000fe20000010100 */
[----:B------:R-:W-:Y:S01]  /*6200*/  FSEL R49, R49, R249, P4 ;  /* 0x000000f931317208 */ /* 0x000fe20002000000 */
[----:B------:R-:W-:Y:S01]  /*6210*/  FADD.FTZ R52, -R249, R52 ;  /* 0x00000034f9347221 */ /* 0x000fe20000010100 */
[----:B------:R-:W-:Y:S01]  /*6220*/  FSEL R50, R55, R248, P2 ;  /* 0x000000f837327208 */ /* 0x000fe20001000000 */
[----:B------:R-:W-:Y:S01]  /*6230*/  FADD.FTZ R59, -R246, R59 ;  /* 0x0000003bf63b7221 */ /* 0x000fe20000010100 */
[----:B------:R-:W-:Y:S01]  /*6240*/  FSETP.GE.FTZ.AND P3, PT, R21, RZ, PT ;  /* 0x000000ff1500720b */ /* 0x000fe20003f76000 */
[----:B------:R-:W-:Y:S04]  /*6250*/  HMMA.16816.F32.BF16 R64, R164, R218, R64 ;  /* 0x000000daa440723c */ /* 0x000fe80000041840 */
[----:B------:R-:W-:Y:S01]  /*6260*/  FSETP.GE.FTZ.AND P4, PT, R23, RZ, PT ;  /* 0x000000ff1700720b */ /* 0x000fe20003f96000 */
[----:B------:R-:W-:Y:S01]  /*6270*/  FMUL.FTZ R49, R22, R49 ;  /* 0x0000003116317220 */ /* 0x000fe20000410000 */
[----:B------:R-:W-:Y:S01]  /*6280*/  FSETP.GE.FTZ.AND P2, PT, R34, RZ, PT ;  /* 0x000000ff2200720b */ /* 0x000fe20003f56000 */
[----:B------:R-:W-:Y:S01]  /*6290*/  FADD.FTZ R60, -R247, R60 ;  /* 0x0000003cf73c7221 */ /* 0x000fe20000010100 */
[----:B------:R-:W-:Y:S01]  /*62a0*/  F2FP.BF16.F32.PACK_AB R42, R42, R41 ;  /* 0x000000292a2a723e */ /* 0x000fe200000010ff */
[----:B------:R-:W-:Y:S01]  /*62b0*/  FADD.FTZ R41, -R248, R54 ;  /* 0x00000036f8297221 */ /* 0x000fe20000010100 */
[----:B------:R-:W-:Y:S01]  /*62c0*/  FSEL R48, R48, R249, P5 ;  /* 0x000000f930307208 */ /* 0x000fe20002800000 */
[----:B------:R-:W-:Y:S01]  /*62d0*/  FMUL.FTZ R50, R5, R50 ;  /* 0x0000003205327220 */ /* 0x000fe20000410000 */
[----:B------:R-:W-:Y:S01]  /*62e0*/  F2FP.BF16.F32.PACK_AB R37, R44, R37 ;  /* 0x000000252c25723e */ /* 0x000fe200000010ff */
[----:B------:R-:W-:Y:S01]  /*62f0*/  FADD.FTZ R44, -R247, R57 ;  /* 0x00000039f72c7221 */ /* 0x000fe20000010100 */
[----:B------:R-:W-:Y:S01]  /*6300*/  FSEL R54, R43, R248, P3 ;  /* 0x000000f82b367208 */ /* 0x000fe20001800000 */
[----:B------:R-:W-:Y:S01]  /*6310*/  FMUL.FTZ R48, R11, R48 ;  /* 0x000000300b307220 */ /* 0x000fe20000410000 */
[----:B------:R-:W-:Y:S01]  /*6320*/  FSETP.GE.FTZ.AND P5, PT, R6, RZ, PT ;  /* 0x000000ff0600720b */ /* 0x000fe20003fb6000 */
[----:B------:R-:W-:Y:S01]  /*6330*/  FADD.FTZ R43, -R246, R58 ;  /* 0x0000003af62b7221 */ /* 0x000fe20000010100 */
[----:B------:R-:W-:Y:S01]  /*6340*/  FSEL R46, R46, R249, P4 ;  /* 0x000000f92e2e7208 */ /* 0x000fe20002000000 */
[----:B------:R-:W-:Y:S01]  /*6350*/  FADD.FTZ R64, -R249, R64 ;  /* 0x00000040f9407221 */ /* 0x000fe20000010100 */
[----:B------:R-:W-:Y:S01]  /*6360*/  FSEL R47, R56, R247, P2 ;  /* 0x000000f7382f7208 */ /* 0x000fe20001000000 */
[----:B------:R-:W-:Y:S01]  /*6370*/  FMUL.FTZ R54, R21, R54 ;  /* 0x0000003615367220 */ /* 0x000fe20000410000 */
[----:B------:R-:W-:Y:S01]  /*6380*/  FSETP.GE.FTZ.AND P3, PT, R18, RZ, PT ;  /* 0x000000ff1200720b */ /* 0x000fe20003f76000 */
[----:B------:R-:W-:Y:S01]  /*6390*/  FMUL.FTZ R46, R23, R46 ;  /* 0x0000002e172e7220 */ /* 0x000fe20000410000 */
[----:B------:R-:W-:Y:S01]  /*63a0*/  FSETP.GE.FTZ.AND P4, PT, R19, RZ, PT ;  /* 0x000000ff1300720b */ /* 0x000fe20003f96000 */
[----:B------:R-:W-:Y:S01]  /*63b0*/  FMUL.FTZ R47, R34, R47 ;  /* 0x0000002f222f7220 */ /* 0x000fe20000410000 */
[----:B------:R-:W-:Y:S01]  /*63c0*/  FSETP.GE.FTZ.AND P2, PT, R17, RZ, PT ;  /* 0x000000ff1100720b */ /* 0x000fe20003f56000 */
[----:B------:R-:W-:Y:S01]  /*63d0*/  FMUL.FTZ R51, R25, R51 ;  /* 0x0000003319337220 */ /* 0x000fe20000410000 */
[----:B------:R-:W-:Y:S02]  /*63e0*/  FSEL R45, R52, R249, P5 ;  /* 0x000000f9342d7208 */ /* 0x000fe40002800000 */
[----:B------:R-:W-:Y:S02]  /*63f0*/  FSEL R41, R41, R248, P3 ;  /* 0x000000f829297208 */ /* 0x000fe40001800000 */
[----:B------:R-:W-:Y:S01]  /*6400*/  FSEL R44, R44, R247, P4 ;  /* 0x000000f72c2c7208 */ /* 0x000fe20002000000 */
[----:B------:R-:W-:Y:S01]  /*6410*/  FMUL.FTZ R45, R6, R45 ;  /* 0x0000002d062d7220 */ /* 0x000fe20000410000 */
[----:B------:R-:W-:Y:S01]  /*6420*/  FSEL R52, R59, R246, P2 ;  /* 0x000000f63b347208 */ /* 0x000fe20001000000 */
[----:B------:R-:W-:Y:S01]  /*6430*/  FMUL.FTZ R41, R18, R41 ;  /* 0x0000002912297220 */ /* 0x000fe20000410000 */
[----:B------:R-:W-:Y:S01]  /*6440*/  FSETP.GE.FTZ.AND P3, PT, R30, RZ, PT ;  /* 0x000000ff1e00720b */ /* 0x000fe20003f76000 */
[----:B------:R-:W-:Y:S01]  /*6450*/  FMUL.FTZ R44, R19, R44 ;  /* 0x0000002c132c7220 */ /* 0x000fe20000410000 */
[----:B------:R-:W-:Y:S01]  /*6460*/  FSETP.GE.FTZ.AND P4, PT, R10, RZ, PT ;  /* 0x000000ff0a00720b */ /* 0x000fe20003f96000 */
[----:B------:R-:W-:Y:S01]  /*6470*/  FMUL.FTZ R52, R17, R52 ;  /* 0x0000003411347220 */ /* 0x000fe20000410000 */
[----:B------:R-:W-:Y:S02]  /*6480*/  FSETP.GE.FTZ.AND P2, PT, R15, RZ, PT ;  /* 0x000000ff0f00720b */ /* 0x000fe40003f56000 */
[----:B------:R-:W-:Y:S01]  /*6490*/  F2FP.BF16.F32.PACK_AB R48, R49, R48 ;  /* 0x000000303130723e */ /* 0x000fe200000010ff */
[----:B------:R-:W-:Y:S01]  /*64a0*/  FADD.FTZ R49, -R246, R62 ;  /* 0x0000003ef6317221 */ /* 0x000fe20000010100 */
[-C--:B------:R-:W-:Y:S02]  /*64b0*/  FSEL R43, R43, R246.reuse, P3 ;  /* 0x000000f62b2b7208 */ /* 0x080fe40001800000 */
[----:B------:R-:W-:Y:S02]  /*64c0*/  FSETP.GE.FTZ.AND P3, PT, R26, RZ, PT ;  /* 0x000000ff1a00720b */ /* 0x000fe40003f76000 */
[----:B------:R-:W-:Y:S01]  /*64d0*/  FSETP.GE.FTZ.AND P5, PT, R9, RZ, PT ;  /* 0x000000ff0900720b */ /* 0x000fe20003fb6000 */
[----:B------:R-:W-:Y:S01]  /*64e0*/  FMUL.FTZ R43, R30, R43 ;  /* 0x0000002b1e2b7220 */ /* 0x000fe20000410000 */
[----:B------:R-:W-:Y:S02]  /*64f0*/  FSEL R49, R49, R246, P3 ;  /* 0x000000f631317208 */ /* 0x000fe40001800000 */
[----:B------:R-:W-:Y:S01]  /*6500*/  FSETP.GE.FTZ.AND P3, PT, R7, RZ, PT ;  /* 0x000000ff0700720b */ /* 0x000fe20003f76000 */
[----:B------:R-:W-:Y:S01]  /*6510*/  @P2 FADD.FTZ R246, -R246, R63 ;  /* 0x0000003ff6f62221 */ /* 0x000fe20000010100 */
[----:B------:R-:W-:Y:S01]  /*6520*/  FSEL R60, R60, R247, P5 ;  /* 0x000000f73c3c7208 */ /* 0x000fe20002800000 */
[----:B------:R-:W-:Y:S01]  /*6530*/  @P4 FADD.FTZ R247, -R247, R61 ;  /* 0x0000003df7f74221 */ /* 0x000fe20000010100 */
[----:B------:R-:W-:Y:S01]  /*6540*/  F2FP.BF16.F32.PACK_AB R44, R44, R47 ;  /* 0x0000002f2c2c723e */ /* 0x000fe200000010ff */
[----:B------:R-:W-:Y:S01]  /*6550*/  FADD.FTZ R47, -R248, R66 ;  /* 0x00000042f82f7221 */ /* 0x000fe20000010100 */
[----:B------:R-:W-:Y:S01]  /*6560*/  FSETP.GE.FTZ.AND P4, PT, R250, RZ, PT ;  /* 0x000000fffa00720b */ /* 0x000fe20003f96000 */
[----:B------:R-:W-:Y:S01]  /*6570*/  FMUL.FTZ R60, R9, R60 ;  /* 0x0000003c093c7220 */ /* 0x000fe20000410000 */
[----:B------:R-:W-:Y:S01]  /*6580*/  FSETP.GE.FTZ.AND P2, PT, R252, RZ, PT ;  /* 0x000000fffc00720b */ /* 0x000fe20003f56000 */
[----:B------:R-:W-:Y:S01]  /*6590*/  FMUL.FTZ R49, R26, R49 ;  /* 0x000000311a317220 */ /* 0x000fe20000410000 */
[----:B------:R-:W-:Y:S01]  /*65a0*/  FSEL R53, R64, R249, P4 ;  /* 0x000000f940357208 */ /* 0x000fe20002000000 */
[----:B------:R-:W-:Y:S01]  /*65b0*/  @P6 FADD.FTZ R249, -R249, R65 ;  /* 0x00000041f9f96221 */ /* 0x000fe20000010100 */
[----:B------:R-:W-:Y:S01]  /*65c0*/  FSEL R47, R47, R248, P2 ;  /* 0x000000f82f2f7208 */ /* 0x000fe20001000000 */
[----:B------:R-:W-:Y:S01]  /*65d0*/  @P3 FADD.FTZ R248, -R248, R67 ;  /* 0x00000043f8f83221 */ /* 0x000fe20000010100 */
        /* <DEDUP_REMOVED lines=8> */
[----:B------:R-:W-:Y:S01]  /*6660*/  LEA R50, R14, UR39, 0x1 ;  /* 0x000000270e327c11 */ /* 0x000fe2000f8e08ff */
[----:B------:R-:W-:Y:S01]  /*6670*/  IMAD.MOV.U32 R46, RZ, RZ, 0x10 ;  /* 0x00000010ff2e7424 */ /* 0x000fe200078e00ff */
        /* <DEDUP_REMOVED lines=38> */
.L_x_587:
[----:B------:R2:W-:Y:S01]  /*68e0*/  STS [R13+0xf000], R36 ;  /* 0x00f000240d007388 */ /* 0x0005e20000000800 */
[----:B------:R-:W-:Y:S01]  /*68f0*/  SEL R9, R46, 0xfffffff0, !P1 ;  /* 0xfffffff02e097807 */ /* 0x000fe20004800000 */
[C---:B------:R-:W-:Y:S02]  /*6900*/  VIADD R28, R50.reuse, 0x20 ;  /* 0x00000020321c7836 */ /* 0x040fe40000000000 */
[----:B------:R-:W-:Y:S01]  /*6910*/  FMUL.FTZ R248, R7, R248 ;  /* 0x000000f807f87220 */ /* 0x000fe20000410000 */
[----:B------:R-:W-:Y:S01]  /*6920*/  @P0 VIADD R28, R50, 0xffffffe0 ;  /* 0xffffffe0321c0836 */ /* 0x000fe20000000000 */
[----:B------:R-:W-:Y:S01]  /*6930*/  STS [R13+0xf400], R38 ;  /* 0x00f400260d007388 */ /* 0x000fe20000000800 */
[----:B------:R-:W-:Y:S02]  /*6940*/  IMAD.IADD R50, R9, 0x1, R50 ;  /* 0x0000000109327824 */ /* 0x000fe400078e0232 */
[----:B------:R-:W-:Y:S01]  /*6950*/  FMUL.FTZ R4, R251, R249 ;  /* 0x000000f9fb047220 */ /* 0x000fe20000410000 */
[----:B------:R-:W-:Y:S01]  /*6960*/  F2FP.BF16.F32.PACK_AB R47, R248, R47 ;  /* 0x0000002ff82f723e */ /* 0x000fe200000010ff */
[C---:B------:R-:W-:Y:S01]  /*6970*/  IMAD.SHL.U32 R52, R221.reuse, 0x20, RZ ;  /* 0x00000020dd347824 */ /* 0x040fe200078e00ff */
[----:B------:R-:W-:Y:S01]  /*6980*/  F2FP.BF16.F32.PACK_AB R49, R246, R49 ;  /* 0x00000031f631723e */ /* 0x000fe200000010ff */
[----:B------:R-:W-:Y:S01]  /*6990*/  STS [R50+-0x4000], R48 ;  /* 0xffc0003032007388 */ /* 0x000fe20000000800 */
[----:B------:R-:W-:Y:S01]  /*69a0*/  F2FP.BF16.F32.PACK_AB R53, R4, R53 ;  /* 0x000000350435723e */ /* 0x000fe200000010ff */
[----:B------:R-:W-:Y:S01]  /*69b0*/  IMAD.SHL.U32 R64, R221, 0x4, RZ ;  /* 0x00000004dd407824 */ /* 0x000fe200078e00ff */
[----:B------:R-:W-:Y:S02]  /*69c0*/  F2FP.BF16.F32.PACK_AB R60, R247, R60 ;  /* 0x0000003cf73c723e */ /* 0x000fe400000010ff */
[----:B------:R-:W-:Y:S01]  /*69d0*/  STS [R50+-0x3c00], R51 ;  /* 0xffc4003332007388 */ /* 0x000fe20000000800 */
[--C-:B------:R-:W-:Y:S01]  /*69e0*/  SHF.R.U32.HI R66, RZ, 0x4, R221.reuse ;  /* 0x00000004ff427819 */ /* 0x100fe200000116dd */
[----:B------:R-:W3:Y:S03]  /*69f0*/  LDC R167, c[0x0][0x44c] ;  /* 0x00011300ffa77b82 */ /* 0x000ee60000000800 */
[----:B------:R-:W-:Y:S01]  /*6a00*/  STS [R13+0x10000], R40 ;  /* 0x010000280d007388 */ /* 0x000fe20000000800 */
[----:B------:R-:W-:Y:S04]  /*6a10*/  LOP3.LUT R66, R66, 0x8, RZ, 0xc0, !PT ;  /* 0x0000000842427812 */ /* 0x000fe800078ec0ff */
[----:B------:R-:W-:Y:S01]  /*6a20*/  STS [R13+0x10400], R42 ;  /* 0x0104002a0d007388 */ /* 0x000fe20000000800 */
[----:B------:R-:W-:Y:S01]  /*6a30*/  LOP3.LUT R5, R66, 0x10, R221, 0xf8, !PT ;  /* 0x0000001042057812 */ /* 0x000fe200078ef8dd */
[----:B--2---:R-:W-:Y:S03]  /*6a40*/  IMAD.IADD R36, R9, 0x1, R28 ;  /* 0x0000000109247824 */ /* 0x004fe600078e021c */
[----:B------:R-:W-:Y:S01]  /*6a50*/  STS [R50+-0x3000], R37 ;  /* 0xffd0002532007388 */ /* 0x000fe20000000800 */
[----:B------:R-:W-:Y:S04]  /*6a60*/  LOP3.LUT R5, R5, 0xc0, R52, 0xf8, !PT ;  /* 0x000000c005057812 */ /* 0x000fe800078ef834 */
[----:B------:R-:W-:Y:S01]  /*6a70*/  STS [R50+-0x2c00], R39 ;  /* 0xffd4002732007388 */ /* 0x000fe20000000800 */
[----:B------:R-:W-:Y:S04]  /*6a80*/  LOP3.LUT R5, R5, 0x18, R64, 0x78, !PT ;  /* 0x0000001805057812 */ /* 0x000fe800078e7840 */
[----:B------:R-:W-:Y:S01]  /*6a90*/  STS [R28+-0x4000], R45 ;  /* 0xffc0002d1c007388 */ /* 0x000fe20000000800 */
[----:B------:R-:W-:Y:S04]  /*6aa0*/  LOP3.LUT R4, R5, 0x120, R52, 0xf8, !PT ;  /* 0x0000012005047812 */ /* 0x000fe800078ef834 */
[----:B------:R-:W-:Y:S01]  /*6ab0*/  STS [R28+-0x3c00], R41 ;  /* 0xffc400291c007388 */ /* 0x000fe20000000800 */
[----:B------:R-:W-:Y:S01]  /*6ac0*/  LEA R65, R4, UR4, 0x1 ;  /* 0x0000000404417c11 */ /* 0x000fe2000f8e08ff */
[----:B---3--:R-:W-:Y:S03]  /*6ad0*/  IMAD R167, R167, UR9, RZ ;  /* 0x00000009a7a77c24 */ /* 0x008fe6000f8e02ff */
        /* <DEDUP_REMOVED lines=87> */
[----:B------:R-:W-:Y:S02]  /*7050*/  LOP3.LUT R8, R8, 0x18, R221, 0x78, !PT ;  /* 0x0000001808087812 */ /* 0x000fe400078e78dd */
[----:B------:R-:W-:Y:S02]  /*7060*/  SHF.R.S64 R9, R10, 0x1f, R7 ;  /* 0x0000001f0a097819 */ /* 0x000fe40000001007 */
[----:B------:R-:W-:Y:S02]  /*7070*/  LOP3.LUT R6, R5, 0x20, RZ, 0xfc, !PT ;  /* 0x0000002005067812 */ /* 0x000fe400078efcff */
[----:B------:R-:W-:Y:S02]  /*7080*/  IADD3 R240, P4, PT, R240, R9, RZ ;  /* 0x00000009f0f07210 */ /* 0x000fe40007f9e0ff */
[----:B------:R-:W-:Y:S02]  /*7090*/  LOP3.LUT R8, R8, 0x1f20, R223, 0xf8, !PT ;  /* 0x00001f2008087812 */ /* 0x000fe400078ef8df */
[----:B------:R-:W-:Y:S02]  /*70a0*/  LEA.HI.X.SX32 R241, R7, R241, 0x1, P4 ;  /* 0x000000f107f17211 */ /* 0x000fe400020f0eff */
[----:B------:R-:W-:Y:S02]  /*70b0*/  ISETP.GE.AND P2, PT, R6, UR8, PT ;  /* 0x0000000806007c0c */ /* 0x000fe4000bf46270 */
        /* <DEDUP_REMOVED lines=19> */
.L_x_588:
        /* <DEDUP_REMOVED lines=127> */
[----:B------:R-:W-:Y:S01]  /*79e0*/  @P1 LOP3.LUT R41, R226, 0x10, RZ, 0xc0, !PT ;  /* 0x00000010e2291812 */ /* 0x000fe200078ec0ff */
[----:B------:R-:W-:Y:S01]  /*79f0*/  IMAD.WIDE R44, R167, -0xc0, R38 ;  /* 0xffffff40a72c7825 */ /* 0x000fe200078e0226 */
[----:B------:R-:W-:Y:S03]  /*7a00*/  @P1 SHF.R.U32.HI R40, RZ, 0x2, R221 ;  /* 0x00000002ff281819 */ /* 0x000fe600000116dd */
[C---:B------:R-:W-:Y:S03]  /*7a10*/  HMMA.16816.F32.BF16 R16, R32.reuse, R42, R16 ;  /* 0x0000002a2010723c */ /* 0x040fe60000041810 */
[----:B------:R-:W-:Y:S02]  /*7a20*/  @P1 LOP3.LUT R232, R41, 0x7, R40, 0xf8, !PT ;  /* 0x0000000729e81812 */ /* 0x000fe400078ef828 */
[C---:B------:R-:W-:Y:S03]  /*7a30*/  LEA R46, P0, R167.reuse, R44, 0x5 ;  /* 0x0000002ca72e7211 */ /* 0x040fe600078028ff */
[----:B------:R-:W-:Y:S01]  /*7a40*/  @P1 IMAD.WIDE.U32 R226, R232, R235, UR12 ;  /* 0x0000000ce8e21e25 */ /* 0x000fe2000f8e00eb */
[C---:B-1----:R-:W-:Y:S01]  /*7a50*/  HMMA.16816.F32.BF16 R20, R32.reuse, R28, R20 ;  /* 0x0000001c2014723c */ /* 0x042fe20000041814 */
[----:B------:R-:W-:Y:S01]  /*7a60*/  @UP0 UMOV UR12, UR61 ;  /* 0x0000003d000c0c82 */ /* 0x000fe20008000000 */
[----:B------:R-:W-:Y:S01]  /*7a70*/  @UP0 UMOV UR13, UR60 ;  /* 0x0000003c000d0c82 */ /* 0x000fe20008000000 */
[C---:B------:R-:W-:Y:S01]  /*7a80*/  LEA.HI.X.SX32 R47, R167.reuse, R45, 0x5, P0 ;  /* 0x0000002da72f7211 */ /* 0x040fe200000f2eff */
[----:B------:R-:W5:Y:S01]  /*7a90*/  @P1 LDG.E R231, desc[UR40][R226.64+-0x100] ;  /* 0xffff0028e2e71981 */ /* 0x000f62000c1e1900 */
[C---:B------:R-:W-:Y:S01]  /*7aa0*/  LEA R42, P0, R167.reuse, R46, 0x5 ;  /* 0x0000002ea72a7211 */ /* 0x040fe200078028ff */
[----:B------:R-:W-:Y:S02]  /*7ab0*/  UISETP.GT.AND UP0, UPT, UR54, UR51, UPT ;  /* 0x000000333600728c */ /* 0x000fe4000bf04270 */
[----:B------:R-:W-:Y:S01]  /*7ac0*/  HMMA.16816.F32.BF16 R24, R32, R30, R24 ;  /* 0x0000001e2018723c */ /* 0x000fe20000041818 */
[----:B------:R-:W5:Y:S01]  /*7ad0*/  @P1 LDG.E R230, desc[UR40][R226.64+-0xe0] ;  /* 0xffff2028e2e61981 */ /* 0x000f62000c1e1900 */
[----:B------:R-:W-:Y:S01]  /*7ae0*/  UIADD3 UR54, UPT, UPT, UR54, -0x1, URZ ;  /* 0xffffffff36367890 */ /* 0x000fe2000fffe0ff */
[C---:B------:R-:W-:Y:S02]  /*7af0*/  LEA.HI.X.SX32 R43, R167.reuse, R47, 0x5, P0 ;  /* 0x0000002fa72b7211 */ /* 0x040fe400000f2eff */
[----:B------:R-:W5:Y:S01]  /*7b00*/  @P1 LDG.E R229, desc[UR40][R226.64+-0x80] ;  /* 0xffff8028e2e51981 */ /* 0x000f62000c1e1900 */
[C---:B------:R-:W-:Y:S03]  /*7b10*/  LEA R40, P0, R167.reuse, R42, 0x5 ;  /* 0x0000002aa7287211 */ /* 0x040fe600078028ff */
[----:B------:R1:W5:Y:S01]  /*7b20*/  @P1 LDG.E R228, desc[UR40][R226.64+-0x60] ;  /* 0xffffa028e2e41981 */ /* 0x000362000c1e1900 */
[C---:B------:R-:W-:Y:S02]  /*7b30*/  LEA.HI.X.SX32 R41, R167.reuse, R43, 0x5, P0 ;  /* 0x0000002ba7297211 */ /* 0x040fe400000f2eff */
[C---:B------:R-:W-:Y:S01]  /*7b40*/  LEA R248, P0, R167.reuse, R40, 0x5 ;  /* 0x00000028a7f87211 */ /* 0x040fe200078028ff */
[----:B------:R-:W-:Y:S03]  /*7b50*/  REDG.E.ADD.F32.FTZ.RN.STRONG.GPU desc[UR40][R238.64], R4 ;  /* 0x00000004ee0079a6 */ /* 0x000fe6000c12f328 */
[C---:B------:R-:W-:Y:S01]  /*7b60*/  LEA.HI.X.SX32 R249, R167.reuse, R41, 0x5, P0 ;  /* 0x00000029a7f97211 */ /* 0x040fe200000f2eff */
[----:B------:R2:W-:Y:S04]  /*7b70*/  REDG.E.ADD.F32.FTZ.RN.STRONG.GPU desc[UR40][R48.64], R5 ;  /* 0x00000005300079a6 */ /* 0x0005e8000c12f328 */
        /* <DEDUP_REMOVED lines=100> */
[C---:B------:R-:W-:Y:S02]  /*81c0*/  SHF.L.U32 R0, R221.reuse, 0x4, RZ ;  /* 0x00000004dd007819 */ /* 0x040fe400000006ff */
[----:B------:R-:W-:Y:S01]  /*81d0*/  SHF.L.U32 R2, R221, 0x1, RZ ;  /* 0x00000001dd027819 */ /* 0x000fe200000006ff */
[----:B------:R-:W2:Y:S01]  /*81e0*/  LDCU UR9, c[0x0][0x4fc] ;  /* 0x00009f80ff0977ac */ /* 0x000ea20008000800 */
[----:B------:R-:W-:Y:S02]  /*81f0*/  LOP3.LUT R3, R0, 0x600, RZ, 0xc0, !PT ;  /* 0x0000060000037812 */ /* 0x000fe400078ec0ff */
[----:B------:R-:W-:Y:S01]  /*8200*/  LOP3.LUT R0, R223, 0xc0, RZ, 0xc0, !PT ;  /* 0x000000c0df007812 */ /* 0x000fe200078ec0ff */
[----:B------:R-:W-:Y:S01]  /*8210*/  UISETP.NE.AND UP0, UPT, UR45, -0x1, UPT ;  /* 0xffffffff2d00788c */ /* 0x000fe2000bf05270 */
[----:B------:R-:W-:Y:S01]  /*8220*/  LOP3.LUT R2, R3, 0x6, R2, 0xf8, !PT ;  /* 0x0000000603027812 */ /* 0x000fe200078ef802 */
[----:B------:R-:W-:Y:S01]  /*8230*/  UMOV UR30, UR24 ;  /* 0x00000018001e7c82 */ /* 0x000fe20008000000 */
[----:B------:R-:W-:Y:S01]  /*8240*/  LOP3.LUT R3, R0, 0x18, R221, 0xf8, !PT ;  /* 0x0000001800037812 */ /* 0x000fe200078ef8dd */
[----:B------:R-:W-:Y:S01]  /*8250*/  UISETP.NE.AND UP1, UPT, UR45, -0x1, UPT ;  /* 0xffffffff2d00788c */ /* 0x000fe2000bf25270 */
[----:B------:R-:W-:-:S02]  /*8260*/  LOP3.LUT R2, R2, 0x20, R223, 0xf8, !PT ;  /* 0x0000002002027812 */ /* 0x000fc400078ef8df */
[----:B------:R-:W-:Y:S02]  /*8270*/  LOP3.LUT R64, R64, 0x40, RZ, 0xc0, !PT ;  /* 0x0000004040407812 */ /* 0x000fe400078ec0ff */
        /* <DEDUP_REMOVED lines=69> */
[----:B--2---:R-:W-:Y:S01]  /*86d0*/  FMUL.FTZ R68, R68, UR9 ;  /* 0x0000000944447c20 */ /* 0x004fe20008410000 */
        /* <DEDUP_REMOVED lines=95> */
[----:B------:R-:W2:Y:S01]  /*8cd0*/  @UP0 LDCU.64 UR10, c[0x0][0x5c0] ;  /* 0x0000b800ff0a07ac */ /* 0x000ea20008000a00 */
        /* <DEDUP_REMOVED lines=15> */
[----:B------:R-:W-:Y:S01]  /*8dd0*/  F2FP.BF16.F32.PACK_AB R110, R111, R110 ;  /* 0x0000006e6f6e723e */ /* 0x000fe200000010ff */
[----:B--2---:R-:W-:-:S02]  /*8de0*/  @UP0 UIMAD.WIDE.U32 UR18, UR16, UR10, URZ ;  /* 0x0000000a101202a5 */ /* 0x004fc4000f8e00ff */
[----:B------:R1:W-:Y:S01]  /*8df0*/  STS [R3+0x11000], R84 ;  /* 0x0110005403007388 */ /* 0x0003e20000000800 */
[----:B------:R-:W-:-:S03]  /*8e00*/  @UP0 UIMAD UR16, UR16, UR11, URZ ;  /* 0x0000000b101002a4 */ /* 0x000fc6000f8e02ff */
[----:B------:R1:W-:Y:S01]  /*8e10*/  STS [R3+0x11200], R86 ;  /* 0x0112005603007388 */ /* 0x0003e20000000800 */
[----:B------:R-:W-:-:S03]  /*8e20*/  @UP0 UIADD3 UR16, UPT, UPT, UR19, UR16, URZ ;  /* 0x0000001013100290 */ /* 0x000fc6000fffe0ff */
        /* <DEDUP_REMOVED lines=24> */
[----:B------:R-:W-:-:S12]  /*8fb0*/  UIMAD UR16, UR30, UR9, UR19 ;  /* 0x000000091e1072a4 */ /* 0x000fd8000f8e0213 */
.L_x_590:
        /* <DEDUP_REMOVED lines=12> */
.L_x_591:
[----:B------:R-:W2:Y:S01]  /*9080*/  LDCU.64 UR8, c[0x0][0x5c8] ;  /* 0x0000b900ff0877ac */ /* 0x000ea20008000a00 */
[----:B------:R-:W-:-:S04]  /*9090*/  UIADD3 UR12, UPT, UPT, UR43, UR45, URZ ;  /* 0x0000002d2b0c7290 */ /* 0x000fc8000fffe0ff */
[----:B--2---:R-:W-:Y:S02]  /*90a0*/  UIMAD.WIDE.U32 UR20, UR12, UR8, URZ ;  /* 0x000000080c1472a5 */ /* 0x004fe4000f8e00ff */
[----:B------:R-:W-:-:S04]  /*90b0*/  UIMAD UR12, UR12, UR9, URZ ;  /* 0x000000090c0c72a4 */ /* 0x000fc8000f8e02ff */
[----:B------:R-:W-:-:S06]  /*90c0*/  UIADD3 UR12, UPT, UPT, UR21, UR12, URZ ;  /* 0x0000000c150c7290 */ /* 0x000fcc000fffe0ff */
[----:B------:R-:W-:-:S07]  /*90d0*/  MOV R6, UR12 ;  /* 0x0000000c00067c02 */ /* 0x000fce0008000f00 */
.L_x_592:
[----:B------:R-:W-:Y:S01]  /*90e0*/  BAR.SYNC.DEFER_BLOCKING 0x0 ;  /* 0x0000000000007b1d */ /* 0x000fe20000010000 */
[C---:B------:R-:W-:Y:S01]  /*90f0*/  LOP3.LUT R0, R223.reuse, 0xd8, RZ, 0xc0, !PT ;  /* 0x000000d8df007812 */ /* 0x040fe200078ec0ff */
[----:B------:R-:W-:Y:S01]  /*9100*/  USHF.L.U32 UR14, UR46, 0x7, URZ ;  /* 0x000000072e0e7899 */ /* 0x000fe200080006ff */
[----:B------:R-:W-:Y:S02]  /*9110*/  LOP3.LUT R52, R223, 0x18, RZ, 0xc0, !PT ;  /* 0x00000018df347812 */ /* 0x000fe400078ec0ff */
[----:B------:R-:W-:Y:S01]  /*9120*/  LOP3.LUT R0, R0, 0x18, R221, 0x78, !PT ;  /* 0x0000001800007812 */ /* 0x000fe200078e78dd */
[----:B------:R-:W-:Y:S02]  /*9130*/  USHF.R.S32.HI UR15, URZ, 0x1f, UR14 ;  /* 0x0000001fff0f7899 */ /* 0x000fe4000801140e */
[----:B-1----:R-:W1:Y:S01]  /*9140*/  LDC.64 R4, c[0x0][0x5d8] ;  /* 0x00017600ff047b82 */ /* 0x002e620000000a00 */
        /* <DEDUP_REMOVED lines=53> */
.L_x_594:
[----:B------:R-:W-:Y:S05]  /*94a0*/  BSYNC.RECONVERGENT B0 ;  /* 0x0000000000007941 */ /* 0x000fea0003800200 */
.L_x_593:
        /* <DEDUP_REMOVED lines=18> */
.L_x_596:
[----:B------:R-:W-:Y:S05]  /*95d0*/  BSYNC.RECONVERGENT B0 ;  /* 0x0000000000007941 */ /* 0x000fea0003800200 */
.L_x_595:
        /* <DEDUP_REMOVED lines=24> */
.L_x_598:
[----:B------:R-:W-:Y:S05]  /*9760*/  BSYNC.RECONVERGENT B0 ;  /* 0x0000000000007941 */ /* 0x000fea0003800200 */
.L_x_597:
        /* <DEDUP_REMOVED lines=16> */
.L_x_562:
[----:B------:R-:W-:Y:S05]  /*9870*/  BSYNC.RECONVERGENT B1 ;  /* 0x0000000000017941 */ /* 0x000fea0003800200 */
.L_x_540:
[----:B------:R-:W4:Y:S01]  /*9880*/  LDCU UR9, c[0x0][0x438] ;  /* 0x00008700ff0977ac */ /* 0x000f220008000800 */
[----:B------:R-:W3:Y:S01]  /*9890*/  LDCU UR10, c[0x0][0x370] ;  /* 0x00006e00ff0a77ac */ /* 0x000ee20008000800 */
[----:B----4-:R-:W-:-:S04]  /*98a0*/  UIADD3 UR9, UPT, UPT, UR9, 0x7f, URZ ;  /* 0x0000007f09097890 */ /* 0x010fc8000fffe0ff */
[----:B------:R-:W-:Y:S02]  /*98b0*/  USHF.R.S32.HI UR8, URZ, 0x1f, UR9 ;  /* 0x0000001fff087899 */ /* 0x000fe40008011409 */
[----:B---3--:R-:W-:Y:S02]  /*98c0*/  UIADD3 UR46, UPT, UPT, UR10, UR46, URZ ;  /* 0x0000002e0a2e7290 */ /* 0x008fe4000fffe0ff */
[----:B------:R-:W-:Y:S01]  /*98d0*/  ULEA.HI UR8, UR8, UR9, URZ, 0x7 ;  /* 0x0000000908087291 */ /* 0x000fe2000f8f38ff */
[----:B------:R-:W-:-:S03]  /*98e0*/  UMOV UR10, UR25 ;  /* 0x00000019000a7c82 */ /* 0x000fc60008000000 */
[----:B------:R-:W-:-:S04]  /*98f0*/  USHF.R.S32.HI UR8, URZ, 0x7, UR8 ;  /* 0x00000007ff087899 */ /* 0x000fc80008011408 */
[----:B------:R-:W-:-:S09]  /*9900*/  UISETP.GE.AND UP0, UPT, UR46, UR8, UPT ;  /* 0x000000082e00728c */ /* 0x000fd2000bf06270 */
[----:B------:R-:W-:Y:S05]  /*9910*/  BRA.U !UP0, `(.L_x_599) ;  /* 0xffffff6908847547 */ /* 0x000fea000b83ffff */
[----:B------:R-:W-:Y:S05]  /*9920*/  EXIT ;  /* 0x000000000000794d */ /* 0x000fea0003800000 */
.L_x_600:
        /* <DEDUP_REMOVED lines=13> */
.L_x_1720:


//--------------------- .text._ZN5flash44flash_bwd_dq_dk_dv_loop_seqk_parallel_kernelI23Flash_bwd_kernel_traitsILi96ELi64ELi128ELi8ELi2ELi4ELi4ELb1ELb0EN7cutlass10bfloat16_tE19Flash_kernel_traitsILi96ELi64ELi128ELi8ES3_EELb0ELb0ELb1ELb0ELb0ELb0ELb1EEEvNS_16Flash_bwd_paramsE --------------------------
	.section	.text._ZN5flash44flash_bwd_dq_dk_dv_loop_seqk_parallel_kernelI23Flash_bwd_kernel_traitsILi96ELi64ELi128ELi8ELi2ELi4ELi4ELb1ELb0EN7cutlass10bfloat16_tE19Flash_kernel_traitsILi96ELi64ELi128ELi8ES3_EELb0ELb0ELb1ELb0ELb0ELb0ELb1EEEvNS_16Flash_bwd_paramsE,"ax",@progbits
	.align	128
        .global         _ZN5flash44flash_bwd_dq_dk_dv_loop_seqk_parallel_kernelI23Flash_bwd_kernel_traitsILi96ELi64ELi128ELi8ELi2ELi4ELi4ELb1ELb0EN7cutlass10bfloat16_tE19Flash_kernel_traitsILi96ELi64ELi128ELi8ES3_EELb0ELb0ELb1ELb0ELb0ELb0ELb1EEEvNS_16Flash_bwd_paramsE
        .type           _ZN5flash44flash_bwd_dq_dk_dv_loop_seqk_parallel_kernelI23Flash_bwd_kernel_traitsILi96ELi64ELi128ELi8ELi2ELi4ELi4ELb1ELb0EN7cutlass10bfloat16_tE19Flash_kernel_traitsILi96ELi64ELi128ELi8ES3_EELb0ELb0ELb1ELb0ELb0ELb0ELb1EEEvNS_16Flash_bwd_paramsE,@function
        .size           _ZN5flash44flash_bwd_dq_dk_dv_loop_seqk_parallel_kernelI23Flash_bwd_kernel_traitsILi96ELi64ELi128ELi8ELi2ELi4ELi4ELb1ELb0EN7cutlass10bfloat16_tE19Flash_kernel_traitsILi96ELi64ELi128ELi8ES3_EELb0ELb0ELb1ELb0ELb0ELb0ELb1EEEvNS_16Flash_bwd_paramsE,(.L_x_1721 - _ZN5flash44flash_bwd_dq_dk_dv_loop_seqk_parallel_kernelI23Flash_bwd_kernel_traitsILi96ELi64ELi128ELi8ELi2ELi4ELi4ELb1ELb0EN7cutlass10bfloat16_tE19Flash_kernel_traitsILi96ELi64ELi128ELi8ES3_EELb0ELb0ELb1ELb0ELb0ELb0ELb1EEEvNS_16Flash_bwd_paramsE)
        .other          _ZN5flash44flash_bwd_dq_dk_dv_loop_seqk_parallel_kernelI23Flash_bwd_kernel_traitsILi96ELi64ELi128ELi8ELi2ELi4ELi4ELb1ELb0EN7cutlass10bfloat16_tE19Flash_kernel_traitsILi96ELi64ELi128ELi8ES3_EELb0ELb0ELb1ELb0ELb0ELb0ELb1EEEvNS_16Flash_bwd_paramsE,@"STO_CUDA_ENTRY STV_DEFAULT"
_ZN5flash44flash_bwd_dq_dk_dv_loop_seqk_parallel_kernelI23Flash_bwd_kernel_traitsILi96ELi64ELi128ELi8ELi2ELi4ELi4ELb1ELb0EN7cutlass10bfloat16_tE19Flash_kernel_traitsILi96ELi64ELi128ELi8ES3_EELb0ELb0ELb1ELb0ELb0ELb0ELb1EEEvNS_16Flash_bwd_paramsE:
.text._ZN5flash44flash_bwd_dq_dk_dv_loop_seqk_parallel_kernelI23Flash_bwd_kernel_traitsILi96ELi64ELi128ELi8ELi2ELi4ELi4ELb1ELb0EN7cutlass10bfloat16_tE19Flash_kernel_traitsILi96ELi64ELi128ELi8ES3_EELb0ELb0ELb1ELb0ELb0ELb0ELb1EEEvNS_16Flash_bwd_paramsE:
        /* <DEDUP_REMOVED lines=49> */
.L_x_661:
        /* <DEDUP_REMOVED lines=52> */
.L_x_601:
[----:B------:R-:W-:Y:S01]  /*0650*/  @!UP0 UIADD3 UR37, UPT, UPT, UR8, UR10, -UR40 ;  /* 0x0000000a08258290 */ /* 0x000fe2000fffe828 */
[----:B------:R-:W-:Y:S01]  /*0660*/  @!UP4 UMOV UR46, UR27 ;  /* 0x0000001b002ecc82 */ /* 0x000fe20008000000 */
[----:B------:R-:W-:Y:S02]  /*0670*/  @UP4 UIADD3 UR46, UPT, UPT, UR5, -UR15, URZ ;  /* 0x8000000f052e4290 */ /* 0x000fe4000fffe0ff */
[----:B------:R-:W-:-:S09]  /*0680*/  UISETP.GT.AND UP0, UPT, UR37, UR31, UPT ;  /* 0x0000001f2500728c */ /* 0x000fd2000bf04270 */
[----:B------:R-:W-:Y:S05]  /*0690*/  BRA.U !UP0, `(.L_x_602) ;  /* 0x00000091080c7547 */ /* 0x000fea000b800000 */
[----:B------:R-:W1:Y:S01]  /*06a0*/  LDCU UR8, c[0x0][0x504] ;  /* 0x0000a080ff0877ac */ /* 0x000e620008000800 */
[----:B------:R-:W-:Y:S02]  /*06b0*/  UIADD3 UR14, UPT, UPT, UR31, 0x80, UR46 ;  /* 0x000000801f0e7890 */ /* 0x000fe4000fffe02e */
[----:B------:R-:W-:Y:S02]  /*06c0*/  UIADD3 UR10, UPT, UPT, UR46, 0x3f, URZ ;  /* 0x0000003f2e0a7890 */ /* 0x000fe4000fffe0ff */
[----:B------:R-:W-:Y:S02]  /*06d0*/  UISETP.NE.AND UP1, UPT, UR15, -0x1, UPT ;  /* 0xffffffff0f00788c */ /* 0x000fe4000bf25270 */
[----:B------:R-:W-:Y:S02]  /*06e0*/  USHF.R.S32.HI UR9, URZ, 0x1f, UR10 ;  /* 0x0000001fff097899 */ /* 0x000fe4000801140a */
[----:B------:R-:W-:Y:S02]  /*06f0*/  UISETP.NE.AND UP2, UPT, UR44, -0x1, UPT ;  /* 0xffffffff2c00788c */ /* 0x000fe4000bf45270 */
[----:B------:R-:W-:-:S02]  /*0700*/  ULEA.HI UR9, UR9, UR10, URZ, 0x6 ;  /* 0x0000000a09097291 */ /* 0x000fc4000f8f30ff */
        /* <DEDUP_REMOVED lines=30> */
.L_x_603:
[----:B------:R-:W1:Y:S01]  /*08f0*/  LDCU.64 UR18, c[0x0][0x3b8] ;  /* 0x00007700ff1277ac */ /* 0x000e620008000a00 */
[----:B------:R-:W-:-:S04]  /*0900*/  UIADD3 UR5, UPT, UPT, UR40, UR44, URZ ;  /* 0x0000002c28057290 */ /* 0x000fc8000fffe0ff */
[----:B-1----:R-:W-:Y:S02]  /*0910*/  UIMAD.WIDE.U32 UR8, UR5, UR18, URZ ;  /* 0x00000012050872a5 */ /* 0x002fe4000f8e00ff */
[----:B------:R-:W-:-:S04]  /*0920*/  UIMAD UR5, UR5, UR19, URZ ;  /* 0x00000013050572a4 */ /* 0x000fc8000f8e02ff */
[----:B------:R-:W-:Y:S01]  /*0930*/  UIADD3 UR5, UPT, UPT, UR9, UR5, URZ ;  /* 0x0000000509057290 */ /* 0x000fe2000fffe0ff */
[----:B------:R-:W-:-:S05]  /*0940*/  UMOV UR48, UR8 ;  /* 0x0000000800307c82 */ /* 0x000fca0008000000 */
[----:B------:R-:W-:-:S07]  /*0950*/  MOV R18, UR5 ;  /* 0x0000000500127c02 */ /* 0x000fce0008000f00 */
.L_x_604:
        /* <DEDUP_REMOVED lines=43> */
.L_x_605:
[----:B------:R-:W1:Y:S01]  /*0c10*/  LDCU.64 UR16, c[0x0][0x3c0] ;  /* 0x00007800ff1077ac */ /* 0x000e620008000a00 */
[----:B------:R-:W-:-:S04]  /*0c20*/  UIADD3 UR8, UPT, UPT, UR40, UR44, URZ ;  /* 0x0000002c28087290 */ /* 0x000fc8000fffe0ff */
[----:B-1----:R-:W-:Y:S02]  /*0c30*/  UIMAD.WIDE.U32 UR54, UR8, UR16, URZ ;  /* 0x00000010083672a5 */ /* 0x002fe4000f8e00ff */
[----:B------:R-:W-:-:S04]  /*0c40*/  UIMAD UR8, UR8, UR17, URZ ;  /* 0x00000011080872a4 */ /* 0x000fc8000f8e02ff */
[----:B------:R-:W-:-:S06]  /*0c50*/  UIADD3 UR8, UPT, UPT, UR55, UR8, URZ ;  /* 0x0000000837087290 */ /* 0x000fcc000fffe0ff */
[----:B------:R-:W-:-:S07]  /*0c60*/  MOV R16, UR8 ;  /* 0x0000000800107c02 */ /* 0x000fce0008000f00 */
.L_x_606:
        /* <DEDUP_REMOVED lines=28> */
.L_x_607:
[----:B------:R-:W-:Y:S02]  /*0e30*/  UIMAD.WIDE.U32 UR10, UR58, UR15, URZ ;  /* 0x0000000f3a0a72a5 */ /* 0x000fe4000f8e00ff */
[----:B------:R-:W-:-:S04]  /*0e40*/  UIMAD UR8, UR59, UR15, URZ ;  /* 0x0000000f3b0872a4 */ /* 0x000fc8000f8e02ff */
[----:B------:R-:W-:-:S12]  /*0e50*/  UIADD3 UR8, UPT, UPT, UR11, UR8, URZ ;  /* 0x000000080b087290 */ /* 0x000fd8000fffe0ff */
.L_x_608:
        /* <DEDUP_REMOVED lines=20> */
.L_x_609:
[----:B------:R-:W1:Y:S01]  /*0fa0*/  LDCU UR59, c[0x0][0x434] ;  /* 0x00008680ff3b77ac */ /* 0x000e620008000800 */
[----:B------:R-:W-:-:S04]  /*0fb0*/  UIMAD UR9, UR45, UR61, UR28 ;  /* 0x0000003d2d0972a4 */ /* 0x000fc8000f8e021c */
[----:B-1----:R-:W-:Y:S02]  /*0fc0*/  UIMAD UR59, UR9, UR59, URZ ;  /* 0x0000003b093b72a4 */ /* 0x002fe4000f8e02ff */
.L_x_610:
        /* <DEDUP_REMOVED lines=11> */
.L_x_611:
[----:B------:R-:W1:Y:S01]  /*1080*/  LDCU UR58, c[0x0][0x444] ;  /* 0x00008880ff3a77ac */ /* 0x000e620008000800 */
[----:B------:R-:W-:-:S04]  /*1090*/  UIMAD UR9, UR45, UR61, UR28 ;  /* 0x0000003d2d0972a4 */ /* 0x000fc8000f8e021c */
[----:B-1----:R-:W-:-:S12]  /*10a0*/  UIMAD UR58, UR9, UR58, URZ ;  /* 0x0000003a093a72a4 */ /* 0x002fd8000f8e02ff */
.L_x_612:
        /* <DEDUP_REMOVED lines=12> */
[----:B-1----:R-:W-:Y:S01]  /*1170*/  UIADD3 UR9, UPT, UPT, UR14, -UR50, -UR37 ;  /* 0x800000320e097290 */ /* 0x002fe2000fffe825 */
[----:B------:R-:W1:Y:S03]  /*1180*/  LDCU.64 UR14, c[0x0][0x3b0] ;  /* 0x00007600ff0e77ac */ /* 0x000e660008000a00 */
[----:B------:R-:W-:Y:S01]  /*1190*/  UIADD3 UR9, UPT, UPT, UR9, -0x80, URZ ;  /* 0xffffff8009097890 */ /* 0x000fe2000fffe0ff */
[----:B----4-:R-:W-:Y:S01]  /*11a0*/  IMAD.U32 R6, RZ, RZ, UR20 ;  /* 0x00000014ff067e24 */ /* 0x010fe2000f8e00ff */
[----:B------:R-:W-:-:S02]  /*11b0*/  ULEA UR59, UR52, UR59, 0x6 ;  /* 0x0000003b343b7291 */ /* 0x000fc4000f8e30ff */
[----:B------:R-:W-:-:S04]  /*11c0*/  USHF.R.S32.HI UR8, URZ, 0x1f, UR9 ;  /* 0x0000001fff087899 */ /* 0x000fc80008011409 */
[----:B------:R-:W-:Y:S01]  /*11d0*/  ULEA.HI UR8, UR8, UR9, URZ, 0x6 ;  /* 0x0000000908087291 */ /* 0x000fe2000f8f30ff */
[C---:B--2---:R-:W-:Y:S01]  /*11e0*/  IMAD.SHL.U32 R21, R227.reuse, 0x8, RZ ;  /* 0x00000008e3157824 */ /* 0x044fe200078e00ff */
[----:B------:R-:W-:Y:S02]  /*11f0*/  LOP3.LUT R11, R227, 0x1f, RZ, 0xc0, !PT ;  /* 0x0000001fe30b7812 */ /* 0x000fe400078ec0ff */
[----:B------:R-:W-:Y:S01]  /*1200*/  USHF.R.S32.HI UR47, URZ, 0x6, UR8 ;  /* 0x00000006ff2f7899 */ /* 0x000fe20008011408 */
[----:B-1----:R-:W-:Y:S01]  /*1210*/  IMAD.U32 R4, RZ, RZ, UR14 ;  /* 0x0000000eff047e24 */ /* 0x002fe2000f8e00ff */
[----:B------:R-:W-:Y:S01]  /*1220*/  UIMAD UR63, UR53, UR14, URZ ;  /* 0x0000000e353f72a4 */ /* 0x000fe2000f8e02ff */
[----:B------:R-:W-:Y:S01]  /*1230*/  LOP3.LUT R8, R21, 0x18, RZ, 0xc0, !PT ;  /* 0x0000001815087812 */ /* 0x000fe200078ec0ff */
[----:B------:R-:W-:Y:S01]  /*1240*/  UISETP.LT.AND UP0, UPT, URZ, UR47, UPT ;  /* 0x0000002fff00728c */ /* 0x000fe2000bf01270 */
[----:B------:R-:W-:Y:S01]  /*1250*/  SHF.R.U32.HI R19, RZ, 0x2, R227 ;  /* 0x00000002ff137819 */ /* 0x000fe200000116e3 */
[----:B------:R-:W-:Y:S01]  /*1260*/  UIMAD UR63, UR22, UR15, UR63 ;  /* 0x0000000f163f72a4 */ /* 0x000fe2000f8e023f */
[----:B------:R-:W-:Y:S01]  /*1270*/  IADD3 R2, P0, PT, R8, UR64, RZ ;  /* 0x0000004008027c10 */ /* 0x000fe2000ff1e0ff */
[----:B------:R-:W1:Y:S01]  /*1280*/  LDCU.128 UR8, c[0x0][0x590] ;  /* 0x0000b200ff0877ac */ /* 0x000e620008000c00 */
[----:B------:R-:W-:Y:S01]  /*1290*/  IMAD.WIDE.U32 R4, R4, UR22, R8 ;  /* 0x0000001604047c25 */ /* 0x000fe2000f8e0008 */
[----:B------:R-:W-:Y:S01]  /*12a0*/  IADD3 R20, PT, PT, R19, 0x40, RZ ;  /* 0x0000004013147810 */ /* 0x000fe20007ffe0ff */
[----:B------:R-:W-:-:S02]  /*12b0*/  USEL UR47, URZ, UR47, !UP0 ;  /* 0x0000002fff2f7287 */ /* 0x000fc4000c000000 */
[----:B------:R-:W-:Y:S01]  /*12c0*/  IMAD.U32 R0, RZ, RZ, UR63 ;  /* 0x0000003fff007e24 */ /* 0x000fe2000f8e00ff */
[----:B------:R-:W-:Y:S01]  /*12d0*/  IADD3 R4, P1, PT, R4, UR56, RZ ;  /* 0x0000003804047c10 */ /* 0x000fe2000ff3e0ff */
[----:B------:R-:W-:Y:S01]  /*12e0*/  IMAD.X R3, RZ, RZ, UR62, P0 ;  /* 0x0000003eff037e24 */ /* 0x000fe200080e06ff */
[----:B------:R-:W-:Y:S02]  /*12f0*/  UISETP.GT.AND UP0, UPT, UR49, UR47, UPT ;  /* 0x0000002f3100728c */ /* 0x000fe4000bf04270 */
[----:B------:R-:W-:Y:S01]  /*1300*/  IADD3.X R5, PT, PT, R5, UR23, R0, P1, !PT ;  /* 0x0000001705057c10 */ /* 0x000fe20008ffe400 */
[----:B------:R-:W-:Y:S01]  /*1310*/  IMAD.U32 R0, RZ, RZ, UR21 ;  /* 0x00000015ff007e24 */ /* 0x000fe2000f8e00ff */
[----:B------:R-:W2:Y:S01]  /*1320*/  LDCU.64 UR62, c[0x0][0x5e8] ;  /* 0x0000bd00ff3e77ac */ /* 0x000ea20008000a00 */
[----:B------:R-:W4:Y:S01]  /*1330*/  LDCU.64 UR20, c[0x0][0x550] ;  /* 0x0000aa00ff1477ac */ /* 0x000f220008000a00 */
[----:B-1----:R-:W-:Y:S01]  /*1340*/  MOV R7, UR8 ;  /* 0x0000000800077c02 */ /* 0x002fe20008000f00 */
[----:B------:R-:W-:-:S04]  /*1350*/  UIMAD UR53, UR53, UR8, URZ ;  /* 0x00000008353572a4 */ /* 0x000fc8000f8e02ff */
[----:B------:R-:W-:Y:S01]  /*1360*/  IMAD.WIDE.U32 R2, R7, UR22, R2 ;  /* 0x0000001607027c25 */ /* 0x000fe2000f8e0002 */
[----:B------:R-:W-:Y:S02]  /*1370*/  UIMAD UR22, UR22, UR9, UR53 ;  /* 0x00000009161672a4 */ /* 0x000fe4000f8e0235 */
[----:B------:R-:W-:Y:S01]  /*1380*/  USHF.L.U32 UR53, UR51, 0x6, URZ ;  /* 0x0000000633357899 */ /* 0x000fe200080006ff */
[----:B------:R-:W-:Y:S01]  /*1390*/  IMAD.WIDE.U32 R6, R6, UR28, R4 ;  /* 0x0000001c06067c25 */ /* 0x000fe2000f8e0004 */
[----:B------:R-:W-:Y:S02]  /*13a0*/  SHF.R.U32.HI R5, RZ, 0x5, R227 ;  /* 0x00000005ff057819 */ /* 0x000fe400000116e3 */
[----:B------:R-:W-:Y:S01]  /*13b0*/  MOV R4, UR10 ;  /* 0x0000000a00047c02 */ /* 0x000fe20008000f00 */
[----:B------:R-:W-:Y:S01]  /*13c0*/  VIADD R3, R3, UR22 ;  /* 0x0000001603037c36 */ /* 0x000fe20008000000 */
[----:B--2---:R-:W-:Y:S01]  /*13d0*/  UIMAD.WIDE UR62, UR58, 0x4, UR62 ;  /* 0x000000043a3e78a5 */ /* 0x004fe2000f8e023e */
[----:B------:R-:W-:-:S02]  /*13e0*/  IMAD R11, R5, UR51, R11 ;  /* 0x00000033050b7c24 */ /* 0x000fc4000f8e020b */
[----:B------:R-:W-:Y:S01]  /*13f0*/  IMAD.WIDE.U32 R4, R4, UR28, R2 ;  /* 0x0000001c04047c25 */ /* 0x000fe2000f8e0002 */
[----:B------:R-:W1:Y:S03]  /*1400*/  LDCU.64 UR22, c[0x0][0x380] ;  /* 0x00007000ff1677ac */ /* 0x000e660008000a00 */
[----:B---3--:R-:W-:-:S04]  /*1410*/  IMAD.WIDE.U32 R2, R14, UR26, RZ ;  /* 0x0000001a0e027c25 */ /* 0x008fc8000f8e00ff */
[----:B------:R-:W-:Y:S01]  /*1420*/  IMAD R7, R0, UR28, R7 ;  /* 0x0000001c00077c24 */ /* 0x000fe2000f8e0207 */
[----:B------:R-:W-:Y:S01]  /*1430*/  SEL R10, R2, RZ, P3 ;  /* 0x000000ff020a7207 */ /* 0x000fe20001800000 */
[----:B------:R-:W-:Y:S01]  /*1440*/  IMAD.U32 R0, RZ, RZ, UR11 ;  /* 0x0000000bff007e24 */ /* 0x000fe2000f8e00ff */
[----:B------:R-:W2:Y:S01]  /*1450*/  LDCU.64 UR10, c[0x0][0x570] ;  /* 0x0000ae00ff0a77ac */ /* 0x000ea20008000a00 */
[----:B------:R-:W-:Y:S01]  /*1460*/  IMAD R2, R15, UR26, R3 ;  /* 0x0000001a0f027c24 */ /* 0x000fe2000f8e0203 */
[----:B------:R-:W-:Y:S01]  /*1470*/  IADD3 R12, P1, P0, R11, UR57, R10 ;  /* 0x000000390b0c7c10 */ /* 0x000fe2000f83e00a */
[----:B------:R-:W-:Y:S01]  /*1480*/  IMAD R3, R0, UR28, R5 ;  /* 0x0000001c00037c24 */ /* 0x000fe2000f8e0205 */
[----:B------:R-:W-:Y:S01]  /*1490*/  SHF.R.S32.HI R5, RZ, 0x1f, R11 ;  /* 0x0000001fff057819 */ /* 0x000fe2000001140b */
[----:B------:R-:W-:Y:S01]  /*14a0*/  IMAD.U32 R10, RZ, RZ, UR53 ;  /* 0x00000035ff0a7e24 */ /* 0x000fe2000f8e00ff */
[----:B------:R-:W-:Y:S01]  /*14b0*/  SEL R0, R2, RZ, P3 ;  /* 0x000000ff02007207 */ /* 0x000fe20001800000 */
[----:B------:R-:W-:Y:S01]  /*14c0*/  IMAD.MOV.U32 R2, RZ, RZ, R4 ;  /* 0x000000ffff027224 */ /* 0x000fe200078e0004 */
[----:B------:R-:W3:Y:S02]  /*14d0*/  LDCU.64 UR56, c[0x0][0x420] ;  /* 0x00008400ff3877ac */ /* 0x000ee40008000a00 */
[----:B------:R-:W-:Y:S01]  /*14e0*/  IADD3.X R11, PT, PT, R5, UR55, R0, P1, P0 ;  /* 0x00000037050b7c10 */ /* 0x000fe20008fe0400 */
[----:B------:R-:W-:Y:S01]  /*14f0*/  IMAD.WIDE.U32 R2, R19, UR8, R2 ;  /* 0x0000000813027c25 */ /* 0x000fe2000f8e0002 */
[----:B------:R-:W-:-:S02]  /*1500*/  IADD3 R0, P0, PT, R12, UR53, RZ ;  /* 0x000000350c007c10 */ /* 0x000fc4000ff1e0ff */
[----:B------:R-:W-:Y:S01]  /*1510*/  LOP3.LUT R12, R8, 0x40, RZ, 0xfc, !PT ;  /* 0x00000040080c7812 */ /* 0x000fe200078efcff */
[C---:B------:R-:W-:Y:S01]  /*1520*/  IMAD.WIDE.U32 R4, R19.reuse, UR14, R6 ;  /* 0x0000000e13047c25 */ /* 0x040fe2000f8e0006 */
[----:B------:R-:W-:Y:S02]  /*1530*/  LEA.HI.X.SX32 R7, R10, R11, 0x1, P0 ;  /* 0x0000000b0a077211 */ /* 0x000fe400000f0eff */
[----:B--2---:R-:W-:Y:S01]  /*1540*/  LEA R248, P0, R0, UR10, 0x2 ;  /* 0x0000000a00f87c11 */ /* 0x004fe2000f8010ff */
[C---:B------:R-:W-:Y:S01]  /*1550*/  IMAD R6, R19.reuse, UR9, R3 ;  /* 0x0000000913067c24 */ /* 0x040fe2000f8e0203 */
[----:B-1----:R-:W-:Y:S01]  /*1560*/  LEA R22, P2, R4, UR22, 0x1 ;  /* 0x0000001604167c11 */ /* 0x002fe2000f8408ff */
[C---:B------:R-:W-:Y:S01]  /*1570*/  IMAD R3, R19.reuse, UR15, R5 ;  /* 0x0000000f13037c24 */ /* 0x040fe2000f8e0205 */
[----:B------:R-:W-:Y:S01]  /*1580*/  LEA.HI.X R249, R0, UR11, R7, 0x2, P0 ;  /* 0x0000000b00f97c11 */ /* 0x000fe200080f1407 */
[----:B------:R-:W-:Y:S01]  /*1590*/  UMOV UR10, UR62 ;  /* 0x0000003e000a7c82 */ /* 0x000fe20008000000 */
[----:B------:R-:W-:Y:S01]  /*15a0*/  IADD3 R14, P0, PT, R19, 0x40, RZ ;  /* 0x00000040130e7810 */ /* 0x000fe20007f1e0ff */
[----:B------:R-:W-:Y:S01]  /*15b0*/  UMOV UR11, UR63 ;  /* 0x0000003f000b7c82 */ /* 0x000fe20008000000 */
[----:B------:R-:W-:Y:S01]  /*15c0*/  LEA.HI.X R23, R4, UR23, R3, 0x1, P2 ;  /* 0x0000001704177c11 */ /* 0x000fe200090f0c03 */
[----:B---3--:R-:W-:Y:S01]  /*15d0*/  UIMAD.WIDE UR56, UR59, 0x4, UR56 ;  /* 0x000000043b3878a5 */ /* 0x008fe2000f8e0238 */
[----:B----4-:R-:W-:Y:S01]  /*15e0*/  LEA R250, P1, R2, UR20, 0x1 ;  /* 0x0000001402fa7c11 */ /* 0x010fe2000f8208ff */
[----:B------:R-:W-:Y:S01]  /*15f0*/  IMAD.X R15, RZ, RZ, RZ, P0 ;  /* 0x000000ffff0f7224 */ /* 0x000fe200000e06ff */
[----:B------:R-:W-:Y:S01]  /*1600*/  LOP3.LUT R11, R8, 0x20, RZ, 0xfc, !PT ;  /* 0x00000020080b7812 */ /* 0x000fe200078efcff */
[----:B------:R1:W-:Y:S01]  /*1610*/  STL.64 [R1], R22 ;  /* 0x0000001601007387 */ /* 0x0003e20000100a00 */
[----:B------:R-:W-:Y:S01]  /*1620*/  LEA.HI.X R251, R2, UR21, R6, 0x1, P1 ;  /* 0x0000001502fb7c11 */ /* 0x000fe200088f0c06 */
[----:B------:R-:W-:Y:S08]  /*1630*/  BRA.U UP0, `(.L_x_613) ;  /* 0x0000000900147547 */ /* 0x000ff0000b800000 */
        /* <DEDUP_REMOVED lines=13> */
.L_x_614:
[----:B------:R-:W2:Y:S01]  /*1710*/  LDCU.64 UR14, c[0x0][0x5c0] ;  /* 0x0000b800ff0e77ac */ /* 0x000ea20008000a00 */
[----:B------:R-:W-:-:S04]  /*1720*/  UIADD3 UR8, UPT, UPT, UR40, UR44, URZ ;  /* 0x0000002c28087290 */ /* 0x000fc8000fffe0ff */
[----:B--2---:R-:W-:Y:S02]  /*1730*/  UIMAD.WIDE.U32 UR18, UR8, UR14, URZ ;  /* 0x0000000e081272a5 */ /* 0x004fe4000f8e00ff */
[----:B------:R-:W-:-:S04]  /*1740*/  UIMAD UR8, UR8, UR15, URZ ;  /* 0x0000000f080872a4 */ /* 0x000fc8000f8e02ff */
[----:B------:R-:W-:-:S06]  /*1750*/  UIADD3 UR8, UPT, UPT, UR19, UR8, URZ ;  /* 0x0000000813087290 */ /* 0x000fcc000fffe0ff */
[----:B------:R-:W-:Y:S02]  /*1760*/  MOV R0, UR8 ;  /* 0x0000000800007c02 */ /* 0x000fe40008000f00 */
.L_x_615:
        /* <DEDUP_REMOVED lines=13> */
.L_x_616:
[----:B------:R-:W2:Y:S01]  /*1840*/  LDCU.64 UR10, c[0x0][0x5c8] ;  /* 0x0000b900ff0a77ac */ /* 0x000ea20008000a00 */
[----:B------:R-:W-:-:S04]  /*1850*/  UIADD3 UR40, UPT, UPT, UR40, UR44, URZ ;  /* 0x0000002c28287290 */ /* 0x000fc8000fffe0ff */
[----:B--2---:R-:W-:Y:S02]  /*1860*/  UIMAD.WIDE.U32 UR16, UR40, UR10, URZ ;  /* 0x0000000a281072a5 */ /* 0x004fe4000f8e00ff */
[----:B------:R-:W-:-:S04]  /*1870*/  UIMAD UR40, UR40, UR11, URZ ;  /* 0x0000000b282872a4 */ /* 0x000fc8000f8e02ff */
[----:B------:R-:W-:-:S06]  /*1880*/  UIADD3 UR40, UPT, UPT, UR17, UR40, URZ ;  /* 0x0000002811287290 */ /* 0x000fcc000fffe0ff */
[----:B------:R-:W-:-:S07]  /*1890*/  MOV R10, UR40 ;  /* 0x00000028000a7c02 */ /* 0x000fce0008000f00 */
.L_x_617:
        /* <DEDUP_REMOVED lines=30> */
.L_x_619:
[----:B------:R-:W-:Y:S05]  /*1a80*/  BSYNC.RECONVERGENT B0 ;  /* 0x0000000000007941 */ /* 0x000fea0003800200 */
.L_x_618:
        /* <DEDUP_REMOVED lines=17> */
.L_x_621:
[----:B------:R-:W-:Y:S05]  /*1ba0*/  BSYNC.RECONVERGENT B0 ;  /* 0x0000000000007941 */ /* 0x000fea0003800200 */
.L_x_620:
        /* <DEDUP_REMOVED lines=27> */
.L_x_623:
[----:B------:R-:W-:Y:S05]  /*1d60*/  BSYNC.RECONVERGENT B0 ;  /* 0x0000000000007941 */ /* 0x000fea0003800200 */
.L_x_622:
        /* <DEDUP_REMOVED lines=18> */
.L_x_613:
        /* <DEDUP_REMOVED lines=50> */
.L_x_627:
[----:B------:R3:W-:Y:S01]  /*21b0*/  STS.128 [R0+0x13000], RZ ;  /* 0x013000ff00007388 */ /* 0x0007e20000000c00 */
[----:B------:R-:W-:Y:S05]  /*21c0*/  BRA `(.L_x_628) ;  /* 0x00000000000c7947 */ /* 0x000fea0003800000 */
.L_x_626:
[----:B------:R2:W-:Y:S04]  /*21d0*/  STS.128 [R0+0xf000], RZ ;  /* 0x00f000ff00007388 */ /* 0x0005e80000000c00 */
[----:B------:R2:W-:Y:S04]  /*21e0*/  STS.128 [R0+0x11000], RZ ;  /* 0x011000ff00007388 */ /* 0x0005e80000000c00 */
[----:B------:R2:W-:Y:S02]  /*21f0*/  STS.128 [R0+0x13000], RZ ;  /* 0x013000ff00007388 */ /* 0x0005e40000000c00 */
.L_x_628:
[----:B------:R-:W-:Y:S05]  /*2200*/  BSYNC.RECONVERGENT B0 ;  /* 0x0000000000007941 */ /* 0x000fea0003800200 */
.L_x_625:
        /* <DEDUP_REMOVED lines=34> */
.L_x_631:
[----:B------:R4:W-:Y:S02]  /*2430*/  STS.128 [R0+0x14000], RZ ;  /* 0x014000ff00007388 */ /* 0x0009e40000000c00 */
.L_x_630:
[----:B------:R-:W-:Y:S05]  /*2440*/  BSYNC.RECONVERGENT B0 ;  /* 0x0000000000007941 */ /* 0x000fea0003800200 */
.L_x_629:
        /* <DEDUP_REMOVED lines=25> */
.L_x_634:
[----:B------:R1:W-:Y:S01]  /*25e0*/  STS.128 [R0+0x8000], RZ ;  /* 0x008000ff00007388 */ /* 0x0003e20000000c00 */
[----:B------:R-:W-:Y:S05]  /*25f0*/  BRA `(.L_x_635) ;  /* 0x00000000000c7947 */ /* 0x000fea0003800000 */
.L_x_633:
[----:B------:R1:W-:Y:S04]  /*2600*/  STS.128 [R0+0x6000], RZ ;  /* 0x006000ff00007388 */ /* 0x0003e80000000c00 */
[----:B------:R1:W-:Y:S04]  /*2610*/  STS.128 [R0+0x7000], RZ ;  /* 0x007000ff00007388 */ /* 0x0003e80000000c00 */
[----:B------:R1:W-:Y:S02]  /*2620*/  STS.128 [R0+0x8000], RZ ;  /* 0x008000ff00007388 */ /* 0x0003e40000000c00 */
.L_x_635:
[----:B------:R-:W-:Y:S05]  /*2630*/  BSYNC.RECONVERGENT B0 ;  /* 0x0000000000007941 */ /* 0x000fea0003800200 */
.L_x_632:
        /* <DEDUP_REMOVED lines=23> */
.L_x_638:
[----:B------:R1:W-:Y:S01]  /*27b0*/  STS.128 [R246+0x2000], RZ ;  /* 0x002000fff6007388 */ /* 0x0003e20000000c00 */
[----:B------:R-:W-:Y:S05]  /*27c0*/  BRA `(.L_x_639) ;  /* 0x00000000000c7947 */ /* 0x000fea0003800000 */
.L_x_637:
[----:B------:R1:W-:Y:S04]  /*27d0*/  STS.128 [R246], RZ ;  /* 0x000000fff6007388 */ /* 0x0003e80000000c00 */
[----:B------:R1:W-:Y:S04]  /*27e0*/  STS.128 [R246+0x1000], RZ ;  /* 0x001000fff6007388 */ /* 0x0003e80000000c00 */
[----:B------:R1:W-:Y:S02]  /*27f0*/  STS.128 [R246+0x2000], RZ ;  /* 0x002000fff6007388 */ /* 0x0003e40000000c00 */
.L_x_639:
[----:B------:R-:W-:Y:S05]  /*2800*/  BSYNC.RECONVERGENT B0 ;  /* 0x0000000000007941 */ /* 0x000fea0003800200 */
.L_x_636:
[----:B------:R-:W-:Y:S01]  /*2810*/  SHF.R.U32.HI R223, RZ, 0x1, R227 ;  /* 0x00000001ffdf7819 */ /* 0x000fe200000116e3 */
[----:B------:R-:W-:Y:S01]  /*2820*/  IMAD.MOV.U32 R6, RZ, RZ, 0x7f800000 ;  /* 0x7f800000ff067424 */ /* 0x000fe200078e00ff */
[----:B------:R-:W-:Y:S01]  /*2830*/  MOV R5, 0x7f800000 ;  /* 0x7f80000000057802 */ /* 0x000fe20000000f00 */
[----:B------:R-:W-:Y:S01]  /*2840*/  IMAD.MOV.U32 R7, RZ, RZ, 0x7f800000 ;  /* 0x7f800000ff077424 */ /* 0x000fe200078e00ff */
[----:B--2-4-:R-:W-:Y:S02]  /*2850*/  LOP3.LUT R2, R223, 0x10, RZ, 0xc0, !PT ;  /* 0x00000010df027812 */ /* 0x014fe400078ec0ff */
[----:B------:R-:W-:Y:S02]  /*2860*/  MOV R10, 0x7f800000 ;  /* 0x7f800000000a7802 */ /* 0x000fe40000000f00 */
[----:B------:R-:W-:-:S04]  /*2870*/  LOP3.LUT R247, R2, 0x7, R19, 0xf8, !PT ;  /* 0x0000000702f77812 */ /* 0x000fc800078ef813 */
[C---:B------:R-:W-:Y:S01]  /*2880*/  LOP3.LUT R3, R247.reuse, 0x20, RZ, 0xfc, !PT ;  /* 0x00000020f7037812 */ /* 0x040fe200078efcff */
[C---:B------:R-:W-:Y:S01]  /*2890*/  VIADD R2, R247.reuse, 0x28 ;  /* 0x00000028f7027836 */ /* 0x040fe20000000000 */
[C---:B------:R-:W-:Y:S01]  /*28a0*/  ISETP.GE.AND P3, PT, R247.reuse, UR9, PT ;  /* 0x00000009f7007c0c */ /* 0x040fe2000bf66270 */
[----:B------:R-:W-:Y:S01]  /*28b0*/  VIADD R4, R247, 0x8 ;  /* 0x00000008f7047836 */ /* 0x000fe20000000000 */
[----:B------:R-:W-:Y:S02]  /*28c0*/  ISETP.GE.AND P1, PT, R3, UR9, PT ;  /* 0x0000000903007c0c */ /* 0x000fe4000bf26270 */
[----:B------:R-:W-:Y:S01]  /*28d0*/  ISETP.GE.AND P0, PT, R2, UR9, PT ;  /* 0x0000000902007c0c */ /* 0x000fe2000bf06270 */
[----:B------:R-:W-:Y:S01]  /*28e0*/  IMAD.MOV.U32 R2, RZ, RZ, 0x4 ;  /* 0x00000004ff027424 */ /* 0x000fe200078e00ff */
[----:B------:R-:W-:Y:S01]  /*28f0*/  ISETP.GE.AND P2, PT, R4, UR9, PT ;  /* 0x0000000904007c0c */ /* 0x000fe2000bf46270 */
[----:B------:R-:W2:Y:S02]  /*2900*/  LDCU.64 UR8, c[0x0][0x3d0] ;  /* 0x00007a00ff0877ac */ /* 0x000ea40008000a00 */
[----:B------:R-:W-:-:S05]  /*2910*/  IMAD.WIDE.U32 R2, R247, R2, UR56 ;  /* 0x00000038f7027e25 */ /* 0x000fca000f8e0002 */
[----:B------:R-:W4:Y:S04]  /*2920*/  @!P3 LDG.E R10, desc[UR38][R2.64] ;  /* 0x00000026020ab981 */ /* 0x000f28000c1e1900 */
[----:B------:R-:W5:Y:S04]  /*2930*/  @!P0 LDG.E R5, desc[UR38][R2.64+0xa0] ;  /* 0x0000a02602058981 */ /* 0x000f68000c1e1900 */
[----:B------:R-:W3:Y:S04]  /*2940*/  @!P1 LDG.E R6, desc[UR38][R2.64+0x80] ;  /* 0x0000802602069981 */ /* 0x000ee8000c1e1900 */
[----:B------:R1:W3:Y:S01]  /*2950*/  @!P2 LDG.E R7, desc[UR38][R2.64+0x20] ;  /* 0x000020260207a981 */ /* 0x0002e2000c1e1900 */
[----:B------:R-:W-:-:S04]  /*2960*/  UIMAD UR5, UR5, UR18, URZ ;  /* 0x00000012050572a4 */ /* 0x000fc8000f8e02ff */
[----:B------:R-:W-:Y:S01]  /*2970*/  UIMAD UR5, UR31, UR19, UR5 ;  /* 0x000000131f0572a4 */ /* 0x000fe2000f8e0205 */
[----:B-1----:R-:W-:-:S04]  /*2980*/  IMAD.U32 R2, RZ, RZ, UR18 ;  /* 0x00000012ff027e24 */ /* 0x002fc8000f8e00ff */
[----:B------:R-:W-:-:S03]  /*2990*/  IMAD.WIDE.U32 R2, R2, UR31, R8 ;  /* 0x0000001f02027c25 */ /* 0x000fc6000f8e0008 */
[----:B------:R-:W-:Y:S01]  /*29a0*/  IADD3 R4, P0, PT, R2, UR48, RZ ;  /* 0x0000003002047c10 */ /* 0x000fe2000ff1e0ff */
[----:B--2---:R-:W-:Y:S01]  /*29b0*/  IMAD R2, R17, UR8, RZ ;  /* 0x0000000811027c24 */ /* 0x004fe2000f8e02ff */
[----:B------:R-:W-:Y:S03]  /*29c0*/  BSSY.RECONVERGENT B0, `(.L_x_640) ;  /* 0x000002a000007945 */ /* 0x000fe60003800200 */
[----:B------:R-:W-:Y:S01]  /*29d0*/  IMAD R2, R13, UR9, R2 ;  /* 0x000000090d027c24 */ /* 0x000fe2000f8e0202 */
[----:B-----5:R1:W-:Y:S04]  /*29e0*/  STL [R1+0x14], R5 ;  /* 0x0000140501007387 */ /* 0x0203e80000100800 */
[----:B----4-:R2:W-:Y:S04]  /*29f0*/  STL [R1+0x20], R10 ;  /* 0x0000200a01007387 */ /* 0x0105e80000100800 */
[----:B---3--:R3:W-:Y:S04]  /*2a00*/  STL [R1+0x18], R6 ;  /* 0x0000180601007387 */ /* 0x0087e80000100800 */
[----:B------:R3:W-:Y:S01]  /*2a10*/  STL [R1+0x1c], R7 ;  /* 0x00001c0701007387 */ /* 0x0007e20000100800 */
[----:B-1----:R-:W-:-:S03]  /*2a20*/  IADD3.X R5, PT, PT, R18, UR5, R3, P0, !PT ;  /* 0x0000000512057c10 */ /* 0x002fc600087fe403 */
[----:B------:R-:W-:-:S05]  /*2a30*/  IMAD.WIDE.U32 R4, R13, UR8, R4 ;  /* 0x000000080d047c25 */ /* 0x000fca000f8e0004 */
[----:B--2---:R-:W-:Y:S01]  /*2a40*/  IADD3 R10, PT, PT, R5, R2, RZ ;  /* 0x00000002050a7210 */ /* 0x004fe20007ffe0ff */
[----:B------:R-:W-:Y:S06]  /*2a50*/  @P5 BRA `(.L_x_641) ;  /* 0x0000000000745947 */ /* 0x000fec0003800000 */
[----:B------:R-:W1:Y:S01]  /*2a60*/  LDCU UR5, c[0x0][0x440] ;  /* 0x00008800ff0577ac */ /* 0x000e620008000800 */
[----:B------:R-:W-:Y:S02]  /*2a70*/  IMAD.MOV.U32 R2, RZ, RZ, R4 ;  /* 0x000000ffff027224 */ /* 0x000fe400078e0004 */
[----:B------:R-:W-:Y:S01]  /*2a80*/  IMAD.MOV.U32 R3, RZ, RZ, R10 ;  /* 0x000000ffff037224 */ /* 0x000fe200078e000a */
[----:B------:R-:W2:Y:S01]  /*2a90*/  LDCU.64 UR8, c[0x0][0x388] ;  /* 0x00007100ff0877ac */ /* 0x000ea20008000a00 */
        /* <DEDUP_REMOVED lines=23> */
.L_x_642:
[----:B------:R4:W-:Y:S01]  /*2c10*/  STS.128 [R0+0xd000], RZ ;  /* 0x00d000ff00007388 */ /* 0x0009e20000000c00 */
[----:B------:R-:W-:Y:S05]  /*2c20*/  BRA `(.L_x_643) ;  /* 0x00000000000c7947 */ /* 0x000fea0003800000 */
.L_x_641:
[----:B------:R1:W-:Y:S04]  /*2c30*/  STS.128 [R0+0x9000], RZ ;  /* 0x009000ff00007388 */ /* 0x0003e80000000c00 */
[----:B------:R1:W-:Y:S04]  /*2c40*/  STS.128 [R0+0xb000], RZ ;  /* 0x00b000ff00007388 */ /* 0x0003e80000000c00 */
[----:B------:R1:W-:Y:S02]  /*2c50*/  STS.128 [R0+0xd000], RZ ;  /* 0x00d000ff00007388 */ /* 0x0003e40000000c00 */
.L_x_643:
[----:B------:R-:W-:Y:S05]  /*2c60*/  BSYNC.RECONVERGENT B0 ;  /* 0x0000000000007941 */ /* 0x000fea0003800200 */
.L_x_640:
[----:B------:R1:W-:Y:S01]  /*2c70*/  @P4 STS.128 [R0+0xa000], RZ ;  /* 0x00a000ff00004388 */ /* 0x0003e20000000c00 */
[----:B------:R-:W-:Y:S03]  /*2c80*/  BSSY.RECONVERGENT B0, `(.L_x_644) ;  /* 0x0000021000007945 */ /* 0x000fe60003800200 */
[----:B------:R1:W-:Y:S04]  /*2c90*/  @P4 STS.128 [R0+0xc000], RZ ;  /* 0x00c000ff00004388 */ /* 0x0003e80000000c00 */
[----:B------:R1:W-:Y:S01]  /*2ca0*/  @P4 STS.128 [R0+0xe000], RZ ;  /* 0x00e000ff00004388 */ /* 0x0003e20000000c00 */
[----:B------:R-:W-:Y:S05]  /*2cb0*/  @P4 BRA `(.L_x_645) ;  /* 0x0000000000744947 */ /* 0x000fea0003800000 */
[----:B------:R-:W5:Y:S01]  /*2cc0*/  LDCU UR5, c[0x0][0x440] ;  /* 0x00008800ff0577ac */ /* 0x000f620008000800 */
[----:B-12---:R-:W-:Y:S02]  /*2cd0*/  IMAD R2, R15, UR18, RZ ;  /* 0x000000120f027c24 */ /* 0x006fe4000f8e02ff */
        /* <DEDUP_REMOVED lines=26> */
.L_x_646:
[----:B------:R2:W-:Y:S02]  /*2e80*/  STS.128 [R0+0xe000], RZ ;  /* 0x00e000ff00007388 */ /* 0x0005e40000000c00 */
.L_x_645:
[----:B------:R-:W-:Y:S05]  /*2e90*/  BSYNC.RECONVERGENT B0 ;  /* 0x0000000000007941 */ /* 0x000fea0003800200 */
.L_x_644:
[----:B------:R-:W0:Y:S01]  /*2ea0*/  LDGDEPBAR ;  /* 0x00000000000079af */ /* 0x000e220000000000 */
[C---:B------:R-:W-:Y:S01]  /*2eb0*/  IMAD.SHL.U32 R5, R227.reuse, 0x20, RZ ;  /* 0x00000020e3057824 */ /* 0x040fe200078e00ff */
[----:B---3--:R-:W-:Y:S01]  /*2ec0*/  SHF.R.U32.HI R7, RZ, 0x4, R227 ;  /* 0x00000004ff077819 */ /* 0x008fe200000116e3 */
[C---:B------:R-:W-:Y:S01]  /*2ed0*/  IMAD.SHL.U32 R6, R227.reuse, 0x4, RZ ;  /* 0x00000004e3067824 */ /* 0x040fe200078e00ff */
[C---:B------:R-:W-:Y:S01]  /*2ee0*/  LOP3.LUT P1, RZ, R227.reuse, 0x4, RZ, 0xc0, !PT ;  /* 0x00000004e3ff7812 */ /* 0x040fe2000782c0ff */
[----:B------:R-:W-:Y:S01]  /*2ef0*/  IMAD.SHL.U32 R4, R227, 0x10, RZ ;  /* 0x00000010e3047824 */ /* 0x000fe200078e00ff */
[----:B-12-4-:R-:W-:Y:S01]  /*2f00*/  LOP3.LUT R0, R5, 0x20, RZ, 0xc0, !PT ;  /* 0x0000002005007812 */ /* 0x016fe200078ec0ff */
[----:B------:R-:W1:Y:S01]  /*2f10*/  LDCU UR19, c[0x0][0x3b0] ;  /* 0x00007600ff1377ac */ /* 0x000e620008000800 */
[----:B------:R-:W-:Y:S01]  /*2f20*/  LOP3.LUT R6, R6, 0x18, RZ, 0xc0, !PT ;  /* 0x0000001806067812 */ /* 0x000fe200078ec0ff */
[----:B------:R-:W-:Y:S01]  /*2f30*/  IMAD.MOV.U32 R226, RZ, RZ, 0x20 ;  /* 0x00000020ffe27424 */ /* 0x000fe200078e00ff */
[--C-:B------:R-:W-:Y:S01]  /*2f40*/  LOP3.LUT R0, R0, 0x3c00, R4.reuse, 0xf8, !PT ;  /* 0x00003c0000007812 */ /* 0x100fe200078ef804 */
[----:B------:R-:W2:Y:S01]  /*2f50*/  LDCU UR20, c[0x0][0x590] ;  /* 0x0000b200ff1477ac */ /* 0x000ea20008000800 */
[----:B------:R-:W-:Y:S01]  /*2f60*/  LOP3.LUT R3, R6, 0xc0, R5, 0xf8, !PT ;  /* 0x000000c006037812 */ /* 0x000fe200078ef805 */
[----:B------:R-:W-:Y:S01]  /*2f70*/  IMAD.MOV.U32 R225, RZ, RZ, 0x20 ;  /* 0x00000020ffe17424 */ /* 0x000fe200078e00ff */
[----:B------:R-:W-:Y:S01]  /*2f80*/  LOP3.LUT R0, R0, 0x100, R4, 0xf8, !PT ;  /* 0x0000010000007812 */ /* 0x000fe200078ef804 */
[----:B------:R-:W-:Y:S01]  /*2f90*/  UIADD3 UR18, UPT, UPT, UR37, UR50, URZ ;  /* 0x0000003225127290 */ /* 0x000fe2000fffe0ff */
[----:B------:R-:W-:Y:S01]  /*2fa0*/  LOP3.LUT R2, R3, 0x8, R227, 0x78, !PT ;  /* 0x0000000803027812 */ /* 0x000fe200078e78e3 */
[----:B------:R-:W-:Y:S01]  /*2fb0*/  IMAD.MOV.U32 R252, RZ, RZ, R246 ;  /* 0x000000fffffc7224 */ /* 0x000fe200078e00f6 */
[----:B------:R-:W-:Y:S01]  /*2fc0*/  LOP3.LUT R7, R7, 0x8, RZ, 0xc0, !PT ;  /* 0x0000000807077812 */ /* 0x000fe200078ec0ff */
[----:B------:R-:W-:Y:S01]  /*2fd0*/  UIADD3 UR18, UPT, UPT, -UR18, UR31, UR46 ;  /* 0x0000001f12127290 */ /* 0x000fe2000fffe12e */
[----:B------:R-:W-:-:S02]  /*2fe0*/  LOP3.LUT R0, R0, R2, RZ, 0xfc, !PT ;  /* 0x0000000200007212 */ /* 0x000fc400078efcff */
[----:B------:R-:W-:Y:S02]  /*2ff0*/  CS2R R126, SRZ ;  /* 0x00000000007e7805 */ /* 0x000fe4000001ff00 */
[----:B------:R-:W-:Y:S02]  /*3000*/  LOP3.LUT R2, R7, 0x10, R227, 0xf8, !PT ;  /* 0x0000001007027812 */ /* 0x000fe400078ef8e3 */
[----:B------:R-:W-:Y:S01]  /*3010*/  CS2R R124, SRZ ;  /* 0x00000000007c7805 */ /* 0x000fe2000001ff00 */
[----:B------:R-:W-:-:S04]  /*3020*/  DEPBAR.LE SB0, 0x1 ;  /* 0x000080400000791a */ /* 0x000fc80000000000 */
[----:B------:R-:W-:Y:S02]  /*3030*/  LOP3.LUT R2, R2, 0xc0, R5, 0xf8, !PT ;  /* 0x000000c002027812 */ /* 0x000fe400078ef805 */
[----:B------:R-:W-:Y:S02]  /*3040*/  CS2R R130, SRZ ;  /* 0x0000000000827805 */ /* 0x000fe4000001ff00 */
[----:B------:R-:W-:Y:S01]  /*3050*/  LEA R222, R0, UR6, 0x1 ;  /* 0x0000000600de7c11 */ /* 0x000fe2000f8e08ff */
[----:B------:R-:W-:Y:S01]  /*3060*/  BAR.SYNC.DEFER_BLOCKING 0x0 ;  /* 0x0000000000007b1d */ /* 0x000fe20000010000 */
[----:B------:R-:W-:Y:S02]  /*3070*/  LOP3.LUT R0, R2, R6, RZ, 0x3c, !PT ;  /* 0x0000000602007212 */ /* 0x000fe400078e3cff */
[----:B------:R-:W-:Y:S02]  /*3080*/  CS2R R128, SRZ ;  /* 0x0000000000807805 */ /* 0x000fe4000001ff00 */
[----:B------:R-:W-:Y:S01]  /*3090*/  LOP3.LUT R2, R3, 0x8, R223, 0x78, !PT ;  /* 0x0000000803027812 */ /* 0x000fe200078e78df */
[C---:B------:R-:W-:Y:S01]  /*30a0*/  VIADD R3, R222.reuse, 0xf000 ;  /* 0x0000f000de037836 */ /* 0x040fe20000000000 */
[----:B------:R-:W-:Y:S01]  /*30b0*/  LOP3.LUT R7, R5, 0x120, RZ, 0xc0, !PT ;  /* 0x0000012005077812 */ /* 0x000fe200078ec0ff */
[----:B------:R-:W-:Y:S01]  /*30c0*/  VIADD R216, R222, 0xf020 ;  /* 0x0000f020ded87836 */ /* 0x000fe20000000000 */
[----:B------:R-:W-:Y:S01]  /*30d0*/  LOP3.LUT R0, R0, 0x120, R5, 0xf8, !PT ;  /* 0x0000012000007812 */ /* 0x000fe200078ef805 */
[----:B------:R-:W-:Y:S01]  /*30e0*/  @P1 VIADD R216, R3, 0xffffffe0 ;  /* 0xffffffe003d81836 */ /* 0x000fe20000000000 */
[----:B------:R-:W-:-:S02]  /*30f0*/  LOP3.LUT R4, R7, 0x200, R4, 0xf8, !PT ;  /* 0x0000020007047812 */ /* 0x000fc400078ef804 */
[----:B------:R-:W-:Y:S02]  /*3100*/  CS2R R122, SRZ ;  /* 0x00000000007a7805 */ /* 0x000fe4000001ff00 */
[----:B------:R-:W-:Y:S02]  /*3110*/  LEA R220, R0, UR6, 0x1 ;  /* 0x0000000600dc7c11 */ /* 0x000fe4000f8e08ff */
[----:B------:R-:W-:Y:S02]  /*3120*/  CS2R R120, SRZ ;  /* 0x0000000000787805 */ /* 0x000fe4000001ff00 */
[----:B------:R-:W-:Y:S02]  /*3130*/  LOP3.LUT R2, R4, R2, RZ, 0xfc, !PT ;  /* 0x0000000204027212 */ /* 0x000fe400078efcff */
[----:B------:R-:W-:Y:S02]  /*3140*/  CS2R R118, SRZ ;  /* 0x0000000000767805 */ /* 0x000fe4000001ff00 */
[----:B------:R-:W-:-:S02]  /*3150*/  SEL R226, R226, 0xffffffe0, !P1 ;  /* 0xffffffe0e2e27807 */ /* 0x000fc40004800000 */
[----:B------:R-:W-:Y:S02]  /*3160*/  CS2R R116, SRZ ;  /* 0x0000000000747805 */ /* 0x000fe4000001ff00 */
[----:B------:R-:W-:Y:S02]  /*3170*/  LEA R221, R2, UR6, 0x1 ;  /* 0x0000000602dd7c11 */ /* 0x000fe4000f8e08ff */
[----:B------:R-:W-:Y:S02]  /*3180*/  CS2R R110, SRZ ;  /* 0x00000000006e7805 */ /* 0x000fe4000001ff00 */
[----:B------:R-:W-:Y:S02]  /*3190*/  LOP3.LUT P0, RZ, R227, 0x2, RZ, 0xc0, !PT ;  /* 0x00000002e3ff7812 */ /* 0x000fe4000780c0ff */
[----:B------:R-:W-:Y:S02]  /*31a0*/  CS2R R108, SRZ ;  /* 0x00000000006c7805 */ /* 0x000fe4000001ff00 */
[----:B------:R-:W-:-:S02]  /*31b0*/  CS2R R114, SRZ ;  /* 0x0000000000727805 */ /* 0x000fc4000001ff00 */
[----:B------:R-:W-:Y:S02]  /*31c0*/  CS2R R112, SRZ ;  /* 0x0000000000707805 */ /* 0x000fe4000001ff00 */
[----:B------:R-:W-:Y:S01]  /*31d0*/  CS2R R106, SRZ ;  /* 0x00000000006a7805 */ /* 0x000fe2000001ff00 */
[----:B------:R3:W4:Y:S01]  /*31e0*/  LDSM.16.M88.4 R180, [R216] ;  /* 0x00000000d8b4783b */ /* 0x0007220000000200 */
        /* <DEDUP_REMOVED lines=27> */
[----:B------:R3:W2:Y:S01]  /*33a0*/  LDSM.16.M88.4 R188, [R222+0x11000] ;  /* 0x01100000debc783b */ /* 0x0006a20000000200 */
[----:B------:R-:W-:-:S02]  /*33b0*/  CS2R R66, SRZ ;  /* 0x0000000000427805 */ /* 0x000fc4000001ff00 */
[----:B------:R-:W-:Y:S02]  /*33c0*/  CS2R R64, SRZ ;  /* 0x0000000000407805 */ /* 0x000fe4000001ff00 */
[----:B------:R-:W-:Y:S01]  /*33d0*/  CS2R R58, SRZ ;  /* 0x00000000003a7805 */ /* 0x000fe2000001ff00 */
[----:B------:R3:W3:Y:S01]  /*33e0*/  LDSM.16.M88.4 R192, [R222+0x11400] ;  /* 0x01140000dec0783b */ /* 0x0006e20000000200 */
[----:B------:R-:W-:Y:S02]  /*33f0*/  CS2R R56, SRZ ;  /* 0x0000000000387805 */ /* 0x000fe4000001ff00 */
[----:B------:R-:W-:Y:S02]  /*3400*/  CS2R R54, SRZ ;  /* 0x0000000000367805 */ /* 0x000fe4000001ff00 */
[----:B------:R-:W-:Y:S01]  /*3410*/  CS2R R52, SRZ ;  /* 0x0000000000347805 */ /* 0x000fe2000001ff00 */
[----:B------:R1:W3:Y:S01]  /*3420*/  LDSM.16.M88.4 R204, [R222+0x13000] ;  /* 0x01300000decc783b */ /* 0x0002e20000000200 */
[----:B------:R-:W-:-:S02]  /*3430*/  CS2R R46, SRZ ;  /* 0x00000000002e7805 */ /* 0x000fc4000001ff00 */
[----:B------:R-:W-:Y:S02]  /*3440*/  CS2R R44, SRZ ;  /* 0x00000000002c7805 */ /* 0x000fe4000001ff00 */
[----:B------:R-:W-:Y:S01]  /*3450*/  CS2R R50, SRZ ;  /* 0x0000000000327805 */ /* 0x000fe2000001ff00 */
[----:B------:R2:W3:Y:S01]  /*3460*/  LDSM.16.M88.4 R208, [R222+0x13400] ;  /* 0x01340000ded0783b */ /* 0x0004e20000000200 */
[----:B------:R-:W-:Y:S02]  /*3470*/  CS2R R48, SRZ ;  /* 0x0000000000307805 */ /* 0x000fe4000001ff00 */
[----:B------:R-:W-:Y:S02]  /*3480*/  CS2R R42, SRZ ;  /* 0x00000000002a7805 */ /* 0x000fe4000001ff00 */
[----:B------:R-:W-:Y:S01]  /*3490*/  CS2R R40, SRZ ;  /* 0x0000000000287805 */ /* 0x000fe2000001ff00 */
[----:B------:R-:W3:Y:S01]  /*34a0*/  LDSM.16.M88.4 R216, [R216+0x4400] ;  /* 0x00440000d8d8783b */ /* 0x000ee20000000200 */
[----:B------:R-:W-:-:S02]  /*34b0*/  CS2R R38, SRZ ;  /* 0x0000000000267805 */ /* 0x000fc4000001ff00 */
[----:B------:R-:W-:Y:S01]  /*34c0*/  CS2R R36, SRZ ;  /* 0x0000000000247805 */ /* 0x000fe2000001ff00 */
[----:B------:R-:W-:Y:S01]  /*34d0*/  VIADD R221, R221, UR14 ;  /* 0x0000000edddd7c36 */ /* 0x000fe20008000000 */
[----:B------:R-:W-:Y:S01]  /*34e0*/  SEL R225, R225, 0xffffffe0, !P0 ;  /* 0xffffffe0e1e17807 */ /* 0x000fe20004000000 */
[----:B------:R-:W-:Y:S01]  /*34f0*/  VIADD R220, R220, UR14 ;  /* 0x0000000edcdc7c36 */ /* 0x000fe20008000000 */
[----:B------:R-:W-:Y:S01]  /*3500*/  USHF.L.U32 UR51, UR51, 0x3, URZ ;  /* 0x0000000333337899 */ /* 0x000fe200080006ff */
[----:B------:R-:W-:Y:S01]  /*3510*/  IMAD.IADD R224, R222, 0x1, R226 ;  /* 0x00000001dee07824 */ /* 0x000fe200078e02e2 */
[----:B------:R-:W3:Y:S01]  /*3520*/  LDCU UR5, c[0x0][0x440] ;  /* 0x00008800ff0577ac */ /* 0x000ee20008000800 */
[----:B------:R-:W3:Y:S01]  /*3530*/  LDCU UR15, c[0x0][0x504] ;  /* 0x0000a080ff0f77ac */ /* 0x000ee20008000800 */
[----:B------:R-:W3:Y:S01]  /*3540*/  LDCU UR9, c[0x0][0x508] ;  /* 0x0000a100ff0977ac */ /* 0x000ee20008000800 */
[----:B------:R-:W3:Y:S01]  /*3550*/  LDCU UR8, c[0x0][0x3e0] ;  /* 0x00007c00ff0877ac */ /* 0x000ee20008000800 */
[----:B------:R-:W3:Y:S01]  /*3560*/  LDCU UR17, c[0x0][0x50c] ;  /* 0x0000a180ff1177ac */ /* 0x000ee20008000800 */
[----:B------:R-:W3:Y:S01]  /*3570*/  LDCU UR16, c[0x0][0x45c] ;  /* 0x00008b80ff1077ac */ /* 0x000ee20008000800 */
[----:B-1----:R-:W-:-:S02]  /*3580*/  USHF.L.U32 UR19, UR19, 0x6, URZ ;  /* 0x0000000613137899 */ /* 0x002fc400080006ff */
[----:B--2---:R-:W-:Y:S02]  /*3590*/  USHF.L.U32 UR20, UR20, 0x6, URZ ;  /* 0x0000000614147899 */ /* 0x004fe400080006ff */
[----:B----4-:R-:W-:-:S12]  /*35a0*/  UIADD3 UR18, UPT, UPT, UR18, 0x80, URZ ;  /* 0x0000008012127890 */ /* 0x010fd8000fffe0ff */
.L_x_651:
[----:B------:R-:W0:Y:S01]  /*35b0*/  LDGDEPBAR ;  /* 0x00000000000079af */ /* 0x000e220000000000 */
[----:B------:R-:W-:Y:S01]  /*35c0*/  IADD3 R0, PT, PT, R221, R226, RZ ;  /* 0x000000e2dd007210 */ /* 0x000fe20007ffe0ff */
[----:B------:R-:W-:Y:S01]  /*35d0*/  USHF.L.U32 UR14, UR52, 0x6, URZ ;  /* 0x00000006340e7899 */ /* 0x000fe200080006ff */
[----:B------:R-:W-:Y:S02]  /*35e0*/  MOV R2, UR10 ;  /* 0x0000000a00027c02 */ /* 0x000fe40008000f00 */
[----:B------:R-:W-:Y:S01]  /*35f0*/  MOV R3, UR11 ;  /* 0x0000000b00037c02 */ /* 0x000fe20008000f00 */
[----:B------:R-:W-:Y:S01]  /*3600*/  UISETP.GE.AND UP0, UPT, UR14, UR18, UPT ;  /* 0x000000120e00728c */ /* 0x000fe2000bf06270 */
[C---:B------:R-:W-:Y:S04]  /*3610*/  LEA R2, P0, R247.reuse, R2, 0x2 ;  /* 0x00000002f7027211 */ /* 0x040fe800078010ff */
[----:B------:R-:W-:Y:S01]  /*3620*/  LEA.HI.X R3, R247, R3, RZ, 0x2, P0 ;  /* 0x00000003f7037211 */ /* 0x000fe200000f14ff */
[----:B------:R-:W-:Y:S04]  /*3630*/  DEPBAR.LE SB0, 0x0 ;  /* 0x000080000000791a */ /* 0x000fe80000000000 */
[----:B------:R-:W-:Y:S06]  /*3640*/  BAR.SYNC.DEFER_BLOCKING 0x0 ;  /* 0x0000000000007b1d */ /* 0x000fec0000010000 */
[----:B------:R-:W-:Y:S08]  /*3650*/  LDSM.16.M88.4 R32, [R221] ;  /* 0x00000000dd20783b */ /* 0x000ff00000000200 */
[----:B------:R-:W1:Y:S08]  /*3660*/  LDSM.16.M88.4 R16, [R222+0x9000] ;  /* 0x00900000de10783b */ /* 0x000e700000000200 */
[----:B------:R-:W2:Y:S08]  /*3670*/  LDSM.16.M88.4 R28, [R221+0x800] ;  /* 0x00080000dd1c783b */ /* 0x000eb00000000200 */
[----:B------:R-:W4:Y:S08]  /*3680*/  LDSM.16.M88.4 R132, [R222+0x9400] ;  /* 0x00940000de84783b */ /* 0x000f300000000200 */
[----:B------:R-:W-:Y:S08]  /*3690*/  LDSM.16.M88.4 R136, [R0] ;  /* 0x000000000088783b */ /* 0x000ff00000000200 */
[----:B------:R-:W3:Y:S01]  /*36a0*/  LDSM.16.M88.4 R140, [R224+0x9000] ;  /* 0x00900000e08c783b */ /* 0x000ee20000000200 */
        /* <DEDUP_REMOVED lines=16> */
[-C--:B---3--:R-:W-:Y:S07]  /*37b0*/  HMMA.16816.F32.BF16 R4, R136, R140.reuse, R4 ;  /* 0x0000008c8804723c */ /* 0x088fee0000041804 */
[----:B------:R3:W5:Y:S04]  /*37c0*/  LDG.E R230, desc[UR38][R2.64] ;  /* 0x0000002602e67981 */ /* 0x000768000c1e1900 */
[----:B------:R3:W5:Y:S01]  /*37d0*/  LDG.E R231, desc[UR38][R2.64+0x20] ;  /* 0x0000202602e77981 */ /* 0x000762000c1e1900 */
[C---:B-1----:R-:W-:Y:S03]  /*37e0*/  HMMA.16816.F32.BF16 R8, R144.reuse, R140, R8 ;  /* 0x0000008c9008723c */ /* 0x042fe60000041808 */
[----:B------:R3:W5:Y:S04]  /*37f0*/  LDG.E R229, desc[UR38][R2.64+0x80] ;  /* 0x0000802602e57981 */ /* 0x000768000c1e1900 */
[----:B------:R3:W5:Y:S01]  /*3800*/  LDG.E R228, desc[UR38][R2.64+0xa0] ;  /* 0x0000a02602e47981 */ /* 0x000762000c1e1900 */
        /* <DEDUP_REMOVED lines=21> */
[-C--:B-1----:R-:W-:Y:S01]  /*3960*/  HMMA.16816.F32.BF16 R4, R140, R164.reuse, R4 ;  /* 0x000000a48c04723c */ /* 0x082fe20000041804 */
[----:B------:R-:W1:Y:S07]  /*3970*/  LDSM.16.M88.4 R152, [R222+0xd400] ;  /* 0x00d40000de98783b */ /* 0x000e6e0000000200 */
[C---:B--2---:R-:W-:Y:S08]  /*3980*/  HMMA.16816.F32.BF16 R8, R136.reuse, R164, R8 ;  /* 0x000000a48808723c */ /* 0x044ff00000041808 */
[-C--:B------:R-:W-:Y:S08]  /*3990*/  HMMA.16816.F32.BF16 R12, R136, R166.reuse, R12 ;  /* 0x000000a6880c723c */ /* 0x080ff0000004180c */
[C---:B------:R-:W-:Y:S08]  /*39a0*/  HMMA.16816.F32.BF16 R16, R140.reuse, R166, R16 ;  /* 0x000000a68c10723c */ /* 0x040ff00000041810 */
[-C--:B------:R-:W-:Y:S08]  /*39b0*/  HMMA.16816.F32.BF16 R20, R140, R144.reuse, R20 ;  /* 0x000000908c14723c */ /* 0x080ff00000041814 */
[C---:B------:R-:W-:Y:S08]  /*39c0*/  HMMA.16816.F32.BF16 R24, R136.reuse, R144, R24 ;  /* 0x000000908818723c */ /* 0x040ff00000041818 */
[-C--:B------:R-:W-:Y:S01]  /*39d0*/  HMMA.16816.F32.BF16 R28, R136, R146.reuse, R28 ;  /* 0x00000092881c723c */ /* 0x080fe2000004181c */
[----:B------:R-:W2:Y:S07]  /*39e0*/  LDSM.16.M88.4 R136, [R0+0x2800] ;  /* 0x002800000088783b */ /* 0x000eae0000000200 */
[----:B------:R-:W-:Y:S08]  /*39f0*/  HMMA.16816.F32.BF16 R32, R140, R146, R32 ;  /* 0x000000928c20723c */ /* 0x000ff00000041820 */
[-C--:B---3--:R-:W-:Y:S08]  /*3a00*/  HMMA.16816.F32.BF16 R4, R148, R168.reuse, R4 ;  /* 0x000000a89404723c */ /* 0x088ff00000041804 */
[C---:B----4-:R-:W-:Y:S08]  /*3a10*/  HMMA.16816.F32.BF16 R8, R132.reuse, R168, R8 ;  /* 0x000000a88408723c */ /* 0x050ff00000041808 */
[-C--:B------:R-:W-:Y:S08]  /*3a20*/  HMMA.16816.F32.BF16 R12, R132, R170.reuse, R12 ;  /* 0x000000aa840c723c */ /* 0x080ff0000004180c */
[C---:B------:R-:W-:Y:S08]  /*3a30*/  HMMA.16816.F32.BF16 R16, R148.reuse, R170, R16 ;  /* 0x000000aa9410723c */ /* 0x040ff00000041810 */
[-C--:B-1----:R-:W-:Y:S08]  /*3a40*/  HMMA.16816.F32.BF16 R20, R148, R152.reuse, R20 ;  /* 0x000000989414723c */ /* 0x082ff00000041814 */
[C---:B------:R-:W-:Y:S08]  /*3a50*/  HMMA.16816.F32.BF16 R24, R132.reuse, R152, R24 ;  /* 0x000000988418723c */ /* 0x040ff00000041818 */
[-C--:B------:R-:W-:Y:S08]  /*3a60*/  HMMA.16816.F32.BF16 R28, R132, R154.reuse, R28 ;  /* 0x0000009a841c723c */ /* 0x080ff0000004181c */
[----:B------:R-:W-:Y:S08]  /*3a70*/  HMMA.16816.F32.BF16 R32, R148, R154, R32 ;  /* 0x0000009a9420723c */ /* 0x000ff00000041820 */
[-C--:B------:R-:W-:Y:S08]  /*3a80*/  HMMA.16816.F32.BF16 R4, R156, R160.reuse, R4 ;  /* 0x000000a09c04723c */ /* 0x080ff00000041804 */
[C---:B--2---:R-:W-:Y:S08]  /*3a90*/  HMMA.16816.F32.BF16 R8, R136.reuse, R160, R8 ;  /* 0x000000a08808723c */ /* 0x044ff00000041808 */
        /* <DEDUP_REMOVED lines=16> */
[----:B------:R-:W3:Y:S01]  /*3ba0*/  MUFU.TANH R144, R6 ;  /* 0x0000000600907308 */ /* 0x000ee20000002400 */
[----:B------:R-:W-:Y:S01]  /*3bb0*/  FMUL.FTZ R16, R16, UR17 ;  /* 0x0000001110107c20 */ /* 0x000fe20008410000 */
[----:B------:R-:W-:Y:S01]  /*3bc0*/  FMUL.FTZ R17, R17, UR17 ;  /* 0x0000001111117c20 */ /* 0x000fe20008410000 */
[----:B------:R-:W-:Y:S01]  /*3bd0*/  FMUL.FTZ R18, R18, UR17 ;  /* 0x0000001112127c20 */ /* 0x000fe20008410000 */
[----:B------:R-:W-:Y:S06]  /*3be0*/  FMUL.FTZ R19, R19, UR17 ;  /* 0x0000001113137c20 */ /* 0x000fec0008410000 */
[----:B------:R4:W1:Y:S10]  /*3bf0*/  MUFU.TANH R143, R7 ;  /* 0x00000007008f7308 */ /* 0x0008740000002400 */
[----:B------:R1:W1:Y:S10]  /*3c00*/  MUFU.TANH R151, R8 ;  /* 0x0000000800977308 */ /* 0x0002740000002400 */
[----:B------:R1:W1:Y:S01]  /*3c10*/  MUFU.TANH R150, R9 ;  /* 0x0000000900967308 */ /* 0x0002620000002400 */
[----:B----4-:R-:W4:Y:S09]  /*3c20*/  LDSM.16.M88.4 R4, [R224+0xd400] ;  /* 0x00d40000e004783b */ /* 0x010f320000000200 */
[----:B------:R1:W1:Y:S10]  /*3c30*/  MUFU.TANH R147, R10 ;  /* 0x0000000a00937308 */ /* 0x0002740000002400 */
[----:B------:R1:W1:Y:S10]  /*3c40*/  MUFU.TANH R146, R11 ;  /* 0x0000000b00927308 */ /* 0x0002740000002400 */
[----:B------:R1:W1:Y:S10]  /*3c50*/  MUFU.TANH R160, R12 ;  /* 0x0000000c00a07308 */ /* 0x0002740000002400 */
[----:B------:R1:W1:Y:S10]  /*3c60*/  MUFU.TANH R155, R13 ;  /* 0x0000000d009b7308 */ /* 0x0002740000002400 */
[----:B------:R1:W1:Y:S01]  /*3c70*/  MUFU.TANH R154, R14 ;  /* 0x0000000e009a7308 */ /* 0x0002620000002400 */
[-C--:B----4-:R-:W-:Y:S09]  /*3c80*/  HMMA.16816.F32.BF16 R20, R156, R4.reuse, R20 ;  /* 0x000000049c14723c */ /* 0x090ff20000041814 */
[----:B------:R4:W1:Y:S01]  /*3c90*/  MUFU.TANH R153, R15 ;  /* 0x0000000f00997308 */ /* 0x0008620000002400 */
[C---:B------:R-:W-:Y:S09]  /*3ca0*/  HMMA.16816.F32.BF16 R24, R136.reuse, R4, R24 ;  /* 0x000000048818723c */ /* 0x040ff20000041818 */
[----:B------:R4:W1:Y:S01]  /*3cb0*/  MUFU.TANH R167, R16 ;  /* 0x0000001000a77308 */ /* 0x0008620000002400 */
[-C--:B------:R-:W-:Y:S03]  /*3cc0*/  HMMA.16816.F32.BF16 R28, R136, R6.reuse, R28 ;  /* 0x00000006881c723c */ /* 0x080fe6000004181c */
[----:B------:R-:W-:Y:S01]  /*3cd0*/  FMUL.FTZ R20, R20, UR17 ;  /* 0x0000001114147c20 */ /* 0x000fe20008410000 */
[----:B------:R-:W-:Y:S01]  /*3ce0*/  FMUL.FTZ R21, R21, UR17 ;  /* 0x0000001115157c20 */ /* 0x000fe20008410000 */
[----:B------:R-:W-:Y:S01]  /*3cf0*/  FMUL.FTZ R22, R22, UR17 ;  /* 0x0000001116167c20 */ /* 0x000fe20008410000 */
[----:B------:R-:W-:Y:S03]  /*3d00*/  FMUL.FTZ R23, R23, UR17 ;  /* 0x0000001117177c20 */ /* 0x000fe60008410000 */
[----:B------:R4:W1:Y:S01]  /*3d10*/  MUFU.TANH R166, R17 ;  /* 0x0000001100a67308 */ /* 0x0008620000002400 */
[----:B------:R-:W-:Y:S04]  /*3d20*/  HMMA.16816.F32.BF16 R32, R156, R6, R32 ;  /* 0x000000069c20723c */ /* 0x000fe80000041820 */
[----:B------:R-:W-:Y:S01]  /*3d30*/  FMUL.FTZ R24, R24, UR17 ;  /* 0x0000001118187c20 */ /* 0x000fe20008410000 */
[----:B------:R-:W-:Y:S01]  /*3d40*/  FMUL.FTZ R25, R25, UR17 ;  /* 0x0000001119197c20 */ /* 0x000fe20008410000 */
[----:B------:R-:W-:Y:S03]  /*3d50*/  FMUL.FTZ R26, R26, UR17 ;  /* 0x000000111a1a7c20 */ /* 0x000fe60008410000 */
[----:B------:R4:W1:Y:S01]  /*3d60*/  MUFU.TANH R162, R18 ;  /* 0x0000001200a27308 */ /* 0x0008620000002400 */
[----:B------:R-:W-:Y:S01]  /*3d70*/  FMUL.FTZ R27, R27, UR17 ;  /* 0x000000111b1b7c20 */ /* 0x000fe20008410000 */
[----:B------:R-:W-:Y:S01]  /*3d80*/  FMUL.FTZ R28, R28, UR17 ;  /* 0x000000111c1c7c20 */ /* 0x000fe20008410000 */
[----:B------:R-:W-:Y:S01]  /*3d90*/  FMUL.FTZ R29, R29, UR17 ;  /* 0x000000111d1d7c20 */ /* 0x000fe20008410000 */
[----:B------:R-:W-:Y:S01]  /*3da0*/  FMUL.FTZ R30, R30, UR17 ;  /* 0x000000111e1e7c20 */ /* 0x000fe20008410000 */
[----:B------:R-:W-:Y:S05]  /*3db0*/  FMUL.FTZ R31, R31, UR17 ;  /* 0x000000111f1f7c20 */ /* 0x000fea0008410000 */
[----:B------:R4:W1:Y:S01]  /*3dc0*/  MUFU.TANH R161, R19 ;  /* 0x0000001300a17308 */ /* 0x0008620000002400 */
[----:B------:R-:W-:Y:S01]  /*3dd0*/  FMUL.FTZ R32, R32, UR17 ;  /* 0x0000001120207c20 */ /* 0x000fe20008410000 */
[----:B------:R-:W-:Y:S01]  /*3de0*/  FMUL.FTZ R33, R33, UR17 ;  /* 0x0000001121217c20 */ /* 0x000fe20008410000 */
[----:B------:R-:W-:Y:S01]  /*3df0*/  FMUL.FTZ R34, R34, UR17 ;  /* 0x0000001122227c20 */ /* 0x000fe20008410000 */
[----:B------:R-:W-:Y:S06]  /*3e00*/  FMUL.FTZ R35, R35, UR17 ;  /* 0x0000001123237c20 */ /* 0x000fec0008410000 */
[----:B------:R4:W1:Y:S10]  /*3e10*/  MUFU.TANH R171, R20 ;  /* 0x0000001400ab7308 */ /* 0x0008740000002400 */
        /* <DEDUP_REMOVED lines=14> */
[----:B------:R4:W1:Y:S01]  /*3f00*/  MUFU.TANH R236, R35 ;  /* 0x0000002300ec7308 */ /* 0x0008620000002400 */
[----:B--23--:R-:W-:Y:S05]  /*3f10*/  BRA.U !UP0, `(.L_x_647) ;  /* 0x0000000108ac7547 */ /* 0x00cfea000b800000 */
[----:B-1----:R-:W-:Y:S01]  /*3f20*/  MOV R12, R156 ;  /* 0x0000009c000c7202 */ /* 0x002fe20000000f00 */
[----:B------:R-:W-:Y:S01]  /*3f30*/  USHF.L.U32 UR21, UR41, 0x7, URZ ;  /* 0x0000000729157899 */ /* 0x000fe200080006ff */
[----:B------:R-:W-:Y:S01]  /*3f40*/  MOV R10, R158 ;  /* 0x0000009e000a7202 */ /* 0x000fe20000000f00 */
[----:B------:R-:W-:Y:S01]  /*3f50*/  IMAD.MOV.U32 R11, RZ, RZ, R157 ;  /* 0x000000ffff0b7224 */ /* 0x000fe200078e009d */
[----:B----4-:R-:W-:Y:S01]  /*3f60*/  MOV R28, R236 ;  /* 0x000000ec001c7202 */ /* 0x010fe20000000f00 */
[----:B------:R-:W-:Y:S01]  /*3f70*/  IMAD.MOV.U32 R13, RZ, RZ, R159 ;  /* 0x000000ffff0d7224 */ /* 0x000fe200078e009f */
[----:B------:R-:W-:Y:S01]  /*3f80*/  MOV R32, R238 ;  /* 0x000000ee00207202 */ /* 0x000fe20000000f00 */
        /* <DEDUP_REMOVED lines=19> */
[----:B------:R-:W-:Y:S01]  /*40c0*/  UIADD3 UR21, UPT, UPT, UR21, 0x80, URZ ;  /* 0x0000008015157890 */ /* 0x000fe2000fffe0ff */
[----:B------:R-:W-:Y:S01]  /*40d0*/  MOV R22, R150 ;  /* 0x0000009600167202 */ /* 0x000fe20000000f00 */
[----:B------:R-:W-:Y:S01]  /*40e0*/  IMAD.MOV.U32 R132, RZ, RZ, R147 ;  /* 0x000000ffff847224 */ /* 0x000fe200078e0093 */
[----:B------:R-:W-:Y:S01]  /*40f0*/  UIADD3 UR22, UPT, UPT, UR14, 0x40, URZ ;  /* 0x000000400e167890 */ /* 0x000fe2000fffe0ff */
[----:B------:R-:W-:Y:S01]  /*4100*/  MOV R17, R143 ;  /* 0x0000008f00117202 */ /* 0x000fe20000000f00 */
[----:B------:R-:W-:Y:S01]  /*4110*/  IMAD.MOV.U32 R35, RZ, RZ, R151 ;  /* 0x000000ffff237224 */ /* 0x000fe200078e0097 */
[----:B------:R-:W-:Y:S01]  /*4120*/  MOV R21, R145 ;  /* 0x0000009100157202 */ /* 0x000fe20000000f00 */
[----:B------:R-:W-:Y:S01]  /*4130*/  IMAD.U32 R0, RZ, RZ, UR21 ;  /* 0x00000015ff007e24 */ /* 0x000fe2000f8e00ff */
[----:B------:R-:W-:Y:S01]  /*4140*/  UIADD3 UR21, UPT, UPT, -UR37, UR46, UR21 ;  /* 0x0000002e25157290 */ /* 0x000fe2000fffe115 */
[----:B------:R-:W-:Y:S02]  /*4150*/  IMAD.MOV.U32 R34, RZ, RZ, R144 ;  /* 0x000000ffff227224 */ /* 0x000fe400078e0090 */
[----:B------:R-:W-:Y:S01]  /*4160*/  IMAD.MOV.U32 R33, RZ, RZ, R152 ;  /* 0x000000ffff217224 */ /* 0x000fe200078e0098 */
[----:B------:R-:W-:Y:S01]  /*4170*/  UIADD3 UR21, UPT, UPT, UR21, -0x80, UR15 ;  /* 0xffffff8015157890 */ /* 0x000fe2000fffe00f */
[----:B------:R-:W-:Y:S03]  /*4180*/  ISETP.LT.AND P0, PT, R0, UR37, PT ;  /* 0x0000002500007c0c */ /* 0x000fe6000bf01270 */
[----:B------:R-:W-:Y:S06]  /*4190*/  UISETP.GE.AND UP0, UPT, UR22, UR21, UPT ;  /* 0x000000151600728c */ /* 0x000fec000bf06270 */
[----:B------:R-:W-:Y:S11]  /*41a0*/  PLOP3.LUT P1, PT, PT, PT, UP0, 0x80, 0x8 ;  /* 0x000000000008781c */ /* 0x000ff60003f2f008 */
[----:B------:R-:W-:Y:S02]  /*41b0*/  @!UPT UIADD3 URZ, UPT, UPT, URZ, URZ, URZ ;  /* 0x000000fffffff290 */ /* 0x000fe4000fffe0ff */
[----:B------:R-:W-:Y:S05]  /*41c0*/  @!P1 BRA P0, `(.L_x_648) ;  /* 0x0000000800749947 */ /* 0x000fea0000000000 */
.L_x_647:
[----:B------:R-:W-:Y:S01]  /*41d0*/  LOP3.LUT R3, R247, UR14, RZ, 0xfc, !PT ;  /* 0x0000000ef7037c12 */ /* 0x000fe2000f8efcff */
[----:B------:R-:W-:Y:S01]  /*41e0*/  IMAD.SHL.U32 R0, R227, 0x2, RZ ;  /* 0x00000002e3007824 */ /* 0x000fe200078e00ff */
[----:B------:R-:W-:Y:S01]  /*41f0*/  UIADD3 UR21, UPT, UPT, UR37, UR9, -UR46 ;  /* 0x0000000925157290 */ /* 0x000fe2000fffe82e */
[----:B-1----:R-:W-:Y:S01]  /*4200*/  IMAD.MOV.U32 R14, RZ, RZ, 0x1 ;  /* 0x00000001ff0e7424 */ /* 0x002fe200078e00ff */
[----:B------:R-:W-:Y:S01]  /*4210*/  UIADD3 UR22, UPT, UPT, UR37, -UR15, -UR46 ;  /* 0x8000000f25167290 */ /* 0x000fe2000fffe82e */
[----:B------:R-:W-:Y:S01]  /*4220*/  IMAD.MOV.U32 R6, RZ, RZ, 0x9 ;  /* 0x00000009ff067424 */ /* 0x000fe200078e00ff */
[----:B------:R-:W-:Y:S01]  /*4230*/  LOP3.LUT R0, R0, 0x6, RZ, 0xc0, !PT ;  /* 0x0000000600007812 */ /* 0x000fe200078ec0ff */
[----:B------:R-:W-:Y:S01]  /*4240*/  USHF.L.U32 UR14, UR41, 0x7, URZ ;  /* 0x00000007290e7899 */ /* 0x000fe200080006ff */
[C---:B------:R-:W-:Y:S02]  /*4250*/  VIADD R2, R3.reuse, UR21 ;  /* 0x0000001503027c36 */ /* 0x040fe40008000000 */
[----:B------:R-:W-:Y:S01]  /*4260*/  LOP3.LUT R0, R0, 0x1e0, R223, 0xf8, !PT ;  /* 0x000001e000007812 */ /* 0x000fe200078ef8df */
[----:B------:R-:W-:Y:S02]  /*4270*/  IMAD.MOV.U32 R4, RZ, RZ, 0x21 ;  /* 0x00000021ff047424 */ /* 0x000fe400078e00ff */
[C---:B------:R-:W-:Y:S01]  /*4280*/  VIADDMNMX R14, R2.reuse, R14, UR37, PT ;  /* 0x00000025020e7e46 */ /* 0x040fe2000b80010e */
[----:B------:R-:W-:Y:S01]  /*4290*/  IMAD.MOV.U32 R5, RZ, RZ, 0x29 ;  /* 0x00000029ff057424 */ /* 0x000fe200078e00ff */
[C---:B------:R-:W-:Y:S01]  /*42a0*/  VIADDMNMX R6, R2.reuse, R6, UR37, PT ;  /* 0x0000002502067e46 */ /* 0x040fe2000b800106 */
[----:B------:R-:W-:Y:S01]  /*42b0*/  VIADD R3, R3, UR22 ;  /* 0x0000001603037c36 */ /* 0x000fe20008000000 */
[----:B------:R-:W-:Y:S01]  /*42c0*/  VIADDMNMX R4, R2, R4, UR37, PT ;  /* 0x0000002502047e46 */ /* 0x000fe2000b800104 */
[----:B------:R-:W-:Y:S01]  /*42d0*/  VIADD R0, R0, UR14 ;  /* 0x0000000e00007c36 */ /* 0x000fe20008000000 */
[----:B------:R-:W-:Y:S02]  /*42e0*/  VIADDMNMX R2, R2, R5, UR37, PT ;  /* 0x0000002502027e46 */ /* 0x000fe4000b800105 */
[----:B----4-:R-:W-:Y:S01]  /*42f0*/  VIMNMX R15, PT, PT, RZ, R3, !PT ;  /* 0x00000003ff0f7248 */ /* 0x010fe20007fe0100 */
[C---:B------:R-:W-:Y:S01]  /*4300*/  VIADD R13, R0.reuse, 0x1 ;  /* 0x00000001000d7836 */ /* 0x040fe20000000000 */
[C---:B------:R-:W-:Y:S01]  /*4310*/  VIADDMNMX R7, R3.reuse, 0x8, RZ, !PT ;  /* 0x0000000803077846 */ /* 0x040fe200078001ff */
[C---:B------:R-:W-:Y:S01]  /*4320*/  VIADD R10, R0.reuse, 0x10 ;  /* 0x00000010000a7836 */ /* 0x040fe20000000000 */
[C---:B------:R-:W-:Y:S01]  /*4330*/  VIADDMNMX R5, R3.reuse, 0x20, RZ, !PT ;  /* 0x0000002003057846 */ /* 0x040fe200078001ff */
[C---:B------:R-:W-:Y:S01]  /*4340*/  VIADD R12, R0.reuse, 0x8 ;  /* 0x00000008000c7836 */ /* 0x040fe20000000000 */
[----:B------:R-:W-:Y:S01]  /*4350*/  VIADDMNMX R3, R3, 0x28, RZ, !PT ;  /* 0x0000002803037846 */ /* 0x000fe200078001ff */
[C---:B------:R-:W-:Y:S01]  /*4360*/  VIADD R11, R0.reuse, 0x9 ;  /* 0x00000009000b7836 */ /* 0x040fe20000000000 */
[C---:B------:R-:W-:Y:S01]  /*4370*/  ISETP.GE.AND P0, PT, R0.reuse, R15, PT ;  /* 0x0000000f0000720c */ /* 0x040fe20003f06270 */
[C---:B------:R-:W-:Y:S01]  /*4380*/  VIADD R9, R0.reuse, 0x11 ;  /* 0x0000001100097836 */ /* 0x040fe20000000000 */
[C---:B------:R-:W-:Y:S01]  /*4390*/  ISETP.GE.AND P6, PT, R0.reuse, R7, PT ;  /* 0x000000070000720c */ /* 0x040fe20003fc6270 */
[C---:B------:R-:W-:Y:S01]  /*43a0*/  VIADD R8, R0.reuse, 0x18 ;  /* 0x0000001800087836 */ /* 0x040fe20000000000 */
[C---:B------:R-:W-:Y:S02]  /*43b0*/  ISETP.GE.AND P5, PT, R0.reuse, R5, PT ;  /* 0x000000050000720c */ /* 0x040fe40003fa6270 */
[C---:B------:R-:W-:Y:S02]  /*43c0*/  ISETP.GE.AND P4, PT, R0.reuse, R3, PT ;  /* 0x000000030000720c */ /* 0x040fe40003f86270 */
[----:B------:R-:W-:Y:S02]  /*43d0*/  ISETP.GE.AND P3, PT, R0, R14, PT ;  /* 0x0000000e0000720c */ /* 0x000fe40003f66270 */
[----:B------:R-:W-:Y:S02]  /*43e0*/  FSEL R33, R152, -INF , P0 ;  /* 0xff80000098217808 */ /* 0x000fe40000000000 */
[C---:B------:R-:W-:Y:S02]  /*43f0*/  ISETP.GE.AND P2, PT, R0.reuse, R6, PT ;  /* 0x000000060000720c */ /* 0x040fe40003f46270 */
[C---:B------:R-:W-:Y:S02]  /*4400*/  ISETP.GE.AND P1, PT, R0.reuse, R4, PT ;  /* 0x000000040000720c */ /* 0x040fe40003f26270 */
[C---:B------:R-:W-:Y:S01]  /*4410*/  ISETP.GE.AND P0, PT, R0.reuse, R2, PT ;  /* 0x000000020000720c */ /* 0x040fe20003f06270 */
[----:B------:R-:W-:Y:S01]  /*4420*/  VIADD R0, R0, 0x19 ;  /* 0x0000001900007836 */ /* 0x000fe20000000000 */
[----:B------:R-:W-:Y:S02]  /*4430*/  FSEL R34, R144, -INF , P6 ;  /* 0xff80000090227808 */ /* 0x000fe40003000000 */
[----:B------:R-:W-:Y:S02]  /*4440*/  FSEL R35, R151, -INF , P5 ;  /* 0xff80000097237808 */ /* 0x000fe40002800000 */
[----:B------:R-:W-:Y:S02]  /*4450*/  FSEL R132, R147, -INF , P4 ;  /* 0xff80000093847808 */ /* 0x000fe40002000000 */
[----:B------:R-:W-:Y:S02]  /*4460*/  FSEL R33, R33, -INF , !P3 ;  /* 0xff80000021217808 */ /* 0x000fe40005800000 */
[-C--:B------:R-:W-:Y:S02]  /*4470*/  ISETP.GE.AND P6, PT, R13, R15.reuse, PT ;  /* 0x0000000f0d00720c */ /* 0x080fe40003fc6270 */
[-C--:B------:R-:W-:Y:S02]  /*4480*/  ISETP.GE.AND P3, PT, R10, R15.reuse, PT ;  /* 0x0000000f0a00720c */ /* 0x080fe40003f66270 */
[----:B------:R-:W-:Y:S02]  /*4490*/  FSEL R34, R34, -INF , !P2 ;  /* 0xff80000022227808 */ /* 0x000fe40005000000 */
[----:B------:R-:W-:Y:S02]  /*44a0*/  FSEL R35, R35, -INF , !P1 ;  /* 0xff80000023237808 */ /* 0x000fe40004800000 */
[----:B------:R-:W-:Y:S02]  /*44b0*/  FSEL R132, R132, -INF , !P0 ;  /* 0xff80000084847808 */ /* 0x000fe40004000000 */
[-C--:B------:R-:W-:Y:S02]  /*44c0*/  ISETP.GE.AND P5, PT, R12, R15.reuse, PT ;  /* 0x0000000f0c00720c */ /* 0x080fe40003fa6270 */
[-C--:B------:R-:W-:Y:S02]  /*44d0*/  ISETP.GE.AND P4, PT, R11, R15.reuse, PT ;  /* 0x0000000f0b00720c */ /* 0x080fe40003f86270 */
[-C--:B------:R-:W-:Y:S02]  /*44e0*/  ISETP.GE.AND P2, PT, R9, R15.reuse, PT ;  /* 0x0000000f0900720c */ /* 0x080fe40003f46270 */
[-C--:B------:R-:W-:Y:S02]  /*44f0*/  ISETP.GE.AND P1, PT, R8, R15.reuse, PT ;  /* 0x0000000f0800720c */ /* 0x080fe40003f26270 */
[----:B------:R-:W-:Y:S02]  /*4500*/  ISETP.GE.AND P0, PT, R0, R15, PT ;  /* 0x0000000f0000720c */ /* 0x000fe40003f06270 */
[----:B------:R-:W-:Y:S02]  /*4510*/  FSEL R21, R145, -INF , P6 ;  /* 0xff80000091157808 */ /* 0x000fe40003000000 */
[----:B------:R-:W-:Y:S02]  /*4520*/  FSEL R29, R171, -INF , P3 ;  /* 0xff800000ab1d7808 */ /* 0x000fe40001800000 */
        /* <DEDUP_REMOVED lines=54> */
[----:B------:R-:W-:Y:S02]  /*4890*/  FSEL R21, R21, -INF , !P6 ;  /* 0xff80000015157808 */ /* 0x000fe40007000000 */
[----:B------:R-:W-:Y:S02]  /*48a0*/  FSEL R29, R29, -INF , !P3 ;  /* 0xff8000001d1d7808 */ /* 0x000fe40005800000 */
[-C--:B------:R-:W-:Y:S02]  /*48b0*/  ISETP.GE.AND P6, PT, R13, R6.reuse, PT ;  /* 0x000000060d00720c */ /* 0x080fe40003fc6270 */
[-C--:B------:R-:W-:Y:S02]  /*48c0*/  ISETP.GE.AND P3, PT, R10, R6.reuse, PT ;  /* 0x000000060a00720c */ /* 0x080fe40003f66270 */
        /* <DEDUP_REMOVED lines=45> */
.L_x_648:
[----:B------:R-:W2:Y:S01]  /*4ba0*/  LDL R0, [R1+0x20] ;  /* 0x0000200001007983 */ /* 0x000ea20000100800 */
[----:B------:R-:W-:Y:S03]  /*4bb0*/  UISETP.GT.AND UP0, UPT, UR52, UR47, UPT ;  /* 0x0000002f3400728c */ /* 0x000fe6000bf04270 */
[----:B------:R-:W3:Y:S04]  /*4bc0*/  LDL R134, [R1+0x1c] ;  /* 0x00001c0001867983 */ /* 0x000ee80000100800 */
[----:B------:R-:W4:Y:S04]  /*4bd0*/  LDL R4, [R1+0x18] ;  /* 0x0000180001047983 */ /* 0x000f280000100800 */
[----:B------:R-:W4:Y:S04]  /*4be0*/  LDL R133, [R1+0x14] ;  /* 0x0000140001857983 */ /* 0x000f280000100800 */
[----:B------:R1:W-:Y:S04]  /*4bf0*/  STL [R1+0x7c], R58 ;  /* 0x00007c3a01007387 */ /* 0x0003e80000100800 */
        /* <DEDUP_REMOVED lines=21> */
[----:B------:R1:W-:Y:S01]  /*4d50*/  STL [R1+0x24], R36 ;  /* 0x0000242401007387 */ /* 0x0003e20000100800 */
[----:B------:R-:W1:Y:S02]  /*4d60*/  S2R R227, SR_TID.X ;  /* 0x0000000000e37919 */ /* 0x000e640000002100 */
[C---:B-1----:R-:W-:Y:S02]  /*4d70*/  SHF.L.U32 R149, R227.reuse, 0x5, RZ ;  /* 0x00000005e3957819 */ /* 0x042fe400000006ff */
[C---:B------:R-:W-:Y:S02]  /*4d80*/  SHF.L.U32 R165, R227.reuse, 0x4, RZ ;  /* 0x00000004e3a57819 */ /* 0x040fe400000006ff */
[----:B------:R-:W-:Y:S02]  /*4d90*/  SHF.R.U32.HI R223, RZ, 0x1, R227 ;  /* 0x00000001ffdf7819 */ /* 0x000fe400000116e3 */
[C---:B------:R-:W-:Y:S02]  /*4da0*/  SHF.L.U32 R164, R227.reuse, 0x2, RZ ;  /* 0x00000002e3a47819 */ /* 0x040fe400000006ff */
[----:B------:R-:W-:Y:S02]  /*4db0*/  LOP3.LUT P1, R163, R227, 0x4, RZ, 0xc0, !PT ;  /* 0x00000004e3a37812 */ /* 0x000fe4000782c0ff */
[----:B------:R-:W-:Y:S02]  /*4dc0*/  LOP3.LUT R148, R223, 0x8, RZ, 0xc0, !PT ;  /* 0x00000008df947812 */ /* 0x000fe400078ec0ff */
[----:B------:R-:W-:Y:S02]  /*4dd0*/  ISETP.NE.AND P4, PT, R163, RZ, PT ;  /* 0x000000ffa300720c */ /* 0x000fe40003f85270 */
[----:B------:R-:W-:Y:S01]  /*4de0*/  SHF.L.U32 R163, R227, 0x3, RZ ;  /* 0x00000003e3a37819 */ /* 0x000fe200000006ff */
[C---:B--2---:R-:W-:Y:S01]  /*4df0*/  FMUL.FTZ R3, R0.reuse, 1.4426950216293334961 ;  /* 0x3fb8aa3b00037820 */ /* 0x044fe20000410000 */
[----:B------:R-:W-:Y:S01]  /*4e00*/  FSETP.NEU.FTZ.AND P0, PT, R0, -INF , PT ;  /* 0xff8000000000780b */ /* 0x000fe20003f1d000 */
[C---:B---3--:R-:W-:Y:S03]  /*4e10*/  FMUL.FTZ R2, R134.reuse, 1.4426950216293334961 ;  /* 0x3fb8aa3b86027820 */ /* 0x048fe60000410000 */
[----:B------:R-:W-:Y:S02]  /*4e20*/  FSEL R3, R3, RZ, P0 ;  /* 0x000000ff03037208 */ /* 0x000fe40000000000 */
[----:B------:R-:W-:Y:S03]  /*4e30*/  FSETP.NEU.FTZ.AND P0, PT, R134, -INF , PT ;  /* 0xff8000008600780b */ /* 0x000fe60003f1d000 */
[--C-:B------:R-:W-:Y:S01]  /*4e40*/  FFMA.FTZ R0, R33, UR16, -R3.reuse ;  /* 0x0000001021007c23 */ /* 0x100fe20008010803 */
[----:B------:R-:W-:Y:S02]  /*4e50*/  FSEL R2, R2, RZ, P0 ;  /* 0x000000ff02027208 */ /* 0x000fe40000000000 */
[----:B----4-:R-:W-:Y:S01]  /*4e60*/  FSETP.NEU.FTZ.AND P0, PT, R4, -INF , PT ;  /* 0xff8000000400780b */ /* 0x010fe20003f1d000 */
[----:B------:R1:W-:Y:S02]  /*4e70*/  MUFU.EX2 R245, R0 ;  /* 0x0000000000f57308 */ /* 0x0003e40000000800 */
[--C-:B-1----:R-:W-:Y:S08]  /*4e80*/  FFMA.FTZ R0, R21, UR16, -R3.reuse ;  /* 0x0000001015007c23 */ /* 0x102ff00008010803 */
[----:B------:R1:W-:Y:S02]  /*4e90*/  MUFU.EX2 R241, R0 ;  /* 0x0000000000f17308 */ /* 0x0003e40000000800 */
[--C-:B-1----:R-:W-:Y:S08]  /*4ea0*/  FFMA.FTZ R0, R34, UR16, -R2.reuse ;  /* 0x0000001022007c23 */ /* 0x102ff00008010802 */
[----:B------:R1:W-:Y:S02]  /*4eb0*/  MUFU.EX2 R240, R0 ;  /* 0x0000000000f07308 */ /* 0x0003e40000000800 */
[--C-:B-1----:R-:W-:Y:S01]  /*4ec0*/  FFMA.FTZ R0, R17, UR16, -R2.reuse ;  /* 0x0000001011007c23 */ /* 0x102fe20008010802 */
[----:B------:R-:W-:Y:S01]  /*4ed0*/  FMUL.FTZ R17, R4, 1.4426950216293334961 ;  /* 0x3fb8aa3b04117820 */ /* 0x000fe20000410000 */
[--C-:B------:R-:W-:Y:S06]  /*4ee0*/  FFMA.FTZ R4, R19, UR16, -R2.reuse ;  /* 0x0000001013047c23 */ /* 0x100fec0008010802 */
[----:B------:R1:W-:Y:S10]  /*4ef0*/  MUFU.EX2 R58, R0 ;  /* 0x00000000003a7308 */ /* 0x0003f40000000800 */
[----:B------:R-:W-:Y:S01]  /*4f00*/  MUFU.EX2 R49, R4 ;  /* 0x0000000400317308 */ /* 0x000fe20000000800 */
[--C-:B-1----:R-:W-:Y:S09]  /*4f10*/  FFMA.FTZ R0, R23, UR16, -R3.reuse ;  /* 0x0000001017007c23 */ /* 0x102ff20008010803 */
[----:B------:R1:W-:Y:S02]  /*4f20*/  MUFU.EX2 R52, R0 ;  /* 0x0000000000347308 */ /* 0x0003e40000000800 */
[--C-:B-1----:R-:W-:Y:S08]  /*4f30*/  FFMA.FTZ R0, R24, UR16, -R3.reuse ;  /* 0x0000001018007c23 */ /* 0x102ff00008010803 */
[----:B------:R1:W-:Y:S02]  /*4f40*/  MUFU.EX2 R51, R0 ;  /* 0x0000000000337308 */ /* 0x0003e40000000800 */
[----:B-1----:R-:W-:Y:S08]  /*4f50*/  FFMA.FTZ R0, R18, UR16, -R2 ;  /* 0x0000001012007c23 */ /* 0x002ff00008010802 */
[----:B------:R1:W-:Y:S02]  /*4f60*/  MUFU.EX2 R50, R0 ;  /* 0x0000000000327308 */ /* 0x0003e40000000800 */
[----:B-1----:R-:W-:Y:S01]  /*4f70*/  FSEL R0, R17, RZ, P0 ;  /* 0x000000ff11007208 */ /* 0x002fe20000000000 */
[C---:B------:R-:W-:Y:S01]  /*4f80*/  FMUL.FTZ R17, R133.reuse, 1.4426950216293334961 ;  /* 0x3fb8aa3b85117820 */ /* 0x040fe20000410000 */
[----:B------:R-:W-:Y:S03]  /*4f90*/  FSETP.NEU.FTZ.AND P0, PT, R133, -INF , PT ;  /* 0xff8000008500780b */ /* 0x000fe60003f1d000 */
[--C-:B------:R-:W-:Y:S01]  /*4fa0*/  FFMA.FTZ R4, R35, UR16, -R0.reuse ;  /* 0x0000001023047c23 */ /* 0x100fe20008010800 */
[--C-:B------:R-:W-:Y:S03]  /*4fb0*/  FFMA.FTZ R10, R10, UR16, -R0.reuse ;  /* 0x000000100a0a7c23 */ /* 0x100fe60008010800 */
[----:B------:R1:W-:Y:S10]  /*4fc0*/  MUFU.EX2 R244, R4 ;  /* 0x0000000400f47308 */ /* 0x0003f40000000800 */
[----:B------:R-:W-:Y:S01]  /*4fd0*/  MUFU.EX2 R39, R10 ;  /* 0x0000000a00277308 */ /* 0x000fe20000000800 */
[----:B-1----:R-:W-:Y:S01]  /*4fe0*/  FSEL R4, R17, RZ, P0 ;  /* 0x000000ff11047208 */ /* 0x002fe20000000000 */
[----:B------:R-:W-:Y:S04]  /*4ff0*/  FFMA.FTZ R17, R22, UR16, -R0 ;  /* 0x0000001016117c23 */ /* 0x000fe80008010800 */
[--C-:B------:R-:W-:Y:S04]  /*5000*/  FFMA.FTZ R5, R5, UR16, -R4.reuse ;  /* 0x0000001005057c23 */ /* 0x100fe80008010804 */
[----:B------:R1:W-:Y:S10]  /*5010*/  MUFU.EX2 R243, R17 ;  /* 0x0000001100f37308 */ /* 0x0003f40000000800 */
[----:B------:R2:W-:Y:S01]  /*5020*/  MUFU.EX2 R57, R5 ;  /* 0x0000000500397308 */ /* 0x0005e20000000800 */
[----:B-1----:R-:W-:Y:S09]  /*5030*/  FFMA.FTZ R17, R132, UR16, -R4 ;  /* 0x0000001084117c23 */ /* 0x002ff20008010804 */
[----:B------:R-:W-:Y:S01]  /*5040*/  MUFU.EX2 R242, R17 ;  /* 0x0000001100f27308 */ /* 0x000fe20000000800 */
[--C-:B--2---:R-:W-:Y:S09]  /*5050*/  FFMA.FTZ R5, R20, UR16, -R0.reuse ;  /* 0x0000001014057c23 */ /* 0x104ff20008010800 */
[----:B------:R1:W-:Y:S02]  /*5060*/  MUFU.EX2 R56, R5 ;  /* 0x0000000500387308 */ /* 0x0003e40000000800 */
[----:B-1----:R-:W-:Y:S01]  /*5070*/  FFMA.FTZ R5, R16, UR16, -R0 ;  /* 0x0000001010057c23 */ /* 0x002fe20008010800 */
[----:B------:R-:W-:Y:S07]  /*5080*/  SHF.L.U32 R16, R227, 0x1, RZ ;  /* 0x00000001e3107819 */ /* 0x000fee00000006ff */
[----:B------:R1:W-:Y:S02]  /*5090*/  MUFU.EX2 R55, R5 ;  /* 0x0000000500377308 */ /* 0x0003e40000000800 */
[--C-:B-1----:R-:W-:Y:S08]  /*50a0*/  FFMA.FTZ R5, R6, UR16, -R4.reuse ;  /* 0x0000001006057c23 */ /* 0x102ff00008010804 */
[----:B------:R1:W-:Y:S02]  /*50b0*/  MUFU.EX2 R54, R5 ;  /* 0x0000000500367308 */ /* 0x0003e40000000800 */
[----:B-1----:R-:W-:Y:S01]  /*50c0*/  FFMA.FTZ R5, R7, UR16, -R4 ;  /* 0x0000001007057c23 */ /* 0x002fe20008010804 */
[----:B------:R-:W-:Y:S07]  /*50d0*/  MOV R7, 0x10 ;  /* 0x0000001000077802 */ /* 0x000fee0000000f00 */
[----:B------:R1:W2:Y:S02]  /*50e0*/  MUFU.EX2 R53, R5 ;  /* 0x0000000500357308 */ /* 0x0002a40000000800 */
[--C-:B-1----:R-:W-:Y:S01]  /*50f0*/  FFMA.FTZ R5, R29, UR16, -R3.reuse ;  /* 0x000000101d057c23 */ /* 0x102fe20008010803 */
[----:B--2---:R-:W-:Y:S07]  /*5100*/  F2FP.BF16.F32.PACK_AB R10, R53, R54 ;  /* 0x00000036350a723e */ /* 0x004fee00000010ff */
[----:B------:R1:W-:Y:S02]  /*5110*/  MUFU.EX2 R48, R5 ;  /* 0x0000000500307308 */ /* 0x0003e40000000800 */
[--C-:B-1----:R-:W-:Y:S08]  /*5120*/  FFMA.FTZ R5, R30, UR16, -R3.reuse ;  /* 0x000000101e057c23 */ /* 0x102ff00008010803 */
[----:B------:R1:W-:Y:S02]  /*5130*/  MUFU.EX2 R47, R5 ;  /* 0x00000005002f7308 */ /* 0x0003e40000000800 */
[--C-:B-1----:R-:W-:Y:S08]  /*5140*/  FFMA.FTZ R5, R25, UR16, -R2.reuse ;  /* 0x0000001019057c23 */ /* 0x102ff00008010802 */
[----:B------:R1:W-:Y:S02]  /*5150*/  MUFU.EX2 R46, R5 ;  /* 0x00000005002e7308 */ /* 0x0003e40000000800 */
[--C-:B-1----:R-:W-:Y:S08]  /*5160*/  FFMA.FTZ R5, R26, UR16, -R2.reuse ;  /* 0x000000101a057c23 */ /* 0x102ff00008010802 */
[----:B------:R1:W-:Y:S02]  /*5170*/  MUFU.EX2 R45, R5 ;  /* 0x00000005002d7308 */ /* 0x0003e40000000800 */
[--C-:B-1----:R-:W-:Y:S01]  /*5180*/  FFMA.FTZ R5, R31, UR16, -R3.reuse ;  /* 0x000000101f057c23 */ /* 0x102fe20008010803 */
[----:B------:R-:W-:Y:S07]  /*5190*/  FFMA.FTZ R3, R32, UR16, -R3 ;  /* 0x0000001020037c23 */ /* 0x000fee0008010803 */
[----:B------:R-:W-:Y:S10]  /*51a0*/  MUFU.EX2 R36, R5 ;  /* 0x0000000500247308 */ /* 0x000ff40000000800 */
[----:B------:R1:W2:Y:S02]  /*51b0*/  MUFU.EX2 R6, R3 ;  /* 0x0000000300067308 */ /* 0x0002a40000000800 */
[--C-:B-1----:R-:W-:Y:S01]  /*51c0*/  FFMA.FTZ R3, R27, UR16, -R2.reuse ;  /* 0x000000101b037c23 */ /* 0x102fe20008010802 */
[----:B------:R-:W-:Y:S01]  /*51d0*/  FFMA.FTZ R2, R28, UR16, -R2 ;  /* 0x000000101c027c23 */ /* 0x000fe20008010802 */
[----:B--2---:R1:W-:Y:S06]  /*51e0*/  STL [R1+0x10], R6 ;  /* 0x0000100601007387 */ /* 0x0043ec0000100800 */
[----:B------:R-:W2:Y:S10]  /*51f0*/  MUFU.EX2 R5, R3 ;  /* 0x0000000300057308 */ /* 0x000eb40000000800 */
[----:B------:R3:W4:Y:S01]  /*5200*/  MUFU.EX2 R3, R2 ;  /* 0x0000000200037308 */ /* 0x0007220000000800 */
[----:B--2---:R2:W-:Y:S01]  /*5210*/  STL [R1+0xc], R5 ;  /* 0x00000c0501007387 */ /* 0x0045e20000100800 */
[--C-:B-1----:R-:W-:Y:S01]  /*5220*/  FFMA.FTZ R6, R13, UR16, -R0.reuse ;  /* 0x000000100d067c23 */ /* 0x102fe20008010800 */
[----:B---3--:R-:W-:Y:S02]  /*5230*/  FFMA.FTZ R2, R15, UR16, -R0 ;  /* 0x000000100f027c23 */ /* 0x008fe40008010800 */
[----:B----4-:R1:W-:Y:S05]  /*5240*/  STL [R1+0x8], R3 ;  /* 0x0000080301007387 */ /* 0x0103ea0000100800 */
[----:B------:R3:W-:Y:S10]  /*5250*/  MUFU.EX2 R40, R6 ;  /* 0x0000000600287308 */ /* 0x0007f40000000800 */
[----:B------:R4:W-:Y:S01]  /*5260*/  MUFU.EX2 R44, R2 ;  /* 0x00000002002c7308 */ /* 0x0009e20000000800 */
[----:B--2---:R-:W-:Y:S01]  /*5270*/  FFMA.FTZ R5, R9, UR16, -R4 ;  /* 0x0000001009057c23 */ /* 0x004fe20008010804 */
[----:B------:R-:W-:Y:S02]  /*5280*/  F2FP.BF16.F32.PACK_AB R9, R47, R48 ;  /* 0x000000302f09723e */ /* 0x000fe400000010ff */
[----:B---3--:R-:W-:Y:S06]  /*5290*/  F2FP.BF16.F32.PACK_AB R6, R58, R240 ;  /* 0x000000f03a06723e */ /* 0x008fec00000010ff */
[----:B------:R-:W-:Y:S01]  /*52a0*/  MUFU.EX2 R41, R5 ;  /* 0x0000000500297308 */ /* 0x000fe20000000800 */
[----:B-1----:R-:W-:Y:S01]  /*52b0*/  LOP3.LUT R3, R149, 0x7400, RZ, 0xc0, !PT ;  /* 0x0000740095037812 */ /* 0x002fe200078ec0ff */
[----:B----4-:R-:W-:Y:S01]  /*52c0*/  FFMA.FTZ R2, R14, UR16, -R0 ;  /* 0x000000100e027c23 */ /* 0x010fe20008010800 */
[--C-:B------:R-:W-:Y:S01]  /*52d0*/  FFMA.FTZ R0, R8, UR16, -R4.reuse ;  /* 0x0000001008007c23 */ /* 0x100fe20008010804 */
[----:B------:R-:W-:Y:S01]  /*52e0*/  FFMA.FTZ R8, R11, UR16, -R4 ;  /* 0x000000100b087c23 */ /* 0x000fe20008010804 */
[----:B------:R-:W-:Y:S05]  /*52f0*/  LOP3.LUT R3, R3, 0x6, R16, 0xf8, !PT ;  /* 0x0000000603037812 */ /* 0x000fea00078ef810 */
[----:B------:R1:W-:Y:S01]  /*5300*/  MUFU.EX2 R43, R2 ;  /* 0x00000002002b7308 */ /* 0x0003e20000000800 */
[----:B------:R-:W-:Y:S01]  /*5310*/  SEL R11, R7, 0xfffffff0, !P1 ;  /* 0xfffffff0070b7807 */ /* 0x000fe20004800000 */
[----:B------:R-:W-:Y:S01]  /*5320*/  FFMA.FTZ R4, R12, UR16, -R4 ;  /* 0x000000100c047c23 */ /* 0x000fe20008010804 */
[----:B------:R-:W-:Y:S07]  /*5330*/  F2FP.BF16.F32.PACK_AB R7, R241, R245 ;  /* 0x000000f5f107723e */ /* 0x000fee00000010ff */
[----:B------:R2:W-:Y:S10]  /*5340*/  MUFU.EX2 R42, R0 ;  /* 0x00000000002a7308 */ /* 0x0005f40000000800 */
[----:B------:R3:W-:Y:S01]  /*5350*/  MUFU.EX2 R38, R8 ;  /* 0x0000000800267308 */ /* 0x0007e20000000800 */
[----:B-1----:R-:W-:Y:S04]  /*5360*/  LOP3.LUT R2, R165, 0x1c0, RZ, 0xc0, !PT ;  /* 0x000001c0a5027812 */ /* 0x002fe800078ec0ff */
[----:B------:R-:W-:Y:S05]  /*5370*/  LOP3.LUT R2, R2, 0x38, R16, 0xf8, !PT ;  /* 0x0000003802027812 */ /* 0x000fea00078ef810 */
[----:B------:R1:W4:Y:S01]  /*5380*/  MUFU.EX2 R37, R4 ;  /* 0x0000000400257308 */ /* 0x0003220000000800 */
[----:B--2---:R-:W-:Y:S04]  /*5390*/  LOP3.LUT R0, R223, 0x20, RZ, 0xc0, !PT ;  /* 0x00000020df007812 */ /* 0x004fe800078ec0ff */
[----:B------:R-:W-:Y:S02]  /*53a0*/  LOP3.LUT R3, R3, R2, R0, 0xf6, !PT ;  /* 0x0000000203037212 */ /* 0x000fe400078ef600 */
[C---:B------:R-:W-:Y:S02]  /*53b0*/  LOP3.LUT R2, R149.reuse, 0x120, RZ, 0xc0, !PT ;  /* 0x0000012095027812 */ /* 0x040fe400078ec0ff */
[----:B------:R-:W-:Y:S02]  /*53c0*/  LOP3.LUT R0, R149, 0xc0, RZ, 0xc0, !PT ;  /* 0x000000c095007812 */ /* 0x000fe400078ec0ff */
[----:B------:R-:W2:Y:S01]  /*53d0*/  LDL.LU R149, [R1+0x8] ;  /* 0x0000080001957983 */ /* 0x000ea20000300800 */
[----:B------:R-:W-:Y:S02]  /*53e0*/  LOP3.LUT R2, R2, 0x200, R165, 0xf8, !PT ;  /* 0x0000020002027812 */ /* 0x000fe400078ef8a5 */
[----:B------:R-:W-:Y:S01]  /*53f0*/  LOP3.LUT R0, R0, 0x18, R164, 0xf8, !PT ;  /* 0x0000001800007812 */ /* 0x000fe200078ef8a4 */
[----:B------:R-:W2:Y:S01]  /*5400*/  LDL.LU R165, [R1+0xc] ;  /* 0x00000c0001a57983 */ /* 0x000ea20000300800 */
[----:B------:R-:W-:Y:S02]  /*5410*/  LEA R140, R3, UR4, 0x1 ;  /* 0x00000004038c7c11 */ /* 0x000fe4000f8e08ff */
[----:B------:R-:W-:Y:S01]  /*5420*/  LOP3.LUT R0, R2, R0, R148, 0xf6, !PT ;  /* 0x0000000002007212 */ /* 0x000fe200078ef694 */
[----:B------:R-:W2:Y:S01]  /*5430*/  LDL.LU R164, [R1+0x10] ;  /* 0x0000100001a47983 */ /* 0x000ea20000300800 */
[----:B------:R-:W-:Y:S02]  /*5440*/  F2FP.BF16.F32.PACK_AB R3, R51, R52 ;  /* 0x000000343303723e */ /* 0x000fe400000010ff */
[----:B------:R-:W-:Y:S01]  /*5450*/  IADD3 R5, PT, PT, R11, R140, RZ ;  /* 0x0000008c0b057210 */ /* 0x000fe20007ffe0ff */
[----:B------:R1:W-:Y:S01]  /*5460*/  STS [R140+0x13400], R6 ;  /* 0x013400068c007388 */ /* 0x0003e20000000800 */
[----:B------:R-:W-:Y:S02]  /*5470*/  F2FP.BF16.F32.PACK_AB R2, R49, R50 ;  /* 0x000000323102723e */ /* 0x000fe400000010ff */
[C---:B------:R-:W-:Y:S01]  /*5480*/  IADD3 R141, PT, PT, R140.reuse, 0x13020, RZ ;  /* 0x000130208c8d7810 */ /* 0x040fe20007ffe0ff */
[----:B------:R4:W-:Y:S01]  /*5490*/  STS [R140+0x13000], R7 ;  /* 0x013000078c007388 */ /* 0x0009e20000000800 */
[----:B------:R-:W-:Y:S02]  /*54a0*/  IADD3 R142, PT, PT, R140, 0x13000, RZ ;  /* 0x000130008c8e7810 */ /* 0x000fe40007ffe0ff */
[----:B---3--:R-:W-:Y:S01]  /*54b0*/  F2FP.BF16.F32.PACK_AB R8, R45, R46 ;  /* 0x0000002e2d08723e */ /* 0x008fe200000010ff */
[----:B------:R3:W-:Y:S01]  /*54c0*/  STS [R5+0x13000], R3 ;  /* 0x0130000305007388 */ /* 0x0007e20000000800 */
[----:B------:R-:W-:Y:S03]  /*54d0*/  LEA R0, R0, UR4, 0x1 ;  /* 0x0000000400007c11 */ /* 0x000fe6000f8e08ff */
[----:B------:R3:W-:Y:S01]  /*54e0*/  STS [R5+0x13400], R2 ;  /* 0x0134000205007388 */ /* 0x0007e20000000800 */
[----:B-1----:R-:W-:Y:S02]  /*54f0*/  F2FP.BF16.F32.PACK_AB R6, R243, R244 ;  /* 0x000000f4f306723e */ /* 0x002fe400000010ff */
[----:B----4-:R-:W-:Y:S03]  /*5500*/  F2FP.BF16.F32.PACK_AB R7, R57, R242 ;  /* 0x000000f23907723e */ /* 0x010fe600000010ff */
[----:B------:R1:W-:Y:S01]  /*5510*/  STS [R140+0x14000], R6 ;  /* 0x014000068c007388 */ /* 0x0003e20000000800 */
[----:B---3--:R-:W-:Y:S03]  /*5520*/  LOP3.LUT P0, R3, R227, 0x8, RZ, 0xc0, !PT ;  /* 0x00000008e3037812 */ /* 0x008fe6000780c0ff */
[----:B------:R-:W-:Y:S01]  /*5530*/  STS [R140+0x14400], R7 ;  /* 0x014400078c007388 */ /* 0x000fe20000000800 */
[----:B------:R-:W-:Y:S03]  /*5540*/  MOV R2, R141 ;  /* 0x0000008d00027202 */ /* 0x000fe60000000f00 */
[----:B------:R-:W-:Y:S06]  /*5550*/  STS [R5+0x14400], R10 ;  /* 0x0144000a05007388 */ /* 0x000fec0000000800 */
[C---:B------:R-:W-:Y:S02]  /*5560*/  @P0 IADD3 R2, PT, PT, R142.reuse, -0x20, RZ ;  /* 0xffffffe08e020810 */ /* 0x040fe40007ffe0ff */
[----:B------:R-:W-:Y:S02]  /*5570*/  ISETP.NE.AND P0, PT, R3, RZ, PT ;  /* 0x000000ff0300720c */ /* 0x000fe40003f05270 */
[----:B------:R-:W-:Y:S02]  /*5580*/  IADD3 R4, PT, PT, R11, R2, RZ ;  /* 0x000000020b047210 */ /* 0x000fe40007ffe0ff */
[----:B-1----:R-:W-:Y:S05]  /*5590*/  F2FP.BF16.F32.PACK_AB R6, R55, R56 ;  /* 0x000000383706723e */ /* 0x002fea00000010ff */
[----:B------:R1:W-:Y:S04]  /*55a0*/  STS [R5+0x14000], R6 ;  /* 0x0140000605007388 */ /* 0x0003e80000000800 */
[----:B------:R-:W-:Y:S01]  /*55b0*/  @P0 IADD3 R141, PT, PT, R142, -0x20, RZ ;  /* 0xffffffe08e8d0810 */ /* 0x000fe20007ffe0ff */
[----:B------:R-:W-:Y:S04]  /*55c0*/  STS [R2], R9 ;  /* 0x0000000902007388 */ /* 0x000fe80000000800 */
[----:B------:R3:W-:Y:S01]  /*55d0*/  STS [R2+0x400], R8 ;  /* 0x0004000802007388 */ /* 0x0007e20000000800 */
[----:B-1----:R-:W-:Y:S02]  /*55e0*/  F2FP.BF16.F32.PACK_AB R5, R37, R38 ;  /* 0x000000262505723e */ /* 0x002fe400000010ff */
[----:B---3--:R-:W-:Y:S02]  /*55f0*/  F2FP.BF16.F32.PACK_AB R8, R43, R44 ;  /* 0x0000002c2b08723e */ /* 0x008fe400000010ff */
[----:B--2---:R-:W-:Y:S02]  /*5600*/  F2FP.BF16.F32.PACK_AB R6, R149, R165 ;  /* 0x000000a59506723e */ /* 0x004fe400000010ff */
[----:B------:R-:W-:Y:S03]  /*5610*/  F2FP.BF16.F32.PACK_AB R7, R164, R36 ;  /* 0x00000024a407723e */ /* 0x000fe600000010ff */
[----:B------:R1:W-:Y:S04]  /*5620*/  STS [R4+0x400], R6 ;  /* 0x0004000604007388 */ /* 0x0003e80000000800 */
[----:B------:R2:W-:Y:S04]  /*5630*/  STS [R4], R7 ;  /* 0x0000000704007388 */ /* 0x0005e80000000800 */
[----:B------:R-:W-:Y:S01]  /*5640*/  STS [R2+0x1000], R8 ;  /* 0x0010000802007388 */ /* 0x000fe20000000800 */
[----:B-1----:R-:W-:Y:S02]  /*5650*/  F2FP.BF16.F32.PACK_AB R6, R39, R40 ;  /* 0x000000282706723e */ /* 0x002fe400000010ff */
[----:B--2---:R-:W-:Y:S05]  /*5660*/  F2FP.BF16.F32.PACK_AB R7, R41, R42 ;  /* 0x0000002a2907723e */ /* 0x004fea00000010ff */
[----:B------:R1:W-:Y:S04]  /*5670*/  STS [R2+0x1400], R7 ;  /* 0x0014000702007388 */ /* 0x0003e80000000800 */
[----:B------:R-:W-:Y:S04]  /*5680*/  STS [R4+0x1000], R6 ;  /* 0x0010000604007388 */ /* 0x000fe80000000800 */
[----:B------:R2:W-:Y:S04]  /*5690*/  STS [R4+0x1400], R5 ;  /* 0x0014000504007388 */ /* 0x0005e80000000800 */
[----:B------:R-:W3:Y:S08]  /*56a0*/  LDSM.16.M88.4 R32, [R0+0x6000] ;  /* 0x006000000020783b */ /* 0x000ef00000000200 */
[----:B------:R-:W4:Y:S01]  /*56b0*/  LDSM.16.M88.4 R28, [R0+0x6800] ;  /* 0x00680000001c783b */ /* 0x000f220000000200 */
[C---:B-1----:R-:W-:Y:S02]  /*56c0*/  IADD3 R2, PT, PT, R0.reuse, 0x6020, RZ ;  /* 0x0000602000027810 */ /* 0x042fe40007ffe0ff */
[----:B--2---:R-:W-:Y:S04]  /*56d0*/  IADD3 R4, PT, PT, R0, 0x6000, RZ ;  /* 0x0000600000047810 */ /* 0x004fe80007ffe0ff */
[----:B------:R-:W-:Y:S05]  /*56e0*/  @P1 IADD3 R2, PT, PT, R4, -0x20, RZ ;  /* 0xffffffe004021810 */ /* 0x000fea0007ffe0ff */
        /* <DEDUP_REMOVED lines=40> */
[----:B-1----:R-:W-:Y:S04]  /*5970*/  LOP3.LUT R0, R3, 0x30, R223, 0xf8, !PT ;  /* 0x0000003003007812 */ /* 0x002fe800078ef8df */
[-C--:B--2---:R-:W-:Y:S08]  /*5980*/  HMMA.16816.F32.BF16 R4, R132, R204.reuse, R4 ;  /* 0x000000cc8404723c */ /* 0x084ff00000041804 */
        /* <DEDUP_REMOVED lines=9> */
[----:B-1----:R-:W-:Y:S04]  /*5a20*/  SHF.L.U32 R2, R227, 0x6, RZ ;  /* 0x00000006e3027819 */ /* 0x002fe800000006ff */
[----:B------:R-:W-:Y:S04]  /*5a30*/  LOP3.LUT R0, R0, 0x1c0, R2, 0xf8, !PT ;  /* 0x000001c000007812 */ /* 0x000fe800078ef802 */
[----:B------:R-:W-:Y:S01]  /*5a40*/  LOP3.LUT R3, R0, 0x38, R163, 0x78, !PT ;  /* 0x0000003800037812 */ /* 0x000fe200078e78a3 */
[----:B------:R-:W-:Y:S04]  /*5a50*/  FFMA.FTZ R0, -R143, R143, 1 ;  /* 0x3f8000008f007423 */ /* 0x000fe8000001018f */
[----:B------:R-:W-:Y:S01]  /*5a60*/  FMUL.FTZ R0, R0, UR17 ;  /* 0x0000001100007c20 */ /* 0x000fe20008410000 */
[-C--:B--2---:R-:W-:Y:S08]  /*5a70*/  HMMA.16816.F32.BF16 R4, R132, R212.reuse, R4 ;  /* 0x000000d48404723c */ /* 0x084ff00000041804 */
[C---:B------:R-:W-:Y:S08]  /*5a80*/  HMMA.16816.F32.BF16 R8, R136.reuse, R212, R8 ;  /* 0x000000d48808723c */ /* 0x040ff00000041808 */
[-C--:B------:R-:W-:Y:S03]  /*5a90*/  HMMA.16816.F32.BF16 R12, R136, R214.reuse, R12 ;  /* 0x000000d6880c723c */ /* 0x080fe6000004180c */
[C---:B-----5:R-:W-:Y:S01]  /*5aa0*/  FADD.FTZ R7, -R231.reuse, R7 ;  /* 0x00000007e7077221 */ /* 0x060fe20000010100 */
[----:B------:R-:W-:Y:S01]  /*5ab0*/  FADD.FTZ R6, -R231, R6 ;  /* 0x00000006e7067221 */ /* 0x000fe20000010100 */
[C---:B------:R-:W-:Y:S01]  /*5ac0*/  FADD.FTZ R5, -R230.reuse, R5 ;  /* 0x00000005e6057221 */ /* 0x040fe20000010100 */
[----:B------:R-:W-:Y:S01]  /*5ad0*/  FADD.FTZ R4, -R230, R4 ;  /* 0x00000004e6047221 */ /* 0x000fe20000010100 */
[----:B------:R-:W-:Y:S01]  /*5ae0*/  FMUL.FTZ R142, R58, R7 ;  /* 0x000000073a8e7220 */ /* 0x000fe20000410000 */
[C---:B------:R-:W-:Y:S01]  /*5af0*/  HMMA.16816.F32.BF16 R16, R132.reuse, R214, R16 ;  /* 0x000000d68410723c */ /* 0x040fe20000041810 */
[----:B------:R1:W5:Y:S03]  /*5b00*/  LDL.LU R58, [R1+0x7c] ;  /* 0x00007c00013a7983 */ /* 0x0003660000300800 */
[----:B------:R-:W-:Y:S01]  /*5b10*/  FADD.FTZ R11, -R228, R11 ;  /* 0x0000000be40b7221 */ /* 0x000fe20000010100 */
[----:B------:R-:W-:Y:S01]  /*5b20*/  FMUL.FTZ R240, R240, R6 ;  /* 0x00000006f0f07220 */ /* 0x000fe20000410000 */
[----:B------:R-:W-:Y:S01]  /*5b30*/  FFMA.FTZ R6, -R152, R152, 1 ;  /* 0x3f80000098067423 */ /* 0x000fe20000010198 */
[----:B------:R-:W-:Y:S01]  /*5b40*/  FMUL.FTZ R241, R241, R5 ;  /* 0x00000005f1f17220 */ /* 0x000fe20000410000 */
[----:B------:R-:W-:Y:S01]  /*5b50*/  FMUL.FTZ R11, R57, R11 ;  /* 0x0000000b390b7220 */ /* 0x000fe20000410000 */
[----:B------:R-:W-:Y:S01]  /*5b60*/  FFMA.FTZ R5, -R145, R145, 1 ;  /* 0x3f80000091057423 */ /* 0x000fe20000010191 */
[----:B------:R1:W5:Y:S01]  /*5b70*/  LDL.LU R57, [R1+0x78] ;  /* 0x0000780001397983 */ /* 0x0003620000300800 */
[C---:B------:R-:W-:Y:S01]  /*5b80*/  FADD.FTZ R12, -R229.reuse, R12 ;  /* 0x0000000ce50c7221 */ /* 0x040fe20000010100 */
[----:B------:R-:W-:Y:S01]  /*5b90*/  FADD.FTZ R13, -R229, R13 ;  /* 0x0000000de50d7221 */ /* 0x000fe20000010100 */
[C---:B------:R-:W-:Y:S01]  /*5ba0*/  FADD.FTZ R14, -R228.reuse, R14 ;  /* 0x0000000ee40e7221 */ /* 0x040fe20000010100 */
[----:B------:R-:W-:Y:S01]  /*5bb0*/  FADD.FTZ R15, -R228, R15 ;  /* 0x0000000fe40f7221 */ /* 0x000fe20000010100 */
[----:B------:R-:W-:Y:S01]  /*5bc0*/  FMUL.FTZ R143, R56, R12 ;  /* 0x0000000c388f7220 */ /* 0x000fe20000410000 */
[----:B------:R-:W-:Y:S01]  /*5bd0*/  FMUL.FTZ R145, R55, R13 ;  /* 0x0000000d37917220 */ /* 0x000fe20000410000 */
[----:B------:R1:W5:Y:S01]  /*5be0*/  LDL.LU R56, [R1+0x74] ;  /* 0x0000740001387983 */ /* 0x0003620000300800 */
[----:B------:R-:W-:Y:S01]  /*5bf0*/  FMUL.FTZ R152, R53, R15 ;  /* 0x0000000f35987220 */ /* 0x000fe20000410000 */
[C---:B------:R-:W-:Y:S01]  /*5c00*/  FADD.FTZ R16, -R230.reuse, R16 ;  /* 0x00000010e6107221 */ /* 0x040fe20000010100 */
[----:B------:R-:W-:Y:S01]  /*5c10*/  FADD.FTZ R17, -R230, R17 ;  /* 0x00000011e6117221 */ /* 0x000fe20000010100 */
[----:B------:R1:W5:Y:S01]  /*5c20*/  LDL.LU R55, [R1+0x70] ;  /* 0x0000700001377983 */ /* 0x0003620000300800 */
[C---:B------:R-:W-:Y:S01]  /*5c30*/  FADD.FTZ R18, -R231.reuse, R18 ;  /* 0x00000012e7127221 */ /* 0x040fe20000010100 */
[----:B------:R-:W-:Y:S01]  /*5c40*/  FADD.FTZ R19, -R231, R19 ;  /* 0x00000013e7137221 */ /* 0x000fe20000010100 */
[----:B------:R-:W-:Y:S01]  /*5c50*/  FADD.FTZ R9, -R229, R9 ;  /* 0x00000009e5097221 */ /* 0x000fe20000010100 */
[-C--:B------:R-:W-:Y:S03]  /*5c60*/  HMMA.16816.F32.BF16 R20, R132, R216.reuse, R20 ;  /* 0x000000d88414723c */ /* 0x080fe60000041814 */
[----:B------:R-:W-:Y:S01]  /*5c70*/  FMUL.FTZ R19, R49, R19 ;  /* 0x0000001331137220 */ /* 0x000fe20000410000 */
[----:B------:R-:W-:Y:S01]  /*5c80*/  FMUL.FTZ R243, R243, R9 ;  /* 0x00000009f3f37220 */ /* 0x000fe20000410000 */
[----:B------:R-:W-:Y:S01]  /*5c90*/  FMUL.FTZ R9, R142, R0 ;  /* 0x000000008e097220 */ /* 0x000fe20000410000 */
[----:B------:R-:W-:Y:S01]  /*5ca0*/  FFMA.FTZ R0, -R146, R146, 1 ;  /* 0x3f80000092007423 */ /* 0x000fe20000010192 */
[----:B------:R-:W-:Y:S01]  /*5cb0*/  FMUL.FTZ R146, R50, R18 ;  /* 0x0000001232927220 */ /* 0x000fe20000410000 */
[C---:B------:R-:W-:Y:S04]  /*5cc0*/  HMMA.16816.F32.BF16 R24, R136.reuse, R216, R24 ;  /* 0x000000d88818723c */ /* 0x040fe80000041818 */
[----:B------:R-:W-:Y:S01]  /*5cd0*/  FMUL.FTZ R245, R245, R4 ;  /* 0x00000004f5f57220 */ /* 0x000fe20000410000 */
[----:B------:R-:W-:Y:S01]  /*5ce0*/  LOP3.LUT R4, R2, 0x400, RZ, 0xc0, !PT ;  /* 0x0000040002047812 */ /* 0x000fe200078ec0ff */
[----:B------:R-:W-:Y:S01]  /*5cf0*/  FADD.FTZ R10, -R228, R10 ;  /* 0x0000000ae40a7221 */ /* 0x000fe20000010100 */
[----:B------:R-:W-:Y:S01]  /*5d00*/  FMUL.FTZ R5, R5, UR17 ;  /* 0x0000001105057c20 */ /* 0x000fe20008410000 */
[-C--:B------:R-:W-:Y:S03]  /*5d10*/  HMMA.16816.F32.BF16 R28, R136, R218.reuse, R28 ;  /* 0x000000da881c723c */ /* 0x080fe6000004181c */
[C---:B------:R-:W-:Y:S01]  /*5d20*/  FADD.FTZ R20, -R230.reuse, R20 ;  /* 0x00000014e6147221 */ /* 0x040fe20000010100 */
[----:B------:R-:W-:Y:S01]  /*5d30*/  FADD.FTZ R21, -R230, R21 ;  /* 0x00000015e6157221 */ /* 0x000fe20000010100 */
        /* <DEDUP_REMOVED lines=8> */
[C---:B------:R-:W-:Y:S01]  /*5dc0*/  FADD.FTZ R26, -R228.reuse, R26 ;  /* 0x0000001ae41a7221 */ /* 0x040fe20000010100 */
[----:B------:R-:W-:Y:S01]  /*5dd0*/  FADD.FTZ R27, -R228, R27 ;  /* 0x0000001be41b7221 */ /* 0x000fe20000010100 */
[----:B------:R-:W-:Y:S01]  /*5de0*/  FMUL.FTZ R24, R44, R24 ;  /* 0x000000182c187220 */ /* 0x000fe20000410000 */
[----:B------:R-:W-:Y:S01]  /*5df0*/  FMUL.FTZ R23, R43, R25 ;  /* 0x000000192b177220 */ /* 0x000fe20000410000 */
[----:B------:R-:W-:Y:S01]  /*5e00*/  FMUL.FTZ R20, R42, R26 ;  /* 0x0000001a2a147220 */ /* 0x000fe20000410000 */
[----:B------:R-:W-:Y:S01]  /*5e10*/  LEA R3, R3, R4, 0x1 ;  /* 0x0000000403037211 */ /* 0x000fe200078e08ff */
[----:B------:R-:W-:Y:S01]  /*5e20*/  FFMA.FTZ R4, -R144, R144, 1 ;  /* 0x3f80000090047423 */ /* 0x000fe20000010190 */
[----:B------:R-:W-:Y:S01]  /*5e30*/  FMUL.FTZ R144, R54, R14 ;  /* 0x0000000e36907220 */ /* 0x000fe20000410000 */
[C---:B------:R-:W-:Y:S01]  /*5e40*/  FADD.FTZ R28, -R229.reuse, R28 ;  /* 0x0000001ce51c7221 */ /* 0x040fe20000010100 */
[----:B------:R1:W5:Y:S01]  /*5e50*/  LDL.LU R54, [R1+0x6c] ;  /* 0x00006c0001367983 */ /* 0x0003620000300800 */
[----:B------:R-:W-:Y:S01]  /*5e60*/  FADD.FTZ R29, -R229, R29 ;  /* 0x0000001de51d7221 */ /* 0x000fe20000010100 */
[----:B------:R-:W-:Y:S01]  /*5e70*/  FADD.FTZ R30, -R228, R30 ;  /* 0x0000001ee41e7221 */ /* 0x000fe20000010100 */
[----:B------:R-:W-:Y:S01]  /*5e80*/  FMUL.FTZ R26, R40, R28 ;  /* 0x0000001c281a7220 */ /* 0x000fe20000410000 */
[----:B------:R1:W5:Y:S01]  /*5e90*/  LDL.LU R53, [R1+0x68] ;  /* 0x0000680001357983 */ /* 0x0003620000300800 */
[----:B------:R-:W-:Y:S01]  /*5ea0*/  FMUL.FTZ R25, R39, R29 ;  /* 0x0000001d27197220 */ /* 0x000fe20000410000 */
[----:B------:R-:W-:Y:S01]  /*5eb0*/  FMUL.FTZ R28, R38, R30 ;  /* 0x0000001e261c7220 */ /* 0x000fe20000410000 */
[----:B------:R-:W-:Y:S01]  /*5ec0*/  FADD.FTZ R31, -R228, R31 ;  /* 0x0000001fe41f7221 */ /* 0x000fe20000010100 */
[----:B------:R-:W-:Y:S01]  /*5ed0*/  FMUL.FTZ R4, R4, UR17 ;  /* 0x0000001104047c20 */ /* 0x000fe20008410000 */
[----:B------:R-:W-:Y:S01]  /*5ee0*/  FMUL.FTZ R7, R241, R5 ;  /* 0x00000005f1077220 */ /* 0x000fe20000410000 */
[----:B------:R-:W-:Y:S04]  /*5ef0*/  HMMA.16816.F32.BF16 R32, R132, R218, R32 ;  /* 0x000000da8420723c */ /* 0x000fe80000041820 */
[----:B------:R-:W-:Y:S01]  /*5f00*/  FMUL.FTZ R242, R242, R10 ;  /* 0x0000000af2f27220 */ /* 0x000fe20000410000 */
[----:B------:R-:W-:Y:S01]  /*5f10*/  FMUL.FTZ R10, R240, R4 ;  /* 0x00000004f00a7220 */ /* 0x000fe20000410000 */
[----:B------:R-:W-:Y:S01]  /*5f20*/  FFMA.FTZ R4, -R147, R147, 1 ;  /* 0x3f80000093047423 */ /* 0x000fe20000010193 */
[----:B------:R-:W-:Y:S01]  /*5f30*/  FMUL.FTZ R147, R52, R16 ;  /* 0x0000001034937220 */ /* 0x000fe20000410000 */
[----:B------:R-:W-:Y:S01]  /*5f40*/  FADD.FTZ R8, -R229, R8 ;  /* 0x00000008e5087221 */ /* 0x000fe20000010100 */
[----:B------:R1:W5:Y:S01]  /*5f50*/  LDL.LU R52, [R1+0x64] ;  /* 0x0000640001347983 */ /* 0x0003620000300800 */
[----:B------:R-:W-:Y:S01]  /*5f60*/  FMUL.FTZ R6, R6, UR17 ;  /* 0x0000001106067c20 */ /* 0x000fe20008410000 */
[----:B------:R-:W-:Y:S01]  /*5f70*/  FFMA.FTZ R5, -R150, R150, 1 ;  /* 0x3f80000096057423 */ /* 0x000fe20000010196 */
[----:B------:R-:W-:Y:S01]  /*5f80*/  FMUL.FTZ R244, R244, R8 ;  /* 0x00000008f4f47220 */ /* 0x000fe20000410000 */
[----:B------:R-:W-:Y:S01]  /*5f90*/  FMUL.FTZ R0, R0, UR17 ;  /* 0x0000001100007c20 */ /* 0x000fe20008410000 */
[----:B------:R-:W-:Y:S01]  /*5fa0*/  FMUL.FTZ R8, R245, R6 ;  /* 0x00000006f5087220 */ /* 0x000fe20000410000 */
[----:B------:R-:W-:Y:S01]  /*5fb0*/  FFMA.FTZ R6, -R151, R151, 1 ;  /* 0x3f80000097067423 */ /* 0x000fe20000010197 */
[----:B------:R-:W-:Y:S01]  /*5fc0*/  FMUL.FTZ R5, R5, UR17 ;  /* 0x0000001105057c20 */ /* 0x000fe20008410000 */
[----:B------:R-:W-:Y:S01]  /*5fd0*/  FMUL.FTZ R14, R11, R0 ;  /* 0x000000000b0e7220 */ /* 0x000fe20000410000 */
[----:B------:R-:W-:Y:S01]  /*5fe0*/  FFMA.FTZ R0, -R160, R160, 1 ;  /* 0x3f800000a0007423 */ /* 0x000fe200000101a0 */
[----:B------:R-:W-:Y:S01]  /*5ff0*/  FADD.FTZ R32, -R230, R32 ;  /* 0x00000020e6207221 */ /* 0x000fe20000010100 */
[----:B------:R-:W-:Y:S01]  /*6000*/  FMUL.FTZ R6, R6, UR17 ;  /* 0x0000001106067c20 */ /* 0x000fe20008410000 */
[----:B------:R-:W-:Y:S01]  /*6010*/  FMUL.FTZ R12, R243, R5 ;  /* 0x00000005f30c7220 */ /* 0x000fe20000410000 */
[----:B------:R-:W-:Y:S01]  /*6020*/  FMUL.FTZ R11, R0, UR17 ;  /* 0x00000011000b7c20 */ /* 0x000fe20008410000 */
[----:B------:R-:W-:Y:S01]  /*6030*/  FFMA.FTZ R0, -R153, R153, 1 ;  /* 0x3f80000099007423 */ /* 0x000fe20000010199 */
[----:B------:R-:W-:Y:S01]  /*6040*/  FMUL.FTZ R13, R244, R6 ;  /* 0x00000006f40d7220 */ /* 0x000fe20000410000 */
[----:B------:R-:W-:Y:S01]  /*6050*/  F2FP.BF16.F32.PACK_AB R6, R7, R8 ;  /* 0x000000080706723e */ /* 0x000fe200000010ff */
[----:B------:R-:W-:Y:S01]  /*6060*/  FMUL.FTZ R11, R143, R11 ;  /* 0x0000000b8f0b7220 */ /* 0x000fe20000410000 */
[----:B------:R-:W-:Y:S01]  /*6070*/  F2FP.BF16.F32.PACK_AB R7, R9, R10 ;  /* 0x0000000a0907723e */ /* 0x000fe200000010ff */
[----:B------:R-:W-:Y:S01]  /*6080*/  FMUL.FTZ R9, R51, R17 ;  /* 0x0000001133097220 */ /* 0x000fe20000410000 */
[----:B------:R-:W-:Y:S01]  /*6090*/  F2FP.BF16.F32.PACK_AB R18, R12, R13 ;  /* 0x0000000d0c12723e */ /* 0x000fe200000010ff */
[----:B------:R1:W5:Y:S01]  /*60a0*/  LDL.LU R51, [R1+0x60] ;  /* 0x0000600001337983 */ /* 0x0003620000300800 */
[----:B------:R-:W-:Y:S01]  /*60b0*/  FMUL.FTZ R0, R0, UR17 ;  /* 0x0000001100007c20 */ /* 0x000fe20008410000 */
[----:B------:R-:W-:Y:S01]  /*60c0*/  FFMA.FTZ R8, -R167, R167, 1 ;  /* 0x3f800000a7087423 */ /* 0x000fe200000101a7 */
[----:B------:R-:W-:Y:S01]  /*60d0*/  FMUL.FTZ R4, R4, UR17 ;  /* 0x0000001104047c20 */ /* 0x000fe20008410000 */
[----:B------:R1:W5:Y:S01]  /*60e0*/  LDL.LU R50, [R1+0x5c] ;  /* 0x00005c0001327983 */ /* 0x0003620000300800 */
[----:B------:R-:W-:Y:S01]  /*60f0*/  FMUL.FTZ R16, R152, R0 ;  /* 0x0000000098107220 */ /* 0x000fe20000410000 */
[----:B------:R-:W-:Y:S01]  /*6100*/  FFMA.FTZ R0, -R161, R161, 1 ;  /* 0x3f800000a1007423 */ /* 0x000fe200000101a1 */
[----:B------:R-:W-:Y:S01]  /*6110*/  FMUL.FTZ R8, R8, UR17 ;  /* 0x0000001108087c20 */ /* 0x000fe20008410000 */
[----:B------:R1:W5:Y:S01]  /*6120*/  LDL.LU R49, [R1+0x58] ;  /* 0x0000580001317983 */ /* 0x0003620000300800 */
[----:B------:R-:W-:Y:S01]  /*6130*/  FMUL.FTZ R142, R242, R4 ;  /* 0x00000004f28e7220 */ /* 0x000fe20000410000 */
[----:B------:R-:W-:Y:S01]  /*6140*/  FMUL.FTZ R0, R0, UR17 ;  /* 0x0000001100007c20 */ /* 0x000fe20008410000 */
[----:B------:R-:W-:Y:S01]  /*6150*/  FMUL.FTZ R12, R147, R8 ;  /* 0x00000008930c7220 */ /* 0x000fe20000410000 */
[----:B------:R1:W5:Y:S01]  /*6160*/  LDL.LU R48, [R1+0x54] ;  /* 0x0000540001307983 */ /* 0x0003620000300800 */
[----:B------:R-:W-:Y:S01]  /*6170*/  FFMA.FTZ R8, -R171, R171, 1 ;  /* 0x3f800000ab087423 */ /* 0x000fe200000101ab */
[----:B------:R-:W-:Y:S01]  /*6180*/  FMUL.FTZ R13, R19, R0 ;  /* 0x00000000130d7220 */ /* 0x000fe20000410000 */
[----:B------:R-:W-:Y:S01]  /*6190*/  FMUL.FTZ R19, R41, R27 ;  /* 0x0000001b29137220 */ /* 0x000fe20000410000 */
[----:B------:R1:W5:Y:S01]  /*61a0*/  LDL.LU R47, [R1+0x50] ;  /* 0x00005000012f7983 */ /* 0x0003620000300800 */
[----:B------:R-:W-:Y:S01]  /*61b0*/  FMUL.FTZ R27, R37, R31 ;  /* 0x0000001f251b7220 */ /* 0x000fe20000410000 */
[----:B------:R-:W-:Y:S01]  /*61c0*/  FMUL.FTZ R8, R8, UR17 ;  /* 0x0000001108087c20 */ /* 0x000fe20008410000 */
[----:B------:R-:W-:Y:S01]  /*61d0*/  FFMA.FTZ R0, -R168, R168, 1 ;  /* 0x3f800000a8007423 */ /* 0x000fe200000101a8 */
[----:B------:R1:W5:Y:S01]  /*61e0*/  LDL.LU R46, [R1+0x4c] ;  /* 0x00004c00012e7983 */ /* 0x0003620000300800 */
[----:B------:R-:W-:Y:S01]  /*61f0*/  F2FP.BF16.F32.PACK_AB R17, R14, R142 ;  /* 0x0000008e0e11723e */ /* 0x000fe200000010ff */
[----:B------:R-:W-:Y:S01]  /*6200*/  FFMA.FTZ R4, -R154, R154, 1 ;  /* 0x3f8000009a047423 */ /* 0x000fe2000001019a */
[----:B------:R-:W-:Y:S01]  /*6210*/  FMUL.FTZ R0, R0, UR17 ;  /* 0x0000001100007c20 */ /* 0x000fe20008410000 */
[----:B------:R1:W5:Y:S01]  /*6220*/  LDL.LU R45, [R1+0x48] ;  /* 0x00004800012d7983 */ /* 0x0003620000300800 */
[----:B------:R-:W-:Y:S01]  /*6230*/  FFMA.FTZ R5, -R155, R155, 1 ;  /* 0x3f8000009b057423 */ /* 0x000fe2000001019b */
[----:B------:R-:W-:Y:S01]  /*6240*/  FMUL.FTZ R4, R4, UR17 ;  /* 0x0000001104047c20 */ /* 0x000fe20008410000 */
[----:B------:R-:W-:Y:S01]  /*6250*/  FMUL.FTZ R21, R21, R0 ;  /* 0x0000000015157220 */ /* 0x000fe20000410000 */
[----:B------:R1:W5:Y:S01]  /*6260*/  LDL.LU R44, [R1+0x44] ;  /* 0x00004400012c7983 */ /* 0x0003620000300800 */
[----:B------:R-:W-:Y:S01]  /*6270*/  FMUL.FTZ R5, R5, UR17 ;  /* 0x0000001105057c20 */ /* 0x000fe20008410000 */
[----:B------:R-:W-:Y:S01]  /*6280*/  FMUL.FTZ R10, R144, R4 ;  /* 0x00000004900a7220 */ /* 0x000fe20000410000 */
[----:B------:R-:W-:Y:S01]  /*6290*/  FFMA.FTZ R4, -R162, R162, 1 ;  /* 0x3f800000a2047423 */ /* 0x000fe200000101a2 */
[----:B------:R1:W5:Y:S01]  /*62a0*/  LDL.LU R43, [R1+0x40] ;  /* 0x00004000012b7983 */ /* 0x0003620000300800 */
[----:B------:R-:W-:Y:S01]  /*62b0*/  FMUL.FTZ R15, R145, R5 ;  /* 0x00000005910f7220 */ /* 0x000fe20000410000 */
[----:B------:R-:W-:Y:S01]  /*62c0*/  FFMA.FTZ R5, -R166, R166, 1 ;  /* 0x3f800000a6057423 */ /* 0x000fe200000101a6 */
[----:B------:R-:W-:Y:S01]  /*62d0*/  FMUL.FTZ R4, R4, UR17 ;  /* 0x0000001104047c20 */ /* 0x000fe20008410000 */
[----:B------:R1:W5:Y:S01]  /*62e0*/  LDL.LU R42, [R1+0x3c] ;  /* 0x00003c00012a7983 */ /* 0x0003620000300800 */
[----:B------:R-:W-:Y:S01]  /*62f0*/  F2FP.BF16.F32.PACK_AB R16, R16, R10 ;  /* 0x0000000a1010723e */ /* 0x000fe200000010ff */
[----:B------:R-:W-:Y:S01]  /*6300*/  FMUL.FTZ R5, R5, UR17 ;  /* 0x0000001105057c20 */ /* 0x000fe20008410000 */
[----:B------:R-:W-:Y:S01]  /*6310*/  FMUL.FTZ R14, R146, R4 ;  /* 0x00000004920e7220 */ /* 0x000fe20000410000 */
[----:B------:R1:W5:Y:S01]  /*6320*/  LDL.LU R41, [R1+0x38] ;  /* 0x0000380001297983 */ /* 0x0003620000300800 */
[----:B------:R-:W-:Y:S01]  /*6330*/  FFMA.FTZ R4, -R169, R169, 1 ;  /* 0x3f800000a9047423 */ /* 0x000fe200000101a9 */
[----:B------:R-:W-:Y:S01]  /*6340*/  FMUL.FTZ R9, R9, R5 ;  /* 0x0000000509097220 */ /* 0x000fe20000410000 */
[----:B------:R-:W-:Y:S01]  /*6350*/  F2FP.BF16.F32.PACK_AB R15, R15, R11 ;  /* 0x0000000b0f0f723e */ /* 0x000fe200000010ff */
        /* <DEDUP_REMOVED lines=9> */
[----:B------:R-:W-:Y:S01]  /*63f0*/  FFMA.FTZ R0, -R232, R232, 1 ;  /* 0x3f800000e8007423 */ /* 0x000fe200000101e8 */
[----:B------:R-:W-:Y:S01]  /*6400*/  FMUL.FTZ R5, R5, UR17 ;  /* 0x0000001105057c20 */ /* 0x000fe20008410000 */
[----:B------:R-:W-:Y:S01]  /*6410*/  FFMA.FTZ R4, -R233, R233, 1 ;  /* 0x3f800000e9047423 */ /* 0x000fe200000101e9 */
[----:B------:R1:W5:Y:S01]  /*6420*/  LDL.LU R37, [R1+0x28] ;  /* 0x0000280001257983 */ /* 0x0003620000300800 */
[----:B------:R-:W-:Y:S01]  /*6430*/  FMUL.FTZ R0, R0, UR17 ;  /* 0x0000001100007c20 */ /* 0x000fe20008410000 */
[----:B------:R-:W-:Y:S01]  /*6440*/  FMUL.FTZ R10, R136, R5 ;  /* 0x00000005880a7220 */ /* 0x000fe20000410000 */
[----:B------:R-:W-:Y:S01]  /*6450*/  F2FP.BF16.F32.PACK_AB R5, R9, R12 ;  /* 0x0000000c0905723e */ /* 0x000fe200000010ff */
[----:B------:R-:W-:Y:S01]  /*6460*/  FFMA.FTZ R9, -R235, R235, 1 ;  /* 0x3f800000eb097423 */ /* 0x000fe200000101eb */
[----:B------:R-:W-:Y:S01]  /*6470*/  F2FP.BF16.F32.PACK_AB R12, R13, R14 ;  /* 0x0000000e0d0c723e */ /* 0x000fe200000010ff */
[----:B------:R-:W-:Y:S01]  /*6480*/  FMUL.FTZ R13, R23, R8 ;  /* 0x00000008170d7220 */ /* 0x000fe20000410000 */
[----:B------:R-:W-:Y:S01]  /*6490*/  F2FP.BF16.F32.PACK_AB R8, R21, R22 ;  /* 0x000000161508723e */ /* 0x000fe200000010ff */
[----:B------:R-:W-:Y:S01]  /*64a0*/  FMUL.FTZ R22, R36, R32 ;  /* 0x0000002024167220 */ /* 0x000fe20000410000 */
[----:B------:R-:W-:Y:S01]  /*64b0*/  FMUL.FTZ R9, R9, UR17 ;  /* 0x0000001109097c20 */ /* 0x000fe20008410000 */
[----:B------:R1:W5:Y:S01]  /*64c0*/  LDL.LU R36, [R1+0x24] ;  /* 0x0000240001247983 */ /* 0x0003620000300800 */
[----:B------:R-:W-:Y:S01]  /*64d0*/  FMUL.FTZ R4, R4, UR17 ;  /* 0x0000001104047c20 */ /* 0x000fe20008410000 */
[----:B------:R-:W-:Y:S01]  /*64e0*/  FMUL.FTZ R19, R19, R0 ;  /* 0x0000000013137220 */ /* 0x000fe20000410000 */
[----:B------:R-:W-:Y:S01]  /*64f0*/  FMUL.FTZ R14, R24, R9 ;  /* 0x00000009180e7220 */ /* 0x000fe20000410000 */
[----:B------:R-:W-:Y:S01]  /*6500*/  F2FP.BF16.F32.PACK_AB R9, R10, R11 ;  /* 0x0000000b0a09723e */ /* 0x000fe200000010ff */
[----:B------:R-:W-:Y:S01]  /*6510*/  FFMA.FTZ R11, -R159, R159, 1 ;  /* 0x3f8000009f0b7423 */ /* 0x000fe2000001019f */
[----:B------:R-:W-:Y:S01]  /*6520*/  FMUL.FTZ R20, R20, R4 ;  /* 0x0000000414147220 */ /* 0x000fe20000410000 */
[----:B------:R-:W-:Y:S01]  /*6530*/  FFMA.FTZ R10, -R158, R158, 1 ;  /* 0x3f8000009e0a7423 */ /* 0x000fe2000001019e */
[----:B------:R-:W-:Y:S01]  /*6540*/  FFMA.FTZ R0, -R156, R156, 1 ;  /* 0x3f8000009c007423 */ /* 0x000fe2000001019c */
[----:B------:R-:W-:Y:S01]  /*6550*/  FMUL.FTZ R11, R11, UR17 ;  /* 0x000000110b0b7c20 */ /* 0x000fe20008410000 */
[----:B------:R-:W-:Y:S01]  /*6560*/  FFMA.FTZ R4, -R157, R157, 1 ;  /* 0x3f8000009d047423 */ /* 0x000fe2000001019d */
[----:B------:R-:W-:Y:S01]  /*6570*/  FMUL.FTZ R10, R10, UR17 ;  /* 0x000000110a0a7c20 */ /* 0x000fe20008410000 */
[----:B------:R-:W-:Y:S01]  /*6580*/  FMUL.FTZ R0, R0, UR17 ;  /* 0x0000001100007c20 */ /* 0x000fe20008410000 */
[----:B------:R-:W-:Y:S01]  /*6590*/  FMUL.FTZ R26, R26, R11 ;  /* 0x0000000b1a1a7220 */ /* 0x000fe20000410000 */
[----:B------:R-:W-:Y:S01]  /*65a0*/  F2FP.BF16.F32.PACK_AB R11, R13, R14 ;  /* 0x0000000e0d0b723e */ /* 0x000fe200000010ff */
[----:B------:R-:W-:Y:S01]  /*65b0*/  FFMA.FTZ R14, -R239, R239, 1 ;  /* 0x3f800000ef0e7423 */ /* 0x000fe200000101ef */
[----:B------:R-:W-:Y:S01]  /*65c0*/  FMUL.FTZ R4, R4, UR17 ;  /* 0x0000001104047c20 */ /* 0x000fe20008410000 */
[----:B------:R-:W-:Y:S01]  /*65d0*/  FMUL.FTZ R25, R25, R10 ;  /* 0x0000000a19197220 */ /* 0x000fe20000410000 */
[----:B------:R-:W-:Y:S01]  /*65e0*/  FMUL.FTZ R27, R27, R0 ;  /* 0x000000001b1b7220 */ /* 0x000fe20000410000 */
[----:B------:R-:W-:Y:S01]  /*65f0*/  FMUL.FTZ R14, R14, UR17 ;  /* 0x000000110e0e7c20 */ /* 0x000fe20008410000 */
[----:B------:R-:W-:Y:S01]  /*6600*/  F2FP.BF16.F32.PACK_AB R10, R19, R20 ;  /* 0x00000014130a723e */ /* 0x000fe200000010ff */
[----:B------:R-:W-:Y:S01]  /*6610*/  FADD.FTZ R33, -R230, R33 ;  /* 0x00000021e6217221 */ /* 0x000fe20000010100 */
[C---:B------:R-:W-:Y:S01]  /*6620*/  FADD.FTZ R35, -R231.reuse, R35 ;  /* 0x00000023e7237221 */ /* 0x040fe20000010100 */
[----:B------:R-:W-:Y:S01]  /*6630*/  FMUL.FTZ R28, R28, R4 ;  /* 0x000000041c1c7220 */ /* 0x000fe20000410000 */
[----:B------:R-:W-:Y:S01]  /*6640*/  FFMA.FTZ R13, -R238, R238, 1 ;  /* 0x3f800000ee0d7423 */ /* 0x000fe200000101ee */
[----:B------:R-:W-:Y:S01]  /*6650*/  FFMA.FTZ R0, -R236, R236, 1 ;  /* 0x3f800000ec007423 */ /* 0x000fe200000101ec */
[----:B------:R-:W-:Y:S01]  /*6660*/  FADD.FTZ R34, -R231, R34 ;  /* 0x00000022e7227221 */ /* 0x000fe20000010100 */
[----:B------:R-:W-:Y:S01]  /*6670*/  FFMA.FTZ R4, -R237, R237, 1 ;  /* 0x3f800000ed047423 */ /* 0x000fe200000101ed */
[----:B------:R-:W-:Y:S01]  /*6680*/  FMUL.FTZ R22, R22, R14 ;  /* 0x0000000e16167220 */ /* 0x000fe20000410000 */
[----:B------:R-:W-:Y:S01]  /*6690*/  F2FP.BF16.F32.PACK_AB R14, R25, R26 ;  /* 0x0000001a190e723e */ /* 0x000fe200000010ff */
[----:B------:R-:W-:Y:S01]  /*66a0*/  FMUL.FTZ R21, R164, R33 ;  /* 0x00000021a4157220 */ /* 0x000fe20000410000 */
[----:B------:R-:W-:Y:S01]  /*66b0*/  MOV R25, 0x10 ;  /* 0x0000001000197802 */ /* 0x000fe20000000f00 */
[----:B------:R-:W-:Y:S01]  /*66c0*/  FMUL.FTZ R23, R149, R35 ;  /* 0x0000002395177220 */ /* 0x000fe20000410000 */
[----:B------:R-:W-:Y:S01]  /*66d0*/  SHF.L.U32 R164, R227, 0x2, RZ ;  /* 0x00000002e3a47819 */ /* 0x000fe200000006ff */
[----:B------:R-:W-:Y:S01]  /*66e0*/  FMUL.FTZ R13, R13, UR17 ;  /* 0x000000110d0d7c20 */ /* 0x000fe20008410000 */
[----:B------:R-:W-:Y:S01]  /*66f0*/  SHF.L.U32 R149, R227, 0x5, RZ ;  /* 0x00000005e3957819 */ /* 0x000fe200000006ff */
[----:B------:R-:W-:Y:S01]  /*6700*/  FMUL.FTZ R0, R0, UR17 ;  /* 0x0000001100007c20 */ /* 0x000fe20008410000 */
[----:B------:R-:W-:Y:S01]  /*6710*/  SEL R25, R25, 0xfffffff0, !P4 ;  /* 0xfffffff019197807 */ /* 0x000fe20006000000 */
[----:B------:R-:W-:Y:S01]  /*6720*/  FMUL.FTZ R24, R165, R34 ;  /* 0x00000022a5187220 */ /* 0x000fe20000410000 */
[----:B------:R-:W-:Y:S01]  /*6730*/  SHF.L.U32 R165, R227, 0x4, RZ ;  /* 0x00000004e3a57819 */ /* 0x000fe200000006ff */
[----:B------:R-:W-:Y:S01]  /*6740*/  FMUL.FTZ R4, R4, UR17 ;  /* 0x0000001104047c20 */ /* 0x000fe20008410000 */
[----:B------:R-:W-:Y:S01]  /*6750*/  FMUL.FTZ R21, R21, R13 ;  /* 0x0000000d15157220 */ /* 0x000fe20000410000 */
[----:B------:R-:W-:Y:S01]  /*6760*/  F2FP.BF16.F32.PACK_AB R13, R27, R28 ;  /* 0x0000001c1b0d723e */ /* 0x000fe200000010ff */
[----:B------:R-:W-:Y:S01]  /*6770*/  FMUL.FTZ R23, R23, R0 ;  /* 0x0000000017177220 */ /* 0x000fe20000410000 */
[----:B------:R-:W-:Y:S01]  /*6780*/  SHF.R.U32.HI R0, RZ, 0x4, R227 ;  /* 0x00000004ff007819 */ /* 0x000fe200000116e3 */
[----:B------:R-:W-:Y:S01]  /*6790*/  FMUL.FTZ R24, R24, R4 ;  /* 0x0000000418187220 */ /* 0x000fe20000410000 */
[----:B-1----:R-:W-:Y:S06]  /*67a0*/  BRA.U !UP0, `(.L_x_649) ;  /* 0x0000000108a47547 */ /* 0x002fec000b800000 */
[----:B------:R-:W2:Y:S01]  /*67b0*/  LDL.LU.64 R30, [R1] ;  /* 0x00000000011e7983 */ /* 0x000ea20000300a00 */
        /* <DEDUP_REMOVED lines=8> */
[C---:B------:R-:W-:Y:S02]  /*6840*/  ISETP.GE.AND P2, PT, R27.reuse, UR5, PT ;  /* 0x000000051b007c0c */ /* 0x040fe4000bf46270 */
[C---:B------:R-:W-:Y:S02]  /*6850*/  LOP3.LUT R26, R27.reuse, 0x20, RZ, 0xfc, !PT ;  /* 0x000000201b1a7812 */ /* 0x040fe400078efcff */
[----:B------:R-:W-:Y:S01]  /*6860*/  LOP3.LUT R19, R27, 0x40, RZ, 0xfc, !PT ;  /* 0x000000401b137812 */ /* 0x000fe200078efcff */
[----:B------:R-:W-:Y:S01]  /*6870*/  VIADD R252, R252, UR14 ;  /* 0x0000000efcfc7c36 */ /* 0x000fe20008000000 */
[----:B------:R-:W-:Y:S01]  /*6880*/  ISETP.GE.AND P1, PT, R26, UR5, PT ;  /* 0x000000051a007c0c */ /* 0x000fe2000bf26270 */
[----:B------:R-:W-:Y:S01]  /*6890*/  VIADD R246, R246, UR14 ;  /* 0x0000000ef6f67c36 */ /* 0x000fe20008000000 */
[----:B------:R-:W-:Y:S01]  /*68a0*/  ISETP.GE.AND P0, PT, R19, UR5, PT ;  /* 0x0000000513007c0c */ /* 0x000fe2000bf06270 */
[----:B------:R-:W-:Y:S01]  /*68b0*/  VIADD R221, R221, UR14 ;  /* 0x0000000edddd7c36 */ /* 0x000fe20008000000 */
[----:B--2---:R-:W-:Y:S04]  /*68c0*/  IADD3 R20, P3, PT, R30, R20, RZ ;  /* 0x000000141e147210 */ /* 0x004fe80007f7e0ff */
[----:B------:R-:W-:Y:S01]  /*68d0*/  LEA.HI.X.SX32 R4, R4, R31, 0x1, P3 ;  /* 0x0000001f04047211 */ /* 0x000fe200018f0eff */
[----:B------:R-:W-:Y:S04]  /*68e0*/  IMAD.MOV.U32 R26, RZ, RZ, R20 ;  /* 0x000000ffff1a7224 */ /* 0x000fe800078e0014 */
        /* <DEDUP_REMOVED lines=19> */
[----:B------:R1:W-:Y:S04]  /*6a20*/  STL.64 [R1], R26 ;  /* 0x0000001a01007387 */ /* 0x0003e80000100a00 */
[----:B------:R-:W0:Y:S02]  /*6a30*/  LDGDEPBAR ;  /* 0x00000000000079af */ /* 0x000e240000000000 */
.L_x_649:
[----:B------:R-:W-:Y:S01]  /*6a40*/  IMAD.IADD R4, R140, 0x1, R25 ;  /* 0x000000018c047824 */ /* 0x000fe200078e0219 */
[----:B------:R2:W-:Y:S01]  /*6a50*/  STS [R140+0xf000], R6 ;  /* 0x00f000068c007388 */ /* 0x0005e20000000800 */
[----:B------:R-:W-:Y:S01]  /*6a60*/  LOP3.LUT R166, R0, 0x8, RZ, 0xc0, !PT ;  /* 0x0000000800a67812 */ /* 0x000fe200078ec0ff */
[----:B------:R-:W3:Y:S02]  /*6a70*/  LDC R167, c[0x0][0x44c] ;  /* 0x00011300ffa77b82 */ /* 0x000ee40000000800 */
[----:B------:R4:W-:Y:S01]  /*6a80*/  STS [R140+0xf400], R7 ;  /* 0x00f400078c007388 */ /* 0x0009e20000000800 */
[----:B------:R-:W-:Y:S03]  /*6a90*/  LOP3.LUT R0, R166, 0x10, R227, 0xf8, !PT ;  /* 0x00000010a6007812 */ /* 0x000fe600078ef8e3 */
[----:B------:R1:W-:Y:S01]  /*6aa0*/  STS [R4+0xf000], R5 ;  /* 0x00f0000504007388 */ /* 0x0003e20000000800 */
[--C-:B------:R-:W-:Y:S03]  /*6ab0*/  LOP3.LUT R0, R0, 0xc0, R149.reuse, 0xf8, !PT ;  /* 0x000000c000007812 */ /* 0x100fe600078ef895 */
[----:B------:R-:W-:Y:S01]  /*6ac0*/  STS [R4+0xf400], R12 ;  /* 0x00f4000c04007388 */ /* 0x000fe20000000800 */
[----:B------:R-:W-:Y:S03]  /*6ad0*/  LOP3.LUT R0, R0, 0x18, R164, 0x78, !PT ;  /* 0x0000001800007812 */ /* 0x000fe600078e78a4 */
[----:B------:R-:W-:Y:S01]  /*6ae0*/  STS [R140+0x10000], R18 ;  /* 0x010000128c007388 */ /* 0x000fe20000000800 */
[----:B------:R-:W-:Y:S03]  /*6af0*/  LOP3.LUT R0, R0, 0x120, R149, 0xf8, !PT ;  /* 0x0000012000007812 */ /* 0x000fe600078ef895 */
[----:B------:R-:W-:Y:S01]  /*6b00*/  STS [R140+0x10400], R17 ;  /* 0x010400118c007388 */ /* 0x000fe20000000800 */
[----:B------:R-:W-:Y:S03]  /*6b10*/  LEA R0, R0, UR4, 0x1 ;  /* 0x0000000400007c11 */ /* 0x000fe6000f8e08ff */
[----:B------:R-:W-:Y:S01]  /*6b20*/  STS [R4+0x10000], R15 ;  /* 0x0100000f04007388 */ /* 0x000fe20000000800 */
[----:B--2---:R-:W-:Y:S01]  /*6b30*/  F2FP.BF16.F32.PACK_AB R6, R21, R22 ;  /* 0x000000161506723e */ /* 0x004fe200000010ff */
[----:B---3--:R-:W-:Y:S02]  /*6b40*/  IMAD R167, R167, UR8, RZ ;  /* 0x00000008a7a77c24 */ /* 0x008fe4000f8e02ff */
[----:B------:R-:W-:Y:S01]  /*6b50*/  STS [R4+0x10400], R16 ;  /* 0x0104001004007388 */ /* 0x000fe20000000800 */
[----:B----4-:R-:W-:Y:S03]  /*6b60*/  F2FP.BF16.F32.PACK_AB R7, R23, R24 ;  /* 0x000000181707723e */ /* 0x010fe600000010ff */
[----:B------:R-:W-:Y:S01]  /*6b70*/  STS [R141+-0x4000], R9 ;  /* 0xffc000098d007388 */ /* 0x000fe20000000800 */
[----:B-1----:R-:W-:Y:S03]  /*6b80*/  IMAD.IADD R5, R25, 0x1, R141 ;  /* 0x0000000119057824 */ /* 0x002fe600078e028d */
        /* <DEDUP_REMOVED lines=9> */
[----:B------:R-:W1:Y:S04]  /*6c20*/  LDSM.16.MT88.4 R8, [R0+0x6000] ;  /* 0x006000000008783b */ /* 0x000e680000004200 */
        /* <DEDUP_REMOVED lines=9> */
[-C--:B-1---5:R-:W-:Y:S03]  /*6cc0*/  HMMA.16816.F32.BF16 R36, R4, R8.reuse, R36 ;  /* 0x000000080424723c */ /* 0x0a2fe60000041824 */
        /* <DEDUP_REMOVED lines=16> */
[----:B------:R-:W3:Y:S03]  /*6dd0*/  LDSM.16.MT88.4 R20, [R0+0x7800] ;  /* 0x007800000014783b */ /* 0x000ee60000004200 */
        /* <DEDUP_REMOVED lines=28> */
[----:B------:R-:W-:Y:S04]  /*6fa0*/  IMAD.U32 R4, R167, -0x40, RZ ;  /* 0xffffffc0a7047824 */ /* 0x000fe800078e00ff */
[-C--:B------:R-:W-:Y:S05]  /*6fb0*/  HMMA.16816.F32.BF16 R36, R132, R136.reuse, R36 ;  /* 0x000000888424723c */ /* 0x080fea0000041824 */
[C---:B------:R-:W-:Y:S03]  /*6fc0*/  LEA R6, P0, R4.reuse, R248, 0x2 ;  /* 0x000000f804067211 */ /* 0x040fe600078010ff */
[C---:B------:R-:W-:Y:S04]  /*6fd0*/  HMMA.16816.F32.BF16 R40, R140.reuse, R136, R40 ;  /* 0x000000888c28723c */ /* 0x040fe80000041828 */
[----:B------:R-:W-:Y:S01]  /*6fe0*/  LEA.HI.X.SX32 R5, R4, R249, 0x2, P0 ;  /* 0x000000f904057211 */ /* 0x000fe200000f16ff */
[----:B------:R-:W-:Y:S01]  /*6ff0*/  IMAD.MOV.U32 R248, RZ, RZ, R6 ;  /* 0x000000fffff87224 */ /* 0x000fe200078e0006 */
[----:B------:R-:W-:Y:S02]  /*7000*/  LOP3.LUT R4, R2, 0x1c0, RZ, 0xc0, !PT ;  /* 0x000001c002047812 */ /* 0x000fe400078ec0ff */
[-C--:B------:R-:W-:Y:S03]  /*7010*/  HMMA.16816.F32.BF16 R44, R140, R138.reuse, R44 ;  /* 0x0000008a8c2c723c */ /* 0x080fe6000004182c */
[----:B------:R-:W-:Y:S05]  /*7020*/  IMAD.MOV.U32 R249, RZ, RZ, R5 ;  /* 0x000000fffff97224 */ /* 0x000fea00078e0005 */
        /* <DEDUP_REMOVED lines=44> */
.L_x_650:
[----:B------:R-:W-:Y:S01]  /*72f0*/  LOP3.LUT R2, R2, 0x200, RZ, 0xc0, !PT ;  /* 0x0000020002027812 */ /* 0x000fe200078ec0ff */
[----:B------:R-:W-:Y:S01]  /*7300*/  LDSM.16.MT88.4 R8, [R0+0x9000] ;  /* 0x009000000008783b */ /* 0x000fe20000004200 */
[----:B------:R-:W-:Y:S01]  /*7310*/  LOP3.LUT R4, R4, 0x38, R163, 0xf8, !PT ;  /* 0x0000003804047812 */ /* 0x000fe200078ef8a3 */
[----:B------:R-:W-:Y:S01]  /*7320*/  IMAD.U32 R228, RZ, RZ, UR51 ;  /* 0x00000033ffe47e24 */ /* 0x000fe2000f8e00ff */
[----:B------:R-:W-:Y:S01]  /*7330*/  LOP3.LUT R2, R2, 0xc00, R149, 0xf8, !PT ;  /* 0x00000c0002027812 */ /* 0x000fe200078ef895 */
[----:B------:R-:W-:Y:S01]  /*7340*/  LDSM.16.MT88.4 R16, [R0+0xb000] ;  /* 0x00b000000010783b */ /* 0x000fe20000004200 */
[----:B------:R-:W-:Y:S01]  /*7350*/  PLOP3.LUT P2, PT, PT, PT, UP0, 0x80, 0x8 ;  /* 0x000000000008781c */ /* 0x000fe20003f4f008 */
[----:B------:R-:W-:Y:S01]  /*7360*/  IMAD.MOV.U32 R238, RZ, RZ, 0x4 ;  /* 0x00000004ffee7424 */ /* 0x000fe200078e00ff */
[----:B------:R-:W-:Y:S01]  /*7370*/  LOP3.LUT R2, R2, R4, R148, 0xf6, !PT ;  /* 0x0000000402027212 */ /* 0x000fe200078ef694 */
[----:B------:R-:W-:Y:S01]  /*7380*/  LDSM.16.MT88.4 R28, [R0+0xd000] ;  /* 0x00d00000001c783b */ /* 0x000fe20000004200 */
[----:B------:R-:W-:Y:S01]  /*7390*/  LEA R228, P1, R228, R248, 0x2 ;  /* 0x000000f8e4e47211 */ /* 0x000fe200078210ff */
[----:B------:R-:W-:Y:S01]  /*73a0*/  @UP0 UIADD3 UR22, UP1, UPT, UR56, -0x100, URZ ;  /* 0xffffff0038160890 */ /* 0x000fe2000ff3e0ff */
[----:B------:R-:W-:Y:S01]  /*73b0*/  LEA R2, R2, UR4, 0x1 ;  /* 0x0000000402027c11 */ /* 0x000fe2000f8e08ff */
[----:B------:R-:W-:Y:S01]  /*73c0*/  LDSM.16.MT88.4 R132, [R0+0x9400] ;  /* 0x009400000084783b */ /* 0x000fe20000004200 */
[----:B------:R-:W-:Y:S02]  /*73d0*/  ULOP3.LUT UR14, UR52, 0x1, URZ, 0xc0, !UPT ;  /* 0x00000001340e7892 */ /* 0x000fe4000f8ec0ff */
[----:B------:R-:W-:Y:S01]  /*73e0*/  @UP0 UIADD3.X UR21, UPT, UPT, UR57, -0x1, URZ, UP1, !UPT ;  /* 0xffffffff39150890 */ /* 0x000fe20008ffe4ff */
[----:B------:R-:W1:Y:S01]  /*73f0*/  LDSM.16.M88.4 R24, [R2+0xf000] ;  /* 0x00f000000218783b */ /* 0x000e620000000200 */
[C---:B------:R-:W-:Y:S01]  /*7400*/  IMAD.IADD R161, R2.reuse, 0x1, R225 ;  /* 0x0000000102a17824 */ /* 0x040fe200078e02e1 */
[----:B------:R-:W-:Y:S01]  /*7410*/  @UP0 UIADD3 UR10, UP1, UPT, UR10, -0x100, URZ ;  /* 0xffffff000a0a0890 */ /* 0x000fe2000ff3e0ff */
[C---:B------:R-:W-:Y:S01]  /*7420*/  VIADD R160, R2.reuse, 0xf040 ;  /* 0x0000f04002a07836 */ /* 0x040fe20000000000 */
[----:B------:R-:W2:Y:S02]  /*7430*/  LDL R237, [R1+0x20] ;  /* 0x0000200001ed7983 */ /* 0x000ea40000100800 */
[----:B------:R-:W-:Y:S02]  /*7440*/  @UP0 UIADD3.X UR11, UPT, UPT, UR11, -0x1, URZ, UP1, !UPT ;  /* 0xffffffff0b0b0890 */ /* 0x000fe40008ffe4ff */
[----:B------:R-:W3:Y:S01]  /*7450*/  LDSM.16.M88.4 R32, [R161+0xf000] ;  /* 0x00f00000a120783b */ /* 0x000ee20000000200 */
[----:B------:R-:W-:Y:S03]  /*7460*/  UISETP.NE.U32.AND UP1, UPT, UR14, 0x1, UPT ;  /* 0x000000010e00788c */ /* 0x000fe6000bf25070 */
[----:B------:R-:W4:Y:S03]  /*7470*/  LDL R236, [R1+0x1c] ;  /* 0x00001c0001ec7983 */ /* 0x000f260000100800 */
[----:B------:R-:W-:Y:S01]  /*7480*/  PLOP3.LUT P0, PT, PT, PT, UP1, 0x80, 0x8 ;  /* 0x000000000008781c */ /* 0x000fe20003f0f018 */
[----:B------:R-:W5:Y:S04]  /*7490*/  LDSM.16.MT88.4 R136, [R0+0xb400] ;  /* 0x00b400000088783b */ /* 0x000f680000004200 */
[----:B------:R-:W4:Y:S04]  /*74a0*/  LDL R235, [R1+0x18] ;  /* 0x0000180001eb7983 */ /* 0x000f280000100800 */
[----:B------:R-:W5:Y:S04]  /*74b0*/  LDSM.16.MT88.4 R140, [R0+0xd400] ;  /* 0x00d40000008c783b */ /* 0x000f680000004200 */
[----:B------:R-:W4:Y:S04]  /*74c0*/  LDL R234, [R1+0x14] ;  /* 0x0000140001ea7983 */ /* 0x000f280000100800 */
[----:B------:R-:W-:Y:S04]  /*74d0*/  LDSM.16.MT88.4 R144, [R0+0x9800] ;  /* 0x009800000090783b */ /* 0x000fe80000004200 */
[----:B------:R-:W-:Y:S01]  /*74e0*/  LDSM.16.MT88.4 R148, [R0+0xb800] ;  /* 0x00b800000094783b */ /* 0x000fe20000004200 */
[C---:B-1----:R-:W-:Y:S03]  /*74f0*/  HMMA.16816.F32.BF16 R4, R24.reuse, R8, RZ ;  /* 0x000000081804723c */ /* 0x042fe600000418ff */
[----:B------:R-:W-:Y:S04]  /*7500*/  LDSM.16.MT88.4 R152, [R0+0x9c00] ;  /* 0x009c00000098783b */ /* 0x000fe80000004200 */
[----:B------:R-:W-:Y:S01]  /*7510*/  LDSM.16.MT88.4 R156, [R0+0xc000] ;  /* 0x00c00000009c783b */ /* 0x000fe20000004200 */
        /* <DEDUP_REMOVED lines=9> */
[C---:B---3--:R-:W-:Y:S08]  /*75b0*/  HMMA.16816.F32.BF16 R4, R32.reuse, R132, R4 ;  /* 0x000000842004723c */ /* 0x048ff00000041804 */
[C---:B------:R-:W-:Y:S01]  /*75c0*/  HMMA.16816.F32.BF16 R8, R32.reuse, R134, R8 ;  /* 0x000000862008723c */ /* 0x040fe20000041808 */
[----:B------:R-:W3:Y:S07]  /*75d0*/  LDSM.16.MT88.4 R132, [R0+0xd800] ;  /* 0x00d800000084783b */ /* 0x000eee0000004200 */
[C---:B-----5:R-:W-:Y:S08]  /*75e0*/  HMMA.16816.F32.BF16 R12, R32.reuse, R136, R12 ;  /* 0x00000088200c723c */ /* 0x060ff0000004180c */
[C---:B------:R-:W-:Y:S01]  /*75f0*/  HMMA.16816.F32.BF16 R16, R32.reuse, R138, R16 ;  /* 0x0000008a2010723c */ /* 0x040fe20000041810 */
[----:B------:R-:W5:Y:S07]  /*7600*/  LDSM.16.M88.4 R136, [R162] ;  /* 0x00000000a288783b */ /* 0x000f6e0000000200 */
[C---:B------:R-:W-:Y:S08]  /*7610*/  HMMA.16816.F32.BF16 R20, R32.reuse, R140, R20 ;  /* 0x0000008c2014723c */ /* 0x040ff00000041814 */
[----:B------:R-:W-:Y:S01]  /*7620*/  HMMA.16816.F32.BF16 R24, R32, R142, R24 ;  /* 0x0000008e2018723c */ /* 0x000fe20000041818 */
[----:B------:R-:W5:Y:S04]  /*7630*/  LDSM.16.MT88.4 R32, [R0+0xbc00] ;  /* 0x00bc00000020783b */ /* 0x000f680000004200 */
[----:B------:R-:W5:Y:S03]  /*7640*/  LDSM.16.MT88.4 R140, [R0+0xdc00] ;  /* 0x00dc0000008c783b */ /* 0x000f660000004200 */
[C---:B-1----:R-:W-:Y:S08]  /*7650*/  HMMA.16816.F32.BF16 R4, R28.reuse, R144, R4 ;  /* 0x000000901c04723c */ /* 0x042ff00000041804 */
[C---:B------:R-:W-:Y:S01]  /*7660*/  HMMA.16816.F32.BF16 R8, R28.reuse, R146, R8 ;  /* 0x000000921c08723c */ /* 0x040fe20000041808 */
[----:B------:R1:W-:Y:S07]  /*7670*/  LDSM.16.M88.4 R144, [R2+0x11000] ;  /* 0x011000000290783b */ /* 0x0003ee0000000200 */
[C---:B------:R-:W-:Y:S08]  /*7680*/  HMMA.16816.F32.BF16 R12, R28.reuse, R148, R12 ;  /* 0x000000941c0c723c */ /* 0x040ff0000004180c */
[C---:B------:R-:W-:Y:S01]  /*7690*/  HMMA.16816.F32.BF16 R16, R28.reuse, R150, R16 ;  /* 0x000000961c10723c */ /* 0x040fe20000041810 */
[----:B------:R-:W5:Y:S07]  /*76a0*/  LDSM.16.MT88.4 R148, [R0+0xa000] ;  /* 0x00a000000094783b */ /* 0x000f6e0000004200 */
[C---:B---3--:R-:W-:Y:S01]  /*76b0*/  HMMA.16816.F32.BF16 R20, R28.reuse, R132, R20 ;  /* 0x000000841c14723c */ /* 0x048fe20000041814 */
[----:B-1----:R-:W-:Y:S05]  /*76c0*/  IMAD.U32 R2, RZ, RZ, UR51 ;  /* 0x00000033ff027e24 */ /* 0x002fea000f8e00ff */
[----:B------:R-:W-:Y:S02]  /*76d0*/  LEA.HI.X.SX32 R229, R2, R249, 0x2, P1 ;  /* 0x000000f902e57211 */ /* 0x000fe400008f16ff */
[----:B------:R-:W-:Y:S01]  /*76e0*/  HMMA.16816.F32.BF16 R24, R28, R134, R24 ;  /* 0x000000861c18723c */ /* 0x000fe20000041818 */
[----:B------:R-:W1:Y:S02]  /*76f0*/  LDSM.16.MT88.4 R28, [R0+0xe000] ;  /* 0x00e00000001c783b */ /* 0x000e640000004200 */
[C---:B------:R-:W-:Y:S02]  /*7700*/  LEA R170, P1, R167.reuse, R228, 0x5 ;  /* 0x000000e4a7aa7211 */ /* 0x040fe400078228ff */
[----:B------:R-:W-:Y:S01]  /*7710*/  LDSM.16.MT88.4 R132, [R0+0xa400] ;  /* 0x00a400000084783b */ /* 0x000fe20000004200 */
[----:B------:R-:W-:Y:S02]  /*7720*/  @P2 SHF.R.U32.HI R2, RZ, 0x2, R227 ;  /* 0x00000002ff022819 */ /* 0x000fe400000116e3 */
[C---:B-----5:R-:W-:Y:S05]  /*7730*/  HMMA.16816.F32.BF16 R4, R136.reuse, R152, R4 ;  /* 0x000000988804723c */ /* 0x060fea0000041804 */
[C---:B------:R-:W-:Y:S02]  /*7740*/  LEA.HI.X.SX32 R171, R167.reuse, R229, 0x5, P1 ;  /* 0x000000e5a7ab7211 */ /* 0x040fe400008f2eff */
[C---:B------:R-:W-:Y:S01]  /*7750*/  LEA R168, P1, R167.reuse, R170, 0x5 ;  /* 0x000000aaa7a87211 */ /* 0x040fe200078228ff */
[C---:B------:R-:W-:Y:S03]  /*7760*/  HMMA.16816.F32.BF16 R8, R136.reuse, R154, R8 ;  /* 0x0000009a8808723c */ /* 0x040fe60000041808 */
[C---:B------:R-:W-:Y:S05]  /*7770*/  LEA.HI.X.SX32 R169, R167.reuse, R171, 0x5, P1 ;  /* 0x000000aba7a97211 */ /* 0x040fea00008f2eff */
[C---:B------:R-:W-:Y:S08]  /*7780*/  HMMA.16816.F32.BF16 R12, R136.reuse, R32, R12 ;  /* 0x00000020880c723c */ /* 0x040ff0000004180c */
[C---:B------:R-:W-:Y:S01]  /*7790*/  HMMA.16816.F32.BF16 R16, R136.reuse, R34, R16 ;  /* 0x000000228810723c */ /* 0x040fe20000041810 */
[----:B------:R-:W3:Y:S07]  /*77a0*/  LDSM.16.M88.4 R32, [R161+0x11000] ;  /* 0x01100000a120783b */ /* 0x000eee0000000200 */
[C---:B------:R-:W-:Y:S08]  /*77b0*/  HMMA.16816.F32.BF16 R20, R136.reuse, R140, R20 ;  /* 0x0000008c8814723c */ /* 0x040ff00000041814 */
[----:B------:R-:W-:Y:S01]  /*77c0*/  HMMA.16816.F32.BF16 R24, R136, R142, R24 ;  /* 0x0000008e8818723c */ /* 0x000fe20000041818 */
[----:B------:R-:W5:Y:S04]  /*77d0*/  LDSM.16.MT88.4 R136, [R0+0xc400] ;  /* 0x00c400000088783b */ /* 0x000f680000004200 */
        /* <DEDUP_REMOVED lines=8> */
[C---:B---3--:R-:W-:Y:S08]  /*7860*/  HMMA.16816.F32.BF16 R4, R32.reuse, R132, R4 ;  /* 0x000000842004723c */ /* 0x048ff00000041804 */
[C---:B------:R-:W-:Y:S01]  /*7870*/  HMMA.16816.F32.BF16 R8, R32.reuse, R134, R8 ;  /* 0x000000862008723c */ /* 0x040fe20000041808 */
[----:B------:R3:W2:Y:S07]  /*7880*/  LDSM.16.M88.4 R132, [R160+0x2000] ;  /* 0x00200000a084783b */ /* 0x0006ae0000000200 */
[C---:B-----5:R-:W-:Y:S08]  /*7890*/  HMMA.16816.F32.BF16 R12, R32.reuse, R136, R12 ;  /* 0x00000088200c723c */ /* 0x060ff0000004180c */
[C---:B------:R-:W-:Y:S01]  /*78a0*/  HMMA.16816.F32.BF16 R16, R32.reuse, R138, R16 ;  /* 0x0000008a2010723c */ /* 0x040fe20000041810 */
[----:B------:R-:W5:Y:S02]  /*78b0*/  LDSM.16.MT88.4 R136, [R0+0xc800] ;  /* 0x00c800000088783b */ /* 0x000f640000004200 */
[C---:B---3--:R-:W-:Y:S05]  /*78c0*/  LEA R160, P1, R167.reuse, R168, 0x5 ;  /* 0x000000a8a7a07211 */ /* 0x048fea00078228ff */
        /* <DEDUP_REMOVED lines=8> */
[C---:B--2---:R-:W-:Y:S05]  /*7950*/  HMMA.16816.F32.BF16 R4, R132.reuse, R140, R4 ;  /* 0x0000008c8404723c */ /* 0x044fea0000041804 */
[C---:B------:R-:W-:Y:S02]  /*7960*/  LEA.HI.X.SX32 R157, R167.reuse, R159, 0x5, P1 ;  /* 0x0000009fa79d7211 */ /* 0x040fe400008f2eff */
[C---:B------:R-:W-:Y:S01]  /*7970*/  LEA R230, P1, R167.reuse, R156, 0x5 ;  /* 0x0000009ca7e67211 */ /* 0x040fe200078228ff */
[C---:B------:R-:W-:Y:S01]  /*7980*/  HMMA.16816.F32.BF16 R8, R132.reuse, R142, R8 ;  /* 0x0000008e8408723c */ /* 0x040fe20000041808 */
[----:B------:R-:W2:Y:S02]  /*7990*/  LDSM.16.MT88.4 R140, [R0+0xac00] ;  /* 0x00ac0000008c783b */ /* 0x000ea40000004200 */
[C---:B------:R-:W-:Y:S05]  /*79a0*/  LEA.HI.X.SX32 R231, R167.reuse, R157, 0x5, P1 ;  /* 0x0000009da7e77211 */ /* 0x040fea00008f2eff */
[C---:B-----5:R-:W-:Y:S03]  /*79b0*/  HMMA.16816.F32.BF16 R12, R132.reuse, R136, R12 ;  /* 0x00000088840c723c */ /* 0x060fe6000004180c */
        /* <DEDUP_REMOVED lines=9> */
[----:B------:R1:W5:Y:S02]  /*7a50*/  LDSM.16.MT88.4 R28, [R0+0xec00] ;  /* 0x00ec0000001c783b */ /* 0x0003640000004200 */
[C---:B------:R-:W-:Y:S04]  /*7a60*/  LEA R148, P1, R167.reuse, R150, 0x5 ;  /* 0x00000096a7947211 */ /* 0x040fe800078228ff */
[C---:B------:R-:W-:Y:S01]  /*7a70*/  LEA.HI.X.SX32 R149, R167.reuse, R151, 0x5, P1 ;  /* 0x00000097a7957211 */ /* 0x040fe200008f2eff */
[C---:B--2---:R-:W-:Y:S05]  /*7a80*/  HMMA.16816.F32.BF16 R4, R32.reuse, R140, R4 ;  /* 0x0000008c2004723c */ /* 0x044fea0000041804 */
[C---:B------:R-:W-:Y:S03]  /*7a90*/  LEA R146, P1, R167.reuse, R148, 0x5 ;  /* 0x00000094a7927211 */ /* 0x040fe600078228ff */
[C---:B------:R-:W-:Y:S03]  /*7aa0*/  HMMA.16816.F32.BF16 R8, R32.reuse, R142, R8 ;  /* 0x0000008e2008723c */ /* 0x040fe60000041808 */
[C---:B------:R-:W-:Y:S02]  /*7ab0*/  LEA.HI.X.SX32 R147, R167.reuse, R149, 0x5, P1 ;  /* 0x00000095a7937211 */ /* 0x040fe400008f2eff */
[----:B------:R-:W-:Y:S03]  /*7ac0*/  LEA R144, P1, R167, R146, 0x5 ;  /* 0x00000092a7907211 */ /* 0x000fe600078228ff */
[C---:B---3--:R-:W-:Y:S03]  /*7ad0*/  HMMA.16816.F32.BF16 R12, R32.reuse, R136, R12 ;  /* 0x00000088200c723c */ /* 0x048fe6000004180c */
[----:B-1----:R-:W-:Y:S02]  /*7ae0*/  @P2 LOP3.LUT R0, R223, 0x10, RZ, 0xc0, !PT ;  /* 0x00000010df002812 */ /* 0x002fe400078ec0ff */
        /* <DEDUP_REMOVED lines=9> */
[C---:B-----5:R-:W-:Y:S01]  /*7b80*/  HMMA.16816.F32.BF16 R20, R32.reuse, R28, R20 ;  /* 0x0000001c2014723c */ /* 0x060fe20000041814 */
[----:B------:R-:W2:Y:S01]  /*7b90*/  @P2 LDG.E R237, desc[UR38][R132.64+-0x100] ;  /* 0xffff002684ed2981 */ /* 0x000ea2000c1e1900 */
[----:B------:R-:W-:Y:S01]  /*7ba0*/  UIADD3 UR52, UPT, UPT, UR52, -0x1, URZ ;  /* 0xffffffff34347890 */ /* 0x000fe2000fffe0ff */
[C---:B------:R-:W-:Y:S02]  /*7bb0*/  IMAD.WIDE R142, R167.reuse, -0xc0, R154 ;  /* 0xffffff40a78e7825 */ /* 0x040fe400078e029a */
[----:B----4-:R-:W3:Y:S02]  /*7bc0*/  @P2 LDG.E R236, desc[UR38][R132.64+-0xe0] ;  /* 0xffff202684ec2981 */ /* 0x010ee4000c1e1900 */
[C---:B------:R-:W-:Y:S01]  /*7bd0*/  VIADD R0, R220.reuse, 0xffffd000 ;  /* 0xffffd000dc007836 */ /* 0x040fe20000000000 */
[----:B------:R-:W-:Y:S01]  /*7be0*/  HMMA.16816.F32.BF16 R24, R32, R30, R24 ;  /* 0x0000001e2018723c */ /* 0x000fe20000041818 */
[----:B------:R-:W4:Y:S02]  /*7bf0*/  @P2 LDG.E R235, desc[UR38][R132.64+-0x80] ;  /* 0xffff802684eb2981 */ /* 0x000f24000c1e1900 */
[C---:B------:R-:W-:Y:S01]  /*7c00*/  LEA R140, P1, R167.reuse, R142, 0x5 ;  /* 0x0000008ea78c7211 */ /* 0x040fe200078228ff */
        /* <DEDUP_REMOVED lines=16> */
[C---:B-1----:R-:W-:Y:S03]  /*7d10*/  LEA R4, P1, R167.reuse, R28, 0x5 ;  /* 0x0000001ca7047211 */ /* 0x042fe600078228ff */
[----:B------:R-:W-:Y:S01]  /*7d20*/  REDG.E.ADD.F32.FTZ.RN.STRONG.GPU desc[UR38][R230.64], R11 ;  /* 0x0000000be60079a6 */ /* 0x000fe2000c12f326 */
[C---:B------:R-:W-:Y:S03]  /*7d30*/  LEA.HI.X.SX32 R5, R167.reuse, R29, 0x5, P1 ;  /* 0x0000001da7057211 */ /* 0x040fe600008f2eff */
        /* <DEDUP_REMOVED lines=22> */
[----:B------:R-:W1:Y:S04]  /*7ea0*/  LDSM.16.MT88.4 R28, [R220+0x2000] ;  /* 0x00200000dc1c783b */ /* 0x000e680000004200 */
[----:B------:R-:W-:Y:S04]  /*7eb0*/  LDSM.16.MT88.4 R32, [R3+UR4+0xf800] ;  /* 0x00f800040320783b */ /* 0x000fe80008004200 */
[----:B------:R-:W1:Y:S04]  /*7ec0*/  LDSM.16.MT88.4 R20, [R220+0x400] ;  /* 0x00040000dc14783b */ /* 0x000e680000004200 */
[----:B------:R-:W1:Y:S04]  /*7ed0*/  LDSM.16.MT88.4 R132, [R3+UR4+0x11800] ;  /* 0x011800040384783b */ /* 0x000e680008004200 */
        /* <DEDUP_REMOVED lines=19> */
[----:B------:R-:W5:Y:S04]  /*8010*/  LDSM.16.MT88.4 R4, [R3+UR4+0x10000] ;  /* 0x010000040304783b */ /* 0x000f680008004200 */
[----:B------:R-:W-:Y:S03]  /*8020*/  LDSM.16.MT88.4 R28, [R220+0x2800] ;  /* 0x00280000dc1c783b */ /* 0x000fe60000004200 */
[-C--:B------:R-:W-:Y:S08]  /*8030*/  HMMA.16816.F32.BF16 R84, R32, R20.reuse, R84 ;  /* 0x000000142054723c */ /* 0x080ff00000041854 */
[C---:B------:R-:W-:Y:S08]  /*8040*/  HMMA.16816.F32.BF16 R88, R132.reuse, R20, R88 ;  /* 0x000000148458723c */ /* 0x040ff00000041858 */
[-C--:B------:R-:W-:Y:S08]  /*8050*/  HMMA.16816.F32.BF16 R92, R132, R22.reuse, R92 ;  /* 0x00000016845c723c */ /* 0x080ff0000004185c */
[C---:B------:R-:W-:Y:S01]  /*8060*/  HMMA.16816.F32.BF16 R96, R32.reuse, R22, R96 ;  /* 0x000000162060723c */ /* 0x040fe20000041860 */
[----:B------:R-:W5:Y:S07]  /*8070*/  LDSM.16.MT88.4 R20, [R220+0x1800] ;  /* 0x00180000dc14783b */ /* 0x000f6e0000004200 */
[-C--:B--2---:R-:W-:Y:S08]  /*8080*/  HMMA.16816.F32.BF16 R100, R32, R24.reuse, R100 ;  /* 0x000000182064723c */ /* 0x084ff00000041864 */
[C---:B------:R-:W-:Y:S08]  /*8090*/  HMMA.16816.F32.BF16 R104, R132.reuse, R24, R104 ;  /* 0x000000188468723c */ /* 0x040ff00000041868 */
[-C--:B------:R-:W-:Y:S01]  /*80a0*/  HMMA.16816.F32.BF16 R108, R132, R26.reuse, R108 ;  /* 0x0000001a846c723c */ /* 0x080fe2000004186c */
[----:B------:R-:W-:Y:S04]  /*80b0*/  @P2 STL [R1+0x20], R237 ;  /* 0x000020ed01002387 */ /* 0x000fe80000100800 */
[----:B---3--:R-:W-:Y:S03]  /*80c0*/  @P2 STL [R1+0x1c], R236 ;  /* 0x00001cec01002387 */ /* 0x008fe60000100800 */
[C---:B------:R-:W-:Y:S01]  /*80d0*/  HMMA.16816.F32.BF16 R112, R32.reuse, R26, R112 ;  /* 0x0000001a2070723c */ /* 0x040fe20000041870 */
[----:B------:R-:W2:Y:S04]  /*80e0*/  LDSM.16.MT88.4 R24, [R3+UR4+0x10800] ;  /* 0x010800040318783b */ /* 0x000ea80008004200 */
[----:B----4-:R-:W-:Y:S03]  /*80f0*/  @P2 STL [R1+0x18], R235 ;  /* 0x000018eb01002387 */ /* 0x010fe60000100800 */
[-C--:B-1----:R-:W-:Y:S01]  /*8100*/  HMMA.16816.F32.BF16 R116, R32, R8.reuse, R116 ;  /* 0x000000082074723c */ /* 0x082fe20000041874 */
[----:B-----5:R-:W-:Y:S07]  /*8110*/  @P2 STL [R1+0x14], R234 ;  /* 0x000014ea01002387 */ /* 0x020fee0000100800 */
[C---:B------:R-:W-:Y:S08]  /*8120*/  HMMA.16816.F32.BF16 R120, R132.reuse, R8, R120 ;  /* 0x000000088478723c */ /* 0x040ff00000041878 */
[-C--:B------:R-:W-:Y:S01]  /*8130*/  HMMA.16816.F32.BF16 R124, R132, R10.reuse, R124 ;  /* 0x0000000a847c723c */ /* 0x080fe2000004187c */
[----:B------:R1:W3:Y:S07]  /*8140*/  LDSM.16.MT88.4 R132, [R220+0x1c00] ;  /* 0x001c0000dc84783b */ /* 0x0002ee0000004200 */
[----:B------:R-:W-:Y:S08]  /*8150*/  HMMA.16816.F32.BF16 R128, R32, R10, R128 ;  /* 0x0000000a2080723c */ /* 0x000ff00000041880 */
[-C--:B------:R-:W-:Y:S08]  /*8160*/  HMMA.16816.F32.BF16 R84, R4, R12.reuse, R84 ;  /* 0x0000000c0454723c */ /* 0x080ff00000041854 */
[C---:B------:R-:W-:Y:S04]  /*8170*/  HMMA.16816.F32.BF16 R88, R16.reuse, R12, R88 ;  /* 0x0000000c1058723c */ /* 0x040fe80000041858 */
[----:B-1----:R-:W-:Y:S04]  /*8180*/  IMAD.MOV.U32 R220, RZ, RZ, R0 ;  /* 0x000000ffffdc7224 */ /* 0x002fe800078e0000 */
        /* <DEDUP_REMOVED lines=34> */
[----:B------:R-:W-:Y:S02]  /*83b0*/  F2FP.BF16.F32.PACK_AB R36, R37, R36 ;  /* 0x000000242524723e */ /* 0x000fe400000010ff */
[----:B------:R-:W-:Y:S02]  /*83c0*/  LOP3.LUT R0, R2, R0, R166, 0xf6, !PT ;  /* 0x0000000002007212 */ /* 0x000fe400078ef6a6 */
[----:B------:R-:W-:Y:S01]  /*83d0*/  LOP3.LUT R2, R164, 0x40, RZ, 0xc0, !PT ;  /* 0x00000040a4027812 */ /* 0x000fe200078ec0ff */
        /* <DEDUP_REMOVED lines=161> */
.L_x_652:
[----:B-1----:R-:W-:Y:S01]  /*8df0*/  LOP3.LUT R0, R227, 0x18, RZ, 0xc0, !PT ;  /* 0x00000018e3007812 */ /* 0x002fe200078ec0ff */
[----:B------:R-:W-:Y:S06]  /*8e00*/  BRA.U UP1, `(.L_x_653) ;  /* 0x00000001012c7547 */ /* 0x000fec000b800000 */
        /* <DEDUP_REMOVED lines=11> */
.L_x_653:
[----:B------:R-:W1:Y:S01]  /*8ec0*/  LDCU.64 UR8, c[0x0][0x5c8] ;  /* 0x0000b900ff0877ac */ /* 0x000e620008000a00 */
[----:B------:R-:W-:-:S04]  /*8ed0*/  UIADD3 UR5, UPT, UPT, UR40, UR44, URZ ;  /* 0x0000002c28057290 */ /* 0x000fc8000fffe0ff */
[----:B-1----:R-:W-:Y:S02]  /*8ee0*/  UIMAD.WIDE.U32 UR20, UR5, UR8, URZ ;  /* 0x00000008051472a5 */ /* 0x002fe4000f8e00ff */
[----:B------:R-:W-:-:S04]  /*8ef0*/  UIMAD UR5, UR5, UR9, URZ ;  /* 0x00000009050572a4 */ /* 0x000fc8000f8e02ff */
[----:B------:R-:W-:-:S06]  /*8f00*/  UIADD3 UR5, UPT, UPT, UR21, UR5, URZ ;  /* 0x0000000515057290 */ /* 0x000fcc000fffe0ff */
[----:B------:R-:W-:-:S07]  /*8f10*/  MOV R23, UR5 ;  /* 0x0000000500177c02 */ /* 0x000fce0008000f00 */
.L_x_654:
[----:B------:R-:W-:Y:S01]  /*8f20*/  BAR.SYNC.DEFER_BLOCKING 0x0 ;  /* 0x0000000000007b1d */ /* 0x000fe20000010000 */
[----:B------:R-:W-:Y:S01]  /*8f30*/  LOP3.LUT R0, R0, 0xd8, R163, 0x78, !PT ;  /* 0x000000d800007812 */ /* 0x000fe200078e78a3 */
[----:B------:R-:W-:Y:S01]  /*8f40*/  USHF.L.U32 UR5, UR41, 0x7, URZ ;  /* 0x0000000729057899 */ /* 0x000fe200080006ff */
[----:B------:R-:W-:Y:S01]  /*8f50*/  SHF.R.U32.HI R227, RZ, 0x2, R227 ;  /* 0x00000002ffe37819 */ /* 0x000fe200000116e3 */
[----:B------:R-:W-:Y:S01]  /*8f60*/  IMAD.U32 R56, RZ, RZ, UR8 ;  /* 0x00000008ff387e24 */ /* 0x000fe2000f8e00ff */
[----:B------:R-:W-:Y:S01]  /*8f70*/  LOP3.LUT R0, R0, 0x1f20, R163, 0xf8, !PT ;  /* 0x00001f2000007812 */ /* 0x000fe200078ef8a3 */
[----:B------:R-:W-:Y:S02]  /*8f80*/  UIMAD.WIDE.U32 UR22, UR5, UR10, URZ ;  /* 0x0000000a051672a5 */ /* 0x000fe4000f8e00ff */
[----:B------:R-:W1:Y:S01]  /*8f90*/  LDC.64 R8, c[0x0][0x5d8] ;  /* 0x00017600ff087b82 */ /* 0x000e620000000a00 */
[----:B------:R-:W-:Y:S01]  /*8fa0*/  USHF.R.S32.HI UR16, URZ, 0x1f, UR5 ;  /* 0x0000001fff107899 */ /* 0x000fe20008011405 */
[----:B------:R-:W-:Y:S01]  /*8fb0*/  LEA R0, R0, UR4, 0x1 ;  /* 0x0000000400007c11 */ /* 0x000fe2000f8e08ff */
[----:B------:R-:W-:Y:S02]  /*8fc0*/  BSSY.RECONVERGENT B0, `(.L_x_655) ;  /* 0x0000030000007945 */ /* 0x000fe40003800200 */
[----:B------:R-:W-:Y:S01]  /*8fd0*/  UIMAD UR14, UR16, UR10, URZ ;  /* 0x0000000a100e72a4 */ /* 0x000fe2000f8e02ff */
[----:B------:R-:W-:-:S02]  /*8fe0*/  IMAD.U32 R2, RZ, RZ, UR22 ;  /* 0x00000016ff027e24 */ /* 0x000fc4000f8e00ff */
[----:B------:R-:W2:Y:S01]  /*8ff0*/  LDC.64 R58, c[0x0][0x5e0] ;  /* 0x00017800ff3a7b82 */ /* 0x000ea20000000a00 */
[----:B------:R-:W-:Y:S01]  /*9000*/  UIMAD UR14, UR5, UR11, UR14 ;  /* 0x0000000b050e72a4 */ /* 0x000fe2000f8e020e */
[----:B------:R-:W-:Y:S01]  /*9010*/  IMAD.U32 R3, RZ, RZ, UR23 ;  /* 0x00000017ff037e24 */ /* 0x000fe2000f8e00ff */
[----:B------:R-:W-:Y:S02]  /*9020*/  LOP3.LUT R4, R2, 0x18, R163, 0xf8, !PT ;  /* 0x0000001802047812 */ /* 0x000fe400078ef8a3 */
[----:B------:R-:W-:Y:S02]  /*9030*/  LOP3.LUT R163, R163, 0x18, RZ, 0xc0, !PT ;  /* 0x00000018a3a37812 */ /* 0x000fe400078ec0ff */
[----:B------:R-:W-:Y:S01]  /*9040*/  IADD3 R2, P0, PT, R4, UR18, RZ ;  /* 0x0000001204027c10 */ /* 0x000fe2000ff1e0ff */
[----:B------:R-:W-:Y:S01]  /*9050*/  IMAD.U32 R4, RZ, RZ, UR14 ;  /* 0x0000000eff047e24 */ /* 0x000fe2000f8e00ff */
[----:B------:R3:W4:Y:S01]  /*9060*/  LDS.128 R28, [R0+0xa000] ;  /* 0x00a00000001c7984 */ /* 0x0007220000000c00 */
[----:B------:R-:W-:Y:S01]  /*9070*/  USHF.L.U32 UR14, UR41, 0x7, URZ ;  /* 0x00000007290e7899 */ /* 0x000fe200080006ff */
[----:B------:R-:W-:-:S02]  /*9080*/  LOP3.LUT R60, R163, 0x20, RZ, 0xfc, !PT ;  /* 0x00000020a33c7812 */ /* 0x000fc400078efcff */
[----:B------:R3:W2:Y:S01]  /*9090*/  LDS.128 R24, [R0+0xc000] ;  /* 0x00c0000000187984 */ /* 0x0006a20000000c00 */
[----:B------:R-:W-:Y:S01]  /*90a0*/  UIADD3 UR37, UPT, UPT, -UR14, UR37, URZ ;  /* 0x000000250e257290 */ /* 0x000fe2000fffe1ff */
[----:B------:R-:W-:Y:S01]  /*90b0*/  IADD3.X R3, PT, PT, R3, UR17, R4, P0, !PT ;  /* 0x0000001103037c10 */ /* 0x000fe200087fe404 */
[C---:B------:R-:W-:Y:S01]  /*90c0*/  VIADD R4, R227.reuse, 0x40 ;  /* 0x00000040e3047836 */ /* 0x040fe20000000000 */
[----:B------:R3:W2:Y:S01]  /*90d0*/  LDS.128 R40, [R0+0xf000] ;  /* 0x00f0000000287984 */ /* 0x0006a20000000c00 */
[C---:B------:R-:W-:Y:S02]  /*90e0*/  IADD3 R21, P0, PT, R227.reuse, 0x40, RZ ;  /* 0x00000040e3157810 */ /* 0x040fe40007f1e0ff */
[----:B------:R-:W-:Y:S01]  /*90f0*/  ISETP.GE.AND P3, PT, R227, UR37, PT ;  /* 0x00000025e3007c0c */ /* 0x000fe2000bf66270 */
[----:B------:R3:W2:Y:S01]  /*9100*/  LDS.128 R52, [R0+0x10000] ;  /* 0x0100000000347984 */ /* 0x0006a20000000c00 */
[----:B-1----:R-:W-:Y:S01]  /*9110*/  IMAD.WIDE.U32 R6, R8, UR25, R2 ;  /* 0x0000001908067c25 */ /* 0x002fe2000f8e0002 */
[----:B------:R-:W-:-:S02]  /*9120*/  ISETP.GE.AND P5, PT, R4, UR37, PT ;  /* 0x0000002504007c0c */ /* 0x000fc4000bfa6270 */
[----:B------:R3:W1:Y:S01]  /*9130*/  LDS.128 R36, [R0+0x11000] ;  /* 0x0110000000247984 */ /* 0x0006620000000c00 */
[----:B------:R-:W-:Y:S01]  /*9140*/  IMAD R20, R9, UR25, R7 ;  /* 0x0000001909147c24 */ /* 0x000fe2000f8e0207 */
[----:B------:R-:W-:Y:S01]  /*9150*/  LOP3.LUT R57, R163, 0x40, RZ, 0xfc, !PT ;  /* 0x00000040a3397812 */ /* 0x000fe200078efcff */
[----:B------:R-:W-:Y:S01]  /*9160*/  IMAD.X R22, RZ, RZ, RZ, P0 ;  /* 0x000000ffff167224 */ /* 0x000fe200000e06ff */
[----:B------:R3:W1:Y:S04]  /*9170*/  LDS.128 R48, [R0+0x12000] ;  /* 0x0120000000307984 */ /* 0x0006680000000c00 */
[----:B------:R3:W1:Y:S04]  /*9180*/  LDS.128 R32, [R0+0x13000] ;  /* 0x0130000000207984 */ /* 0x0006680000000c00 */
[----:B------:R3:W1:Y:S01]  /*9190*/  LDS.128 R44, [R0+0x14000] ;  /* 0x01400000002c7984 */ /* 0x0006620000000c00 */
[----:B----4-:R-:W-:Y:S05]  /*91a0*/  @P3 BRA `(.L_x_656) ;  /* 0x0000000000443947 */ /* 0x010fea0003800000 */
[----:B------:R-:W4:Y:S01]  /*91b0*/  LDCU UR17, c[0x0][0x440] ;  /* 0x00008800ff1177ac */ /* 0x000f220008000800 */
[----:B------:R-:W5:Y:S01]  /*91c0*/  LDS.128 R16, [R0+0xb000] ;  /* 0x00b0000000107984 */ /* 0x000f620000000c00 */
[----:B------:R-:W-:Y:S01]  /*91d0*/  IMAD.MOV.U32 R2, RZ, RZ, R6 ;  /* 0x000000ffff027224 */ /* 0x000fe200078e0006 */
[----:B------:R-:W2:Y:S02]  /*91e0*/  LDCU.64 UR14, c[0x0][0x560] ;  /* 0x0000ac00ff0e77ac */ /* 0x000ea40008000a00 */
[----:B------:R-:W3:Y:S01]  /*91f0*/  LDS.128 R12, [R0+0xd000] ;  /* 0x00d00000000c7984 */ /* 0x000ee20000000c00 */
[----:B------:R-:W-:Y:S02]  /*9200*/  IMAD.MOV.U32 R3, RZ, RZ, R20 ;  /* 0x000000ffff037224 */ /* 0x000fe400078e0014 */
[----:B------:R-:W-:-:S04]  /*9210*/  IMAD.WIDE.U32 R4, R227, UR10, R2 ;  /* 0x0000000ae3047c25 */ /* 0x000fc8000f8e0002 */
[----:B------:R-:W-:Y:S01]  /*9220*/  IMAD R3, R227, UR11, R5 ;  /* 0x0000000be3037c24 */ /* 0x000fe2000f8e0205 */
[----:B----4-:R-:W-:Y:S02]  /*9230*/  ISETP.GE.AND P2, PT, R163, UR17, PT ;  /* 0x00000011a3007c0c */ /* 0x010fe4000bf46270 */
[----:B------:R-:W-:Y:S02]  /*9240*/  ISETP.GE.AND P1, PT, R60, UR17, PT ;  /* 0x000000113c007c0c */ /* 0x000fe4000bf26270 */
[----:B------:R-:W-:Y:S02]  /*9250*/  ISETP.GE.AND P0, PT, R57, UR17, PT ;  /* 0x0000001139007c0c */ /* 0x000fe4000bf06270 */
[----:B--2---:R-:W-:-:S04]  /*9260*/  LEA R2, P4, R4, UR14, 0x1 ;  /* 0x0000000e04027c11 */ /* 0x004fc8000f8808ff */
[----:B------:R-:W-:-:S03]  /*9270*/  LEA.HI.X R3, R4, UR15, R3, 0x1, P4 ;  /* 0x0000000f04037c11 */ /* 0x000fc6000a0f0c03 */
[----:B------:R-:W2:Y:S04]  /*9280*/  @!P2 LDS.128 R8, [R0+0x9000] ;  /* 0x009000000008a984 */ /* 0x000ea80000000c00 */
[----:B-----5:R4:W-:Y:S04]  /*9290*/  @!P1 STG.E.128 desc[UR38][R2.64+0x40], R16 ;  /* 0x0000401002009986 */ /* 0x0209e8000c101d26 */
[----:B---3--:R4:W-:Y:S04]  /*92a0*/  @!P0 STG.E.128 desc[UR38][R2.64+0x80], R12 ;  /* 0x0000800c02008986 */ /* 0x0089e8000c101d26 */
[----:B--2---:R4:W-:Y:S02]  /*92b0*/  @!P2 STG.E.128 desc[UR38][R2.64], R8 ;  /* 0x000000080200a986 */ /* 0x0049e4000c101d26 */
.L_x_656:
[----:B------:R-:W-:Y:S05]  /*92c0*/  BSYNC.RECONVERGENT B0 ;  /* 0x0000000000007941 */ /* 0x000fea0003800200 */
.L_x_655:
[----:B----4-:R4:W1:Y:S01]  /*92d0*/  LDS.128 R8, [R0+0xe000] ;  /* 0x00e0000000087984 */ /* 0x0108620000000c00 */
[----:B------:R-:W-:Y:S04]  /*92e0*/  BSSY.RECONVERGENT B0, `(.L_x_657) ;  /* 0x0000012000007945 */ /* 0x000fe80003800200 */
[----:B------:R-:W-:Y:S05]  /*92f0*/  @P5 BRA `(.L_x_658) ;  /* 0x0000000000405947 */ /* 0x000fea0003800000 */
[----:B------:R-:W5:Y:S01]  /*9300*/  LDCU UR17, c[0x0][0x440] ;  /* 0x00008800ff1177ac */ /* 0x000f620008000800 */
[----:B------:R-:W-:Y:S01]  /*9310*/  MOV R3, R20 ;  /* 0x0000001400037202 */ /* 0x000fe20000000f00 */
[----:B---34-:R-:W-:Y:S01]  /*9320*/  IMAD R0, R22, UR10, RZ ;  /* 0x0000000a16007c24 */ /* 0x018fe2000f8e02ff */
[----:B------:R-:W3:Y:S01]  /*9330*/  LDCU.64 UR14, c[0x0][0x560] ;  /* 0x0000ac00ff0e77ac */ /* 0x000ee20008000a00 */
[----:B------:R-:W-:Y:S02]  /*9340*/  IMAD.MOV.U32 R2, RZ, RZ, R6 ;  /* 0x000000ffff027224 */ /* 0x000fe400078e0006 */
[C---:B------:R-:W-:Y:S02]  /*9350*/  IMAD R0, R21.reuse, UR11, R0 ;  /* 0x0000000b15007c24 */ /* 0x040fe4000f8e0200 */
[----:B------:R-:W-:-:S04]  /*9360*/  IMAD.WIDE.U32 R4, R21, UR10, R2 ;  /* 0x0000000a15047c25 */ /* 0x000fc8000f8e0002 */
[----:B------:R-:W-:Y:S01]  /*9370*/  IMAD.IADD R0, R0, 0x1, R5 ;  /* 0x0000000100007824 */ /* 0x000fe200078e0205 */
[----:B-----5:R-:W-:Y:S02]  /*9380*/  ISETP.GE.AND P2, PT, R163, UR17, PT ;  /* 0x00000011a3007c0c */ /* 0x020fe4000bf46270 */
[----:B------:R-:W-:Y:S02]  /*9390*/  ISETP.GE.AND P1, PT, R60, UR17, PT ;  /* 0x000000113c007c0c */ /* 0x000fe4000bf26270 */
[----:B------:R-:W-:Y:S02]  /*93a0*/  ISETP.GE.AND P0, PT, R57, UR17, PT ;  /* 0x0000001139007c0c */ /* 0x000fe4000bf06270 */
[----:B---3--:R-:W-:-:S04]  /*93b0*/  LEA R2, P4, R4, UR14, 0x1 ;  /* 0x0000000e04027c11 */ /* 0x008fc8000f8808ff */
[----:B------:R-:W-:-:S05]  /*93c0*/  LEA.HI.X R3, R4, UR15, R0, 0x1, P4 ;  /* 0x0000000f04037c11 */ /* 0x000fca000a0f0c00 */
[----:B------:R3:W-:Y:S04]  /*93d0*/  @!P2 STG.E.128 desc[UR38][R2.64], R28 ;  /* 0x0000001c0200a986 */ /* 0x0007e8000c101d26 */
[----:B--2---:R3:W-:Y:S04]  /*93e0*/  @!P1 STG.E.128 desc[UR38][R2.64+0x40], R24 ;  /* 0x0000401802009986 */ /* 0x0047e8000c101d26 */
[----:B-1----:R3:W-:Y:S02]  /*93f0*/  @!P0 STG.E.128 desc[UR38][R2.64+0x80], R8 ;  /* 0x0000800802008986 */ /* 0x0027e4000c101d26 */
.L_x_658:
[----:B------:R-:W-:Y:S05]  /*9400*/  BSYNC.RECONVERGENT B0 ;  /* 0x0000000000007941 */ /* 0x000fea0003800200 */
.L_x_657:
[----:B---3--:R-:W-:Y:S01]  /*9410*/  MOV R2, R163 ;  /* 0x000000a300027202 */ /* 0x008fe20000000f00 */
        /* <DEDUP_REMOVED lines=8> */
[----:B----4-:R-:W-:Y:S01]  /*94a0*/  IMAD R0, R59, UR25, R5 ;  /* 0x000000193b007c24 */ /* 0x010fe2000f8e0205 */
        /* <DEDUP_REMOVED lines=15> */
.L_x_660:
[----:B------:R-:W-:Y:S05]  /*95a0*/  BSYNC.RECONVERGENT B0 ;  /* 0x0000000000007941 */ /* 0x000fea0003800200 */
.L_x_659:
        /* <DEDUP_REMOVED lines=17> */
.L_x_624:
[----:B------:R-:W-:Y:S05]  /*96c0*/  BSYNC.RECONVERGENT B1 ;  /* 0x0000000000017941 */ /* 0x000fea0003800200 */
.L_x_602:
        /* <DEDUP_REMOVED lines=11> */
.L_x_662:
        /* <DEDUP_REMOVED lines=16> */
.L_x_1721:


//--------------------- .text._ZN5flash44flash_bwd_dq_dk_dv_loop_seqk_parallel_kernelI23Flash_bwd_kernel_traitsILi96ELi64ELi128ELi8ELi2ELi4ELi4ELb1ELb0EN7cutlass10bfloat16_tE19Flash_kernel_traitsILi96ELi64ELi128ELi8ES3_EELb1ELb0ELb0ELb0ELb1ELb1ELb0EEEvNS_16Flash_bwd_paramsE --------------------------
	.section	.text._ZN5flash44flash_bwd_dq_dk_dv_loop_seqk_parallel_kernelI23Flash_bwd_kernel_traitsILi96ELi64ELi128ELi8ELi2ELi4ELi4ELb1ELb0EN7cutlass10bfloat16_tE19Flash_kernel_traitsILi96ELi64ELi128ELi8ES3_EELb1ELb0ELb0ELb0ELb1ELb1ELb0EEEvNS_16Flash_bwd_paramsE,"ax",@progbits
	.align	128
        .global         _ZN5flash44flash_bwd_dq_dk_dv_loop_seqk_parallel_kernelI23Flash_bwd_kernel_traitsILi96ELi64ELi128ELi8ELi2ELi4ELi4ELb1ELb0EN7cutlass10bfloat16_tE19Flash_kernel_traitsILi96ELi64ELi128ELi8ES3_EELb1ELb0ELb0ELb0ELb1ELb1ELb0EEEvNS_16Flash_bwd_paramsE
        .type           _ZN5flash44flash_bwd_dq_dk_dv_loop_seqk_parallel_kernelI23Flash_bwd_kernel_traitsILi96ELi64ELi128ELi8ELi2ELi4ELi4ELb1ELb0EN7cutlass10bfloat16_tE19Flash_kernel_traitsILi96ELi64ELi128ELi8ES3_EELb1ELb0ELb0ELb0ELb1ELb1ELb0EEEvNS_16Flash_bwd_paramsE,@function
        .size           _ZN5flash44flash_bwd_dq_dk_dv_loop_seqk_parallel_kernelI23Flash_bwd_kernel_traitsILi96ELi64ELi128ELi8ELi2ELi4ELi4ELb1ELb0EN7cutlass10bfloat16_tE19Flash_kernel_traitsILi96ELi64ELi128ELi8ES3_EELb1ELb0ELb0ELb0ELb1ELb1ELb0EEEvNS_16Flash_bwd_paramsE,(.L_x_1722 - _ZN5flash44flash_bwd_dq_dk_dv_loop_seqk_parallel_kernelI23Flash_bwd_kernel_traitsILi96ELi64ELi128ELi8ELi2ELi4ELi4ELb1ELb0EN7cutlass10bfloat16_tE19Flash_kernel_traitsILi96ELi64ELi128ELi8ES3_EELb1ELb0ELb0ELb0ELb1ELb1ELb0EEEvNS_16Flash_bwd_paramsE)
        .other          _ZN5flash44flash_bwd_dq_dk_dv_loop_seqk_parallel_kernelI23Flash_bwd_kernel_traitsILi96ELi64ELi128ELi8ELi2ELi4ELi4ELb1ELb0EN7cutlass10bfloat16_tE19Flash_kernel_traitsILi96ELi64ELi128ELi8ES3_EELb1ELb0ELb0ELb0ELb1ELb1ELb0EEEvNS_16Flash_bwd_paramsE,@"STO_CUDA_ENTRY STV_DEFAULT"
_ZN5flash44flash_bwd_dq_dk_dv_loop_seqk_parallel_kernelI23Flash_bwd_kernel_traitsILi96ELi64ELi128ELi8ELi2ELi4ELi4ELb1ELb0EN7cutlass10bfloat16_tE19Flash_kernel_traitsILi96ELi64ELi128ELi8ES3_EELb1ELb0ELb0ELb0ELb1ELb1ELb0EEEvNS_16Flash_bwd_paramsE:
.text._ZN5flash44flash_bwd_dq_dk_dv_loop_seqk_parallel_kernelI23Flash_bwd_kernel_traitsILi96ELi64ELi128ELi8ELi2ELi4ELi4ELb1ELb0EN7cutlass10bfloat16_tE19Flash_kernel_traitsILi96ELi64ELi128ELi8ES3_EELb1ELb0ELb0ELb0ELb1ELb1ELb0EEEvNS_16Flash_bwd_paramsE:
        /* <DEDUP_REMOVED lines=10> */
[----:B------:R-:W1:Y:S01]  /*00a0*/  LDCU.64 UR8, c[0x0][0x478] ;  /* 0x00008f00ff0877ac */ /* 0x000e620008000a00 */
[----:B------:R-:W-:Y:S01]  /*00b0*/  S2UR UR32, SR_CgaCtaId ;  /* 0x00000000002079c3 */ /* 0x000fe20000008800 */
[----:B------:R-:W2:Y:S01]  /*00c0*/  LDCU.64 UR10, c[0x0][0x470] ;  /* 0x00008e00ff0a77ac */ /* 0x000ea20008000a00 */
[----:B------:R-:W3:Y:S06]  /*00d0*/  LDCU.64 UR38, c[0x0][0x358] ;  /* 0x00006b00ff2677ac */ /* 0x000eec0008000a00 */
[----:B------:R-:W4:Y:S01]  /*00e0*/  S2UR UR31, SR_CgaCtaId ;  /* 0x00000000001f79c3 */ /* 0x000f220000008800 */
[----:B------:R-:W-:Y:S01]  /*00f0*/  UMOV UR36, URZ ;  /* 0x000000ff00247c82 */ /* 0x000fe20008000000 */
[----:B------:R-:W-:-:S06]  /*0100*/  UMOV UR37, URZ ;  /* 0x000000ff00257c82 */ /* 0x000fcc0008000000 */
[----:B------:R-:W3:Y:S01]  /*0110*/  S2UR UR35, SR_CTAID.Y ;  /* 0x00000000002379c3 */ /* 0x000ee20000002600 */
[----:B-1----:R-:W-:-:S04]  /*0120*/  UISETP.NE.U32.AND UP3, UPT, UR8, URZ, UPT ;  /* 0x000000ff0800728c */ /* 0x002fc8000bf65070 */
[----:B------:R-:W-:Y:S02]  /*0130*/  UISETP.NE.AND.EX UP3, UPT, UR9, URZ, UPT, UP3 ;  /* 0x000000ff0900728c */ /* 0x000fe4000bf65330 */
[----:B--2---:R-:W-:Y:S01]  /*0140*/  UISETP.NE.U32.AND UP4, UPT, UR10, URZ, UPT ;  /* 0x000000ff0a00728c */ /* 0x004fe2000bf85070 */
[----:B------:R-:W1:Y:S03]  /*0150*/  S2UR UR34, SR_CTAID.Z ;  /* 0x00000000002279c3 */ /* 0x000e660000002700 */
[----:B------:R-:W-:-:S05]  /*0160*/  UISETP.NE.AND.EX UP4, UPT, UR11, URZ, UPT, UP4 ;  /* 0x000000ff0b00728c */ /* 0x000fca000bf85340 */
[----:B------:R-:W2:Y:S01]  /*0170*/  @!UP3 LDCU.64 UR4, c[0x0][0x488] ;  /* 0x00009100ff04b7ac */ /* 0x000ea20008000a00 */
[----:B------:R-:W1:Y:S01]  /*0180*/  S2UR UR30, SR_CTAID.Y ;  /* 0x00000000001e79c3 */ /* 0x000e620000002600 */
[----:B------:R-:W5:Y:S07]  /*0190*/  @!UP3 LDCU.64 UR28, c[0x0][0x438] ;  /* 0x00008700ff1cb7ac */ /* 0x000f6e0008000a00 */
[----:B------:R-:W1:Y:S01]  /*01a0*/  S2UR UR33, SR_CTAID.Z ;  /* 0x00000000002179c3 */ /* 0x000e620000002700 */
[----:B--2---:R-:W-:-:S03]  /*01b0*/  @!UP3 UISETP.NE.U32.AND UP0, UPT, UR4, URZ, UPT ;  /* 0x000000ff0400b28c */ /* 0x004fc6000bf05070 */
[----:B------:R-:W-:Y:S01]  /*01c0*/  UMOV UR4, 0x400 ;  /* 0x0000040000047882 */ /* 0x000fe20000000000 */
[----:B------:R-:W-:Y:S02]  /*01d0*/  @!UP3 UISETP.NE.AND.EX UP0, UPT, UR5, URZ, UPT, UP0 ;  /* 0x000000ff0500b28c */ /* 0x000fe4000bf05300 */
[----:B----4-:R-:W-:Y:S01]  /*01e0*/  ULEA UR31, UR31, UR4, 0x18 ;  /* 0x000000041f1f7291 */ /* 0x010fe2000f8ec0ff */
[----:B------:R-:W-:Y:S01]  /*01f0*/  UMOV UR5, 0x400 ;  /* 0x0000040000057882 */ /* 0x000fe20000000000 */
[----:B-----5:R-:W-:Y:S02]  /*0200*/  @!UP3 USEL UR40, UR29, URZ, UP0 ;  /* 0x000000ff1d28b287 */ /* 0x020fe40008000000 */
[----:B------:R-:W-:Y:S01]  /*0210*/  ULEA UR32, UR32, UR5, 0x18 ;  /* 0x0000000520207291 */ /* 0x000fe2000f8ec0ff */
[----:B---3--:R-:W-:-:S11]  /*0220*/  UMOV UR29, 0xffffd000 ;  /* 0xffffd000001d7882 */ /* 0x008fd60000000000 */
.L_x_670:
[----:B------:R-:W-:Y:S01]  /*0230*/  @UP4 ULEA UR6, UP1, UR35, UR10, 0x2 ;  /* 0x0000000a23064291 */ /* 0x000fe2000f8210ff */
[----:B------:R-:W-:Y:S01]  /*0240*/  PLOP3.LUT P1, PT, PT, PT, UP4, 0x80, 0x8 ;  /* 0x000000000008781c */ /* 0x000fe20003f2f048 */
[----:B------:R-:W-:Y:S01]  /*0250*/  @UP3 ULEA UR4, UP0, UR35, UR8, 0x2 ;  /* 0x0000000823043291 */ /* 0x000fe2000f8010ff */
[----:B------:R-:W-:Y:S01]  /*0260*/  PLOP3.LUT P0, PT, PT, PT, UP3, 0x80, 0x8 ;  /* 0x000000000008781c */ /* 0x000fe20003f0f038 */
[----:B------:R-:W-:Y:S02]  /*0270*/  @UP4 ULEA.HI.X UR7, UR35, UR11, URZ, 0x2, UP1 ;  /* 0x0000000b23074291 */ /* 0x000fe400088f14ff */
[----:B------:R-:W-:Y:S01]  /*0280*/  @UP3 ULEA.HI.X UR5, UR35, UR9, URZ, 0x2, UP0 ;  /* 0x0000000923053291 */ /* 0x000fe200080f14ff */
[----:B--2---:R-:W-:Y:S02]  /*0290*/  IMAD.U32 R4, RZ, RZ, UR6 ;  /* 0x00000006ff047e24 */ /* 0x004fe4000f8e00ff */
[----:B------:R-:W-:Y:S02]  /*02a0*/  IMAD.U32 R2, RZ, RZ, UR4 ;  /* 0x00000004ff027e24 */ /* 0x000fe4000f8e00ff */
[----:B------:R-:W-:-:S02]  /*02b0*/  IMAD.U32 R5, RZ, RZ, UR7 ;  /* 0x00000007ff057e24 */ /* 0x000fc4000f8e00ff */
[----:B------:R-:W-:-:S03]  /*02c0*/  IMAD.U32 R3, RZ, RZ, UR5 ;  /* 0x00000005ff037e24 */ /* 0x000fc6000f8e00ff */
[----:B------:R-:W2:Y:S04]  /*02d0*/  @P1 LDG.E R4, desc[UR38][R4.64] ;  /* 0x0000002604041981 */ /* 0x000ea8000c1e1900 */
[----:B------:R-:W3:Y:S01]  /*02e0*/  @P0 LDG.E R0, desc[UR38][R2.64] ;  /* 0x0000002602000981 */ /* 0x000ee2000c1e1900 */
[----:B------:R-:W-:Y:S01]  /*02f0*/  UMOV UR50, URZ ;  /* 0x000000ff00327c82 */ /* 0x000fe20008000000 */
[----:B------:R-:W-:Y:S01]  /*0300*/  USHF.L.U32 UR16, UR41, 0x7, URZ ;  /* 0x0000000729107899 */ /* 0x000fe200080006ff */
[----:B--2---:R-:W-:Y:S02]  /*0310*/  @P1 R2UR UR50, R4 ;  /* 0x00000000043212ca */ /* 0x004fe400000e0000 */
[----:B---3--:R-:W-:-:S13]  /*0320*/  @P0 R2UR UR4, R0 ;  /* 0x00000000000402ca */ /* 0x008fda00000e0000 */
[----:B------:R-:W-:Y:S02]  /*0330*/  @UP3 UIADD3 UR4, UPT, UPT, UR4, -UR50, URZ ;  /* 0x8000003204043290 */ /* 0x000fe4000fffe0ff */
[----:B------:R-:W-:-:S04]  /*0340*/  @!UP3 UIADD3 UR4, UPT, UPT, UR40, UR28, -UR50 ;  /* 0x0000001c2804b290 */ /* 0x000fc8000fffe832 */
[----:B------:R-:W-:-:S09]  /*0350*/  UISETP.GE.AND UP0, UPT, UR16, UR4, UPT ;  /* 0x000000041000728c */ /* 0x000fd2000bf06270 */
[----:B------:R-:W-:Y:S05]  /*0360*/  BRA.U UP0, `(.L_x_663) ;  /* 0x0000006900e47547 */ /* 0x000fea000b800000 */
[----:B------:R-:W2:Y:S01]  /*0370*/  LDC R5, c[0x0][0x3e8] ;  /* 0x0000fa00ff057b82 */ /* 0x000ea20000000800 */
[----:B------:R-:W3:Y:S01]  /*0380*/  S2R R6, SR_CTAID.Z ;  /* 0x0000000000067919 */ /* 0x000ee20000002700 */
[----:B------:R-:W4:Y:S01]  /*0390*/  LDCU.U8 UR4, c[0x0][0x548] ;  /* 0x0000a900ff0477ac */ /* 0x000f220008000000 */
[----:B------:R-:W5:Y:S01]  /*03a0*/  LDCU UR43, c[0x0][0x434] ;  /* 0x00008680ff2b77ac */ /* 0x000f620008000800 */
[----:B------:R-:W1:Y:S01]  /*03b0*/  LDCU.U8 UR51, c[0x0][0x5f0] ;  /* 0x0000be00ff3377ac */ /* 0x000e620008000000 */
[----:B------:R-:W-:Y:S02]  /*03c0*/  USHF.L.U32 UR48, UR35, 0x7, URZ ;  /* 0x0000000723307899 */ /* 0x000fe400080006ff */
[----:B----4-:R-:W-:Y:S01]  /*03d0*/  UISETP.NE.AND UP0, UPT, UR4, URZ, UPT ;  /* 0x000000ff0400728c */ /* 0x010fe2000bf05270 */
[----:B--2---:R-:W-:Y:S01]  /*03e0*/  IABS R0, R5 ;  /* 0x0000000500007213 */ /* 0x004fe20000000000 */
[----:B-----5:R-:W-:-:S04]  /*03f0*/  UIADD3 UR5, UPT, UPT, UR43, 0x3f, URZ ;  /* 0x0000003f2b057890 */ /* 0x020fc8000fffe0ff */
[----:B------:R-:W-:Y:S01]  /*0400*/  IMAD.MOV.U32 R4, RZ, RZ, R0 ;  /* 0x000000ffff047224 */ /* 0x000fe200078e0000 */
[----:B------:R-:W-:-:S04]  /*0410*/  USHF.R.S32.HI UR49, URZ, 0x1f, UR5 ;  /* 0x0000001fff317899 */ /* 0x000fc80008011405 */
[----:B------:R-:W1:Y:S01]  /*0420*/  @UP0 LDCU UR52, c[0x0][0x454] ;  /* 0x00008a80ff3407ac */ /* 0x000e620008000800 */
[----:B------:R-:W2:Y:S01]  /*0430*/  I2F.RP R2, R4 ;  /* 0x0000000400027306 */ /* 0x000ea20000209400 */
[----:B---3--:R-:W-:Y:S01]  /*0440*/  IABS R6, R6 ;  /* 0x0000000600067213 */ /* 0x008fe20000000000 */
[----:B------:R-:W3:Y:S01]  /*0450*/  @!UP0 LDCU UR4, c[0x0][0x3e0] ;  /* 0x00007c00ff0487ac */ /* 0x000ee20008000800 */
[----:B------:R-:W-:-:S04]  /*0460*/  ULEA.HI UR49, UR49, UR5, URZ, 0x6 ;  /* 0x0000000531317291 */ /* 0x000fc8000f8f30ff */
[----:B------:R-:W-:Y:S01]  /*0470*/  USHF.R.S32.HI UR49, URZ, 0x6, UR49 ;  /* 0x00000006ff317899 */ /* 0x000fe20008011431 */
[----:B--2---:R-:W2:Y:S03]  /*0480*/  MUFU.RCP R2, R2 ;  /* 0x0000000200027308 */ /* 0x004ea60000001000 */
[----:B------:R-:W-:Y:S02]  /*0490*/  UIADD3 UR47, UPT, UPT, UR49, -0x1, URZ ;  /* 0xffffffff312f7890 */ /* 0x000fe4000fffe0ff */
[----:B-1----:R-:W-:Y:S02]  /*04a0*/  @UP0 UIMAD UR52, UR34, UR52, URZ ;  /* 0x00000034223402a4 */ /* 0x002fe4000f8e02ff */
[----:B---3--:R-:W-:Y:S02]  /*04b0*/  @!UP0 UIMAD UR4, UR35, UR4, UR34 ;  /* 0x00000004230482a4 */ /* 0x008fe4000f8e0222 */
[----:B------:R-:W-:-:S02]  /*04c0*/  @UP0 UIMAD UR52, UR35, UR43, UR52 ;  /* 0x0000002b233402a4 */ /* 0x000fc4000f8e0234 */
[----:B------:R-:W-:Y:S01]  /*04d0*/  @!UP0 UIMAD UR52, UR4, UR43, URZ ;  /* 0x0000002b043482a4 */ /* 0x000fe2000f8e02ff */
[----:B--2---:R-:W-:-:S04]  /*04e0*/  VIADD R2, R2, 0xffffffe ;  /* 0x0ffffffe02027836 */ /* 0x004fc80000000000 */
        /* <DEDUP_REMOVED lines=23> */
[----:B------:R-:W2:Y:S01]  /*0660*/  LDCU UR42, c[0x0][0x444] ;  /* 0x00008880ff2a77ac */ /* 0x000ea20008000800 */
[----:B-1----:R-:W-:Y:S02]  /*0670*/  ULEA UR4, UR5, UR4, 0x7 ;  /* 0x0000000405047291 */ /* 0x002fe4000f8e38ff */
[----:B--2---:R-:W-:-:S04]  /*0680*/  UIMAD UR46, UR35, UR42, UR48 ;  /* 0x0000002a232e72a4 */ /* 0x004fc8000f8e0230 */
[----:B------:R-:W-:Y:S01]  /*0690*/  UIMAD UR46, UR4, UR34, UR46 ;  /* 0x00000022042e72a4 */ /* 0x000fe2000f8e022e */
[----:B------:R-:W-:Y:S11]  /*06a0*/  BRA `(.L_x_665) ;  /* 0x0000000000107947 */ /* 0x000ff60003800000 */
.L_x_664:
[----:B------:R-:W1:Y:S01]  /*06b0*/  LDCU UR46, c[0x0][0x3e0] ;  /* 0x00007c00ff2e77ac */ /* 0x000e620008000800 */
[----:B------:R-:W2:Y:S01]  /*06c0*/  LDCU UR42, c[0x0][0x444] ;  /* 0x00008880ff2a77ac */ /* 0x000ea20008000800 */
[----:B-1----:R-:W-:-:S04]  /*06d0*/  UIMAD UR46, UR35, UR46, UR34 ;  /* 0x0000002e232e72a4 */ /* 0x002fc8000f8e0222 */
[----:B--2---:R-:W-:-:S12]  /*06e0*/  UIMAD UR46, UR46, UR42, URZ ;  /* 0x0000002a2e2e72a4 */ /* 0x004fd8000f8e02ff */
.L_x_665:
[----:B------:R-:W1:Y:S01]  /*06f0*/  S2R R229, SR_TID.X ;  /* 0x0000000000e57919 */ /* 0x000e620000002100 */
[----:B------:R-:W2:Y:S01]  /*0700*/  LDCU.64 UR20, c[0x0][0x3b0] ;  /* 0x00007600ff1477ac */ /* 0x000ea20008000a00 */
[----:B------:R-:W-:Y:S01]  /*0710*/  IMAD.MOV.U32 R3, RZ, RZ, RZ ;  /* 0x000000ffff037224 */ /* 0x000fe200078e00ff */
[----:B------:R-:W-:Y:S01]  /*0720*/  ISETP.NE.AND P3, PT, RZ, UR51, PT ;  /* 0x00000033ff007c0c */ /* 0x000fe2000bf65270 */
[----:B------:R-:W3:Y:S01]  /*0730*/  LDCU.64 UR12, c[0x0][0x588] ;  /* 0x0000b100ff0c77ac */ /* 0x000ee20008000a00 */
[----:B------:R-:W4:Y:S01]  /*0740*/  LDCU.64 UR18, c[0x0][0x3c0] ;  /* 0x00007800ff1277ac */ /* 0x000f220008000a00 */
[----:B------:R-:W2:Y:S01]  /*0750*/  LDCU.64 UR14, c[0x0][0x3b8] ;  /* 0x00007700ff0e77ac */ /* 0x000ea20008000a00 */
[----:B------:R-:W-:Y:S02]  /*0760*/  ULEA UR45, UR49, 0xffffffc0, 0x6 ;  /* 0xffffffc0312d7891 */ /* 0x000fe4000f8e30ff */
[----:B------:R-:W-:Y:S02]  /*0770*/  USHF.R.S32.HI UR17, URZ, 0x1f, UR50 ;  /* 0x0000001fff117899 */ /* 0x000fe40008011432 */
[----:B------:R-:W-:Y:S01]  /*0780*/  UIADD3 UR27, UP0, UPT, UR16, UR50, URZ ;  /* 0x00000032101b7290 */ /* 0x000fe2000ff1e0ff */
[----:B------:R-:W2:Y:S01]  /*0790*/  LDCU.64 UR24, c[0x0][0x398] ;  /* 0x00007300ff1877ac */ /* 0x000ea20008000a00 */
[----:B---3--:R-:W-:-:S02]  /*07a0*/  IMAD.U32 R4, RZ, RZ, UR12 ;  /* 0x0000000cff047e24 */ /* 0x008fc4000f8e00ff */
[----:B------:R-:W-:Y:S01]  /*07b0*/  IMAD.U32 R6, RZ, RZ, UR13 ;  /* 0x0000000dff067e24 */ /* 0x000fe2000f8e00ff */
[----:B------:R-:W3:Y:S01]  /*07c0*/  LDCU.64 UR22, c[0x0][0x3a8] ;  /* 0x00007500ff1677ac */ /* 0x000ee20008000a00 */
[----:B----4-:R-:W-:Y:S01]  /*07d0*/  IMAD.U32 R8, RZ, RZ, UR18 ;  /* 0x00000012ff087e24 */ /* 0x010fe2000f8e00ff */
[----:B------:R-:W-:Y:S01]  /*07e0*/  USHF.R.S32.HI UR44, URZ, 0x1f, UR45 ;  /* 0x0000001fff2c7899 */ /* 0x000fe2000801142d */
[----:B-1----:R-:W-:Y:S01]  /*07f0*/  IMAD.SHL.U32 R167, R229, 0x8, RZ ;  /* 0x00000008e5a77824 */ /* 0x002fe200078e00ff */
[----:B------:R-:W-:Y:S01]  /*0800*/  ULEA.HI.X.SX32 UR16, UR16, UR17, 0x1, UP0 ;  /* 0x0000001110107291 */ /* 0x000fe200080f0eff */
[----:B--2---:R-:W-:Y:S01]  /*0810*/  IMAD.U32 R10, RZ, RZ, UR14 ;  /* 0x0000000eff0a7e24 */ /* 0x004fe2000f8e00ff */
[----:B------:R-:W-:Y:S01]  /*0820*/  UIMAD UR26, UR44, UR20, URZ ;  /* 0x000000142c1a72a4 */ /* 0x000fe2000f8e02ff */
[----:B------:R-:W-:Y:S01]  /*0830*/  SHF.R.U32.HI R250, RZ, 0x2, R229 ;  /* 0x00000002fffa7819 */ /* 0x000fe200000116e5 */
[----:B------:R-:W1:Y:S01]  /*0840*/  LDCU.64 UR12, c[0x0][0x3a0] ;  /* 0x00007400ff0c77ac */ /* 0x000e620008000a00 */
[----:B------:R-:W-:Y:S01]  /*0850*/  LOP3.LUT R2, R167, 0x18, RZ, 0xc0, !PT ;  /* 0x00000018a7027812 */ /* 0x000fe200078ec0ff */
[----:B------:R-:W-:Y:S01]  /*0860*/  UIMAD UR17, UR16, UR18, URZ ;  /* 0x00000012101172a4 */ /* 0x000fe2000f8e02ff */
[----:B------:R-:W-:Y:S01]  /*0870*/  IMAD.U32 R14, RZ, RZ, UR24 ;  /* 0x00000018ff0e7e24 */ /* 0x000fe2000f8e00ff */
[----:B------:R-:W-:-:S02]  /*0880*/  UIMAD.WIDE.U32 UR54, UR45, UR20, URZ ;  /* 0x000000142d3672a5 */ /* 0x000fc4000f8e00ff */
[--C-:B------:R-:W-:Y:S01]  /*0890*/  IMAD.WIDE.U32 R4, R4, UR35, R2.reuse ;  /* 0x0000002304047c25 */ /* 0x100fe2000f8e0002 */
[----:B------:R-:W-:Y:S01]  /*08a0*/  UIMAD UR26, UR45, UR21, UR26 ;  /* 0x000000152d1a72a4 */ /* 0x000fe2000f8e021a */
[----:B------:R-:W2:Y:S02]  /*08b0*/  LDCU.128 UR4, c[0x0][0x590] ;  /* 0x0000b200ff0477ac */ /* 0x000ea40008000c00 */
[----:B------:R-:W-:Y:S01]  /*08c0*/  IMAD.WIDE.U32 R8, R8, UR27, R2 ;  /* 0x0000001b08087c25 */ /* 0x000fe2000f8e0002 */
[----:B------:R-:W-:-:S03]  /*08d0*/  UIMAD UR16, UR16, UR14, URZ ;  /* 0x0000000e101072a4 */ /* 0x000fc6000f8e02ff */
[----:B------:R-:W-:Y:S01]  /*08e0*/  IMAD.WIDE.U32 R10, R10, UR27, R2 ;  /* 0x0000001b0a0a7c25 */ /* 0x000fe2000f8e0002 */
[----:B------:R-:W-:Y:S02]  /*08f0*/  UIMAD UR17, UR27, UR19, UR17 ;  /* 0x000000131b1172a4 */ /* 0x000fe4000f8e0211 */
[----:B------:R-:W-:Y:S01]  /*0900*/  UIADD3 UR26, UPT, UPT, UR55, UR26, URZ ;  /* 0x0000001a371a7290 */ /* 0x000fe2000fffe0ff */
[----:B------:R-:W-:Y:S01]  /*0910*/  IMAD R7, R6, UR35, R5 ;  /* 0x0000002306077c24 */ /* 0x000fe2000f8e0205 */
[----:B------:R-:W-:Y:S01]  /*0920*/  UIMAD UR16, UR27, UR15, UR16 ;  /* 0x0000000f1b1072a4 */ /* 0x000fe2000f8e0210 */
[----:B------:R-:W-:Y:S01]  /*0930*/  IMAD.MOV.U32 R6, RZ, RZ, R4 ;  /* 0x000000ffff067224 */ /* 0x000fe200078e0004 */
[----:B------:R-:W-:Y:S01]  /*0940*/  ULEA UR52, UR47, UR52, 0x6 ;  /* 0x000000342f347291 */ /* 0x000fe2000f8e30ff */
[----:B------:R-:W-:Y:S01]  /*0950*/  IMAD.MOV.U32 R4, RZ, RZ, R8 ;  /* 0x000000ffff047224 */ /* 0x000fe200078e0008 */
[----:B------:R-:W-:Y:S01]  /*0960*/  LOP3.LUT R8, R2, UR54, RZ, 0xfc, !PT ;  /* 0x0000003602087c12 */ /* 0x000fe2000f8efcff */
[----:B------:R-:W-:-:S02]  /*0970*/  VIADD R5, R9, UR17 ;  /* 0x0000001109057c36 */ /* 0x000fc40008000000 */
[----:B------:R-:W-:Y:S01]  /*0980*/  IMAD.MOV.U32 R2, RZ, RZ, R10 ;  /* 0x000000ffff027224 */ /* 0x000fe200078e000a */
[----:B--2---:R-:W-:Y:S01]  /*0990*/  UIMAD UR24, UR44, UR4, URZ ;  /* 0x000000042c1872a4 */ /* 0x004fe2000f8e02ff */
[----:B------:R-:W-:Y:S01]  /*09a0*/  IMAD.U32 R9, RZ, RZ, UR26 ;  /* 0x0000001aff097e24 */ /* 0x000fe2000f8e00ff */
[----:B------:R-:W2:Y:S01]  /*09b0*/  LDCU.64 UR26, c[0x0][0x3c8] ;  /* 0x00007900ff1a77ac */ /* 0x000ea20008000a00 */
[----:B---3--:R-:W-:Y:S02]  /*09c0*/  IMAD.U32 R10, RZ, RZ, UR22 ;  /* 0x00000016ff0a7e24 */ /* 0x008fe4000f8e00ff */
[----:B------:R-:W-:Y:S01]  /*09d0*/  VIADD R3, R11, UR16 ;  /* 0x000000100b037c36 */ /* 0x000fe20008000000 */
[----:B------:R-:W3:Y:S01]  /*09e0*/  LDCU.64 UR16, c[0x0][0x3d8] ;  /* 0x00007b00ff1077ac */ /* 0x000ee20008000a00 */
[----:B------:R-:W-:Y:S01]  /*09f0*/  IMAD.WIDE.U32 R14, R14, UR35, R8 ;  /* 0x000000230e0e7c25 */ /* 0x000fe2000f8e0008 */
[----:B------:R-:W-:-:S03]  /*0a00*/  UIMAD UR24, UR45, UR5, UR24 ;  /* 0x000000052d1872a4 */ /* 0x000fc6000f8e0218 */
[----:B------:R-:W-:-:S04]  /*0a10*/  IMAD.WIDE.U32 R10, R10, UR35, R4 ;  /* 0x000000230a0a7c25 */ /* 0x000fc8000f8e0004 */
[----:B-1----:R-:W-:Y:S02]  /*0a20*/  IMAD.U32 R8, RZ, RZ, UR12 ;  /* 0x0000000cff087e24 */ /* 0x002fe4000f8e00ff */
[----:B------:R-:W-:Y:S01]  /*0a30*/  IMAD.U32 R4, RZ, RZ, UR13 ;  /* 0x0000000dff047e24 */ /* 0x000fe2000f8e00ff */
[----:B------:R-:W1:Y:S01]  /*0a40*/  LDCU.64 UR12, c[0x0][0x3d0] ;  /* 0x00007a00ff0c77ac */ /* 0x000e620008000a00 */
[----:B------:R-:W-:Y:S02]  /*0a50*/  IMAD.U32 R12, RZ, RZ, UR4 ;  /* 0x00000004ff0c7e24 */ /* 0x000fe4000f8e00ff */
[----:B------:R-:W-:-:S04]  /*0a60*/  IMAD.WIDE.U32 R8, R8, UR35, R2 ;  /* 0x0000002308087c25 */ /* 0x000fc8000f8e0002 */
[----:B------:R-:W-:-:S04]  /*0a70*/  IMAD.WIDE.U32 R12, R12, UR45, R6 ;  /* 0x0000002d0c0c7c25 */ /* 0x000fc8000f8e0006 */
[----:B------:R-:W-:Y:S02]  /*0a80*/  IMAD R9, R4, UR35, R9 ;  /* 0x0000002304097c24 */ /* 0x000fe4000f8e0209 */
[----:B------:R-:W-:Y:S02]  /*0a90*/  IMAD.U32 R6, RZ, RZ, UR25 ;  /* 0x00000019ff067e24 */ /* 0x000fe4000f8e00ff */
[----:B------:R-:W-:Y:S01]  /*0aa0*/  IMAD.U32 R2, RZ, RZ, UR23 ;  /* 0x00000017ff027e24 */ /* 0x000fe2000f8e00ff */
[----:B------:R-:W4:Y:S01]  /*0ab0*/  LDCU.64 UR22, c[0x0][0x390] ;  /* 0x00007200ff1677ac */ /* 0x000f220008000a00 */
[----:B------:R-:W-:Y:S02]  /*0ac0*/  VIADD R5, R13, UR24 ;  /* 0x000000180d057c36 */ /* 0x000fe40008000000 */
[----:B------:R-:W-:Y:S01]  /*0ad0*/  IMAD.MOV.U32 R4, RZ, RZ, R12 ;  /* 0x000000ffff047224 */ /* 0x000fe200078e000c */
[----:B------:R-:W4:Y:S01]  /*0ae0*/  LDCU.64 UR24, c[0x0][0x380] ;  /* 0x00007000ff1877ac */ /* 0x000f220008000a00 */
[----:B------:R-:W-:-:S02]  /*0af0*/  IMAD.U32 R16, RZ, RZ, UR6 ;  /* 0x00000006ff107e24 */ /* 0x000fc4000f8e00ff */
[----:B------:R-:W-:Y:S01]  /*0b00*/  IMAD R7, R6, UR35, R15 ;  /* 0x0000002306077c24 */ /* 0x000fe2000f8e020f */
[----:B------:R-:W-:Y:S01]  /*0b10*/  USHF.L.U64.HI UR6, UR18, 0x6, UR19 ;  /* 0x0000000612067899 */ /* 0x000fe20008010213 */
[----:B------:R-:W-:Y:S02]  /*0b20*/  IMAD R3, R2, UR35, R11 ;  /* 0x0000002302037c24 */ /* 0x000fe4000f8e020b */
[----:B------:R-:W-:-:S04]  /*0b30*/  IMAD.WIDE.U32 R16, R16, UR34, R4 ;  /* 0x0000002210107c25 */ /* 0x000fc8000f8e0004 */
[----:B------:R-:W-:Y:S02]  /*0b40*/  IMAD.MOV.U32 R6, RZ, RZ, R14 ;  /* 0x000000ffff067224 */ /* 0x000fe400078e000e */
[----:B--2---:R-:W-:Y:S01]  /*0b50*/  IMAD.U32 R11, RZ, RZ, UR26 ;  /* 0x0000001aff0b7e24 */ /* 0x004fe2000f8e00ff */
[----:B------:R-:W-:Y:S01]  /*0b60*/  USHF.L.U32 UR26, UR18, 0x6, URZ ;  /* 0x00000006121a7899 */ /* 0x000fe200080006ff */
[C---:B-1----:R-:W-:Y:S02]  /*0b70*/  IMAD R4, R18.reuse, UR12, RZ ;  /* 0x0000000c12047c24 */ /* 0x042fe4000f8e02ff */
[----:B------:R-:W-:Y:S02]  /*0b80*/  IMAD.MOV.U32 R2, RZ, RZ, R10 ;  /* 0x000000ffff027224 */ /* 0x000fe400078e000a */
[----:B---3--:R-:W-:Y:S02]  /*0b90*/  IMAD R10, R18, UR16, RZ ;  /* 0x00000010120a7c24 */ /* 0x008fe4000f8e02ff */
[----:B------:R-:W-:-:S04]  /*0ba0*/  IMAD.WIDE.U32 R6, R11, UR34, R6 ;  /* 0x000000220b067c25 */ /* 0x000fc8000f8e0006 */
[C---:B------:R-:W-:Y:S01]  /*0bb0*/  IMAD R18, R0.reuse, UR13, R4 ;  /* 0x0000000d00127c24 */ /* 0x040fe2000f8e0204 */
[----:B------:R-:W-:Y:S01]  /*0bc0*/  USHF.L.U32 UR13, UR14, 0x6, URZ ;  /* 0x000000060e0d7899 */ /* 0x000fe200080006ff */
[----:B------:R-:W-:Y:S01]  /*0bd0*/  IMAD.WIDE.U32 R12, R0, UR12, R8 ;  /* 0x0000000c000c7c25 */ /* 0x000fe2000f8e0008 */
[----:B------:R-:W-:-:S03]  /*0be0*/  USHF.L.U64.HI UR12, UR14, 0x6, UR15 ;  /* 0x000000060e0c7899 */ /* 0x000fc6000801020f */
[----:B------:R-:W-:Y:S02]  /*0bf0*/  IMAD.U32 R11, RZ, RZ, UR27 ;  /* 0x0000001bff0b7e24 */ /* 0x000fe4000f8e00ff */
[----:B------:R-:W-:Y:S02]  /*0c00*/  IMAD R21, R0, UR17, R10 ;  /* 0x0000001100157c24 */ /* 0x000fe4000f8e020a */
[----:B------:R-:W-:Y:S02]  /*0c10*/  IMAD R11, R11, UR34, R7 ;  /* 0x000000220b0b7c24 */ /* 0x000fe4000f8e0207 */
[----:B------:R-:W-:Y:S02]  /*0c20*/  IMAD.MOV.U32 R10, RZ, RZ, R6 ;  /* 0x000000ffff0a7224 */ /* 0x000fe400078e0006 */
[----:B------:R-:W-:Y:S02]  /*0c30*/  IMAD.U32 R7, RZ, RZ, UR6 ;  /* 0x00000006ff077e24 */ /* 0x000fe4000f8e00ff */
[----:B------:R-:W-:-:S02]  /*0c40*/  IMAD.U32 R6, RZ, RZ, UR26 ;  /* 0x0000001aff067e24 */ /* 0x000fc4000f8e00ff */
[----:B------:R-:W-:Y:S02]  /*0c50*/  IMAD.U32 R5, RZ, RZ, UR12 ;  /* 0x0000000cff057e24 */ /* 0x000fe4000f8e00ff */
[----:B------:R-:W-:Y:S01]  /*0c60*/  IMAD.U32 R4, RZ, RZ, UR13 ;  /* 0x0000000dff047e24 */ /* 0x000fe2000f8e00ff */
[----:B------:R-:W1:Y:S01]  /*0c70*/  LDCU.64 UR12, c[0x0][0x420] ;  /* 0x00008400ff0c77ac */ /* 0x000e620008000a00 */
[----:B------:R-:W-:Y:S01]  /*0c80*/  IMAD.WIDE.U32 R2, R0, UR16, R2 ;  /* 0x0000001000027c25 */ /* 0x000fe2000f8e0002 */
[----:B------:R-:W2:Y:S03]  /*0c90*/  LDCU.64 UR16, c[0x0][0x388] ;  /* 0x00007100ff1077ac */ /* 0x000ea60008000a00 */
[----:B------:R-:W-:-:S04]  /*0ca0*/  IMAD.WIDE.U32 R14, R250, UR18, R6 ;  /* 0x00000012fa0e7c25 */ /* 0x000fc8000f8e0006 */
[----:B------:R-:W-:Y:S01]  /*0cb0*/  IMAD.WIDE.U32 R6, R250, UR14, R4 ;  /* 0x0000000efa067c25 */ /* 0x000fe2000f8e0004 */
[----:B------:R-:W-:-:S03]  /*0cc0*/  IADD3 R0, P1, PT, R2, R14, RZ ;  /* 0x0000000e02007210 */ /* 0x000fc60007f3e0ff */
[----:B------:R-:W-:Y:S01]  /*0cd0*/  IMAD.U32 R8, RZ, RZ, UR7 ;  /* 0x00000007ff087e24 */ /* 0x000fe2000f8e00ff */
[----:B------:R-:W3:Y:S01]  /*0ce0*/  LDCU.64 UR6, c[0x0][0x550] ;  /* 0x0000aa00ff0677ac */ /* 0x000ee20008000a00 */
[----:B------:R-:W-:Y:S02]  /*0cf0*/  IMAD.IADD R5, R3, 0x1, R21 ;  /* 0x0000000103057824 */ /* 0x000fe400078e0215 */
[----:B------:R-:W-:Y:S01]  /*0d00*/  IMAD R20, R250, UR15, RZ ;  /* 0x0000000ffa147c24 */ /* 0x000fe2000f8e02ff */
[----:B------:R-:W3:Y:S01]  /*0d10*/  LDCU UR15, c[0x0][0x44c] ;  /* 0x00008980ff0f77ac */ /* 0x000ee20008000800 */
[----:B------:R-:W-:Y:S01]  /*0d20*/  IMAD.IADD R3, R13, 0x1, R18 ;  /* 0x000000010d037824 */ /* 0x000fe200078e0212 */
[----:B------:R-:W-:Y:S01]  /*0d30*/  IADD3 R13, P0, PT, R12, R6, RZ ;  /* 0x000000060c0d7210 */ /* 0x000fe20007f1e0ff */
[----:B------:R-:W-:Y:S01]  /*0d40*/  IMAD R19, R250, UR19, RZ ;  /* 0x00000013fa137c24 */ /* 0x000fe2000f8e02ff */
[----:B-1----:R-:W-:Y:S01]  /*0d50*/  UIMAD.WIDE UR12, UR52, 0x4, UR12 ;  /* 0x00000004340c78a5 */ /* 0x002fe2000f8e020c */
[----:B------:R-:W-:Y:S01]  /*0d60*/  IMAD R9, R8, UR34, R17 ;  /* 0x0000002208097c24 */ /* 0x000fe2000f8e0211 */
[----:B------:R-:W1:Y:S01]  /*0d70*/  LDCU.64 UR52, c[0x0][0x5e8] ;  /* 0x0000bd00ff3477ac */ /* 0x000e620008000a00 */
[----:B------:R-:W-:Y:S01]  /*0d80*/  IMAD.MOV.U32 R8, RZ, RZ, R16 ;  /* 0x000000ffff087224 */ /* 0x000fe200078e0010 */
[----:B------:R-:W-:Y:S01]  /*0d90*/  IADD3.X R16, PT, PT, R3, R20, R7, P0, !PT ;  /* 0x0000001403107210 */ /* 0x000fe200007fe407 */
[----:B------:R-:W-:Y:S01]  /*0da0*/  IMAD.WIDE.U32 R6, R250, UR20, R10 ;  /* 0x00000014fa067c25 */ /* 0x000fe2000f8e000a */
[----:B------:R-:W-:-:S02]  /*0db0*/  IADD3.X R17, PT, PT, R5, R19, R15, P1, !PT ;  /* 0x0000001305117210 */ /* 0x000fc40000ffe40f */
[----:B----4-:R-:W-:Y:S01]  /*0dc0*/  LEA R10, P1, R0, UR22, 0x1 ;  /* 0x00000016000a7c11 */ /* 0x010fe2000f8208ff */
[----:B------:R-:W-:Y:S01]  /*0dd0*/  IMAD R15, R250, UR21, RZ ;  /* 0x00000015fa0f7c24 */ /* 0x000fe2000f8e02ff */
[----:B--2---:R-:W-:Y:S01]  /*0de0*/  LEA R14, P0, R13, UR16, 0x1 ;  /* 0x000000100d0e7c11 */ /* 0x004fe2000f8008ff */
[----:B------:R-:W-:Y:S01]  /*0df0*/  IMAD.MOV.U32 R4, RZ, RZ, R2 ;  /* 0x000000ffff047224 */ /* 0x000fe200078e0002 */
[----:B------:R-:W-:Y:S01]  /*0e00*/  LEA.HI.X R11, R0, UR23, R17, 0x1, P1 ;  /* 0x00000017000b7c11 */ /* 0x000fe200088f0c11 */
[----:B------:R-:W-:Y:S01]  /*0e10*/  IMAD.IADD R0, R7, 0x1, R15 ;  /* 0x0000000107007824 */ /* 0x000fe200078e020f */
[----:B------:R-:W-:Y:S01]  /*0e20*/  LEA R246, P1, R6, UR24, 0x1 ;  /* 0x0000001806f67c11 */ /* 0x000fe2000f8208ff */
[----:B------:R-:W-:Y:S01]  /*0e30*/  IMAD.MOV.U32 R2, RZ, RZ, R12 ;  /* 0x000000ffff027224 */ /* 0x000fe200078e000c */
[----:B------:R-:W-:Y:S01]  /*0e40*/  LEA.HI.X R15, R13, UR17, R16, 0x1, P0 ;  /* 0x000000110d0f7c11 */ /* 0x000fe200080f0c10 */
[----:B------:R-:W-:Y:S01]  /*0e50*/  IMAD R7, R250, UR5, RZ ;  /* 0x00000005fa077c24 */ /* 0x000fe2000f8e02ff */
[----:B------:R-:W-:Y:S01]  /*0e60*/  LEA.HI.X R247, R6, UR25, R0, 0x1, P1 ;  /* 0x0000001906f77c11 */ /* 0x000fe200088f0c00 */
[----:B------:R-:W-:Y:S01]  /*0e70*/  IMAD.WIDE.U32 R12, R250, UR4, R8 ;  /* 0x00000004fa0c7c25 */ /* 0x000fe2000f8e0008 */
[----:B------:R-:W-:Y:S01]  /*0e80*/  LOP3.LUT R0, R167, 0xd8, RZ, 0xc0, !PT ;  /* 0x000000d8a7007812 */ /* 0x000fe200078ec0ff */
[----:B------:R-:W-:-:S02]  /*0e90*/  ULOP3.LUT UR5, UR47, 0x80000001, URZ, 0xc0, !UPT ;  /* 0x800000012f057892 */ /* 0x000fc4000f8ec0ff */
[----:B------:R-:W-:Y:S01]  /*0ea0*/  IMAD.WIDE.U32 R8, R250, UR18, R4 ;  /* 0x00000012fa087c25 */ /* 0x000fe2000f8e0004 */
[----:B------:R-:W-:Y:S01]  /*0eb0*/  LOP3.LUT R0, R0, 0x18, R229, 0x78, !PT ;  /* 0x0000001800007812 */ /* 0x000fe200078e78e5 */
[----:B------:R-:W-:Y:S01]  /*0ec0*/  UMOV UR4, UR32 ;  /* 0x0000002000047c82 */ /* 0x000fe20008000000 */
[----:B---3--:R-:W-:Y:S01]  /*0ed0*/  LEA R244, P2, R12, UR6, 0x1 ;  /* 0x000000060cf47c11 */ /* 0x008fe2000f8408ff */
[----:B------:R-:W-:Y:S01]  /*0ee0*/  IMAD.IADD R5, R13, 0x1, R7 ;  /* 0x000000010d057824 */ /* 0x000fe200078e0207 */
[----:B------:R-:W-:Y:S01]  /*0ef0*/  LEA R4, P1, R8, UR22, 0x1 ;  /* 0x0000001608047c11 */ /* 0x000fe2000f8208ff */
[----:B------:R-:W-:Y:S01]  /*0f00*/  IMAD.IADD R7, R9, 0x1, R19 ;  /* 0x0000000109077824 */ /* 0x000fe200078e0213 */
[----:B------:R-:W-:Y:S01]  /*0f10*/  LOP3.LUT R0, R0, 0x1f20, R167, 0xf8, !PT ;  /* 0x00001f2000007812 */ /* 0x000fe200078ef8a7 */
[----:B------:R-:W-:Y:S01]  /*0f20*/  UISETP.NE.AND UP0, UPT, UR5, 0x1, UPT ;  /* 0x000000010500788c */ /* 0x000fe2000bf05270 */
[----:B------:R-:W-:Y:S01]  /*0f30*/  LEA.HI.X R245, R12, UR7, R5, 0x1, P2 ;  /* 0x000000070cf57c11 */ /* 0x000fe200090f0c05 */
[----:B------:R-:W-:Y:S01]  /*0f40*/  IMAD.WIDE.U32 R2, R250, UR14, R2 ;  /* 0x0000000efa027c25 */ /* 0x000fe2000f8e0002 */
[----:B------:R-:W-:Y:S01]  /*0f50*/  LEA.HI.X R5, R8, UR23, R7, 0x1, P1 ;  /* 0x0000001708057c11 */ /* 0x000fe200088f0c07 */
[----:B------:R-:W-:Y:S01]  /*0f60*/  USEL UR5, URZ, 0x3000, UP0 ;  /* 0x00003000ff057887 */ /* 0x000fe20008000000 */
[----:B------:R-:W-:Y:S01]  /*0f70*/  LEA R0, R0, UR4, 0x1 ;  /* 0x0000000400007c11 */ /* 0x000fe2000f8e08ff */
[----:B------:R-:W-:Y:S01]  /*0f80*/  @P3 BAR.SYNC.DEFER_BLOCKING 0x0 ;  /* 0x0000000000003b1d */ /* 0x000fe20000010000 */
[----:B------:R-:W-:Y:S01]  /*0f90*/  IMAD.IADD R3, R3, 0x1, R20 ;  /* 0x0000000103037824 */ /* 0x000fe200078e0214 */
[----:B------:R-:W-:-:S02]  /*0fa0*/  LEA R6, P0, R2, UR16, 0x1 ;  /* 0x0000001002067c11 */ /* 0x000fc4000f8008ff */
[----:B------:R-:W-:Y:S01]  /*0fb0*/  VIADD R243, R0, UR5 ;  /* 0x0000000500f37c36 */ /* 0x000fe20008000000 */
[----:B------:R-:W-:Y:S01]  /*0fc0*/  UIMAD.WIDE.U32 UR24, UR35, UR42, URZ ;  /* 0x0000002a231872a5 */ /* 0x000fe2000f8e00ff */
[----:B------:R-:W-:Y:S01]  /*0fd0*/  LEA.HI.X R7, R2, UR17, R3, 0x1, P0 ;  /* 0x0000001102077c11 */ /* 0x000fe200080f0c03 */
[----:B------:R-:W2:Y:S01]  /*0fe0*/  LDCU UR14, c[0x0][0x3e0] ;  /* 0x00007c00ff0e77ac */ /* 0x000ea20008000800 */
[----:B------:R-:W-:Y:S01]  /*0ff0*/  SHF.R.U32.HI R12, RZ, 0x5, R229 ;  /* 0x00000005ff0c7819 */ /* 0x000fe200000116e5 */
[----:B------:R-:W-:Y:S01]  /*1000*/  IMAD.MOV.U32 R3, RZ, RZ, 0x4 ;  /* 0x00000004ff037424 */ /* 0x000fe200078e00ff */
[----:B------:R-:W3:Y:S03]  /*1010*/  LDCU.64 UR6, c[0x0][0x460] ;  /* 0x00008c00ff0677ac */ /* 0x000ee60008000a00 */
[----:B------:R-:W-:Y:S01]  /*1020*/  IMAD.SHL.U32 R2, R12, 0x10, RZ ;  /* 0x000000100c027824 */ /* 0x000fe200078e00ff */
[----:B------:R-:W-:Y:S01]  /*1030*/  @!PT LDS RZ, [RZ] ;  /* 0x00000000fffff984 */ /* 0x000fe20000000800 */
[----:B------:R-:W-:Y:S01]  /*1040*/  @!PT LDS RZ, [RZ] ;  /* 0x00000000fffff984 */ /* 0x000fe20000000800 */
[----:B------:R-:W-:Y:S01]  /*1050*/  @!PT LDS RZ, [RZ] ;  /* 0x00000000fffff984 */ /* 0x000fe20000000800 */
[----:B------:R-:W-:Y:S01]  /*1060*/  LDGSTS.E.BYPASS.LTC128B.128 [R0+0xf000], desc[UR38][R4.64] ;  /* 0x0f00000004007fae */ /* 0x000fe2000b981a26 */
[----:B------:R-:W-:-:S03]  /*1070*/  USHF.R.S32.HI UR17, URZ, 0x1f, UR42 ;  /* 0x0000001fff117899 */ /* 0x000fc6000801142a */
[----:B------:R-:W-:Y:S01]  /*1080*/  LOP3.LUT R2, R2, 0x10, RZ, 0xc0, !PT ;  /* 0x0000001002027812 */ /* 0x000fe200078ec0ff */
[----:B------:R-:W-:Y:S01]  /*1090*/  LDGSTS.E.BYPASS.LTC128B.128 [R0+0x11000], desc[UR38][R4.64+0x40] ;  /* 0x1100004004007fae */ /* 0x000fe2000b981a26 */
[----:B------:R-:W-:Y:S02]  /*10a0*/  UIMAD UR17, UR17, UR35, URZ ;  /* 0x00000023111172a4 */ /* 0x000fe4000f8e02ff */
[----:B------:R-:W-:Y:S01]  /*10b0*/  LOP3.LUT R2, R2, 0x7, R250, 0xf8, !PT ;  /* 0x0000000702027812 */ /* 0x000fe200078ef8fa */
[----:B------:R4:W-:Y:S01]  /*10c0*/  LDGSTS.E.BYPASS.LTC128B.128 [R0+0x13000], desc[UR38][R4.64+0x80] ;  /* 0x1300008004007fae */ /* 0x0009e2000b981a26 */
[----:B------:R-:W-:Y:S02]  /*10d0*/  UIADD3 UR17, UPT, UPT, UR25, UR17, URZ ;  /* 0x0000001119117290 */ /* 0x000fe4000fffe0ff */
[----:B--2---:R-:W-:Y:S01]  /*10e0*/  USHF.R.S32.HI UR19, URZ, 0x1f, UR14 ;  /* 0x0000001fff137899 */ /* 0x004fe2000801140e */
[----:B------:R-:W-:Y:S01]  /*10f0*/  LDGSTS.E.BYPASS.LTC128B.128 [R0+0x10000], desc[UR38][R10.64] ;  /* 0x100000000a007fae */ /* 0x000fe2000b981a26 */
[----:B------:R-:W-:Y:S01]  /*1100*/  UIMAD.WIDE.U32 UR22, UR24, UR14, URZ ;  /* 0x0000000e181672a5 */ /* 0x000fe2000f8e00ff */
[----:B------:R-:W-:-:S02]  /*1110*/  IMAD.WIDE.U32 R2, R2, R3, UR12 ;  /* 0x0000000c02027e25 */ /* 0x000fc4000f8e0003 */
[----:B------:R-:W-:Y:S04]  /*1120*/  LDGSTS.E.BYPASS.LTC128B.128 [R0+0x12000], desc[UR38][R10.64+0x40] ;  /* 0x120000400a007fae */ /* 0x000fe8000b981a26 */
[----:B------:R2:W-:Y:S04]  /*1130*/  LDGSTS.E.BYPASS.LTC128B.128 [R0+0x14000], desc[UR38][R10.64+0x80] ;  /* 0x140000800a007fae */ /* 0x0005e8000b981a26 */
[----:B------:R-:W0:Y:S04]  /*1140*/  LDGDEPBAR ;  /* 0x00000000000079af */ /* 0x000e280000000000 */
[----:B------:R-:W-:Y:S04]  /*1150*/  LDGSTS.E.BYPASS.LTC128B.128 [R0+0x6000], desc[UR38][R244.64] ;  /* 0x06000000f4007fae */ /* 0x000fe8000b981a26 */
[----:B------:R-:W-:Y:S01]  /*1160*/  LDGSTS.E.BYPASS.LTC128B.128 [R0+0x7000], desc[UR38][R244.64+0x40] ;  /* 0x07000040f4007fae */ /* 0x000fe2000b981a26 */
[----:B----4-:R-:W4:Y:S03]  /*1170*/  LDC.64 R4, c[0x0][0x5f8] ;  /* 0x00017e00ff047b82 */ /* 0x010f260000000a00 */
[----:B------:R-:W-:Y:S04]  /*1180*/  LDGSTS.E.BYPASS.LTC128B.128 [R0+0x8000], desc[UR38][R244.64+0x80] ;  /* 0x08000080f4007fae */ /* 0x000fe8000b981a26 */
[----:B------:R-:W-:Y:S04]  /*1190*/  LDGSTS.E.BYPASS.LTC128B.128 [R243], desc[UR38][R246.64] ;  /* 0x00000000f6f37fae */ /* 0x000fe8000b981a26 */
[----:B------:R-:W-:Y:S04]  /*11a0*/  LDGSTS.E.BYPASS.LTC128B.128 [R243+0x1000], desc[UR38][R246.64+0x40] ;  /* 0x01000040f6f37fae */ /* 0x000fe8000b981a26 */
[----:B------:R-:W-:Y:S04]  /*11b0*/  LDGSTS.E.BYPASS.LTC128B.128 [R243+0x2000], desc[UR38][R246.64+0x80] ;  /* 0x02000080f6f37fae */ /* 0x000fe8000b981a26 */
[----:B------:R-:W-:Y:S04]  /*11c0*/  LDGSTS.E.BYPASS.LTC128B.128 [R0+0x9000], desc[UR38][R6.64] ;  /* 0x0900000006007fae */ /* 0x000fe8000b981a26 */
[----:B------:R-:W-:Y:S04]  /*11d0*/  LDGSTS.E.BYPASS.LTC128B.128 [R0+0xb000], desc[UR38][R6.64+0x40] ;  /* 0x0b00004006007fae */ /* 0x000fe8000b981a26 */
[----:B------:R-:W-:Y:S04]  /*11e0*/  LDGSTS.E.BYPASS.LTC128B.128 [R0+0xd000], desc[UR38][R6.64+0x80] ;  /* 0x0d00008006007fae */ /* 0x000fe8000b981a26 */
[----:B------:R-:W-:Y:S04]  /*11f0*/  LDGSTS.E.BYPASS.LTC128B.128 [R0+0xa000], desc[UR38][R14.64] ;  /* 0x0a0000000e007fae */ /* 0x000fe8000b981a26 */
[----:B------:R-:W-:Y:S04]  /*1200*/  LDGSTS.E.BYPASS.LTC128B.128 [R0+0xc000], desc[UR38][R14.64+0x40] ;  /* 0x0c0000400e007fae */ /* 0x000fe8000b981a26 */
[----:B------:R1:W-:Y:S04]  /*1210*/  LDGSTS.E.BYPASS.LTC128B.128 [R0+0xe000], desc[UR38][R14.64+0x80] ;  /* 0x0e0000800e007fae */ /* 0x0003e8000b981a26 */
[----:B------:R-:W0:Y:S01]  /*1220*/  LDGDEPBAR ;  /* 0x00000000000079af */ /* 0x000e220000000000 */
[----:B------:R-:W-:-:S02]  /*1230*/  UIMAD UR17, UR17, UR14, URZ ;  /* 0x0000000e111172a4 */ /* 0x000fc4000f8e02ff */
[----:B---3--:R-:W-:Y:S01]  /*1240*/  UISETP.NE.U32.AND UP0, UPT, UR6, URZ, UPT ;  /* 0x000000ff0600728c */ /* 0x008fe2000bf05070 */
[C---:B------:R-:W-:Y:S01]  /*1250*/  IMAD.SHL.U32 R225, R229.reuse, 0x4, RZ ;  /* 0x00000004e5e17824 */ /* 0x040fe200078e00ff */
[----:B------:R-:W-:Y:S01]  /*1260*/  UIMAD UR17, UR19, UR24, UR17 ;  /* 0x00000018131172a4 */ /* 0x000fe2000f8e0211 */
[----:B------:R-:W5:Y:S01]  /*1270*/  LDG.E R9, desc[UR38][R2.64] ;  /* 0x0000002602097981 */ /* 0x000f62000c1e1900 */
[----:B------:R-:W-:Y:S02]  /*1280*/  UIMAD UR20, UR34, UR15, URZ ;  /* 0x0000000f221472a4 */ /* 0x000fe4000f8e02ff */
[----:B------:R-:W-:Y:S01]  /*1290*/  USHF.R.S32.HI UR18, URZ, 0x1f, UR15 ;  /* 0x0000001fff127899 */ /* 0x000fe2000801140f */
[----:B------:R-:W5:Y:S01]  /*12a0*/  LDG.E R10, desc[UR38][R2.64+0x20] ;  /* 0x00002026020a7981 */ /* 0x000f62000c1e1900 */
[----:B------:R-:W-:Y:S01]  /*12b0*/  UIMAD UR16, UR14, UR15, URZ ;  /* 0x0000000f0e1072a4 */ /* 0x000fe2000f8e02ff */
[C---:B------:R-:W-:Y:S02]  /*12c0*/  LOP3.LUT R13, R229.reuse, 0x1f, RZ, 0xc0, !PT ;  /* 0x0000001fe50d7812 */ /* 0x040fe400078ec0ff */
[----:B------:R-:W5:Y:S01]  /*12d0*/  LDG.E R252, desc[UR38][R2.64+0x80] ;  /* 0x0000802602fc7981 */ /* 0x000f62000c1e1900 */
[----:B------:R-:W-:-:S03]  /*12e0*/  IMAD.SHL.U32 R224, R229, 0x10, RZ ;  /* 0x00000010e5e07824 */ /* 0x000fc600078e00ff */
[----:B------:R4:W5:Y:S01]  /*12f0*/  LDG.E R251, desc[UR38][R2.64+0xa0] ;  /* 0x0000a02602fb7981 */ /* 0x000962000c1e1900 */
[----:B------:R-:W-:Y:S01]  /*1300*/  UIADD3 UR17, UPT, UPT, UR23, UR17, URZ ;  /* 0x0000001117117290 */ /* 0x000fe2000fffe0ff */
[----:B--2---:R-:W-:Y:S01]  /*1310*/  IMAD.SHL.U32 R11, R229, 0x20, RZ ;  /* 0x00000020e50b7824 */ /* 0x004fe200078e00ff */
[----:B------:R-:W-:Y:S01]  /*1320*/  UISETP.NE.AND.EX UP0, UPT, UR7, URZ, UPT, UP0 ;  /* 0x000000ff0700728c */ /* 0x000fe2000bf05300 */
[----:B------:R-:W-:Y:S01]  /*1330*/  LOP3.LUT R8, R225, 0x18, RZ, 0xc0, !PT ;  /* 0x00000018e1087812 */ /* 0x000fe200078ec0ff */
[----:B-1----:R-:W4:Y:S01]  /*1340*/  S2R R0, SR_CTAID.X ;  /* 0x0000000000007919 */ /* 0x002f220000002500 */
[----:B------:R-:W-:Y:S01]  /*1350*/  USHF.R.S32.HI UR21, URZ, 0x1f, UR20 ;  /* 0x0000001fff157899 */ /* 0x000fe20008011414 */
[----:B------:R-:W-:-:S04]  /*1360*/  DEPBAR.LE SB0, 0x1 ;  /* 0x000080400000791a */ /* 0x000fc80000000000 */
[----:B------:R-:W-:Y:S01]  /*1370*/  UIMAD UR17, UR17, UR15, URZ ;  /* 0x0000000f111172a4 */ /* 0x000fe2000f8e02ff */
[----:B------:R-:W-:Y:S01]  /*1380*/  LOP3.LUT R7, R8, 0xc0, R11, 0xf8, !PT ;  /* 0x000000c008077812 */ /* 0x000fe200078ef80b */
[----:B------:R-:W-:Y:S01]  /*1390*/  UIMAD.WIDE.U32 UR20, UR22, UR15, UR20 ;  /* 0x0000000f161472a5 */ /* 0x000fe2000f8e0014 */
[----:B------:R-:W-:Y:S01]  /*13a0*/  LOP3.LUT R208, R224, 0x100, RZ, 0xc0, !PT ;  /* 0x00000100e0d07812 */ /* 0x000fe200078ec0ff */
[----:B------:R-:W-:Y:S01]  /*13b0*/  UIMAD UR17, UR18, UR22, UR17 ;  /* 0x00000016121172a4 */ /* 0x000fe2000f8e0211 */
[----:B------:R-:W-:Y:S01]  /*13c0*/  CS2R R126, SRZ ;  /* 0x00000000007e7805 */ /* 0x000fe2000001ff00 */
[----:B------:R-:W-:Y:S01]  /*13d0*/  USEL UR48, UR48, URZ, UP0 ;  /* 0x000000ff30307287 */ /* 0x000fe20008000000 */
[----:B------:R-:W-:Y:S01]  /*13e0*/  CS2R R124, SRZ ;  /* 0x00000000007c7805 */ /* 0x000fe2000001ff00 */
[----:B------:R-:W-:Y:S01]  /*13f0*/  UIMAD.WIDE UR24, UR14, UR15, URZ ;  /* 0x0000000f0e1872a5 */ /* 0x000fe2000f8e02ff */
[----:B------:R-:W-:Y:S01]  /*1400*/  CS2R R130, SRZ ;  /* 0x0000000000827805 */ /* 0x000fe2000001ff00 */
[----:B------:R-:W-:Y:S01]  /*1410*/  UIADD3 UR21, UPT, UPT, UR21, UR17, URZ ;  /* 0x0000001115157290 */ /* 0x000fe2000fffe0ff */
[----:B------:R-:W-:Y:S01]  /*1420*/  CS2R R128, SRZ ;  /* 0x0000000000807805 */ /* 0x000fe2000001ff00 */
[----:B------:R-:W-:Y:S01]  /*1430*/  UIADD3 UR48, UP0, UPT, UR45, UR48, URZ ;  /* 0x000000302d307290 */ /* 0x000fe2000ff1e0ff */
[----:B------:R-:W-:Y:S01]  /*1440*/  CS2R R122, SRZ ;  /* 0x00000000007a7805 */ /* 0x000fe2000001ff00 */
[----:B------:R-:W-:Y:S01]  /*1450*/  USHF.L.U32 UR15, UR16, 0x6, URZ ;  /* 0x00000006100f7899 */ /* 0x000fe200080006ff */
[----:B------:R-:W-:Y:S01]  /*1460*/  CS2R R120, SRZ ;  /* 0x0000000000787805 */ /* 0x000fe2000001ff00 */
[----:B------:R-:W-:Y:S01]  /*1470*/  UIMAD.WIDE.U32 UR20, UR24, UR48, UR20 ;  /* 0x00000030181472a5 */ /* 0x000fe2000f8e0014 */
[----:B------:R-:W-:Y:S01]  /*1480*/  CS2R R118, SRZ ;  /* 0x0000000000767805 */ /* 0x000fe2000001ff00 */
[----:B------:R-:W-:Y:S01]  /*1490*/  UIADD3.X UR44, UPT, UPT, URZ, UR44, URZ, UP0, !UPT ;  /* 0x0000002cff2c7290 */ /* 0x000fe200087fe4ff */
[----:B------:R-:W-:Y:S01]  /*14a0*/  CS2R R116, SRZ ;  /* 0x0000000000747805 */ /* 0x000fe2000001ff00 */
[----:B------:R-:W-:Y:S01]  /*14b0*/  UIMAD UR48, UR25, UR48, URZ ;  /* 0x00000030193072a4 */ /* 0x000fe2000f8e02ff */
[----:B------:R-:W-:Y:S01]  /*14c0*/  CS2R R110, SRZ ;  /* 0x00000000006e7805 */ /* 0x000fe2000001ff00 */
[----:B------:R-:W1:Y:S01]  /*14d0*/  LDCU.64 UR6, c[0x0][0x570] ;  /* 0x0000ae00ff0677ac */ /* 0x000e620008000a00 */
[----:B------:R-:W-:-:S02]  /*14e0*/  CS2R R108, SRZ ;  /* 0x00000000006c7805 */ /* 0x000fc4000001ff00 */
[----:B------:R-:W-:Y:S02]  /*14f0*/  CS2R R114, SRZ ;  /* 0x0000000000727805 */ /* 0x000fe4000001ff00 */
[----:B------:R-:W-:Y:S01]  /*1500*/  CS2R R112, SRZ ;  /* 0x0000000000707805 */ /* 0x000fe2000001ff00 */
[C---:B----4-:R-:W-:Y:S01]  /*1510*/  IMAD.WIDE.U32 R2, R0.reuse, R4, RZ ;  /* 0x0000000400027225 */ /* 0x050fe200078e00ff */
[----:B------:R-:W-:Y:S01]  /*1520*/  UIMAD UR44, UR24, UR44, UR48 ;  /* 0x0000002c182c72a4 */ /* 0x000fe2000f8e0230 */
[----:B------:R-:W-:Y:S01]  /*1530*/  CS2R R106, SRZ ;  /* 0x00000000006a7805 */ /* 0x000fe2000001ff00 */
[----:B------:R-:W-:Y:S01]  /*1540*/  UISETP.GE.AND UP0, UPT, UR43, 0x1, UPT ;  /* 0x000000012b00788c */ /* 0x000fe2000bf06270 */
[----:B------:R-:W-:Y:S01]  /*1550*/  IMAD R5, R0, R5, R3 ;  /* 0x0000000500057224 */ /* 0x000fe200078e0203 */
[----:B------:R-:W-:Y:S01]  /*1560*/  SEL R2, R2, RZ, P3 ;  /* 0x000000ff02027207 */ /* 0x000fe20001800000 */
[----:B------:R-:W-:Y:S01]  /*1570*/  IMAD R0, R12, UR16, R13 ;  /* 0x000000100c007c24 */ /* 0x000fe2000f8e020d */
[----:B------:R-:W-:Y:S01]  /*1580*/  LOP3.LUT R3, R224, 0x3c00, RZ, 0xc0, !PT ;  /* 0x00003c00e0037812 */ /* 0x000fe200078ec0ff */
[----:B------:R-:W-:Y:S01]  /*1590*/  UIADD3 UR44, UPT, UPT, UR21, UR44, URZ ;  /* 0x0000002c152c7290 */ /* 0x000fe2000fffe0ff */
[----:B------:R-:W-:Y:S01]  /*15a0*/  CS2R R104, SRZ ;  /* 0x0000000000687805 */ /* 0x000fe2000001ff00 */
[----:B------:R-:W-:Y:S01]  /*15b0*/  ULEA UR46, UR47, UR46, 0x6 ;  /* 0x0000002e2f2e7291 */ /* 0x000fe2000f8e30ff */
[----:B------:R-:W-:-:S02]  /*15c0*/  IADD3 R6, P1, P0, R0, UR20, R2 ;  /* 0x0000001400067c10 */ /* 0x000fc4000f83e002 */
[----:B------:R-:W-:Y:S02]  /*15d0*/  CS2R R102, SRZ ;  /* 0x0000000000667805 */ /* 0x000fe4000001ff00 */
[----:B------:R-:W-:Y:S02]  /*15e0*/  SHF.R.S32.HI R4, RZ, 0x1f, R0 ;  /* 0x0000001fff047819 */ /* 0x000fe40000011400 */
[----:B------:R-:W-:Y:S02]  /*15f0*/  CS2R R100, SRZ ;  /* 0x0000000000647805 */ /* 0x000fe4000001ff00 */
[----:B------:R-:W-:Y:S02]  /*1600*/  LOP3.LUT R3, R3, 0x20, R11, 0xf8, !PT ;  /* 0x0000002003037812 */ /* 0x000fe400078ef80b */
[----:B------:R-:W-:Y:S02]  /*1610*/  CS2R R94, SRZ ;  /* 0x00000000005e7805 */ /* 0x000fe4000001ff00 */
        /* <DEDUP_REMOVED lines=16> */
[----:B-1----:R-:W-:Y:S01]  /*1720*/  LEA R240, P0, R0, UR6, 0x2 ;  /* 0x0000000600f07c11 */ /* 0x002fe2000f8010ff */
[C---:B------:R-:W-:Y:S01]  /*1730*/  VIADD R3, R208.reuse, 0xf000 ;  /* 0x0000f000d0037836 */ /* 0x040fe20000000000 */
[----:B------:R-:W-:Y:S01]  /*1740*/  CS2R R84, SRZ ;  /* 0x0000000000547805 */ /* 0x000fe2000001ff00 */
[----:B------:R-:W-:Y:S01]  /*1750*/  VIADD R216, R208, 0xf020 ;  /* 0x0000f020d0d87836 */ /* 0x000fe20000000000 */
[----:B------:R-:W-:Y:S01]  /*1760*/  LEA.HI.X R241, R0, UR7, R2, 0x2, P0 ;  /* 0x0000000700f17c11 */ /* 0x000fe200080f1402 */
[----:B------:R-:W-:Y:S01]  /*1770*/  @P1 VIADD R216, R3, 0xffffffe0 ;  /* 0xffffffe003d81836 */ /* 0x000fe20000000000 */
        /* <DEDUP_REMOVED lines=15> */
[----:B------:R1:W2:Y:S01]  /*1870*/  LDSM.16.M88.4 R172, [R208+0xf000] ;  /* 0x00f00000d0ac783b */ /* 0x0002a20000000200 */
[----:B------:R-:W-:Y:S02]  /*1880*/  CS2R R52, SRZ ;  /* 0x0000000000347805 */ /* 0x000fe4000001ff00 */
[----:B------:R-:W-:Y:S02]  /*1890*/  CS2R R46, SRZ ;  /* 0x00000000002e7805 */ /* 0x000fe4000001ff00 */
[----:B------:R-:W-:Y:S01]  /*18a0*/  CS2R R44, SRZ ;  /* 0x00000000002c7805 */ /* 0x000fe2000001ff00 */
[----:B------:R1:W3:Y:S01]  /*18b0*/  LDSM.16.M88.4 R176, [R208+0xf400] ;  /* 0x00f40000d0b0783b */ /* 0x0002e20000000200 */
[----:B------:R-:W-:Y:S02]  /*18c0*/  CS2R R50, SRZ ;  /* 0x0000000000327805 */ /* 0x000fe4000001ff00 */
[----:B------:R-:W-:-:S02]  /*18d0*/  CS2R R48, SRZ ;  /* 0x0000000000307805 */ /* 0x000fc4000001ff00 */
[----:B------:R-:W-:Y:S01]  /*18e0*/  CS2R R42, SRZ ;  /* 0x00000000002a7805 */ /* 0x000fe2000001ff00 */
[----:B------:R1:W4:Y:S01]  /*18f0*/  LDSM.16.M88.4 R188, [R208+0x11000] ;  /* 0x01100000d0bc783b */ /* 0x0003220000000200 */
[----:B------:R-:W-:Y:S02]  /*1900*/  CS2R R40, SRZ ;  /* 0x0000000000287805 */ /* 0x000fe4000001ff00 */
[----:B------:R-:W-:Y:S02]  /*1910*/  CS2R R38, SRZ ;  /* 0x0000000000267805 */ /* 0x000fe4000001ff00 */
[----:B------:R-:W-:Y:S01]  /*1920*/  CS2R R36, SRZ ;  /* 0x0000000000247805 */ /* 0x000fe2000001ff00 */
[----:B------:R1:W1:Y:S01]  /*1930*/  LDSM.16.M88.4 R192, [R208+0x11400] ;  /* 0x01140000d0c0783b */ /* 0x0002620000000200 */
[----:B------:R-:W-:-:S03]  /*1940*/  UIMAD.WIDE UR52, UR46, 0x4, UR52 ;  /* 0x000000042e3478a5 */ /* 0x000fc6000f8e0234 */
[----:B------:R1:W1:Y:S04]  /*1950*/  LDSM.16.M88.4 R204, [R208+0x13000] ;  /* 0x01300000d0cc783b */ /* 0x0002680000000200 */
[----:B------:R1:W1:Y:S04]  /*1960*/  LDSM.16.M88.4 R180, [R216] ;  /* 0x00000000d8b4783b */ /* 0x0002680000000200 */
[----:B------:R1:W1:Y:S04]  /*1970*/  LDSM.16.M88.4 R184, [R216+0x400] ;  /* 0x00040000d8b8783b */ /* 0x0002680000000200 */
[----:B------:R1:W1:Y:S04]  /*1980*/  LDSM.16.M88.4 R196, [R216+0x2000] ;  /* 0x00200000d8c4783b */ /* 0x0002680000000200 */
[----:B------:R1:W1:Y:S04]  /*1990*/  LDSM.16.M88.4 R200, [R216+0x2400] ;  /* 0x00240000d8c8783b */ /* 0x0002680000000200 */
[----:B------:R1:W1:Y:S04]  /*19a0*/  LDSM.16.M88.4 R212, [R216+0x4000] ;  /* 0x00400000d8d4783b */ /* 0x0002680000000200 */
[----:B------:R-:W1:Y:S04]  /*19b0*/  LDSM.16.M88.4 R208, [R208+0x13400] ;  /* 0x01340000d0d0783b */ /* 0x000e680000000200 */
[----:B------:R-:W1:Y:S01]  /*19c0*/  LDSM.16.M88.4 R216, [R216+0x4400] ;  /* 0x00440000d8d8783b */ /* 0x000e620000000200 */
[----:B--23--:R-:W-:Y:S05]  /*19d0*/  BRA.U !UP0, `(.L_x_666) ;  /* 0x0000004108d87547 */ /* 0x00cfea000b800000 */
[----:B------:R-:W2:Y:S01]  /*19e0*/  LDC.64 R4, c[0x0][0x528] ;  /* 0x00014a00ff047b82 */ /* 0x000ea20000000a00 */
[----:B------:R-:W-:Y:S02]  /*19f0*/  SHF.R.U32.HI R6, RZ, 0x4, R229 ;  /* 0x00000004ff067819 */ /* 0x000fe400000116e5 */
[----:B------:R-:W-:Y:S01]  /*1a00*/  LOP3.LUT R0, R11, 0x120, RZ, 0xc0, !PT ;  /* 0x000001200b007812 */ /* 0x000fe200078ec0ff */
[----:B------:R-:W-:Y:S02]  /*1a10*/  UIMAD UR14, UR35, UR14, UR34 ;  /* 0x0000000e230e72a4 */ /* 0x000fe4000f8e0222 */
[----:B------:R-:W-:Y:S02]  /*1a20*/  USHF.L.U32 UR6, UR16, 0x3, URZ ;  /* 0x0000000310067899 */ /* 0x000fe400080006ff */
[----:B------:R-:W3:Y:S01]  /*1a30*/  LDC R249, c[0x0][0x44c] ;  /* 0x00011300fff97b82 */ /* 0x000ee20000000800 */
[----:B------:R-:W4:Y:S01]  /*1a40*/  LDCU UR17, c[0x0][0x590] ;  /* 0x0000b200ff1177ac */ /* 0x000f220008000800 */
[----:B------:R-:W-:Y:S01]  /*1a50*/  LOP3.LUT R12, R12, 0x1, RZ, 0xc0, !PT ;  /* 0x000000010c0c7812 */ /* 0x000fe200078ec0ff */
[----:B------:R-:W-:Y:S01]  /*1a60*/  IMAD.U32 R248, RZ, RZ, UR49 ;  /* 0x00000031fff87e24 */ /* 0x000fe2000f8e00ff */
[----:B------:R-:W1:Y:S01]  /*1a70*/  LDCU UR15, c[0x0][0x45c] ;  /* 0x00008b80ff0f77ac */ /* 0x000e620008000800 */
[----:B--2---:R-:W2:Y:S01]  /*1a80*/  LDG.E.64 R2, desc[UR38][R4.64+0x8] ;  /* 0x0000082604027981 */ /* 0x004ea2000c1e1b00 */
[----:B------:R-:W-:-:S02]  /*1a90*/  LOP3.LUT R6, R6, 0x8, RZ, 0xc0, !PT ;  /* 0x0000000806067812 */ /* 0x000fc400078ec0ff */
[----:B------:R-:W-:Y:S01]  /*1aa0*/  LOP3.LUT R224, R0, 0x200, R224, 0xf8, !PT ;  /* 0x0000020000e07812 */ /* 0x000fe200078ef8e0 */
[----:B------:R-:W-:Y:S01]  /*1ab0*/  USHF.L.U32 UR7, UR14, 0x5, URZ ;  /* 0x000000050e077899 */ /* 0x000fe200080006ff */
[----:B------:R-:W4:Y:S01]  /*1ac0*/  LDCU UR16, c[0x0][0x3b0] ;  /* 0x00007600ff1077ac */ /* 0x000f220008000800 */
[----:B------:R-:W3:Y:S01]  /*1ad0*/  LDG.E.64 R4, desc[UR38][R4.64] ;  /* 0x0000002604047981 */ /* 0x000ee2000c1e1b00 */
[--C-:B------:R-:W-:Y:S01]  /*1ae0*/  LOP3.LUT R0, R6, 0x10, R229.reuse, 0xf8, !PT ;  /* 0x0000001006007812 */ /* 0x100fe200078ef8e5 */
[----:B------:R-:W-:Y:S01]  /*1af0*/  USHF.R.S32.HI UR14, URZ, 0x1f, UR7 ;  /* 0x0000001fff0e7899 */ /* 0x000fe20008011407 */
[----:B------:R-:W-:Y:S01]  /*1b00*/  SHF.R.U32.HI R229, RZ, 0x1, R229 ;  /* 0x00000001ffe57819 */ /* 0x000fe200000116e5 */
[----:B------:R-:W-:Y:S01]  /*1b10*/  IMAD R248, R248, 0x4, R12 ;  /* 0x00000004f8f87824 */ /* 0x000fe200078e020c */
[----:B------:R-:W-:Y:S01]  /*1b20*/  LOP3.LUT R0, R0, 0xc0, R11, 0xf8, !PT ;  /* 0x000000c000007812 */ /* 0x000fe200078ef80b */
[----:B------:R-:W-:Y:S01]  /*1b30*/  IMAD.MOV.U32 R232, RZ, RZ, 0x20 ;  /* 0x00000020ffe87424 */ /* 0x000fe200078e00ff */
[----:B------:R-:W-:Y:S01]  /*1b40*/  LOP3.LUT R7, R7, 0x8, R229, 0x78, !PT ;  /* 0x0000000807077812 */ /* 0x000fe200078e78e5 */
[----:B------:R-:W-:Y:S01]  /*1b50*/  IMAD.MOV.U32 R226, RZ, RZ, 0x20 ;  /* 0x00000020ffe27424 */ /* 0x000fe200078e00ff */
[----:B------:R-:W-:Y:S01]  /*1b60*/  LOP3.LUT R8, R0, R8, RZ, 0x3c, !PT ;  /* 0x0000000800087212 */ /* 0x000fe200078e3cff */
[----:B------:R-:W1:Y:S01]  /*1b70*/  S2R R229, SR_TID.X ;  /* 0x0000000000e57919 */ /* 0x000e620000002100 */
[----:B------:R-:W-:Y:S01]  /*1b80*/  LOP3.LUT R7, R224, R7, RZ, 0xfc, !PT ;  /* 0x00000007e0077212 */ /* 0x000fe200078efcff */
[----:B------:R-:W-:Y:S01]  /*1b90*/  IMAD.MOV.U32 R127, RZ, RZ, RZ ;  /* 0x000000ffff7f7224 */ /* 0x000fe200078e00ff */
[----:B------:R-:W-:Y:S01]  /*1ba0*/  LOP3.LUT R8, R8, 0x120, R11, 0xf8, !PT ;  /* 0x0000012008087812 */ /* 0x000fe200078ef80b */
[----:B----4-:R-:W-:-:S02]  /*1bb0*/  USHF.L.U32 UR16, UR16, 0x6, URZ ;  /* 0x0000000610107899 */ /* 0x010fc400080006ff */
[----:B------:R-:W-:Y:S01]  /*1bc0*/  USHF.L.U32 UR17, UR17, 0x6, URZ ;  /* 0x0000000611117899 */ /* 0x000fe200080006ff */
[----:B--2---:R-:W-:Y:S01]  /*1bd0*/  IADD3 R0, P1, P0, R2, UR7, R13 ;  /* 0x0000000702007c10 */ /* 0x004fe2000f83e00d */
[----:B------:R-:W2:Y:S03]  /*1be0*/  LDCU UR7, c[0x0][0x3e0] ;  /* 0x00007c00ff0777ac */ /* 0x000ea60008000800 */
[----:B------:R-:W-:Y:S01]  /*1bf0*/  IADD3.X R2, PT, PT, R3, UR14, RZ, P1, P0 ;  /* 0x0000000e03027c10 */ /* 0x000fe20008fe04ff */
[----:B------:R-:W4:Y:S04]  /*1c00*/  LDCU.U8 UR14, c[0x0][0x4f8] ;  /* 0x00009f00ff0e77ac */ /* 0x000f280008000000 */
[----:B------:R1:W-:Y:S04]  /*1c10*/  STL [R1+0x10], R2 ;  /* 0x0000100201007387 */ /* 0x0003e80000100800 */
[----:B-----5:R2:W-:Y:S04]  /*1c20*/  STL [R1+0xc], R9 ;  /* 0x00000c0901007387 */ /* 0x0205e80000100800 */
[----:B------:R2:W-:Y:S01]  /*1c30*/  STL [R1+0x8], R10 ;  /* 0x0000080a01007387 */ /* 0x0005e20000100800 */
[----:B---3--:R-:W-:-:S02]  /*1c40*/  R2UR UR44, R4 ;  /* 0x00000000042c72ca */ /* 0x008fc400000e0000 */
[----:B------:R-:W-:Y:S01]  /*1c50*/  R2UR UR43, R5 ;  /* 0x00000000052b72ca */ /* 0x000fe200000e0000 */
[----:B-1----:R-:W-:-:S10]  /*1c60*/  IMAD.MOV.U32 R2, RZ, RZ, 0x10 ;  /* 0x00000010ff027424 */ /* 0x002fd400078e00ff */
[----:B------:R-:W-:Y:S02]  /*1c70*/  UIADD3 UR42, UPT, UPT, UR44, -0x61c88647, URZ ;  /* 0x9e3779b92c2a7890 */ /* 0x000fe4000fffe0ff */
[----:B------:R-:W-:Y:S02]  /*1c80*/  UIADD3 UR35, UPT, UPT, UR43, -0x4498517b, URZ ;  /* 0xbb67ae852b237890 */ /* 0x000fe4000fffe0ff */
[----:B------:R-:W-:Y:S02]  /*1c90*/  UIADD3 UR27, UPT, UPT, UR44, 0x3c6ef372, URZ ;  /* 0x3c6ef3722c1b7890 */ /* 0x000fe4000fffe0ff */
[----:B------:R-:W-:Y:S02]  /*1ca0*/  UIADD3 UR26, UPT, UPT, UR43, 0x76cf5d0a, URZ ;  /* 0x76cf5d0a2b1a7890 */ /* 0x000fe4000fffe0ff */
[----:B------:R-:W-:Y:S02]  /*1cb0*/  UIADD3 UR25, UPT, UPT, UR44, -0x255992d5, URZ ;  /* 0xdaa66d2b2c197890 */ /* 0x000fe4000fffe0ff */
[----:B------:R-:W-:-:S02]  /*1cc0*/  UIADD3 UR24, UPT, UPT, UR43, 0x32370b8f, URZ ;  /* 0x32370b8f2b187890 */ /* 0x000fc4000fffe0ff */
[----:B------:R-:W-:Y:S02]  /*1cd0*/  UIADD3 UR23, UPT, UPT, UR44, 0x78dde6e4, URZ ;  /* 0x78dde6e42c177890 */ /* 0x000fe4000fffe0ff */
[----:B------:R-:W-:Y:S01]  /*1ce0*/  UIADD3 UR22, UPT, UPT, UR43, -0x126145ec, URZ ;  /* 0xed9eba142b167890 */ /* 0x000fe2000fffe0ff */
[----:B------:R-:W-:Y:S01]  /*1cf0*/  IMAD.WIDE.U32 R4, R0, -0x2daee0ad, RZ ;  /* 0xd2511f5300047825 */ /* 0x000fe200078e00ff */
[C---:B------:R-:W-:Y:S01]  /*1d00*/  LOP3.LUT P0, RZ, R229.reuse, 0x4, RZ, 0xc0, !PT ;  /* 0x00000004e5ff7812 */ /* 0x040fe2000780c0ff */
[----:B------:R-:W-:Y:S01]  /*1d10*/  UIADD3 UR21, UPT, UPT, UR44, 0x1715609d, URZ ;  /* 0x1715609d2c157890 */ /* 0x000fe2000fffe0ff */
[C---:B------:R-:W-:Y:S01]  /*1d20*/  LOP3.LUT P1, RZ, R229.reuse, 0x2, RZ, 0xc0, !PT ;  /* 0x00000002e5ff7812 */ /* 0x040fe2000782c0ff */
[C---:B------:R-:W-:Y:S01]  /*1d30*/  IMAD.SHL.U32 R228, R229.reuse, 0x20, RZ ;  /* 0x00000020e5e47824 */ /* 0x040fe200078e00ff */
[----:B------:R1:W-:Y:S01]  /*1d40*/  STL.64 [R1], R4 ;  /* 0x0000000401007387 */ /* 0x0003e20000100a00 */
[----:B------:R-:W-:Y:S01]  /*1d50*/  IMAD.SHL.U32 R3, R229, 0x2, RZ ;  /* 0x00000002e5037824 */ /* 0x000fe200078e00ff */
[----:B------:R-:W-:Y:S01]  /*1d60*/  LEA R222, R7, UR4, 0x1 ;  /* 0x0000000407de7c11 */ /* 0x000fe2000f8e08ff */
[----:B------:R-:W-:Y:S01]  /*1d70*/  VIADD R248, R248, 0xfffffffc ;  /* 0xfffffffcf8f87836 */ /* 0x000fe20000000000 */
[----:B------:R-:W-:Y:S01]  /*1d80*/  LOP3.LUT R0, R228, 0x7400, RZ, 0xc0, !PT ;  /* 0x00007400e4007812 */ /* 0x000fe200078ec0ff */
[----:B------:R-:W-:Y:S01]  /*1d90*/  UIADD3 UR20, UPT, UPT, UR43, -0x56f99767, URZ ;  /* 0xa90668992b147890 */ /* 0x000fe2000fffe0ff */
[----:B------:R-:W-:Y:S01]  /*1da0*/  LEA R220, R8, UR4, 0x1 ;  /* 0x0000000408dc7c11 */ /* 0x000fe2000f8e08ff */
[----:B------:R-:W-:Y:S01]  /*1db0*/  VIADD R222, R222, UR5 ;  /* 0x00000005dede7c36 */ /* 0x000fe20008000000 */
[----:B------:R-:W-:Y:S01]  /*1dc0*/  SEL R231, R232, 0xffffffe0, !P0 ;  /* 0xffffffe0e8e77807 */ /* 0x000fe20004000000 */
[----:B------:R-:W-:Y:S01]  /*1dd0*/  UIADD3 UR19, UPT, UPT, UR44, -0x4ab325aa, URZ ;  /* 0xb54cda562c137890 */ /* 0x000fe2000fffe0ff */
[C---:B------:R-:W-:Y:S01]  /*1de0*/  LOP3.LUT P2, RZ, R229.reuse, 0x8, RZ, 0xc0, !PT ;  /* 0x00000008e5ff7812 */ /* 0x040fe2000784c0ff */
[----:B------:R-:W-:Y:S01]  /*1df0*/  VIADD R220, R220, UR5 ;  /* 0x00000005dcdc7c36 */ /* 0x000fe20008000000 */
[----:B------:R-:W-:Y:S01]  /*1e00*/  SHF.R.U32.HI R227, RZ, 0x1, R229 ;  /* 0x00000001ffe37819 */ /* 0x000fe200000116e5 */
[----:B------:R-:W-:Y:S01]  /*1e10*/  UIADD3 UR18, UPT, UPT, UR43, 0x646e171e, URZ ;  /* 0x646e171e2b127890 */ /* 0x000fe2000fffe0ff */
[----:B------:R-:W-:Y:S01]  /*1e20*/  LOP3.LUT R230, R229, 0x8, RZ, 0xc0, !PT ;  /* 0x00000008e5e67812 */ /* 0x000fe200078ec0ff */
[----:B------:R-:W-:Y:S01]  /*1e30*/  UMOV UR46, UR52 ;  /* 0x00000034002e7c82 */ /* 0x000fe20008000000 */
[----:B------:R-:W-:Y:S01]  /*1e40*/  SEL R232, R232, 0xffffffe0, !P0 ;  /* 0xffffffe0e8e87807 */ /* 0x000fe20004000000 */
[----:B------:R-:W-:Y:S01]  /*1e50*/  UMOV UR5, UR53 ;  /* 0x0000003500057c82 */ /* 0x000fe20008000000 */
[----:B------:R-:W-:-:S02]  /*1e60*/  SEL R2, R2, 0xfffffff0, !P0 ;  /* 0xfffffff002027807 */ /* 0x000fc40004000000 */
[----:B------:R-:W-:Y:S02]  /*1e70*/  SEL R226, R226, 0xffffffe0, !P1 ;  /* 0xffffffe0e2e27807 */ /* 0x000fe40004800000 */
[----:B--2-4-:R-:W-:-:S07]  /*1e80*/  LOP3.LUT R0, R0, 0x6, R3, 0xf8, !PT ;  /* 0x0000000600007812 */ /* 0x014fce00078ef803 */
.L_x_669:
[----:B------:R-:W0:Y:S01]  /*1e90*/  LDGDEPBAR ;  /* 0x00000000000079af */ /* 0x000e220000000000 */
[C---:B------:R-:W-:Y:S01]  /*1ea0*/  IMAD.SHL.U32 R224, R229.reuse, 0x10, RZ ;  /* 0x00000010e5e07824 */ /* 0x040fe200078e00ff */
[----:B------:R-:W-:Y:S01]  /*1eb0*/  UMOV UR4, UR31 ;  /* 0x0000001f00047c82 */ /* 0x000fe20008000000 */
[----:B------:R-:W-:Y:S05]  /*1ec0*/  IMAD.SHL.U32 R225, R229, 0x4, RZ ;  /* 0x00000004e5e17824 */ /* 0x000fea00078e00ff */
[----:B------:R-:W2:Y:S01]  /*1ed0*/  LDL R237, [R1+0xc] ;  /* 0x00000c0001ed7983 */ /* 0x000ea20000100800 */
[----:B------:R-:W-:Y:S01]  /*1ee0*/  IMAD.IADD R3, R222, 0x1, R231 ;  /* 0x00000001de037824 */ /* 0x000fe200078e02e7 */
[C---:B------:R-:W-:Y:S01]  /*1ef0*/  LOP3.LUT R0, R224.reuse, 0x3c00, RZ, 0xc0, !PT ;  /* 0x00003c00e0007812 */ /* 0x040fe200078ec0ff */
[----:B------:R-:W-:Y:S01]  /*1f00*/  IMAD.MOV.U32 R242, RZ, RZ, 0x10 ;  /* 0x00000010fff27424 */ /* 0x000fe200078e00ff */
[----:B------:R-:W-:Y:S01]  /*1f10*/  LOP3.LUT R2, R224, 0x100, RZ, 0xc0, !PT ;  /* 0x00000100e0027812 */ /* 0x000fe200078ec0ff */
[----:B------:R-:W3:Y:S01]  /*1f20*/  LDL R236, [R1+0x10] ;  /* 0x0000100001ec7983 */ /* 0x000ee20000100800 */
[--C-:B------:R-:W-:Y:S01]  /*1f30*/  LOP3.LUT R0, R0, 0x20, R228.reuse, 0xf8, !PT ;  /* 0x0000002000007812 */ /* 0x100fe200078ef8e4 */
[----:B------:R-:W-:Y:S01]  /*1f40*/  UISETP.NE.AND UP0, UPT, UR47, URZ, UPT ;  /* 0x000000ff2f00728c */ /* 0x000fe2000bf05270 */
[----:B------:R-:W-:Y:S01]  /*1f50*/  LOP3.LUT R223, R225, 0x18, RZ, 0xc0, !PT ;  /* 0x00000018e1df7812 */ /* 0x000fe200078ec0ff */
[----:B------:R-:W4:Y:S01]  /*1f60*/  LDL R233, [R1+0x8] ;  /* 0x0000080001e97983 */ /* 0x000f220000100800 */
[----:B------:R-:W-:Y:S02]  /*1f70*/  LOP3.LUT R0, R0, R2, RZ, 0xfc, !PT ;  /* 0x0000000200007212 */ /* 0x000fe400078efcff */
[----:B------:R-:W-:Y:S01]  /*1f80*/  LOP3.LUT R221, R223, 0xc0, R228, 0xf8, !PT ;  /* 0x000000c0dfdd7812 */ /* 0x000fe200078ef8e4 */
[----:B------:R-:W3:Y:S01]  /*1f90*/  LDL.64 R234, [R1] ;  /* 0x0000000001ea7983 */ /* 0x000ee20000100a00 */
[--C-:B------:R-:W-:Y:S02]  /*1fa0*/  SHF.R.U32.HI R238, RZ, 0x6, R229.reuse ;  /* 0x00000006ffee7819 */ /* 0x100fe400000116e5 */
[----:B------:R-:W-:Y:S02]  /*1fb0*/  LOP3.LUT R0, R0, R221, R230, 0xf6, !PT ;  /* 0x000000dd00007212 */ /* 0x000fe400078ef6e6 */
[----:B------:R-:W-:Y:S02]  /*1fc0*/  SEL R242, R242, 0xfffffff0, !P0 ;  /* 0xfffffff0f2f27807 */ /* 0x000fe40004000000 */
[----:B------:R-:W-:Y:S02]  /*1fd0*/  LEA R0, R0, UR4, 0x1 ;  /* 0x0000000400007c11 */ /* 0x000fe4000f8e08ff */
[----:B------:R-:W-:Y:S03]  /*1fe0*/  SHF.R.U32.HI R250, RZ, 0x2, R229 ;  /* 0x00000002fffa7819 */ /* 0x000fe600000116e5 */
[----:B------:R-:W-:Y:S01]  /*1ff0*/  IMAD.IADD R2, R0, 0x1, R231 ;  /* 0x0000000100027824 */ /* 0x000fe200078e02e7 */
        /* <DEDUP_REMOVED lines=46> */
[----:B------:R2:W4:Y:S07]  /*22e0*/  LDSM.16.M88.4 R132, [R0+0xd400] ;  /* 0x00d400000084783b */ /* 0x00052e0000000200 */
[-C--:B-1----:R-:W-:Y:S01]  /*22f0*/  HMMA.16816.F32.BF16 R4, R136, R140.reuse, R4 ;  /* 0x0000008c8804723c */ /* 0x082fe20000041804 */
[----:B------:R-:W1:Y:S04]  /*2300*/  LDSM.16.M88.4 R152, [R3+0x2000] ;  /* 0x002000000398783b */ /* 0x000e680000000200 */
[----:B--2---:R-:W-:Y:S03]  /*2310*/  FSETP.NEU.FTZ.AND P1, PT, R237, -INF , PT ;  /* 0xff800000ed00780b */ /* 0x004fe60003f3d000 */
[C---:B------:R-:W-:Y:S08]  /*2320*/  HMMA.16816.F32.BF16 R8, R144.reuse, R140, R8 ;  /* 0x0000008c9008723c */ /* 0x040ff00000041808 */
[-C--:B------:R-:W-:Y:S01]  /*2330*/  HMMA.16816.F32.BF16 R12, R144, R142.reuse, R12 ;  /* 0x0000008e900c723c */ /* 0x080fe2000004180c */
[----:B------:R-:W-:Y:S04]  /*2340*/  IMAD.U32 R0, RZ, RZ, UR41 ;  /* 0x00000029ff007e24 */ /* 0x000fe8000f8e00ff */
[----:B------:R-:W-:Y:S03]  /*2350*/  IMAD R0, R0, 0x4, R238 ;  /* 0x0000000400007824 */ /* 0x000fe600078e02ee */
[C---:B------:R-:W-:Y:S04]  /*2360*/  HMMA.16816.F32.BF16 R16, R136.reuse, R142, R16 ;  /* 0x0000008e8810723c */ /* 0x040fe80000041810 */
[----:B---3--:R-:W-:Y:S01]  /*2370*/  LOP3.LUT R0, R0, UR43, R235, 0x96, !PT ;  /* 0x0000002b00007c12 */ /* 0x008fe2000f8e96eb */
[----:B------:R-:W-:Y:S03]  /*2380*/  IMAD.WIDE.U32 R142, R248, -0x326172a9, RZ ;  /* 0xcd9e8d57f88e7825 */ /* 0x000fe600078e00ff */
[-C--:B------:R-:W-:Y:S03]  /*2390*/  HMMA.16816.F32.BF16 R20, R136, R148.reuse, R20 ;  /* 0x000000948814723c */ /* 0x080fe60000041814 */
[----:B------:R-:W-:Y:S01]  /*23a0*/  IMAD.WIDE.U32 R140, R0, -0x326172a9, RZ ;  /* 0xcd9e8d57008c7825 */ /* 0x000fe200078e00ff */
[----:B------:R-:W-:Y:S02]  /*23b0*/  LOP3.LUT R0, R221, 0x8, R227, 0x78, !PT ;  /* 0x00000008dd007812 */ /* 0x000fe400078e78e3 */
[----:B------:R-:W-:Y:S02]  /*23c0*/  LOP3.LUT R143, R236, UR44, R143, 0x96, !PT ;  /* 0x0000002cec8f7c12 */ /* 0x000fe4000f8e968f */
[C---:B------:R-:W-:Y:S04]  /*23d0*/  HMMA.16816.F32.BF16 R24, R144.reuse, R148, R24 ;  /* 0x000000949018723c */ /* 0x040fe80000041818 */
[----:B------:R-:W-:Y:S02]  /*23e0*/  LOP3.LUT R142, R142, UR42, R141, 0x96, !PT ;  /* 0x0000002a8e8e7c12 */ /* 0x000fe4000f8e968d */
[----:B------:R-:W-:Y:S02]  /*23f0*/  LOP3.LUT R149, R228, 0x7400, RZ, 0xc0, !PT ;  /* 0x00007400e4957812 */ /* 0x000fe400078ec0ff */
[-C--:B------:R-:W-:Y:S08]  /*2400*/  HMMA.16816.F32.BF16 R28, R144, R150.reuse, R28 ;  /* 0x00000096901c723c */ /* 0x080ff0000004181c */
[----:B------:R-:W-:Y:S01]  /*2410*/  HMMA.16816.F32.BF16 R32, R136, R150, R32 ;  /* 0x000000968820723c */ /* 0x000fe20000041820 */
[----:B------:R2:W3:Y:S03]  /*2420*/  LDSM.16.M88.4 R136, [R3+0x2800] ;  /* 0x002800000388783b */ /* 0x0004e60000000200 */
[----:B------:R-:W-:Y:S04]  /*2430*/  IMAD.WIDE.U32 R150, R143, -0x2daee0ad, RZ ;  /* 0xd2511f538f967825 */ /* 0x000fe800078e00ff */
[-C--:B----4-:R-:W-:Y:S05]  /*2440*/  HMMA.16816.F32.BF16 R4, R156, R164.reuse, R4 ;  /* 0x000000a49c04723c */ /* 0x090fea0000041804 */
[----:B------:R-:W-:Y:S03]  /*2450*/  LOP3.LUT R146, R234, UR35, R151, 0x96, !PT ;  /* 0x00000023ea927c12 */ /* 0x000fe6000f8e9697 */
[C---:B------:R-:W-:Y:S04]  /*2460*/  HMMA.16816.F32.BF16 R8, R168.reuse, R164, R8 ;  /* 0x000000a4a808723c */ /* 0x040fe80000041808 */
[----:B------:R-:W-:Y:S04]  /*2470*/  IMAD.WIDE.U32 R146, R146, -0x326172a9, RZ ;  /* 0xcd9e8d5792927825 */ /* 0x000fe800078e00ff */
[-C--:B------:R-:W-:Y:S03]  /*2480*/  HMMA.16816.F32.BF16 R12, R168, R166.reuse, R12 ;  /* 0x000000a6a80c723c */ /* 0x080fe6000004180c */
[----:B------:R-:W-:Y:S02]  /*2490*/  LOP3.LUT R148, R140, UR27, R147, 0x96, !PT ;  /* 0x0000001b8c947c12 */ /* 0x000fe4000f8e9693 */
[C---:B--2---:R-:W-:Y:S03]  /*24a0*/  LOP3.LUT R3, R224.reuse, 0x200, RZ, 0xc0, !PT ;  /* 0x00000200e0037812 */ /* 0x044fe600078ec0ff */
[C---:B------:R-:W-:Y:S04]  /*24b0*/  HMMA.16816.F32.BF16 R16, R156.reuse, R166, R16 ;  /* 0x000000a69c10723c */ /* 0x040fe80000041810 */
[----:B------:R-:W-:Y:S04]  /*24c0*/  LOP3.LUT R3, R3, 0x120, R228, 0xf8, !PT ;  /* 0x0000012003037812 */ /* 0x000fe800078ef8e4 */
[-C--:B------:R-:W-:Y:S03]  /*24d0*/  HMMA.16816.F32.BF16 R20, R156, R132.reuse, R20 ;  /* 0x000000849c14723c */ /* 0x080fe60000041814 */
[----:B------:R-:W-:Y:S02]  /*24e0*/  LOP3.LUT R0, R3, R0, RZ, 0xfc, !PT ;  /* 0x0000000003007212 */ /* 0x000fe400078efcff */
[----:B------:R-:W-:Y:S02]  /*24f0*/  LOP3.LUT R3, R224, 0x1c0, RZ, 0xc0, !PT ;  /* 0x000001c0e0037812 */ /* 0x000fe400078ec0ff */
[----:B------:R-:W-:Y:S01]  /*2500*/  LEA R0, R0, UR4, 0x1 ;  /* 0x0000000400007c11 */ /* 0x000fe2000f8e08ff */
[C---:B------:R-:W-:Y:S04]  /*2510*/  HMMA.16816.F32.BF16 R24, R168.reuse, R132, R24 ;  /* 0x00000084a818723c */ /* 0x040fe80000041818 */
[----:B------:R-:W-:Y:S04]  /*2520*/  VIADD R132, R248, 0x2 ;  /* 0x00000002f8847836 */ /* 0x000fe80000000000 */
[-C--:B------:R-:W-:Y:S03]  /*2530*/  HMMA.16816.F32.BF16 R28, R168, R134.reuse, R28 ;  /* 0x00000086a81c723c */ /* 0x080fe6000004181c */
[----:B------:R-:W-:Y:S05]  /*2540*/  IMAD.WIDE.U32 R132, R132, -0x326172a9, RZ ;  /* 0xcd9e8d5784847825 */ /* 0x000fea00078e00ff */
[----:B------:R-:W-:Y:S04]  /*2550*/  HMMA.16816.F32.BF16 R32, R156, R134, R32 ;  /* 0x000000869c20723c */ /* 0x000fe80000041820 */
[----:B------:R-:W-:Y:S01]  /*2560*/  LOP3.LUT R141, R132, UR42, R141, 0x96, !PT ;  /* 0x0000002a848d7c12 */ /* 0x000fe2000f8e968d */
[----:B------:R-:W-:Y:S01]  /*2570*/  FMUL.FTZ R134, R237, 1.4426950216293334961 ;  /* 0x3fb8aa3bed867820 */ /* 0x000fe20000410000 */
[----:B------:R-:W-:Y:S01]  /*2580*/  LOP3.LUT R135, R236, UR44, R133, 0x96, !PT ;  /* 0x0000002cec877c12 */ /* 0x000fe2000f8e9685 */
[C---:B------:R-:W-:Y:S01]  /*2590*/  FMUL.FTZ R133, R233.reuse, 1.4426950216293334961 ;  /* 0x3fb8aa3be9857820 */ /* 0x040fe20000410000 */
[-C--:B-1----:R-:W-:Y:S05]  /*25a0*/  HMMA.16816.F32.BF16 R4, R152, R160.reuse, R4 ;  /* 0x000000a09804723c */ /* 0x082fea0000041804 */
[----:B------:R-:W-:Y:S01]  /*25b0*/  FSEL R134, R134, RZ, P1 ;  /* 0x000000ff86867208 */ /* 0x000fe20000800000 */
[C---:B-----5:R-:W-:Y:S01]  /*25c0*/  FMUL.FTZ R132, R252.reuse, 1.4426950216293334961 ;  /* 0x3fb8aa3bfc847820 */ /* 0x060fe20000410000 */
[----:B------:R-:W-:Y:S01]  /*25d0*/  FSETP.NEU.FTZ.AND P1, PT, R233, -INF , PT ;  /* 0xff800000e900780b */ /* 0x000fe20003f3d000 */
[C---:B---3--:R-:W-:Y:S04]  /*25e0*/  HMMA.16816.F32.BF16 R8, R136.reuse, R160, R8 ;  /* 0x000000a08808723c */ /* 0x048fe80000041808 */
[----:B------:R-:W-:Y:S01]  /*25f0*/  FSEL R133, R133, RZ, P1 ;  /* 0x000000ff85857208 */ /* 0x000fe20000800000 */
[----:B------:R-:W-:Y:S01]  /*2600*/  IMAD.SHL.U32 R158, R229, 0x2, RZ ;  /* 0x00000002e59e7824 */ /* 0x000fe200078e00ff */
[----:B------:R-:W-:Y:S01]  /*2610*/  FSETP.NEU.FTZ.AND P1, PT, R252, -INF , PT ;  /* 0xff800000fc00780b */ /* 0x000fe20003f3d000 */
[----:B------:R-:W-:Y:S01]  /*2620*/  IMAD.WIDE.U32 R156, R135, -0x2daee0ad, RZ ;  /* 0xd2511f53879c7825 */ /* 0x000fe200078e00ff */
[-C--:B------:R-:W-:Y:S03]  /*2630*/  HMMA.16816.F32.BF16 R12, R136, R162.reuse, R12 ;  /* 0x000000a2880c723c */ /* 0x080fe6000004180c */
[--C-:B------:R-:W-:Y:S01]  /*2640*/  FFMA.FTZ R6, R6, UR15, -R133.reuse ;  /* 0x0000000f06067c23 */ /* 0x100fe20008010885 */
[--C-:B------:R-:W-:Y:S01]  /*2650*/  FFMA.FTZ R4, R4, UR15, -R134.reuse ;  /* 0x0000000f04047c23 */ /* 0x100fe20008010886 */
[----:B------:R-:W-:Y:S01]  /*2660*/  FFMA.FTZ R5, R5, UR15, -R134 ;  /* 0x0000000f05057c23 */ /* 0x000fe20008010886 */
[----:B------:R-:W-:Y:S01]  /*2670*/  FFMA.FTZ R7, R7, UR15, -R133 ;  /* 0x0000000f07077c23 */ /* 0x000fe20008010885 */
[----:B------:R1:W-:Y:S01]  /*2680*/  MUFU.EX2 R167, R6 ;  /* 0x0000000600a77308 */ /* 0x0003e20000000800 */
[C---:B------:R-:W-:Y:S04]  /*2690*/  HMMA.16816.F32.BF16 R16, R152.reuse, R162, R16 ;  /* 0x000000a29810723c */ /* 0x040fe80000041810 */
[----:B------:R-:W-:Y:S02]  /*26a0*/  FSEL R132, R132, RZ, P1 ;  /* 0x000000ff84847208 */ /* 0x000fe40000800000 */
[--C-:B------:R-:W-:Y:S03]  /*26b0*/  LOP3.LUT R3, R3, 0x38, R158.reuse, 0xf8, !PT ;  /* 0x0000003803037812 */ /* 0x100fe600078ef89e */
[----:B------:R-:W-:Y:S01]  /*26c0*/  MUFU.EX2 R170, R4 ;  /* 0x0000000400aa7308 */ /* 0x000fe20000000800 */
[----:B------:R-:W-:Y:S01]  /*26d0*/  LOP3.LUT R149, R149, 0x6, R158, 0xf8, !PT ;  /* 0x0000000695957812 */ /* 0x000fe200078ef89e */
[--C-:B------:R-:W-:Y:S01]  /*26e0*/  FFMA.FTZ R8, R8, UR15, -R132.reuse ;  /* 0x0000000f08087c23 */ /* 0x100fe20008010884 */
[----:B------:R-:W-:Y:S01]  /*26f0*/  LOP3.LUT R3, R3, 0x20, R227, 0x78, !PT ;  /* 0x0000002003037812 */ /* 0x000fe200078e78e3 */
[--C-:B------:R-:W-:Y:S01]  /*2700*/  FFMA.FTZ R9, R9, UR15, -R132.reuse ;  /* 0x0000000f09097c23 */ /* 0x100fe20008010884 */
[C---:B------:R-:W-:Y:S01]  /*2710*/  FSETP.NEU.FTZ.AND P1, PT, R251.reuse, -INF , PT ;  /* 0xff800000fb00780b */ /* 0x040fe20003f3d000 */
[--C-:B------:R-:W-:Y:S01]  /*2720*/  FFMA.FTZ R12, R12, UR15, -R132.reuse ;  /* 0x0000000f0c0c7c23 */ /* 0x100fe20008010884 */
[----:B------:R-:W-:Y:S03]  /*2730*/  LOP3.LUT R144, R234, UR35, R157, 0x96, !PT ;  /* 0x00000023ea907c12 */ /* 0x000fe6000f8e969d */
[----:B------:R2:W-:Y:S01]  /*2740*/  MUFU.EX2 R169, R5 ;  /* 0x0000000500a97308 */ /* 0x0005e20000000800 */
[----:B-1----:R-:W-:Y:S01]  /*2750*/  FMUL.FTZ R6, R251, 1.4426950216293334961 ;  /* 0x3fb8aa3bfb067820 */ /* 0x002fe20000410000 */
[----:B------:R-:W-:Y:S01]  /*2760*/  FFMA.FTZ R13, R13, UR15, -R132 ;  /* 0x0000000f0d0d7c23 */ /* 0x000fe20008010884 */
[----:B------:R-:W-:Y:S04]  /*2770*/  IMAD.WIDE.U32 R144, R144, -0x326172a9, RZ ;  /* 0xcd9e8d5790907825 */ /* 0x000fe800078e00ff */
[--C-:B------:R-:W-:Y:S01]  /*2780*/  FFMA.FTZ R16, R16, UR15, -R134.reuse ;  /* 0x0000000f10107c23 */ /* 0x100fe20008010886 */
[--C-:B------:R-:W-:Y:S02]  /*2790*/  FFMA.FTZ R17, R17, UR15, -R134.reuse ;  /* 0x0000000f11117c23 */ /* 0x100fe40008010886 */
[----:B------:R1:W3:Y:S01]  /*27a0*/  MUFU.EX2 R235, R7 ;  /* 0x0000000700eb7308 */ /* 0x0002e20000000800 */
[----:B------:R-:W-:Y:S01]  /*27b0*/  LOP3.LUT R140, R140, UR27, R145, 0x96, !PT ;  /* 0x0000001b8c8c7c12 */ /* 0x000fe2000f8e9691 */
[--C-:B------:R-:W-:Y:S01]  /*27c0*/  FFMA.FTZ R18, R18, UR15, -R133.reuse ;  /* 0x0000000f12127c23 */ /* 0x100fe20008010885 */
[----:B------:R-:W-:Y:S07]  /*27d0*/  FFMA.FTZ R19, R19, UR15, -R133 ;  /* 0x0000000f13137c23 */ /* 0x000fee0008010885 */
[----:B------:R4:W3:Y:S01]  /*27e0*/  MUFU.EX2 R237, R8 ;  /* 0x0000000800ed7308 */ /* 0x0008e20000000800 */
[----:B--2---:R-:W-:Y:S01]  /*27f0*/  IMAD.WIDE.U32 R4, R142, -0x2daee0ad, RZ ;  /* 0xd2511f538e047825 */ /* 0x004fe200078e00ff */
[----:B------:R-:W-:Y:S02]  /*2800*/  LOP3.LUT R142, R149, R3, RZ, 0xfc, !PT ;  /* 0x00000003958e7212 */ /* 0x000fe400078efcff */
[----:B------:R-:W-:Y:S01]  /*2810*/  FSEL R3, R6, RZ, P1 ;  /* 0x000000ff06037208 */ /* 0x000fe20000800000 */
[----:B------:R-:W-:Y:S01]  /*2820*/  IMAD.WIDE.U32 R148, R148, -0x2daee0ad, RZ ;  /* 0xd2511f5394947825 */ /* 0x000fe200078e00ff */
[----:B------:R-:W-:Y:S02]  /*2830*/  LEA R142, R142, UR4, 0x1 ;  /* 0x000000048e8e7c11 */ /* 0x000fe4000f8e08ff */
[----:B------:R-:W-:Y:S01]  /*2840*/  LOP3.LUT R135, R150, UR26, R5, 0x96, !PT ;  /* 0x0000001a96877c12 */ /* 0x000fe2000f8e9605 */
[--C-:B------:R-:W-:Y:S01]  /*2850*/  FFMA.FTZ R10, R10, UR15, -R3.reuse ;  /* 0x0000000f0a0a7c23 */ /* 0x100fe20008010803 */
[----:B-1----:R-:W-:Y:S01]  /*2860*/  IMAD.WIDE.U32 R6, R141, -0x2daee0ad, RZ ;  /* 0xd2511f538d067825 */ /* 0x002fe200078e00ff */
[----:B------:R-:W1:Y:S03]  /*2870*/  MUFU.EX2 R236, R9 ;  /* 0x0000000900ec7308 */ /* 0x000e660000000800 */
[--C-:B------:R-:W-:Y:S01]  /*2880*/  FFMA.FTZ R14, R14, UR15, -R3.reuse ;  /* 0x0000000f0e0e7c23 */ /* 0x100fe20008010803 */
[----:B------:R-:W-:Y:S02]  /*2890*/  VIADD R5, R142, 0x13000 ;  /* 0x000130008e057836 */ /* 0x000fe40000000000 */
[----:B------:R-:W-:Y:S01]  /*28a0*/  FFMA.FTZ R15, R15, UR15, -R3 ;  /* 0x0000000f0f0f7c23 */ /* 0x000fe20008010803 */
[----:B------:R-:W-:Y:S01]  /*28b0*/  IMAD.WIDE.U32 R140, R140, -0x2daee0ad, RZ ;  /* 0xd2511f538c8c7825 */ /* 0x000fe200078e00ff */
[----:B----4-:R-:W-:Y:S02]  /*28c0*/  LOP3.LUT R8, R156, UR26, R7, 0x96, !PT ;  /* 0x0000001a9c087c12 */ /* 0x010fe4000f8e9607 */
[----:B------:R2:W-:Y:S01]  /*28d0*/  MUFU.EX2 R239, R10 ;  /* 0x0000000a00ef7308 */ /* 0x0005e20000000800 */
[----:B------:R-:W-:Y:S01]  /*28e0*/  FFMA.FTZ R7, R11, UR15, -R3 ;  /* 0x0000000f0b077c23 */ /* 0x000fe20008010803 */
[----:B------:R-:W-:Y:S01]  /*28f0*/  LOP3.LUT R156, R4, UR24, R149, 0x96, !PT ;  /* 0x00000018049c7c12 */ /* 0x000fe2000f8e9695 */
[----:B------:R-:W-:Y:S01]  /*2900*/  VIADD R143, R142, 0x13020 ;  /* 0x000130208e8f7836 */ /* 0x000fe20000000000 */
[----:B------:R-:W-:Y:S01]  /*2910*/  LOP3.LUT R145, R6, UR24, R141, 0x96, !PT ;  /* 0x0000001806917c12 */ /* 0x000fe2000f8e968d */
[----:B------:R-:W-:Y:S02]  /*2920*/  @P2 VIADD R143, R5, 0xffffffe0 ;  /* 0xffffffe0058f2836 */ /* 0x000fe40000000000 */
[----:B------:R-:W-:Y:S03]  /*2930*/  IMAD.WIDE.U32 R4, R135, -0x326172a9, RZ ;  /* 0xcd9e8d5787047825 */ /* 0x000fe600078e00ff */
[----:B------:R4:W-:Y:S01]  /*2940*/  MUFU.EX2 R238, R7 ;  /* 0x0000000700ee7308 */ /* 0x0009e20000000800 */
[----:B------:R-:W-:Y:S09]  /*2950*/  IMAD.WIDE.U32 R156, R156, -0x326172a9, RZ ;  /* 0xcd9e8d579c9c7825 */ /* 0x000ff200078e00ff */
[----:B------:R3:W1:Y:S01]  /*2960*/  MUFU.EX2 R221, R12 ;  /* 0x0000000c00dd7308 */ /* 0x0006620000000800 */
[----:B--2---:R-:W-:Y:S01]  /*2970*/  IMAD.WIDE.U32 R10, R8, -0x326172a9, RZ ;  /* 0xcd9e8d57080a7825 */ /* 0x004fe200078e00ff */
[----:B------:R-:W-:Y:S02]  /*2980*/  LOP3.LUT R8, R146, UR25, R5, 0x96, !PT ;  /* 0x0000001992087c12 */ /* 0x000fe4000f8e9605 */
[----:B------:R-:W-:Y:S02]  /*2990*/  LOP3.LUT R150, R4, UR23, R157, 0x96, !PT ;  /* 0x0000001704967c12 */ /* 0x000fe4000f8e969d */
[----:B------:R-:W-:Y:S01]  /*29a0*/  LOP3.LUT R146, R144, UR25, R11, 0x96, !PT ;  /* 0x0000001990927c12 */ /* 0x000fe2000f8e960b */
[----:B------:R-:W-:Y:S03]  /*29b0*/  IMAD.WIDE.U32 R144, R145, -0x326172a9, RZ ;  /* 0xcd9e8d5791907825 */ /* 0x000fe600078e00ff */
[----:B------:R2:W1:Y:S01]  /*29c0*/  MUFU.EX2 R171, R13 ;  /* 0x0000000d00ab7308 */ /* 0x0004620000000800 */
[----:B----4-:R4:W1:Y:S01]  /*29d0*/  LDSM.16.M88.4 R4, [R2+0xd400] ;  /* 0x00d400000204783b */ /* 0x0108620000000200 */
[----:B------:R-:W-:Y:S01]  /*29e0*/  IMAD.WIDE.U32 R8, R8, -0x2daee0ad, RZ ;  /* 0xd2511f5308087825 */ /* 0x000fe200078e00ff */
[----:B------:R-:W-:Y:S03]  /*29f0*/  LOP3.LUT R149, R10, UR23, R145, 0x96, !PT ;  /* 0x000000170a957c12 */ /* 0x000fe6000f8e9691 */
[----:B------:R-:W-:Y:S04]  /*2a00*/  IMAD.WIDE.U32 R150, R150, -0x2daee0ad, RZ ;  /* 0xd2511f5396967825 */ /* 0x000fe800078e00ff */
[----:B------:R1:W-:Y:S01]  /*2a10*/  MUFU.EX2 R234, R14 ;  /* 0x0000000e00ea7308 */ /* 0x0003e20000000800 */
[----:B---3--:R-:W-:Y:S01]  /*2a20*/  LOP3.LUT R12, R148, UR22, R9, 0x96, !PT ;  /* 0x00000016940c7c12 */ /* 0x008fe2000f8e9609 */
[----:B------:R-:W-:Y:S01]  /*2a30*/  IMAD.WIDE.U32 R146, R146, -0x2daee0ad, RZ ;  /* 0xd2511f5392927825 */ /* 0x000fe200078e00ff */
[----:B------:R-:W-:Y:S03]  /*2a40*/  LOP3.LUT R10, R8, UR20, R151, 0x96, !PT ;  /* 0x00000014080a7c12 */ /* 0x000fe6000f8e9697 */
[----:B------:R-:W-:Y:S04]  /*2a50*/  IMAD.WIDE.U32 R148, R149, -0x2daee0ad, RZ ;  /* 0xd2511f5395947825 */ /* 0x000fe800078e00ff */
[----:B------:R3:W3:Y:S01]  /*2a60*/  MUFU.EX2 R233, R15 ;  /* 0x0000000f00e97308 */ /* 0x0006e20000000800 */
[----:B------:R-:W-:Y:S01]  /*2a70*/  LOP3.LUT R140, R140, UR22, R147, 0x96, !PT ;  /* 0x000000168c8c7c12 */ /* 0x000fe2000f8e9693 */
[----:B------:R-:W-:Y:S01]  /*2a80*/  IMAD.WIDE.U32 R10, R10, -0x326172a9, RZ ;  /* 0xcd9e8d570a0a7825 */ /* 0x000fe200078e00ff */
[----:B------:R-:W-:Y:S03]  /*2a90*/  LOP3.LUT R8, R146, UR20, R149, 0x96, !PT ;  /* 0x0000001492087c12 */ /* 0x000fe6000f8e9695 */
[----:B--2---:R-:W-:Y:S04]  /*2aa0*/  IMAD.WIDE.U32 R12, R12, -0x326172a9, RZ ;  /* 0xcd9e8d570c0c7825 */ /* 0x004fe800078e00ff */
[----:B------:R2:W2:Y:S01]  /*2ab0*/  MUFU.EX2 R168, R16 ;  /* 0x0000001000a87308 */ /* 0x0004a20000000800 */
[----:B------:R-:W-:Y:S01]  /*2ac0*/  PRMT R145, R10, 0x7773, RZ ;  /* 0x000077730a917816 */ /* 0x000fe200000000ff */
[----:B------:R-:W-:Y:S01]  /*2ad0*/  IMAD.WIDE.U32 R140, R140, -0x326172a9, RZ ;  /* 0xcd9e8d578c8c7825 */ /* 0x000fe200078e00ff */
[----:B------:R-:W-:Y:S02]  /*2ae0*/  LOP3.LUT R156, R156, UR21, R13, 0x96, !PT ;  /* 0x000000159c9c7c12 */ /* 0x000fe4000f8e960d */
[----:B------:R-:W-:Y:S01]  /*2af0*/  LOP3.LUT R12, R12, UR19, R11, 0x96, !PT ;  /* 0x000000130c0c7c12 */ /* 0x000fe2000f8e960b */
[----:B------:R-:W-:Y:S01]  /*2b00*/  IMAD.WIDE.U32 R8, R8, -0x326172a9, RZ ;  /* 0xcd9e8d5708087825 */ /* 0x000fe200078e00ff */
[----:B------:R-:W-:Y:S03]  /*2b10*/  LOP3.LUT R147, R144, UR21, R141, 0x96, !PT ;  /* 0x0000001590937c12 */ /* 0x000fe6000f8e968d */
[----:B------:R-:W-:Y:S01]  /*2b20*/  MUFU.EX2 R166, R17 ;  /* 0x0000001100a67308 */ /* 0x000fe20000000800 */
[----:B------:R-:W-:Y:S01]  /*2b30*/  PRMT R141, R10, 0x7771, RZ ;  /* 0x000077710a8d7816 */ /* 0x000fe200000000ff */
[----:B------:R-:W-:Y:S01]  /*2b40*/  IMAD.SHL.U32 R149, R229, 0x40, RZ ;  /* 0x00000040e5957824 */ /* 0x000fe200078e00ff */
[----:B----4-:R-:W-:Y:S02]  /*2b50*/  LOP3.LUT R2, R140, UR19, R9, 0x96, !PT ;  /* 0x000000138c027c12 */ /* 0x010fe4000f8e9609 */
[C---:B------:R-:W-:Y:S02]  /*2b60*/  PRMT R144, R10.reuse, 0x7770, RZ ;  /* 0x000077700a907816 */ /* 0x040fe400000000ff */
[----:B------:R-:W-:Y:S01]  /*2b70*/  PRMT R146, R10, 0x7772, RZ ;  /* 0x000077720a927816 */ /* 0x000fe200000000ff */
[-C--:B-1----:R-:W-:Y:S02]  /*2b80*/  HMMA.16816.F32.BF16 R20, R152, R4.reuse, R20 ;  /* 0x000000049814723c */ /* 0x082fe40000041814 */
[----:B------:R-:W1:Y:S01]  /*2b90*/  MUFU.EX2 R165, R18 ;  /* 0x0000001200a57308 */ /* 0x000e620000000800 */
[----:B------:R-:W-:Y:S01]  /*2ba0*/  LOP3.LUT R9, R12, 0xffff, RZ, 0xc0, !PT ;  /* 0x0000ffff0c097812 */ /* 0x000fe200078ec0ff */
[----:B------:R-:W-:Y:S01]  /*2bb0*/  IMAD.WIDE.U32 R10, R156, -0x2daee0ad, RZ ;  /* 0xd2511f539c0a7825 */ /* 0x000fe200078e00ff */
[C---:B------:R-:W-:Y:S02]  /*2bc0*/  PRMT R135, R8.reuse, 0x7772, RZ ;  /* 0x0000777208877816 */ /* 0x040fe400000000ff */
[----:B------:R-:W-:Y:S01]  /*2bd0*/  SHF.R.U32.HI R9, RZ, 0x8, R9 ;  /* 0x00000008ff097819 */ /* 0x000fe20000011609 */
[C---:B------:R-:W-:Y:S04]  /*2be0*/  HMMA.16816.F32.BF16 R24, R136.reuse, R4, R24 ;  /* 0x000000048818723c */ /* 0x040fe80000041818 */
[----:B------:R-:W-:Y:S01]  /*2bf0*/  MUFU.EX2 R164, R19 ;  /* 0x0000001300a47308 */ /* 0x000fe20000000800 */
[C---:B------:R-:W-:Y:S01]  /*2c00*/  PRMT R14, R8.reuse, 0x7770, RZ ;  /* 0x00007770080e7816 */ /* 0x040fe200000000ff */
[----:B------:R-:W-:Y:S01]  /*2c10*/  IMAD.WIDE.U32 R4, R147, -0x2daee0ad, RZ ;  /* 0xd2511f5393047825 */ /* 0x000fe200078e00ff */
[C---:B---3--:R-:W-:Y:S01]  /*2c20*/  PRMT R15, R8.reuse, 0x7771, RZ ;  /* 0x00007771080f7816 */ /* 0x048fe200000000ff */
[-C--:B------:R-:W-:Y:S03]  /*2c30*/  HMMA.16816.F32.BF16 R28, R136, R6.reuse, R28 ;  /* 0x00000006881c723c */ /* 0x080fe6000004181c */
[----:B--2---:R-:W-:Y:S01]  /*2c40*/  PRMT R16, R8, 0x7773, RZ ;  /* 0x0000777308107816 */ /* 0x004fe200000000ff */
[--C-:B------:R-:W-:Y:S01]  /*2c50*/  FFMA.FTZ R20, R20, UR15, -R134.reuse ;  /* 0x0000000f14147c23 */ /* 0x100fe20008010886 */
[----:B------:R-:W-:Y:S01]  /*2c60*/  LOP3.LUT R8, R150, UR18, R11, 0x96, !PT ;  /* 0x0000001296087c12 */ /* 0x000fe2000f8e960b */
[----:B------:R-:W-:Y:S01]  /*2c70*/  FFMA.FTZ R21, R21, UR15, -R134 ;  /* 0x0000000f15157c23 */ /* 0x000fe20008010886 */
[----:B------:R-:W-:Y:S01]  /*2c80*/  SHF.R.U32.HI R13, RZ, 0x18, R12 ;  /* 0x00000018ff0d7819 */ /* 0x000fe2000001160c */
[----:B------:R-:W-:Y:S01]  /*2c90*/  HMMA.16816.F32.BF16 R32, R152, R6, R32 ;  /* 0x000000069820723c */ /* 0x000fe20000041820 */
[----:B------:R-:W-:Y:S03]  /*2ca0*/  MUFU.EX2 R163, R20 ;  /* 0x0000001400a37308 */ /* 0x000fe60000000800 */
[----:B------:R-:W-:Y:S01]  /*2cb0*/  LOP3.LUT R11, R12, 0xff, RZ, 0xc0, !PT ;  /* 0x000000ff0c0b7812 */ /* 0x000fe200078ec0ff */
[--C-:B------:R-:W-:Y:S01]  /*2cc0*/  FFMA.FTZ R24, R24, UR15, -R132.reuse ;  /* 0x0000000f18187c23 */ /* 0x100fe20008010884 */
[----:B------:R-:W-:Y:S01]  /*2cd0*/  LOP3.LUT R9, R9, 0xffff, RZ, 0xc0, !PT ;  /* 0x0000ffff09097812 */ /* 0x000fe200078ec0ff */
[--C-:B------:R-:W-:Y:S01]  /*2ce0*/  FFMA.FTZ R23, R23, UR15, -R133.reuse ;  /* 0x0000000f17177c23 */ /* 0x100fe20008010885 */
[----:B------:R-:W-:Y:S03]  /*2cf0*/  ISETP.LE.U32.AND P6, PT, R13, UR14, PT ;  /* 0x0000000e0d007c0c */ /* 0x000fe6000bfc3070 */
[----:B------:R-:W-:Y:S01]  /*2d00*/  MUFU.EX2 R159, R24 ;  /* 0x00000018009f7308 */ /* 0x000fe20000000800 */
[----:B------:R-:W-:Y:S01]  /*2d10*/  ISETP.LE.U32.AND P5, PT, R11, UR14, PT ;  /* 0x0000000e0b007c0c */ /* 0x000fe2000bfa3070 */
[----:B------:R-:W-:Y:S01]  /*2d20*/  FFMA.FTZ R25, R25, UR15, -R132 ;  /* 0x0000000f19197c23 */ /* 0x000fe20008010884 */
[----:B------:R-:W-:Y:S01]  /*2d30*/  ISETP.LE.U32.AND P4, PT, R9, UR14, PT ;  /* 0x0000000e09007c0c */ /* 0x000fe2000bf83070 */
[----:B------:R-:W-:Y:S01]  /*2d40*/  FFMA.FTZ R22, R22, UR15, -R133 ;  /* 0x0000000f16167c23 */ /* 0x000fe20008010885 */
[----:B------:R-:W-:Y:S01]  /*2d50*/  LOP3.LUT R9, R2, 0xffff, RZ, 0xc0, !PT ;  /* 0x0000ffff02097812 */ /* 0x000fe200078ec0ff */
[----:B------:R-:W-:Y:S01]  /*2d60*/  FFMA.FTZ R26, R26, UR15, -R3 ;  /* 0x0000000f1a1a7c23 */ /* 0x000fe20008010803 */
[----:B------:R-:W-:Y:S03]  /*2d70*/  PRMT R12, R12, 0x7632, R12 ;  /* 0x000076320c0c7816 */ /* 0x000fe6000000000c */
[----:B------:R-:W-:Y:S01]  /*2d80*/  MUFU.EX2 R162, R21 ;  /* 0x0000001500a27308 */ /* 0x000fe20000000800 */
[----:B------:R-:W-:Y:S01]  /*2d90*/  LOP3.LUT R11, R2, 0xff, RZ, 0xc0, !PT ;  /* 0x000000ff020b7812 */ /* 0x000fe200078ec0ff */
[--C-:B------:R-:W-:Y:S01]  /*2da0*/  FFMA.FTZ R32, R32, UR15, -R134.reuse ;  /* 0x0000000f20207c23 */ /* 0x100fe20008010886 */
[----:B------:R-:W-:Y:S01]  /*2db0*/  SHF.R.U32.HI R9, RZ, 0x8, R9 ;  /* 0x00000008ff097819 */ /* 0x000fe20000011609 */
[----:B------:R-:W-:Y:S01]  /*2dc0*/  @!P6 FADD.FTZ R235, -R235, -RZ ;  /* 0x800000ffebebe221 */ /* 0x000fe20000010100 */
[----:B------:R-:W-:Y:S01]  /*2dd0*/  LOP3.LUT R12, R12, 0xff, RZ, 0xc0, !PT ;  /* 0x000000ff0c0c7812 */ /* 0x000fe200078ec0ff */
[----:B------:R-:W-:Y:S01]  /*2de0*/  @!P5 FADD.FTZ R170, -R170, -RZ ;  /* 0x800000ffaaaad221 */ /* 0x000fe20000010100 */
[----:B------:R-:W-:Y:S01]  /*2df0*/  ISETP.LE.U32.AND P3, PT, R11, UR14, PT ;  /* 0x0000000e0b007c0c */ /* 0x000fe2000bf63070 */
[----:B------:R-:W-:Y:S01]  /*2e00*/  @!P4 FADD.FTZ R169, -R169, -RZ ;  /* 0x800000ffa9a9c221 */ /* 0x000fe20000010100 */
[----:B------:R-:W-:Y:S01]  /*2e10*/  LOP3.LUT R9, R9, 0xffff, RZ, 0xc0, !PT ;  /* 0x0000ffff09097812 */ /* 0x000fe200078ec0ff */
[----:B------:R-:W-:Y:S01]  /*2e20*/  MUFU.EX2 R160, R23 ;  /* 0x0000001700a07308 */ /* 0x000fe20000000800 */
[----:B------:R-:W-:Y:S01]  /*2e30*/  PRMT R11, R2, 0x7632, R11 ;  /* 0x00007632020b7816 */ /* 0x000fe2000000000b */
[--C-:B------:R-:W-:Y:S01]  /*2e40*/  FFMA.FTZ R34, R34, UR15, -R133.reuse ;  /* 0x0000000f22227c23 */ /* 0x100fe20008010885 */
[----:B------:R-:W-:Y:S01]  /*2e50*/  ISETP.LE.U32.AND P5, PT, R9, UR14, PT ;  /* 0x0000000e09007c0c */ /* 0x000fe2000bfa3070 */
[----:B------:R-:W-:Y:S01]  /*2e60*/  FFMA.FTZ R133, R35, UR15, -R133 ;  /* 0x0000000f23857c23 */ /* 0x000fe20008010885 */
[----:B------:R-:W-:Y:S01]  /*2e70*/  ISETP.LE.U32.AND P1, PT, R12, UR14, PT ;  /* 0x0000000e0c007c0c */ /* 0x000fe2000bf23070 */
[----:B------:R-:W-:Y:S01]  /*2e80*/  FFMA.FTZ R134, R33, UR15, -R134 ;  /* 0x0000000f21867c23 */ /* 0x000fe20008010886 */
[----:B------:R-:W-:Y:S03]  /*2e90*/  ISETP.LE.U32.AND P6, PT, R14, UR14, PT ;  /* 0x0000000e0e007c0c */ /* 0x000fe6000bfc3070 */
[----:B------:R-:W2:Y:S01]  /*2ea0*/  MUFU.EX2 R154, R32 ;  /* 0x00000020009a7308 */ /* 0x000ea20000000800 */
[----:B------:R-:W-:Y:S01]  /*2eb0*/  LOP3.LUT R9, R11, 0xff, RZ, 0xc0, !PT ;  /* 0x000000ff0b097812 */ /* 0x000fe200078ec0ff */
[----:B------:R-:W-:Y:S01]  /*2ec0*/  @!P3 FADD.FTZ R237, -R237, -RZ ;  /* 0x800000ffededb221 */ /* 0x000fe20000010100 */
[----:B------:R-:W-:Y:S01]  /*2ed0*/  SHF.R.U32.HI R2, RZ, 0x18, R2 ;  /* 0x00000018ff027819 */ /* 0x000fe20000011602 */
[--C-:B------:R-:W-:Y:S01]  /*2ee0*/  FFMA.FTZ R30, R30, UR15, -R3.reuse ;  /* 0x0000000f1e1e7c23 */ /* 0x100fe20008010803 */
[----:B------:R-:W-:Y:S01]  /*2ef0*/  ISETP.LE.U32.AND P4, PT, R9, UR14, PT ;  /* 0x0000000e09007c0c */ /* 0x000fe2000bf83070 */
[----:B------:R-:W-:Y:S01]  /*2f00*/  FFMA.FTZ R27, R27, UR15, -R3 ;  /* 0x0000000f1b1b7c23 */ /* 0x000fe20008010803 */
[----:B------:R-:W-:Y:S01]  /*2f10*/  ISETP.GT.U32.AND P3, PT, R15, UR14, PT ;  /* 0x0000000e0f007c0c */ /* 0x000fe2000bf64070 */
[----:B------:R-:W-:Y:S01]  /*2f20*/  @!P5 FADD.FTZ R236, -R236, -RZ ;  /* 0x800000ffececd221 */ /* 0x000fe20000010100 */
[----:B------:R-:W-:Y:S01]  /*2f30*/  LOP3.LUT R7, R8, 0xffff, RZ, 0xc0, !PT ;  /* 0x0000ffff08077812 */ /* 0x000fe200078ec0ff */
[----:B------:R-:W-:Y:S01]  /*2f40*/  @!P1 FADD.FTZ R167, -R167, -RZ ;  /* 0x800000ffa7a79221 */ /* 0x000fe20000010100 */
[----:B------:R-:W-:Y:S01]  /*2f50*/  ISETP.LE.U32.AND P1, PT, R2, UR14, PT ;  /* 0x0000000e02007c0c */ /* 0x000fe2000bf23070 */
[----:B------:R-:W-:Y:S01]  /*2f60*/  @!P6 FADD.FTZ R221, -R221, -RZ ;  /* 0x800000ffdddde221 */ /* 0x000fe20000010100 */
[----:B------:R-:W-:Y:S01]  /*2f70*/  ISETP.GT.U32.AND P6, PT, R16, UR14, PT ;  /* 0x0000000e10007c0c */ /* 0x000fe2000bfc4070 */
[----:B------:R-:W3:Y:S01]  /*2f80*/  MUFU.EX2 R155, R34 ;  /* 0x00000022009b7308 */ /* 0x000ee20000000800 */
[----:B------:R-:W-:Y:S01]  /*2f90*/  LOP3.LUT R2, R148, UR18, R5, 0x96, !PT ;  /* 0x0000001294027c12 */ /* 0x000fe2000f8e9605 */
[----:B------:R-:W-:Y:S01]  /*2fa0*/  FFMA.FTZ R3, R31, UR15, -R3 ;  /* 0x0000000f1f037c23 */ /* 0x000fe20008010803 */
[----:B------:R-:W-:Y:S01]  /*2fb0*/  PRMT R5, R10, 0x7770, RZ ;  /* 0x000077700a057816 */ /* 0x000fe200000000ff */
[----:B------:R-:W-:Y:S01]  /*2fc0*/  @!P4 FADD.FTZ R239, -R239, -RZ ;  /* 0x800000ffefefc221 */ /* 0x000fe20000010100 */
[----:B------:R-:W-:Y:S01]  /*2fd0*/  ISETP.LE.U32.AND P4, PT, R144, UR14, PT ;  /* 0x0000000e90007c0c */ /* 0x000fe2000bf83070 */
[----:B------:R-:W-:Y:S01]  /*2fe0*/  @P3 FADD.FTZ R171, -R171, -RZ ;  /* 0x800000ffabab3221 */ /* 0x000fe20000010100 */
[----:B------:R-:W-:Y:S03]  /*2ff0*/  ISETP.GT.U32.AND P3, PT, R146, UR14, PT ;  /* 0x0000000e92007c0c */ /* 0x000fe6000bf64070 */
[----:B------:R-:W4:Y:S01]  /*3000*/  MUFU.EX2 R158, R25 ;  /* 0x00000019009e7308 */ /* 0x000f220000000800 */
[----:B------:R-:W-:Y:S01]  /*3010*/  SHF.R.U32.HI R6, RZ, 0x18, R8 ;  /* 0x00000018ff067819 */ /* 0x000fe20000011608 */
[----:B------:R-:W-:Y:S01]  /*3020*/  @!P1 FADD.FTZ R238, -R238, -RZ ;  /* 0x800000ffeeee9221 */ /* 0x000fe20000010100 */
[----:B------:R-:W-:Y:S01]  /*3030*/  ISETP.GT.U32.AND P1, PT, R141, UR14, PT ;  /* 0x0000000e8d007c0c */ /* 0x000fe2000bf24070 */
[----:B------:R-:W-:Y:S01]  /*3040*/  @P6 FADD.FTZ R233, -R233, -RZ ;  /* 0x800000ffe9e96221 */ /* 0x000fe20000010100 */
[----:B------:R-:W-:Y:S01]  /*3050*/  ISETP.LE.U32.AND P6, PT, R5, UR14, PT ;  /* 0x0000000e05007c0c */ /* 0x000fe2000bfc3070 */
[--C-:B------:R-:W-:Y:S01]  /*3060*/  FFMA.FTZ R28, R28, UR15, -R132.reuse ;  /* 0x0000000f1c1c7c23 */ /* 0x100fe20008010884 */
[----:B------:R-:W-:Y:S03]  /*3070*/  LOP3.LUT R5, R8, 0xff, RZ, 0xc0, !PT ;  /* 0x000000ff08057812 */ /* 0x000fe600078ec0ff */
[----:B------:R-:W-:Y:S01]  /*3080*/  MUFU.EX2 R161, R22 ;  /* 0x0000001600a17308 */ /* 0x000fe20000000800 */
[----:B------:R-:W-:Y:S01]  /*3090*/  ISETP.GT.U32.AND P5, PT, R135, UR14, PT ;  /* 0x0000000e87007c0c */ /* 0x000fe2000bfa4070 */
[----:B------:R-:W-:Y:S01]  /*30a0*/  @!P4 FADD.FTZ R168, -R168, -RZ ;  /* 0x800000ffa8a8c221 */ /* 0x000fe20000010100 */
[----:B------:R-:W-:Y:S01]  /*30b0*/  ISETP.LE.U32.AND P4, PT, R5, UR14, PT ;  /* 0x0000000e05007c0c */ /* 0x000fe2000bf83070 */
[----:B-1----:R-:W-:Y:S01]  /*30c0*/  @P3 FADD.FTZ R165, -R165, -RZ ;  /* 0x800000ffa5a53221 */ /* 0x002fe20000010100 */
[----:B------:R-:W-:Y:S01]  /*30d0*/  SHF.R.U32.HI R5, RZ, 0x8, R7 ;  /* 0x00000008ff057819 */ /* 0x000fe20000011607 */
[----:B------:R-:W-:Y:S01]  /*30e0*/  FFMA.FTZ R132, R29, UR15, -R132 ;  /* 0x0000000f1d847c23 */ /* 0x000fe20008010884 */
[----:B------:R-:W-:Y:S01]  /*30f0*/  PRMT R11, R10, 0x7772, RZ ;  /* 0x000077720a0b7816 */ /* 0x000fe200000000ff */
[----:B------:R-:W-:Y:S01]  /*3100*/  @P1 FADD.FTZ R166, -R166, -RZ ;  /* 0x800000ffa6a61221 */ /* 0x000fe20000010100 */
[----:B------:R-:W-:Y:S01]  /*3110*/  ISETP.LE.U32.AND P1, PT, R6, UR14, PT ;  /* 0x0000000e06007c0c */ /* 0x000fe2000bf23070 */
[----:B--2---:R-:W-:Y:S01]  /*3120*/  @!P6 FADD.FTZ R154, -R154, -RZ ;  /* 0x800000ff9a9ae221 */ /* 0x004fe20000010100 */
[----:B------:R-:W-:Y:S01]  /*3130*/  LOP3.LUT R6, R2, 0xff, RZ, 0xc0, !PT ;  /* 0x000000ff02067812 */ /* 0x000fe200078ec0ff */
[----:B------:R-:W-:Y:S01]  /*3140*/  MUFU.EX2 R151, R133 ;  /* 0x0000008500977308 */ /* 0x000fe20000000800 */
[----:B------:R-:W-:Y:S01]  /*3150*/  LOP3.LUT R5, R5, 0xffff, RZ, 0xc0, !PT ;  /* 0x0000ffff05057812 */ /* 0x000fe200078ec0ff */
[----:B------:R-:W-:Y:S01]  /*3160*/  @P5 FADD.FTZ R234, -R234, -RZ ;  /* 0x800000ffeaea5221 */ /* 0x000fe20000010100 */
[----:B------:R-:W-:Y:S01]  /*3170*/  ISETP.GT.U32.AND P5, PT, R145, UR14, PT ;  /* 0x0000000e91007c0c */ /* 0x000fe2000bfa4070 */
[----:B------:R-:W-:Y:S01]  /*3180*/  @!P4 FADD.FTZ R163, -R163, -RZ ;  /* 0x800000ffa3a3c221 */ /* 0x000fe20000010100 */
[----:B------:R-:W-:Y:S02]  /*3190*/  ISETP.LE.U32.AND P4, PT, R6, UR14, PT ;  /* 0x0000000e06007c0c */ /* 0x000fe4000bf83070 */
[----:B------:R-:W-:Y:S03]  /*31a0*/  ISETP.LE.U32.AND P3, PT, R5, UR14, PT ;  /* 0x0000000e05007c0c */ /* 0x000fe6000bf63070 */
[----:B------:R-:W-:Y:S01]  /*31b0*/  MUFU.EX2 R152, R134 ;  /* 0x0000008600987308 */ /* 0x000fe20000000800 */
[----:B------:R-:W-:Y:S01]  /*31c0*/  LOP3.LUT R5, R2, 0xffff, RZ, 0xc0, !PT ;  /* 0x0000ffff02057812 */ /* 0x000fe200078ec0ff */
[----:B------:R-:W-:Y:S01]  /*31d0*/  @!P1 FADD.FTZ R160, -R160, -RZ ;  /* 0x800000ffa0a09221 */ /* 0x000fe20000010100 */
[----:B------:R-:W-:Y:S02]  /*31e0*/  PRMT R6, R2, 0x7632, R6 ;  /* 0x0000763202067816 */ /* 0x000fe40000000006 */
[----:B------:R-:W-:Y:S02]  /*31f0*/  SHF.R.U32.HI R5, RZ, 0x8, R5 ;  /* 0x00000008ff057819 */ /* 0x000fe40000011605 */
[----:B------:R-:W-:Y:S01]  /*3200*/  PRMT R7, R4, 0x7772, RZ ;  /* 0x0000777204077816 */ /* 0x000fe200000000ff */
[----:B------:R-:W-:Y:S01]  /*3210*/  @P5 FADD.FTZ R164, -R164, -RZ ;  /* 0x800000ffa4a45221 */ /* 0x000fe20000010100 */
[----:B------:R-:W-:Y:S01]  /*3220*/  LOP3.LUT R5, R5, 0xffff, RZ, 0xc0, !PT ;  /* 0x0000ffff05057812 */ /* 0x000fe200078ec0ff */
[----:B------:R-:W-:Y:S01]  /*3230*/  @!P4 FADD.FTZ R159, -R159, -RZ ;  /* 0x800000ff9f9fc221 */ /* 0x000fe20000010100 */
[----:B------:R-:W-:Y:S01]  /*3240*/  ISETP.GT.U32.AND P4, PT, R11, UR14, PT ;  /* 0x0000000e0b007c0c */ /* 0x000fe2000bf84070 */
[----:B------:R-:W-:Y:S01]  /*3250*/  @!P3 FADD.FTZ R162, -R162, -RZ ;  /* 0x800000ffa2a2b221 */ /* 0x000fe20000010100 */
[----:B------:R-:W-:Y:S01]  /*3260*/  ISETP.LE.U32.AND P3, PT, R5, UR14, PT ;  /* 0x0000000e05007c0c */ /* 0x000fe2000bf63070 */
[----:B------:R-:W1:Y:S01]  /*3270*/  MUFU.EX2 R157, R26 ;  /* 0x0000001a009d7308 */ /* 0x000e620000000800 */
[----:B------:R-:W-:Y:S02]  /*3280*/  LOP3.LUT R5, R6, 0xff, RZ, 0xc0, !PT ;  /* 0x000000ff06057812 */ /* 0x000fe400078ec0ff */
[C---:B------:R-:W-:Y:S02]  /*3290*/  PRMT R6, R4.reuse, 0x7770, RZ ;  /* 0x0000777004067816 */ /* 0x040fe400000000ff */
[----:B------:R-:W-:Y:S02]  /*32a0*/  ISETP.LE.U32.AND P1, PT, R5, UR14, PT ;  /* 0x0000000e05007c0c */ /* 0x000fe4000bf23070 */
[C---:B------:R-:W-:Y:S03]  /*32b0*/  PRMT R5, R4.reuse, 0x7771, RZ ;  /* 0x0000777104057816 */ /* 0x040fe600000000ff */
[----:B------:R-:W2:Y:S01]  /*32c0*/  MUFU.EX2 R146, R3 ;  /* 0x0000000300927308 */ /* 0x000ea20000000800 */
[----:B------:R-:W-:Y:S01]  /*32d0*/  PRMT R4, R4, 0x7773, RZ ;  /* 0x0000777304047816 */ /* 0x000fe200000000ff */
[----:B---3--:R-:W-:Y:S01]  /*32e0*/  @P4 FADD.FTZ R155, -R155, -RZ ;  /* 0x800000ff9b9b4221 */ /* 0x008fe20000010100 */
[----:B------:R-:W-:Y:S01]  /*32f0*/  PRMT R8, R8, 0x7632, R8 ;  /* 0x0000763208087816 */ /* 0x000fe20000000008 */
[----:B----4-:R-:W-:Y:S01]  /*3300*/  @!P3 FADD.FTZ R158, -R158, -RZ ;  /* 0x800000ff9e9eb221 */ /* 0x010fe20000010100 */
[----:B------:R-:W-:Y:S02]  /*3310*/  ISETP.GT.U32.AND P6, PT, R5, UR14, PT ;  /* 0x0000000e05007c0c */ /* 0x000fe4000bfc4070 */
[----:B------:R-:W-:Y:S03]  /*3320*/  ISETP.GT.U32.AND P4, PT, R4, UR14, PT ;  /* 0x0000000e04007c0c */ /* 0x000fe6000bf84070 */
[----:B------:R-:W-:Y:S01]  /*3330*/  MUFU.EX2 R156, R27 ;  /* 0x0000001b009c7308 */ /* 0x000fe20000000800 */
[----:B------:R-:W-:Y:S01]  /*3340*/  SHF.R.U32.HI R5, RZ, 0x18, R2 ;  /* 0x00000018ff057819 */ /* 0x000fe20000011602 */
[----:B-1----:R-:W-:Y:S01]  /*3350*/  @!P1 FADD.FTZ R157, -R157, -RZ ;  /* 0x800000ff9d9d9221 */ /* 0x002fe20000010100 */
[----:B------:R-:W-:Y:S02]  /*3360*/  F2FP.RELU.BF16.F32.PACK_AB R4, R169, R170 ;  /* 0x000000aaa904723e */ /* 0x000fe400000018ff */
[----:B------:R-:W-:Y:S02]  /*3370*/  F2FP.RELU.BF16.F32.PACK_AB R2, R235, R167 ;  /* 0x000000a7eb02723e */ /* 0x000fe400000018ff */
[----:B------:R-:W-:Y:S01]  /*3380*/  LOP3.LUT R8, R8, 0xff, RZ, 0xc0, !PT ;  /* 0x000000ff08087812 */ /* 0x000fe200078ec0ff */
[----:B------:R1:W-:Y:S01]  /*3390*/  STS [R142+0x13000], R4 ;  /* 0x013000048e007388 */ /* 0x0003e20000000800 */
[----:B------:R-:W-:Y:S01]  /*33a0*/  PRMT R9, R10, 0x7771, RZ ;  /* 0x000077710a097816 */ /* 0x000fe200000000ff */
[----:B------:R-:W3:Y:S01]  /*33b0*/  MUFU.EX2 R153, R28 ;  /* 0x0000001c00997308 */ /* 0x000ee20000000800 */
[----:B------:R-:W-:Y:S01]  /*33c0*/  ISETP.LE.U32.AND P5, PT, R8, UR14, PT ;  /* 0x0000000e08007c0c */ /* 0x000fe2000bfa3070 */
[----:B------:R4:W-:Y:S01]  /*33d0*/  STS [R142+0x13400], R2 ;  /* 0x013400028e007388 */ /* 0x0009e20000000800 */
[----:B------:R-:W-:Y:S01]  /*33e0*/  PRMT R10, R10, 0x7773, RZ ;  /* 0x000077730a0a7816 */ /* 0x000fe200000000ff */
[----:B--2---:R-:W-:Y:S01]  /*33f0*/  @P4 FADD.FTZ R146, -R146, -RZ ;  /* 0x800000ff92924221 */ /* 0x004fe20000010100 */
[----:B------:R-:W-:Y:S02]  /*3400*/  ISETP.LE.U32.AND P1, PT, R6, UR14, PT ;  /* 0x0000000e06007c0c */ /* 0x000fe4000bf23070 */
[----:B------:R-:W-:Y:S03]  /*3410*/  ISETP.GT.U32.AND P3, PT, R10, UR14, PT ;  /* 0x0000000e0a007c0c */ /* 0x000fe6000bf64070 */
[----:B------:R-:W2:Y:S01]  /*3420*/  MUFU.EX2 R150, R132 ;  /* 0x0000008400967308 */ /* 0x000ea20000000800 */
[----:B------:R-:W-:Y:S02]  /*3430*/  F2FP.RELU.BF16.F32.PACK_AB R6, R238, R239 ;  /* 0x000000efee06723e */ /* 0x000fe400000018ff */
[----:B------:R-:W-:Y:S02]  /*3440*/  F2FP.RELU.BF16.F32.PACK_AB R8, R171, R221 ;  /* 0x000000ddab08723e */ /* 0x000fe400000018ff */
[----:B------:R-:W-:Y:S01]  /*3450*/  FSETP.GE.FTZ.AND P4, PT, R170, RZ, PT ;  /* 0x000000ffaa00720b */ /* 0x000fe20003f96000 */
[----:B------:R-:W-:Y:S01]  /*3460*/  @!P5 FADD.FTZ R161, -R161, -RZ ;  /* 0x800000ffa1a1d221 */ /* 0x000fe20000010100 */
[----:B------:R-:W-:Y:S03]  /*3470*/  ISETP.GT.U32.AND P5, PT, R9, UR14, PT ;  /* 0x0000000e09007c0c */ /* 0x000fe6000bfa4070 */
[----:B------:R-:W4:Y:S01]  /*3480*/  MUFU.EX2 R147, R30 ;  /* 0x0000001e00937308 */ /* 0x000f220000000800 */
[----:B---3--:R-:W-:Y:S01]  /*3490*/  @!P1 FADD.FTZ R153, -R153, -RZ ;  /* 0x800000ff99999221 */ /* 0x008fe20000010100 */
[----:B------:R-:W-:Y:S01]  /*34a0*/  @P3 FADD.FTZ R151, -R151, -RZ ;  /* 0x800000ff97973221 */ /* 0x000fe20000010100 */
[----:B------:R-:W-:Y:S01]  /*34b0*/  ISETP.LE.U32.AND P3, PT, R5, UR14, PT ;  /* 0x0000000e05007c0c */ /* 0x000fe2000bf63070 */
[----:B-1----:R-:W-:Y:S01]  /*34c0*/  IMAD.IADD R4, R242, 0x1, R142 ;  /* 0x00000001f2047824 */ /* 0x002fe200078e028e */
[----:B------:R-:W-:Y:S01]  /*34d0*/  F2FP.RELU.BF16.F32.PACK_AB R5, R166, R168 ;  /* 0x000000a8a605723e */ /* 0x000fe200000018ff */
[----:B--2---:R-:W-:Y:S01]  /*34e0*/  @P6 FADD.FTZ R150, -R150, -RZ ;  /* 0x800000ff96966221 */ /* 0x004fe20000010100 */
[----:B------:R-:W-:Y:S02]  /*34f0*/  FSETP.GE.FTZ.AND P6, PT, R168, RZ, PT ;  /* 0x000000ffa800720b */ /* 0x000fe40003fd6000 */
[----:B----4-:R-:W-:Y:S01]  /*3500*/  F2FP.RELU.BF16.F32.PACK_AB R2, R164, R165 ;  /* 0x000000a5a402723e */ /* 0x010fe200000018ff */
[----:B------:R-:W-:Y:S01]  /*3510*/  @P5 FADD.FTZ R152, -R152, -RZ ;  /* 0x800000ff98985221 */ /* 0x000fe20000010100 */
[----:B------:R-:W-:Y:S01]  /*3520*/  ISETP.GT.U32.AND P5, PT, R7, UR14, PT ;  /* 0x0000000e07007c0c */ /* 0x000fe2000bfa4070 */
[----:B------:R1:W-:Y:S01]  /*3530*/  STS [R4+0x13000], R5 ;  /* 0x0130000504007388 */ /* 0x0003e20000000800 */
[----:B------:R-:W-:Y:S02]  /*3540*/  F2FP.RELU.BF16.F32.PACK_AB R7, R236, R237 ;  /* 0x000000edec07723e */ /* 0x000fe400000018ff */
[----:B------:R-:W-:Y:S01]  /*3550*/  F2FP.RELU.BF16.F32.PACK_AB R3, R152, R154 ;  /* 0x0000009a9803723e */ /* 0x000fe200000018ff */
[----:B------:R2:W-:Y:S01]  /*3560*/  STS [R4+0x13400], R2 ;  /* 0x0134000204007388 */ /* 0x0005e20000000800 */
[----:B------:R-:W-:Y:S01]  /*3570*/  @!P3 FADD.FTZ R156, -R156, -RZ ;  /* 0x800000ff9c9cb221 */ /* 0x000fe20000010100 */
[----:B------:R-:W-:Y:S02]  /*3580*/  FSETP.GE.FTZ.AND P3, PT, R169, RZ, PT ;  /* 0x000000ffa900720b */ /* 0x000fe40003f76000 */
[----:B------:R3:W-:Y:S04]  /*3590*/  STS [R142+0x14000], R7 ;  /* 0x014000078e007388 */ /* 0x0007e80000000800 */
[----:B------:R4:W-:Y:S01]  /*35a0*/  STS [R142+0x14400], R6 ;  /* 0x014400068e007388 */ /* 0x0009e20000000800 */
[----:B------:R-:W-:Y:S01]  /*35b0*/  @P5 FADD.FTZ R147, -R147, -RZ ;  /* 0x800000ff93935221 */ /* 0x000fe20000010100 */
[----:B------:R-:W-:Y:S02]  /*35c0*/  FSETP.GE.FTZ.AND P5, PT, R166, RZ, PT ;  /* 0x000000ffa600720b */ /* 0x000fe40003fb6000 */
[----:B------:R-:W-:Y:S01]  /*35d0*/  STS [R4+0x14000], R8 ;  /* 0x0140000804007388 */ /* 0x000fe20000000800 */
[----:B-1----:R-:W-:Y:S01]  /*35e0*/  F2FP.RELU.BF16.F32.PACK_AB R5, R160, R161 ;  /* 0x000000a1a005723e */ /* 0x002fe200000018ff */
[----:B--2---:R-:W-:Y:S01]  /*35f0*/  IMAD.IADD R2, R242, 0x1, R143 ;  /* 0x00000001f2027824 */ /* 0x004fe200078e028f */
[----:B---3--:R-:W-:Y:S02]  /*3600*/  F2FP.RELU.BF16.F32.PACK_AB R7, R233, R234 ;  /* 0x000000eae907723e */ /* 0x008fe400000018ff */
[----:B----4-:R-:W-:Y:S03]  /*3610*/  F2FP.RELU.BF16.F32.PACK_AB R6, R162, R163 ;  /* 0x000000a3a206723e */ /* 0x010fe600000018ff */
[----:B------:R1:W-:Y:S04]  /*3620*/  STS [R4+0x14400], R7 ;  /* 0x0144000704007388 */ /* 0x0003e80000000800 */
        /* <DEDUP_REMOVED lines=9> */
[----:B------:R-:W-:Y:S04]  /*36c0*/  STS [R143+0x1400], R5 ;  /* 0x001400058f007388 */ /* 0x000fe80000000800 */
[----:B------:R-:W-:Y:S01]  /*36d0*/  STS [R2+0x1000], R4 ;  /* 0x0010000402007388 */ /* 0x000fe20000000800 */
[----:B-1----:R-:W-:Y:S05]  /*36e0*/  F2FP.RELU.BF16.F32.PACK_AB R3, R146, R147 ;  /* 0x000000939203723e */ /* 0x002fea00000018ff */
[----:B------:R1:W-:Y:S04]  /*36f0*/  STS [R2+0x1400], R3 ;  /* 0x0014000302007388 */ /* 0x0003e80000000800 */
[----:B------:R-:W2:Y:S08]  /*3700*/  LDSM.16.M88.4 R32, [R0+0x6000] ;  /* 0x006000000020783b */ /* 0x000eb00000000200 */
[----:B------:R-:W3:Y:S01]  /*3710*/  LDSM.16.M88.4 R28, [R0+0x6800] ;  /* 0x00680000001c783b */ /* 0x000ee20000000200 */
[----:B-1----:R-:W-:Y:S07]  /*3720*/  IMAD.IADD R2, R0, 0x1, R232 ;  /* 0x0000000100027824 */ /* 0x002fee00078e02e8 */
        /* <DEDUP_REMOVED lines=41> */
[--C-:B------:R-:W-:Y:S01]  /*39c0*/  LOP3.LUT R242, R0, 0x10, R227.reuse, 0xf8, !PT ;  /* 0x0000001000f27812 */ /* 0x100fe200078ef8e3 */
[-C--:B-1----:R-:W-:Y:S08]  /*39d0*/  HMMA.16816.F32.BF16 R4, R136, R204.reuse, R4 ;  /* 0x000000cc8804723c */ /* 0x082ff00000041804 */
[C---:B---3--:R-:W-:Y:S08]  /*39e0*/  HMMA.16816.F32.BF16 R8, R132.reuse, R204, R8 ;  /* 0x000000cc8408723c */ /* 0x048ff00000041808 */
        /* <DEDUP_REMOVED lines=9> */
[----:B------:R-:W-:Y:S03]  /*3a80*/  LDSM.16.M88.4 R136, [R2+0x8800] ;  /* 0x008800000288783b */ /* 0x000fe60000000200 */
[----:B------:R-:W-:Y:S02]  /*3a90*/  LEA.HI.X R145, R242, R133, RZ, 0x2, P1 ;  /* 0x00000085f2917211 */ /* 0x000fe400008f14ff */
[----:B------:R-:W-:Y:S03]  /*3aa0*/  FSETP.GE.FTZ.AND P1, PT, R167, RZ, PT ;  /* 0x000000ffa700720b */ /* 0x000fe60003f36000 */
[----:B------:R-:W2:Y:S04]  /*3ab0*/  LDG.E R141, desc[UR38][R144.64] ;  /* 0x00000026908d7981 */ /* 0x000ea8000c1e1900 */
[----:B------:R1:W3:Y:S08]  /*3ac0*/  LDSM.16.M88.4 R132, [R2+0x8000] ;  /* 0x008000000284783b */ /* 0x0002f00000000200 */
[----:B------:R-:W4:Y:S01]  /*3ad0*/  LDG.E R140, desc[UR38][R144.64+0x20] ;  /* 0x00002026908c7981 */ /* 0x000f22000c1e1900 */
        /* <DEDUP_REMOVED lines=13> */
[----:B------:R1:W5:Y:S01]  /*3bb0*/  LDG.E R5, desc[UR38][R144.64+0x80] ;  /* 0x0000802690057981 */ /* 0x000362000c1e1900 */
[C---:B------:R-:W-:Y:S01]  /*3bc0*/  FADD.FTZ R16, -R141.reuse, R16 ;  /* 0x000000108d107221 */ /* 0x040fe20000010100 */
[-C--:B------:R-:W-:Y:S01]  /*3bd0*/  FSEL R4, R4, R141.reuse, P4 ;  /* 0x0000008d04047208 */ /* 0x080fe20002000000 */
[----:B------:R-:W-:Y:S01]  /*3be0*/  FADD.FTZ R17, -R141, R17 ;  /* 0x000000118d117221 */ /* 0x000fe20000010100 */
[-C--:B------:R-:W-:Y:S01]  /*3bf0*/  FSEL R3, R3, R141.reuse, P3 ;  /* 0x0000008d03037208 */ /* 0x080fe20001800000 */
[----:B------:R-:W-:Y:S01]  /*3c00*/  FADD.FTZ R20, -R141, R20 ;  /* 0x000000148d147221 */ /* 0x000fe20000010100 */
[----:B------:R-:W-:Y:S01]  /*3c10*/  FSETP.GE.FTZ.AND P3, PT, R162, RZ, PT ;  /* 0x000000ffa200720b */ /* 0x000fe20003f76000 */
[----:B------:R-:W-:Y:S01]  /*3c20*/  FMUL.FTZ R170, R170, R4 ;  /* 0x00000004aaaa7220 */ /* 0x000fe20000410000 */
[----:B------:R-:W-:Y:S01]  /*3c30*/  FSETP.GE.FTZ.AND P4, PT, R163, RZ, PT ;  /* 0x000000ffa300720b */ /* 0x000fe20003f96000 */
[----:B------:R1:W5:Y:S01]  /*3c40*/  LDG.E R4, desc[UR38][R144.64+0xa0] ;  /* 0x0000a02690047981 */ /* 0x000362000c1e1900 */
[-C--:B------:R-:W-:Y:S01]  /*3c50*/  FSEL R21, R21, R141.reuse, P3 ;  /* 0x0000008d15157208 */ /* 0x080fe20001800000 */
[----:B----4-:R-:W-:Y:S01]  /*3c60*/  FADD.FTZ R0, -R140, R6 ;  /* 0x000000068c007221 */ /* 0x010fe20000010100 */
[----:B------:R-:W-:Y:S01]  /*3c70*/  FSEL R16, R16, R141, P6 ;  /* 0x0000008d10107208 */ /* 0x000fe20003000000 */
[----:B------:R-:W-:Y:S01]  /*3c80*/  FMUL.FTZ R6, R169, R3 ;  /* 0x00000003a9067220 */ /* 0x000fe20000410000 */
[----:B------:R-:W-:Y:S01]  /*3c90*/  LOP3.LUT R3, R149, 0x400, RZ, 0xc0, !PT ;  /* 0x0000040095037812 */ /* 0x000fe200078ec0ff */
[----:B------:R-:W-:Y:S01]  /*3ca0*/  FMUL.FTZ R21, R162, R21 ;  /* 0x00000015a2157220 */ /* 0x000fe20000410000 */
[----:B------:R-:W-:Y:S01]  /*3cb0*/  FSEL R0, R0, R140, P1 ;  /* 0x0000008c00007208 */ /* 0x000fe20000800000 */
[----:B------:R-:W-:Y:S01]  /*3cc0*/  FMUL.FTZ R168, R168, R16 ;  /* 0x00000010a8a87220 */ /* 0x000fe20000410000 */
[----:B------:R-:W-:Y:S01]  /*3cd0*/  FSETP.GE.FTZ.AND P1, PT, R152, RZ, PT ;  /* 0x000000ff9800720b */ /* 0x000fe20003f36000 */
[----:B------:R-:W-:Y:S01]  /*3ce0*/  FADD.FTZ R7, -R140, R7 ;  /* 0x000000078c077221 */ /* 0x000fe20000010100 */
[-C--:B------:R-:W-:Y:S01]  /*3cf0*/  FSEL R17, R17, R141.reuse, P5 ;  /* 0x0000008d11117208 */ /* 0x080fe20002800000 */
[----:B------:R-:W-:Y:S01]  /*3d00*/  FMUL.FTZ R169, R167, R0 ;  /* 0x00000000a7a97220 */ /* 0x000fe20000410000 */
[--C-:B------:R-:W-:Y:S01]  /*3d10*/  SHF.R.U32.HI R0, RZ, 0x4, R229.reuse ;  /* 0x00000004ff007819 */ /* 0x100fe200000116e5 */
[----:B------:R-:W-:Y:S01]  /*3d20*/  IMAD.SHL.U32 R167, R229, 0x8, RZ ;  /* 0x00000008e5a77824 */ /* 0x000fe200078e00ff */
[----:B------:R-:W-:Y:S01]  /*3d30*/  FSEL R20, R20, R141, P4 ;  /* 0x0000008d14147208 */ /* 0x000fe20002000000 */
[----:B------:R-:W-:Y:S01]  /*3d40*/  FMUL.FTZ R17, R166, R17 ;  /* 0x00000011a6117220 */ /* 0x000fe20000410000 */
[----:B------:R-:W-:Y:S02]  /*3d50*/  LOP3.LUT R0, R0, 0x8, RZ, 0xc0, !PT ;  /* 0x0000000800007812 */ /* 0x000fe400078ec0ff */
[----:B------:R-:W-:Y:S01]  /*3d60*/  LOP3.LUT R148, R167, 0x38, RZ, 0xc0, !PT ;  /* 0x00000038a7947812 */ /* 0x000fe200078ec0ff */
[----:B------:R-:W-:Y:S01]  /*3d70*/  FMUL.FTZ R163, R163, R20 ;  /* 0x00000014a3a37220 */ /* 0x000fe20000410000 */
[----:B------:R-:W-:Y:S02]  /*3d80*/  FSETP.GE.FTZ.AND P3, PT, R154, RZ, PT ;  /* 0x000000ff9a00720b */ /* 0x000fe40003f76000 */
[----:B------:R-:W-:Y:S02]  /*3d90*/  LOP3.LUT R2, R2, R148, RZ, 0x3c, !PT ;  /* 0x0000009402027212 */ /* 0x000fe400078e3cff */
[----:B------:R-:W-:Y:S02]  /*3da0*/  LOP3.LUT R0, R0, 0x10, R229, 0xf8, !PT ;  /* 0x0000001000007812 */ /* 0x000fe400078ef8e5 */
[----:B------:R-:W-:Y:S01]  /*3db0*/  F2FP.BF16.F32.PACK_AB R6, R6, R170 ;  /* 0x000000aa0606723e */ /* 0x000fe200000010ff */
[----:B------:R-:W-:Y:S01]  /*3dc0*/  IMAD R2, R2, 0x2, R3 ;  /* 0x0000000202027824 */ /* 0x000fe200078e0203 */
[----:B------:R-:W-:Y:S01]  /*3dd0*/  LOP3.LUT R0, R0, 0xc0, R228, 0xf8, !PT ;  /* 0x000000c000007812 */ /* 0x000fe200078ef8e4 */
[----:B------:R-:W-:Y:S01]  /*3de0*/  FADD.FTZ R3, -R141, R32 ;  /* 0x000000208d037221 */ /* 0x000fe20000010100 */
[----:B------:R-:W-:Y:S02]  /*3df0*/  F2FP.BF16.F32.PACK_AB R17, R17, R168 ;  /* 0x000000a81111723e */ /* 0x000fe400000010ff */
[----:B------:R-:W-:Y:S02]  /*3e00*/  LOP3.LUT R0, R0, R223, RZ, 0x3c, !PT ;  /* 0x000000df00007212 */ /* 0x000fe400078e3cff */
[----:B------:R-:W-:Y:S01]  /*3e10*/  FSEL R3, R3, R141, P3 ;  /* 0x0000008d03037208 */ /* 0x000fe20001800000 */
[----:B------:R-:W-:Y:S01]  /*3e20*/  @P1 FADD.FTZ R141, -R141, R33 ;  /* 0x000000218d8d1221 */ /* 0x000fe20000010100 */
[----:B------:R-:W-:Y:S02]  /*3e30*/  FSETP.GE.FTZ.AND P1, PT, R235, RZ, PT ;  /* 0x000000ffeb00720b */ /* 0x000fe40003f36000 */
[----:B------:R-:W-:Y:S01]  /*3e40*/  F2FP.BF16.F32.PACK_AB R21, R21, R163 ;  /* 0x000000a31515723e */ /* 0x000fe200000010ff */
[----:B------:R-:W-:Y:S01]  /*3e50*/  FMUL.FTZ R154, R154, R3 ;  /* 0x000000039a9a7220 */ /* 0x000fe20000410000 */
[----:B------:R-:W-:Y:S01]  /*3e60*/  FSEL R16, R7, R140, P1 ;  /* 0x0000008c07107208 */ /* 0x000fe20000800000 */
[----:B------:R-:W-:Y:S01]  /*3e70*/  FMUL.FTZ R20, R152, R141 ;  /* 0x0000008d98147220 */ /* 0x000fe20000410000 */
[----:B-1----:R-:W-:Y:S07]  /*3e80*/  BRA.U !UP0, `(.L_x_667) ;  /* 0x00000001084c7547 */ /* 0x002fee000b800000 */
        /* <DEDUP_REMOVED lines=19> */
.L_x_667:
[----:B------:R2:W-:Y:S01]  /*3fc0*/  STS [R142+0xf000], R6 ;  /* 0x00f000068e007388 */ /* 0x0005e20000000800 */
[C---:B------:R-:W-:Y:S01]  /*3fd0*/  FADD.FTZ R3, -R140.reuse, R18 ;  /* 0x000000128c037221 */ /* 0x040fe20000010100 */
[----:B------:R-:W-:Y:S01]  /*3fe0*/  FSETP.GE.FTZ.AND P1, PT, R165, RZ, PT ;  /* 0x000000ffa500720b */ /* 0x000fe20003f36000 */
[C---:B------:R-:W-:Y:S01]  /*3ff0*/  FADD.FTZ R22, -R140.reuse, R22 ;  /* 0x000000168c167221 */ /* 0x040fe20000010100 */
[----:B------:R-:W-:Y:S01]  /*4000*/  FSETP.GE.FTZ.AND P4, PT, R161, RZ, PT ;  /* 0x000000ffa100720b */ /* 0x000fe20003f96000 */
[----:B------:R-:W-:Y:S01]  /*4010*/  FMUL.FTZ R32, R235, R16 ;  /* 0x00000010eb207220 */ /* 0x000fe20000410000 */
[-C--:B------:R-:W-:Y:S01]  /*4020*/  FSEL R3, R3, R140.reuse, P1 ;  /* 0x0000008c03037208 */ /* 0x080fe20000800000 */
[C---:B------:R-:W-:Y:S01]  /*4030*/  FADD.FTZ R16, -R140.reuse, R23 ;  /* 0x000000178c107221 */ /* 0x040fe20000010100 */
[----:B------:R-:W-:Y:S01]  /*4040*/  FADD.FTZ R7, -R140, R19 ;  /* 0x000000138c077221 */ /* 0x000fe20000010100 */
[----:B------:R-:W-:Y:S01]  /*4050*/  FSETP.GE.FTZ.AND P3, PT, R160, RZ, PT ;  /* 0x000000ffa000720b */ /* 0x000fe20003f76000 */
[----:B------:R-:W-:Y:S02]  /*4060*/  IMAD.MOV.U32 R33, RZ, RZ, 0x10 ;  /* 0x00000010ff217424 */ /* 0x000fe400078e00ff */
[----:B------:R-:W-:Y:S01]  /*4070*/  FMUL.FTZ R165, R165, R3 ;  /* 0x00000003a5a57220 */ /* 0x000fe20000410000 */
[-C--:B------:R-:W-:Y:S01]  /*4080*/  FSEL R3, R22, R140.reuse, P4 ;  /* 0x0000008c16037208 */ /* 0x080fe20002000000 */
[C---:B-----5:R-:W-:Y:S01]  /*4090*/  FADD.FTZ R18, -R5.reuse, R8 ;  /* 0x0000000805127221 */ /* 0x060fe20000010100 */
[----:B------:R-:W-:Y:S01]  /*40a0*/  FSETP.GE.FTZ.AND P5, PT, R164, RZ, PT ;  /* 0x000000ffa400720b */ /* 0x000fe20003fb6000 */
[----:B------:R-:W-:Y:S01]  /*40b0*/  FADD.FTZ R8, -R5, R9 ;  /* 0x0000000905087221 */ /* 0x000fe20000010100 */
[-C--:B------:R-:W-:Y:S01]  /*40c0*/  FSEL R16, R16, R140.reuse, P3 ;  /* 0x0000008c10107208 */ /* 0x080fe20001800000 */
[----:B------:R-:W-:Y:S01]  /*40d0*/  FMUL.FTZ R161, R161, R3 ;  /* 0x00000003a1a17220 */ /* 0x000fe20000410000 */
[----:B------:R-:W-:Y:S01]  /*40e0*/  F2FP.BF16.F32.PACK_AB R3, R32, R169 ;  /* 0x000000a92003723e */ /* 0x000fe200000010ff */
[----:B------:R-:W-:Y:S01]  /*40f0*/  FADD.FTZ R13, -R5, R13 ;  /* 0x0000000d050d7221 */ /* 0x000fe20000010100 */
[-C--:B------:R-:W-:Y:S01]  /*4100*/  FSEL R7, R7, R140.reuse, P5 ;  /* 0x0000008c07077208 */ /* 0x080fe20002800000 */
[----:B------:R-:W-:Y:S01]  /*4110*/  FADD.FTZ R25, -R5, R25 ;  /* 0x0000001905197221 */ /* 0x000fe20000010100 */
[----:B------:R-:W-:Y:S01]  /*4120*/  FSETP.GE.FTZ.AND P3, PT, R155, RZ, PT ;  /* 0x000000ff9b00720b */ /* 0x000fe20003f76000 */
[----:B------:R3:W-:Y:S01]  /*4130*/  STS [R142+0xf400], R3 ;  /* 0x00f400038e007388 */ /* 0x0007e20000000800 */
[----:B------:R-:W-:Y:S01]  /*4140*/  SEL R33, R33, 0xfffffff0, !P0 ;  /* 0xfffffff021217807 */ /* 0x000fe20004000000 */
[----:B--2---:R-:W-:Y:S01]  /*4150*/  FADD.FTZ R6, -R140, R34 ;  /* 0x000000228c067221 */ /* 0x004fe20000010100 */
[----:B------:R-:W-:Y:S01]  /*4160*/  FMUL.FTZ R7, R164, R7 ;  /* 0x00000007a4077220 */ /* 0x000fe20000410000 */
[----:B------:R-:W-:Y:S01]  /*4170*/  FSETP.GE.FTZ.AND P1, PT, R151, RZ, PT ;  /* 0x000000ff9700720b */ /* 0x000fe20003f36000 */
[----:B------:R-:W-:Y:S01]  /*4180*/  FADD.FTZ R24, -R5, R24 ;  /* 0x0000001805187221 */ /* 0x000fe20000010100 */
[----:B------:R-:W-:Y:S01]  /*4190*/  FSETP.GE.FTZ.AND P4, PT, R237, RZ, PT ;  /* 0x000000ffed00720b */ /* 0x000fe20003f96000 */
[----:B------:R-:W-:Y:S01]  /*41a0*/  FADD.FTZ R28, -R5, R28 ;  /* 0x0000001c051c7221 */ /* 0x000fe20000010100 */
[----:B------:R-:W-:Y:S01]  /*41b0*/  FSEL R6, R6, R140, P3 ;  /* 0x0000008c06067208 */ /* 0x000fe20001800000 */
[C---:B------:R-:W-:Y:S01]  /*41c0*/  FADD.FTZ R10, -R4.reuse, R10 ;  /* 0x0000000a040a7221 */ /* 0x040fe20000010100 */
[----:B------:R-:W-:Y:S01]  /*41d0*/  F2FP.BF16.F32.PACK_AB R7, R7, R165 ;  /* 0x000000a50707723e */ /* 0x000fe200000010ff */
[----:B------:R-:W-:Y:S01]  /*41e0*/  FADD.FTZ R11, -R4, R11 ;  /* 0x0000000b040b7221 */ /* 0x000fe20000010100 */
[----:B------:R-:W-:Y:S01]  /*41f0*/  FSETP.GE.FTZ.AND P3, PT, R236, RZ, PT ;  /* 0x000000ffec00720b */ /* 0x000fe20003f76000 */
[----:B------:R-:W-:Y:S01]  /*4200*/  FMUL.FTZ R155, R155, R6 ;  /* 0x000000069b9b7220 */ /* 0x000fe20000410000 */
[----:B------:R-:W-:Y:S01]  /*4210*/  IMAD.IADD R6, R33, 0x1, R142 ;  /* 0x0000000121067824 */ /* 0x000fe200078e028e */
[-C--:B------:R-:W-:Y:S01]  /*4220*/  FSEL R9, R18, R5.reuse, P4 ;  /* 0x0000000512097208 */ /* 0x080fe20002000000 */
[----:B------:R-:W-:Y:S01]  /*4230*/  FADD.FTZ R14, -R4, R14 ;  /* 0x0000000e040e7221 */ /* 0x000fe20000010100 */
[----:B------:R-:W-:Y:S01]  /*4240*/  @P1 FADD.FTZ R140, -R140, R35 ;  /* 0x000000238c8c1221 */ /* 0x000fe20000010100 */
[----:B------:R-:W-:Y:S01]  /*4250*/  FSETP.GE.FTZ.AND P1, PT, R221, RZ, PT ;  /* 0x000000ffdd00720b */ /* 0x000fe20003f36000 */
[----:B------:R2:W-:Y:S01]  /*4260*/  STS [R6+0xf000], R17 ;  /* 0x00f0001106007388 */ /* 0x0005e20000000800 */
[-C--:B------:R-:W-:Y:S01]  /*4270*/  FSEL R8, R8, R5.reuse, P3 ;  /* 0x0000000508087208 */ /* 0x080fe20001800000 */
[----:B------:R-:W-:Y:S01]  /*4280*/  FADD.FTZ R26, -R4, R26 ;  /* 0x0000001a041a7221 */ /* 0x000fe20000010100 */
[----:B------:R-:W-:Y:S01]  /*4290*/  FSETP.GE.FTZ.AND P3, PT, R171, RZ, PT ;  /* 0x000000ffab00720b */ /* 0x000fe20003f76000 */
[----:B------:R4:W-:Y:S01]  /*42a0*/  STS [R6+0xf400], R7 ;  /* 0x00f4000706007388 */ /* 0x0009e20000000800 */
[----:B------:R-:W-:Y:S01]  /*42b0*/  FSETP.GE.FTZ.AND P4, PT, R158, RZ, PT ;  /* 0x000000ff9e00720b */ /* 0x000fe20003f96000 */
[----:B---3--:R-:W-:Y:S01]  /*42c0*/  FADD.FTZ R3, -R5, R12 ;  /* 0x0000000c05037221 */ /* 0x008fe20000010100 */
[-C--:B------:R-:W-:Y:S01]  /*42d0*/  FSEL R13, R13, R5.reuse, P3 ;  /* 0x000000050d0d7208 */ /* 0x080fe20001800000 */
[----:B------:R-:W-:Y:S01]  /*42e0*/  FMUL.FTZ R16, R160, R16 ;  /* 0x00000010a0107220 */ /* 0x000fe20000410000 */
[----:B------:R-:W-:Y:S01]  /*42f0*/  FSETP.GE.FTZ.AND P5, PT, R159, RZ, PT ;  /* 0x000000ff9f00720b */ /* 0x000fe20003fb6000 */
[----:B------:R-:W-:Y:S01]  /*4300*/  FMUL.FTZ R140, R151, R140 ;  /* 0x0000008c978c7220 */ /* 0x000fe20000410000 */
[----:B------:R-:W-:Y:S02]  /*4310*/  FSEL R3, R3, R5, P1 ;  /* 0x0000000503037208 */ /* 0x000fe40000800000 */
[----:B------:R-:W-:Y:S02]  /*4320*/  FSETP.GE.FTZ.AND P1, PT, R150, RZ, PT ;  /* 0x000000ff9600720b */ /* 0x000fe40003f36000 */
[----:B------:R-:W-:Y:S01]  /*4330*/  FSETP.GE.FTZ.AND P3, PT, R153, RZ, PT ;  /* 0x000000ff9900720b */ /* 0x000fe20003f76000 */
[----:B------:R-:W-:Y:S01]  /*4340*/  FMUL.FTZ R3, R221, R3 ;  /* 0x00000003dd037220 */ /* 0x000fe20000410000 */
[-C--:B------:R-:W-:Y:S01]  /*4350*/  FSEL R24, R24, R5.reuse, P5 ;  /* 0x0000000518187208 */ /* 0x080fe20002800000 */
[----:B------:R-:W-:Y:S01]  /*4360*/  IMAD R221, R249, UR7, RZ ;  /* 0x00000007f9dd7c24 */ /* 0x000fe2000f8e02ff */
[----:B------:R-:W-:Y:S02]  /*4370*/  FSEL R28, R28, R5, P3 ;  /* 0x000000051c1c7208 */ /* 0x000fe40001800000 */
[----:B------:R-:W-:Y:S01]  /*4380*/  FSETP.GE.FTZ.AND P3, PT, R239, RZ, PT ;  /* 0x000000ffef00720b */ /* 0x000fe20003f76000 */
[----:B------:R-:W-:Y:S01]  /*4390*/  FMUL.FTZ R24, R159, R24 ;  /* 0x000000189f187220 */ /* 0x000fe20000410000 */
[----:B------:R-:W-:Y:S01]  /*43a0*/  FSETP.GE.FTZ.AND P6, PT, R233, RZ, PT ;  /* 0x000000ffe900720b */ /* 0x000fe20003fd6000 */
[----:B------:R-:W-:Y:S01]  /*43b0*/  FMUL.FTZ R28, R153, R28 ;  /* 0x0000001c991c7220 */ /* 0x000fe20000410000 */
[----:B--2---:R-:W-:Y:S01]  /*43c0*/  FMUL.FTZ R17, R237, R9 ;  /* 0x00000009ed117220 */ /* 0x004fe20000410000 */
[----:B------:R-:W-:Y:S01]  /*43d0*/  FSEL R9, R25, R5, P4 ;  /* 0x0000000519097208 */ /* 0x000fe20002000000 */
[----:B------:R-:W-:Y:S01]  /*43e0*/  @P1 FADD.FTZ R5, -R5, R29 ;  /* 0x0000001d05051221 */ /* 0x000fe20000010100 */
[----:B------:R-:W-:Y:S01]  /*43f0*/  FSETP.GE.FTZ.AND P1, PT, R238, RZ, PT ;  /* 0x000000ffee00720b */ /* 0x000fe20003f36000 */
[----:B----4-:R-:W-:Y:S01]  /*4400*/  FMUL.FTZ R7, R236, R8 ;  /* 0x00000008ec077220 */ /* 0x010fe20000410000 */
[----:B------:R-:W-:Y:S01]  /*4410*/  FMUL.FTZ R8, R171, R13 ;  /* 0x0000000dab087220 */ /* 0x000fe20000410000 */
[----:B------:R-:W-:Y:S01]  /*4420*/  FADD.FTZ R13, -R4, R15 ;  /* 0x0000000f040d7221 */ /* 0x000fe20000010100 */
[-C--:B------:R-:W-:Y:S01]  /*4430*/  FSEL R11, R11, R4.reuse, P1 ;  /* 0x000000040b0b7208 */ /* 0x080fe20000800000 */
[----:B------:R-:W-:Y:S01]  /*4440*/  FMUL.FTZ R5, R150, R5 ;  /* 0x0000000596057220 */ /* 0x000fe20000410000 */
[----:B------:R-:W-:Y:S01]  /*4450*/  F2FP.BF16.F32.PACK_AB R7, R7, R17 ;  /* 0x000000110707723e */ /* 0x000fe200000010ff */
[----:B------:R-:W-:Y:S01]  /*4460*/  FMUL.FTZ R9, R158, R9 ;  /* 0x000000099e097220 */ /* 0x000fe20000410000 */
[----:B------:R-:W-:Y:S01]  /*4470*/  F2FP.BF16.F32.PACK_AB R8, R8, R3 ;  /* 0x000000030808723e */ /* 0x000fe200000010ff */
[----:B------:R-:W-:Y:S01]  /*4480*/  FMUL.FTZ R15, R238, R11 ;  /* 0x0000000bee0f7220 */ /* 0x000fe20000410000 */
[-C--:B------:R-:W-:Y:S01]  /*4490*/  FSEL R3, R10, R4.reuse, P3 ;  /* 0x000000040a037208 */ /* 0x080fe20001800000 */
[----:B------:R2:W-:Y:S01]  /*44a0*/  STS [R142+0x10000], R7 ;  /* 0x010000078e007388 */ /* 0x0005e20000000800 */
[----:B------:R-:W-:Y:S02]  /*44b0*/  FSETP.GE.FTZ.AND P3, PT, R234, RZ, PT ;  /* 0x000000ffea00720b */ /* 0x000fe40003f76000 */
[----:B------:R-:W-:Y:S01]  /*44c0*/  FSETP.GE.FTZ.AND P1, PT, R146, RZ, PT ;  /* 0x000000ff9200720b */ /* 0x000fe20003f36000 */
[----:B------:R-:W-:Y:S01]  /*44d0*/  FMUL.FTZ R17, R239, R3 ;  /* 0x00000003ef117220 */ /* 0x000fe20000410000 */
[----:B------:R-:W-:Y:S01]  /*44e0*/  FADD.FTZ R3, -R4, R30 ;  /* 0x0000001e04037221 */ /* 0x000fe20000010100 */
[----:B------:R-:W-:Y:S02]  /*44f0*/  FSEL R11, R14, R4, P3 ;  /* 0x000000040e0b7208 */ /* 0x000fe40001800000 */
[----:B------:R-:W-:Y:S02]  /*4500*/  FSETP.GE.FTZ.AND P3, PT, R147, RZ, PT ;  /* 0x000000ff9300720b */ /* 0x000fe40003f76000 */
[----:B------:R-:W-:Y:S01]  /*4510*/  F2FP.BF16.F32.PACK_AB R10, R5, R28 ;  /* 0x0000001c050a723e */ /* 0x000fe200000010ff */
[----:B------:R-:W-:Y:S01]  /*4520*/  FADD.FTZ R5, -R4, R27 ;  /* 0x0000001b04057221 */ /* 0x000fe20000010100 */
[-C--:B------:R-:W-:Y:S01]  /*4530*/  FSEL R3, R3, R4.reuse, P3 ;  /* 0x0000000403037208 */ /* 0x080fe20001800000 */
[----:B------:R-:W-:Y:S01]  /*4540*/  FMUL.FTZ R14, R234, R11 ;  /* 0x0000000bea0e7220 */ /* 0x000fe20000410000 */
[----:B------:R-:W-:Y:S02]  /*4550*/  FSETP.GE.FTZ.AND P5, PT, R157, RZ, PT ;  /* 0x000000ff9d00720b */ /* 0x000fe40003fb6000 */
[-C--:B------:R-:W-:Y:S01]  /*4560*/  FSEL R13, R13, R4.reuse, P6 ;  /* 0x000000040d0d7208 */ /* 0x080fe20003000000 */
[----:B------:R-:W-:Y:S01]  /*4570*/  FMUL.FTZ R147, R147, R3 ;  /* 0x0000000393937220 */ /* 0x000fe20000410000 */
[----:B------:R-:W-:Y:S02]  /*4580*/  F2FP.BF16.F32.PACK_AB R3, R15, R17 ;  /* 0x000000110f03723e */ /* 0x000fe400000010ff */
[----:B------:R-:W-:Y:S01]  /*4590*/  FSETP.GE.FTZ.AND P4, PT, R156, RZ, PT ;  /* 0x000000ff9c00720b */ /* 0x000fe20003f96000 */
[----:B------:R-:W-:Y:S01]  /*45a0*/  FMUL.FTZ R13, R233, R13 ;  /* 0x0000000de90d7220 */ /* 0x000fe20000410000 */
[-C--:B------:R-:W-:Y:S01]  /*45b0*/  FSEL R11, R26, R4.reuse, P5 ;  /* 0x000000041a0b7208 */ /* 0x080fe20002800000 */
[----:B------:R3:W-:Y:S01]  /*45c0*/  STS [R142+0x10400], R3 ;  /* 0x010400038e007388 */ /* 0x0007e20000000800 */
[----:B------:R-:W-:Y:S01]  /*45d0*/  FSEL R5, R5, R4, P4 ;  /* 0x0000000405057208 */ /* 0x000fe20002000000 */
[----:B------:R-:W-:Y:S01]  /*45e0*/  @P1 FADD.FTZ R4, -R4, R31 ;  /* 0x0000001f04041221 */ /* 0x000fe20000010100 */
[----:B------:R-:W-:Y:S01]  /*45f0*/  F2FP.BF16.F32.PACK_AB R16, R16, R161 ;  /* 0x000000a11010723e */ /* 0x000fe200000010ff */
[----:B------:R-:W-:Y:S01]  /*4600*/  STS [R6+0x10000], R8 ;  /* 0x0100000806007388 */ /* 0x000fe20000000800 */
[----:B------:R-:W-:Y:S01]  /*4610*/  FMUL.FTZ R11, R157, R11 ;  /* 0x0000000b9d0b7220 */ /* 0x000fe20000410000 */
[----:B------:R-:W-:Y:S01]  /*4620*/  FMUL.FTZ R146, R146, R4 ;  /* 0x0000000492927220 */ /* 0x000fe20000410000 */
[----:B------:R-:W-:Y:S01]  /*4630*/  F2FP.BF16.F32.PACK_AB R4, R13, R14 ;  /* 0x0000000e0d04723e */ /* 0x000fe200000010ff */
[----:B------:R-:W-:Y:S01]  /*4640*/  FMUL.FTZ R5, R156, R5 ;  /* 0x000000059c057220 */ /* 0x000fe20000410000 */
[----:B------:R-:W-:Y:S02]  /*4650*/  F2FP.BF16.F32.PACK_AB R20, R20, R154 ;  /* 0x0000009a1414723e */ /* 0x000fe400000010ff */
[----:B------:R-:W-:Y:S01]  /*4660*/  F2FP.BF16.F32.PACK_AB R12, R140, R155 ;  /* 0x0000009b8c0c723e */ /* 0x000fe200000010ff */
[----:B------:R-:W-:Y:S01]  /*4670*/  STS [R6+0x10400], R4 ;  /* 0x0104000406007388 */ /* 0x000fe20000000800 */
[----:B------:R-:W-:Y:S02]  /*4680*/  F2FP.BF16.F32.PACK_AB R9, R9, R24 ;  /* 0x000000180909723e */ /* 0x000fe400000010ff */
[----:B------:R-:W-:Y:S01]  /*4690*/  F2FP.BF16.F32.PACK_AB R5, R5, R11 ;  /* 0x0000000b0505723e */ /* 0x000fe200000010ff */
[----:B------:R-:W-:Y:S01]  /*46a0*/  STS [R143+-0x4000], R21 ;  /* 0xffc000158f007388 */ /* 0x000fe20000000800 */
[----:B--2---:R-:W-:Y:S02]  /*46b0*/  F2FP.BF16.F32.PACK_AB R7, R146, R147 ;  /* 0x000000939207723e */ /* 0x004fe400000010ff */
[----:B------:R-:W-:Y:S01]  /*46c0*/  LOP3.LUT R0, R0, 0x120, R228, 0xf8, !PT ;  /* 0x0000012000007812 */ /* 0x000fe200078ef8e4 */
[----:B------:R-:W-:Y:S03]  /*46d0*/  STS [R143+-0x3c00], R16 ;  /* 0xffc400108f007388 */ /* 0x000fe60000000800 */
[----:B------:R-:W-:Y:S01]  /*46e0*/  LEA R0, R0, UR4, 0x1 ;  /* 0x0000000400007c11 */ /* 0x000fe2000f8e08ff */
[----:B---3--:R-:W-:Y:S05]  /*46f0*/  IMAD.IADD R3, R33, 0x1, R143 ;  /* 0x0000000121037824 */ /* 0x008fea00078e028f */
        /* <DEDUP_REMOVED lines=68> */
[----:B------:R-:W-:Y:S02]  /*4b40*/  VIADD R3, R2, UR4 ;  /* 0x0000000402037c36 */ /* 0x000fe40008000000 */
[C---:B------:R-:W-:Y:S04]  /*4b50*/  HMMA.16816.F32.BF16 R40, R140.reuse, R136, R40 ;  /* 0x000000888c28723c */ /* 0x040fe80000041828 */
[----:B------:R-:W-:Y:S02]  /*4b60*/  IMAD.MOV.U32 R240, RZ, RZ, R5 ;  /* 0x000000fffff07224 */ /* 0x000fe400078e0005 */
[----:B------:R-:W-:Y:S02]  /*4b70*/  IMAD.MOV.U32 R241, RZ, RZ, R4 ;  /* 0x000000fffff17224 */ /* 0x000fe400078e0004 */
        /* <DEDUP_REMOVED lines=30> */
.L_x_668:
[----:B------:R-:W-:Y:S01]  /*4d60*/  LOP3.LUT R4, R149, 0x200, RZ, 0xc0, !PT ;  /* 0x0000020095047812 */ /* 0x000fe200078ec0ff */
[----:B------:R-:W-:Y:S01]  /*4d70*/  LDSM.16.MT88.4 R8, [R0+0x9000] ;  /* 0x009000000008783b */ /* 0x000fe20000004200 */
[----:B-1----:R-:W-:Y:S01]  /*4d80*/  LOP3.LUT R2, R148, 0x1c0, R149, 0xf8, !PT ;  /* 0x000001c094027812 */ /* 0x002fe200078ef895 */
[----:B------:R-:W-:Y:S01]  /*4d90*/  IMAD.U32 R170, RZ, RZ, UR6 ;  /* 0x00000006ffaa7e24 */ /* 0x000fe2000f8e00ff */
[----:B------:R-:W-:Y:S01]  /*4da0*/  LOP3.LUT R4, R4, 0xc00, R228, 0xf8, !PT ;  /* 0x00000c0004047812 */ /* 0x000fe200078ef8e4 */
[----:B------:R-:W-:Y:S01]  /*4db0*/  LDSM.16.MT88.4 R16, [R0+0xb000] ;  /* 0x00b000000010783b */ /* 0x000fe20000004200 */
[----:B------:R-:W-:Y:S01]  /*4dc0*/  LOP3.LUT R2, R2, 0x8, R227, 0x78, !PT ;  /* 0x0000000802027812 */ /* 0x000fe200078e78e3 */
[----:B------:R-:W-:Y:S01]  /*4dd0*/  IMAD.MOV.U32 R238, RZ, RZ, 0x4 ;  /* 0x00000004ffee7424 */ /* 0x000fe200078e00ff */
[----:B------:R-:W-:Y:S01]  /*4de0*/  PLOP3.LUT P3, PT, PT, PT, UP0, 0x80, 0x8 ;  /* 0x000000000008781c */ /* 0x000fe20003f6f008 */
[----:B------:R-:W-:Y:S01]  /*4df0*/  LDSM.16.MT88.4 R28, [R0+0xd000] ;  /* 0x00d00000001c783b */ /* 0x000fe20000004200 */
[----:B------:R-:W-:Y:S01]  /*4e00*/  LOP3.LUT R2, R4, R2, RZ, 0xfc, !PT ;  /* 0x0000000204027212 */ /* 0x000fe200078efcff */
[----:B------:R-:W-:Y:S01]  /*4e10*/  ULOP3.LUT UR45, UR47, 0x1, URZ, 0xc0, !UPT ;  /* 0x000000012f2d7892 */ /* 0x000fe2000f8ec0ff */
[----:B------:R-:W-:Y:S01]  /*4e20*/  LEA R170, P1, R170, R240, 0x2 ;  /* 0x000000f0aaaa7211 */ /* 0x000fe200078210ff */
[----:B------:R-:W-:Y:S01]  /*4e30*/  LDSM.16.MT88.4 R132, [R0+0x9400] ;  /* 0x009400000084783b */ /* 0x000fe20000004200 */
[----:B------:R-:W-:Y:S01]  /*4e40*/  LEA R2, R2, UR4, 0x1 ;  /* 0x0000000402027c11 */ /* 0x000fe2000f8e08ff */
[----:B------:R-:W-:Y:S01]  /*4e50*/  UISETP.NE.U32.AND UP1, UPT, UR45, 0x1, UPT ;  /* 0x000000012d00788c */ /* 0x000fe2000bf25070 */
[----:B------:R-:W-:Y:S01]  /*4e60*/  VIADD R248, R248, 0xfffffffc ;  /* 0xfffffffcf8f87836 */ /* 0x000fe20000000000 */
[----:B------:R-:W-:Y:S01]  /*4e70*/  LDSM.16.MT88.4 R136, [R0+0xb400] ;  /* 0x00b400000088783b */ /* 0x000fe20000004200 */
[----:B------:R-:W-:Y:S01]  /*4e80*/  @UP0 UIADD3 UR48, UP2, UPT, UR12, -0x100, URZ ;  /* 0xffffff000c300890 */ /* 0x000fe2000ff5e0ff */
[C---:B------:R-:W-:Y:S01]  /*4e90*/  IMAD.IADD R165, R2.reuse, 0x1, R226 ;  /* 0x0000000102a57824 */ /* 0x040fe200078e02e2 */
[----:B------:R-:W-:Y:S01]  /*4ea0*/  UIADD3 UR49, UPT, UPT, UR47, -0x1, URZ ;  /* 0xffffffff2f317890 */ /* 0x000fe2000fffe0ff */
[----:B------:R-:W1:Y:S01]  /*4eb0*/  LDSM.16.M88.4 R24, [R2+0xf000] ;  /* 0x00f000000218783b */ /* 0x000e620000000200 */
[C---:B------:R-:W-:Y:S01]  /*4ec0*/  VIADD R144, R2.reuse, 0xf000 ;  /* 0x0000f00002907836 */ /* 0x040fe20000000000 */
[----:B------:R-:W-:Y:S01]  /*4ed0*/  @UP0 UIADD3.X UR45, UPT, UPT, UR13, -0x1, URZ, UP2, !UPT ;  /* 0xffffffff0d2d0890 */ /* 0x000fe200097fe4ff */
[----:B------:R-:W-:Y:S01]  /*4ee0*/  VIADD R164, R2, 0xf040 ;  /* 0x0000f04002a47836 */ /* 0x000fe20000000000 */
[----:B------:R-:W2:Y:S01]  /*4ef0*/  LDL R233, [R1+0xc] ;  /* 0x00000c0001e97983 */ /* 0x000ea20000100800 */
[----:B------:R-:W-:Y:S03]  /*4f00*/  @P0 VIADD R164, R144, 0xffffffc0 ;  /* 0xffffffc090a40836 */ /* 0x000fe60000000000 */
[----:B------:R-:W3:Y:S01]  /*4f10*/  LDSM.16.M88.4 R32, [R165+0xf000] ;  /* 0x00f00000a520783b */ /* 0x000ee20000000200 */
[----:B------:R-:W-:Y:S03]  /*4f20*/  IMAD.IADD R166, R226, 0x1, R164 ;  /* 0x00000001e2a67824 */ /* 0x000fe600078e02a4 */
[----:B------:R-:W4:Y:S04]  /*4f30*/  LDL R223, [R1+0x8] ;  /* 0x0000080001df7983 */ /* 0x000f280000100800 */
[----:B------:R-:W3:Y:S04]  /*4f40*/  LDSM.16.MT88.4 R140, [R0+0xd400] ;  /* 0x00d40000008c783b */ /* 0x000ee80000004200 */
[----:B------:R-:W-:Y:S04]  /*4f50*/  LDSM.16.MT88.4 R144, [R0+0x9800] ;  /* 0x009800000090783b */ /* 0x000fe80000004200 */
        /* <DEDUP_REMOVED lines=10> */
[----:B------:R-:W1:Y:S07]  /*5000*/  LDSM.16.M88.4 R28, [R164] ;  /* 0x00000000a41c783b */ /* 0x000e6e0000000200 */
[C---:B---3--:R-:W-:Y:S08]  /*5010*/  HMMA.16816.F32.BF16 R4, R32.reuse, R132, R4 ;  /* 0x000000842004723c */ /* 0x048ff00000041804 */
[C---:B------:R-:W-:Y:S01]  /*5020*/  HMMA.16816.F32.BF16 R8, R32.reuse, R134, R8 ;  /* 0x000000862008723c */ /* 0x040fe20000041808 */
[----:B------:R-:W-:Y:S07]  /*5030*/  LDSM.16.M88.4 R132, [R166] ;  /* 0x00000000a684783b */ /* 0x000fee0000000200 */
[C---:B------:R-:W-:Y:S08]  /*5040*/  HMMA.16816.F32.BF16 R12, R32.reuse, R136, R12 ;  /* 0x00000088200c723c */ /* 0x040ff0000004180c */
[C---:B------:R-:W-:Y:S01]  /*5050*/  HMMA.16816.F32.BF16 R16, R32.reuse, R138, R16 ;  /* 0x0000008a2010723c */ /* 0x040fe20000041810 */
[----:B------:R-:W3:Y:S07]  /*5060*/  LDSM.16.MT88.4 R136, [R0+0x9c00] ;  /* 0x009c00000088783b */ /* 0x000eee0000004200 */
[C---:B------:R-:W-:Y:S08]  /*5070*/  HMMA.16816.F32.BF16 R20, R32.reuse, R140, R20 ;  /* 0x0000008c2014723c */ /* 0x040ff00000041814 */
[----:B------:R-:W-:Y:S01]  /*5080*/  HMMA.16816.F32.BF16 R24, R32, R142, R24 ;  /* 0x0000008e2018723c */ /* 0x000fe20000041818 */
[----:B------:R-:W-:Y:S04]  /*5090*/  LDSM.16.MT88.4 R140, [R0+0xa000] ;  /* 0x00a00000008c783b */ /* 0x000fe80000004200 */
[----:B------:R3:W3:Y:S03]  /*50a0*/  LDSM.16.M88.4 R32, [R2+0x11000] ;  /* 0x011000000220783b */ /* 0x0006e60000000200 */
[C---:B-1----:R-:W-:Y:S08]  /*50b0*/  HMMA.16816.F32.BF16 R4, R28.reuse, R144, R4 ;  /* 0x000000901c04723c */ /* 0x042ff00000041804 */
[C---:B------:R-:W-:Y:S01]  /*50c0*/  HMMA.16816.F32.BF16 R8, R28.reuse, R146, R8 ;  /* 0x000000921c08723c */ /* 0x040fe20000041808 */
[----:B------:R-:W1:Y:S07]  /*50d0*/  LDSM.16.MT88.4 R144, [R0+0xc000] ;  /* 0x00c000000090783b */ /* 0x000e6e0000004200 */
[C---:B------:R-:W-:Y:S01]  /*50e0*/  HMMA.16816.F32.BF16 R12, R28.reuse, R148, R12 ;  /* 0x000000941c0c723c */ /* 0x040fe2000004180c */
[----:B---3--:R-:W-:Y:S07]  /*50f0*/  IMAD.U32 R2, RZ, RZ, UR6 ;  /* 0x00000006ff027e24 */ /* 0x008fee000f8e00ff */
[C---:B------:R-:W-:Y:S01]  /*5100*/  HMMA.16816.F32.BF16 R16, R28.reuse, R150, R16 ;  /* 0x000000961c10723c */ /* 0x040fe20000041810 */
[----:B------:R-:W3:Y:S02]  /*5110*/  LDSM.16.MT88.4 R148, [R0+0xe000] ;  /* 0x00e000000094783b */ /* 0x000ee40000004200 */
[----:B------:R-:W-:Y:S02]  /*5120*/  LEA.HI.X.SX32 R171, R2, R241, 0x2, P1 ;  /* 0x000000f102ab7211 */ /* 0x000fe400008f16ff */
[C---:B------:R-:W-:Y:S03]  /*5130*/  LEA R168, P1, R221.reuse, R170, 0x5 ;  /* 0x000000aadda87211 */ /* 0x040fe600078228ff */
[C---:B------:R-:W-:Y:S03]  /*5140*/  HMMA.16816.F32.BF16 R20, R28.reuse, R152, R20 ;  /* 0x000000981c14723c */ /* 0x040fe60000041814 */
[C---:B------:R-:W-:Y:S05]  /*5150*/  LEA.HI.X.SX32 R169, R221.reuse, R171, 0x5, P1 ;  /* 0x000000abdda97211 */ /* 0x040fea00008f2eff */
[----:B------:R-:W-:Y:S01]  /*5160*/  HMMA.16816.F32.BF16 R24, R28, R154, R24 ;  /* 0x0000009a1c18723c */ /* 0x000fe20000041818 */
[----:B------:R-:W-:Y:S07]  /*5170*/  LDSM.16.M88.4 R28, [R165+0x11000] ;  /* 0x01100000a51c783b */ /* 0x000fee0000000200 */
[C---:B------:R-:W-:Y:S08]  /*5180*/  HMMA.16816.F32.BF16 R4, R132.reuse, R136, R4 ;  /* 0x000000888404723c */ /* 0x040ff00000041804 */
[C---:B------:R-:W-:Y:S01]  /*5190*/  HMMA.16816.F32.BF16 R8, R132.reuse, R138, R8 ;  /* 0x0000008a8408723c */ /* 0x040fe20000041808 */
[----:B------:R-:W3:Y:S07]  /*51a0*/  LDSM.16.MT88.4 R136, [R0+0xa400] ;  /* 0x00a400000088783b */ /* 0x000eee0000004200 */
[C---:B------:R-:W-:Y:S08]  /*51b0*/  HMMA.16816.F32.BF16 R12, R132.reuse, R156, R12 ;  /* 0x0000009c840c723c */ /* 0x040ff0000004180c */
[C---:B------:R-:W-:Y:S08]  /*51c0*/  HMMA.16816.F32.BF16 R16, R132.reuse, R158, R16 ;  /* 0x0000009e8410723c */ /* 0x040ff00000041810 */
[C---:B------:R-:W-:Y:S08]  /*51d0*/  HMMA.16816.F32.BF16 R20, R132.reuse, R160, R20 ;  /* 0x000000a08414723c */ /* 0x040ff00000041814 */
[----:B------:R-:W-:Y:S01]  /*51e0*/  HMMA.16816.F32.BF16 R24, R132, R162, R24 ;  /* 0x000000a28418723c */ /* 0x000fe20000041818 */
[----:B------:R-:W3:Y:S02]  /*51f0*/  LDSM.16.MT88.4 R132, [R0+0xc400] ;  /* 0x00c400000084783b */ /* 0x000ee40000004200 */
[C---:B------:R-:W-:Y:S04]  /*5200*/  LEA R162, P1, R221.reuse, R168, 0x5 ;  /* 0x000000a8dda27211 */ /* 0x040fe800078228ff */
[C---:B------:R-:W-:Y:S01]  /*5210*/  LEA.HI.X.SX32 R163, R221.reuse, R169, 0x5, P1 ;  /* 0x000000a9dda37211 */ /* 0x040fe200008f2eff */
[C---:B------:R-:W-:Y:S05]  /*5220*/  HMMA.16816.F32.BF16 R4, R32.reuse, R140, R4 ;  /* 0x0000008c2004723c */ /* 0x040fea0000041804 */
[C---:B------:R-:W-:Y:S03]  /*5230*/  LEA R160, P1, R221.reuse, R162, 0x5 ;  /* 0x000000a2dda07211 */ /* 0x040fe600078228ff */
[C---:B------:R-:W-:Y:S01]  /*5240*/  HMMA.16816.F32.BF16 R8, R32.reuse, R142, R8 ;  /* 0x0000008e2008723c */ /* 0x040fe20000041808 */
[----:B------:R-:W-:Y:S02]  /*5250*/  LDSM.16.MT88.4 R140, [R0+0xa800] ;  /* 0x00a80000008c783b */ /* 0x000fe40000004200 */
[C---:B------:R-:W-:Y:S02]  /*5260*/  LEA.HI.X.SX32 R161, R221.reuse, R163, 0x5, P1 ;  /* 0x000000a3dda17211 */ /* 0x040fe400008f2eff */
[C---:B------:R-:W-:Y:S03]  /*5270*/  LEA R158, P1, R221.reuse, R160, 0x5 ;  /* 0x000000a0dd9e7211 */ /* 0x040fe600078228ff */
[C---:B-1----:R-:W-:Y:S03]  /*5280*/  HMMA.16816.F32.BF16 R12, R32.reuse, R144, R12 ;  /* 0x00000090200c723c */ /* 0x042fe6000004180c */
[C---:B------:R-:W-:Y:S02]  /*5290*/  LEA.HI.X.SX32 R159, R221.reuse, R161, 0x5, P1 ;  /* 0x000000a1dd9f7211 */ /* 0x040fe400008f2eff */
[C---:B------:R-:W-:Y:S03]  /*52a0*/  LEA R154, P1, R221.reuse, R158, 0x5 ;  /* 0x0000009edd9a7211 */ /* 0x040fe600078228ff */
[C---:B------:R-:W-:Y:S03]  /*52b0*/  HMMA.16816.F32.BF16 R16, R32.reuse, R146, R16 ;  /* 0x000000922010723c */ /* 0x040fe60000041810 */
[C---:B------:R-:W-:Y:S02]  /*52c0*/  LEA.HI.X.SX32 R155, R221.reuse, R159, 0x5, P1 ;  /* 0x0000009fdd9b7211 */ /* 0x040fe400008f2eff */
[C---:B------:R-:W-:Y:S03]  /*52d0*/  LEA R234, P1, R221.reuse, R154, 0x5 ;  /* 0x0000009addea7211 */ /* 0x040fe600078228ff */
[C---:B---3--:R-:W-:Y:S03]  /*52e0*/  HMMA.16816.F32.BF16 R20, R32.reuse, R148, R20 ;  /* 0x000000942014723c */ /* 0x048fe60000041814 */
[C---:B------:R-:W-:Y:S05]  /*52f0*/  LEA.HI.X.SX32 R235, R221.reuse, R155, 0x5, P1 ;  /* 0x0000009bddeb7211 */ /* 0x040fea00008f2eff */
[----:B------:R-:W-:Y:S01]  /*5300*/  HMMA.16816.F32.BF16 R24, R32, R150, R24 ;  /* 0x000000962018723c */ /* 0x000fe20000041818 */
[----:B------:R-:W1:Y:S02]  /*5310*/  LDSM.16.MT88.4 R32, [R0+0xe400] ;  /* 0x00e400000020783b */ /* 0x000e640000004200 */
[C---:B------:R-:W-:Y:S05]  /*5320*/  IMAD.WIDE R236, R221.reuse, -0xc0, R234 ;  /* 0xffffff40ddec7825 */ /* 0x040fea00078e02ea */
[C---:B------:R-:W-:Y:S05]  /*5330*/  HMMA.16816.F32.BF16 R4, R28.reuse, R136, R4 ;  /* 0x000000881c04723c */ /* 0x040fea0000041804 */
[C---:B------:R-:W-:Y:S03]  /*5340*/  LEA R152, P1, R221.reuse, R236, 0x5 ;  /* 0x000000ecdd987211 */ /* 0x040fe600078228ff */
[C---:B------:R-:W-:Y:S01]  /*5350*/  HMMA.16816.F32.BF16 R8, R28.reuse, R138, R8 ;  /* 0x0000008a1c08723c */ /* 0x040fe20000041808 */
[----:B------:R-:W3:Y:S02]  /*5360*/  LDSM.16.M88.4 R136, [R164+0x2000] ;  /* 0x00200000a488783b */ /* 0x000ee40000000200 */
[C---:B------:R-:W-:Y:S02]  /*5370*/  LEA.HI.X.SX32 R153, R221.reuse, R237, 0x5, P1 ;  /* 0x000000eddd997211 */ /* 0x040fe400008f2eff */
[C---:B------:R-:W-:Y:S03]  /*5380*/  LEA R150, P1, R221.reuse, R152, 0x5 ;  /* 0x00000098dd967211 */ /* 0x040fe600078228ff */
[C---:B------:R-:W-:Y:S03]  /*5390*/  HMMA.16816.F32.BF16 R12, R28.reuse, R132, R12 ;  /* 0x000000841c0c723c */ /* 0x040fe6000004180c */
[C---:B------:R-:W-:Y:S02]  /*53a0*/  LEA.HI.X.SX32 R151, R221.reuse, R153, 0x5, P1 ;  /* 0x00000099dd977211 */ /* 0x040fe400008f2eff */
[C---:B------:R-:W-:Y:S03]  /*53b0*/  LEA R148, P1, R221.reuse, R150, 0x5 ;  /* 0x00000096dd947211 */ /* 0x040fe600078228ff */
[C---:B------:R-:W-:Y:S01]  /*53c0*/  HMMA.16816.F32.BF16 R16, R28.reuse, R134, R16 ;  /* 0x000000861c10723c */ /* 0x040fe20000041810 */
[----:B------:R-:W2:Y:S02]  /*53d0*/  LDSM.16.MT88.4 R132, [R0+0xc800] ;  /* 0x00c800000084783b */ /* 0x000ea40000004200 */
[C---:B------:R-:W-:Y:S02]  /*53e0*/  LEA.HI.X.SX32 R149, R221.reuse, R151, 0x5, P1 ;  /* 0x00000097dd957211 */ /* 0x040fe400008f2eff */
[C---:B------:R-:W-:Y:S03]  /*53f0*/  LEA R146, P1, R221.reuse, R148, 0x5 ;  /* 0x00000094dd927211 */ /* 0x040fe600078228ff */
        /* <DEDUP_REMOVED lines=8> */
[C---:B---3--:R-:W-:Y:S05]  /*5480*/  HMMA.16816.F32.BF16 R4, R136.reuse, R140, R4 ;  /* 0x0000008c8804723c */ /* 0x048fea0000041804 */
[C---:B------:R-:W-:Y:S03]  /*5490*/  LEA.HI.X.SX32 R157, R221.reuse, R145, 0x5, P1 ;  /* 0x00000091dd9d7211 */ /* 0x040fe600008f2eff */
[C---:B------:R-:W-:Y:S01]  /*54a0*/  HMMA.16816.F32.BF16 R8, R136.reuse, R142, R8 ;  /* 0x0000008e8808723c */ /* 0x040fe20000041808 */
[----:B------:R-:W3:Y:S02]  /*54b0*/  LDSM.16.MT88.4 R140, [R0+0xac00] ;  /* 0x00ac0000008c783b */ /* 0x000ee40000004200 */
[C---:B------:R-:W-:Y:S05]  /*54c0*/  IMAD.WIDE R164, R221.reuse, -0xc0, R156 ;  /* 0xffffff40dda47825 */ /* 0x040fea00078e029c */
[C---:B--2---:R-:W-:Y:S08]  /*54d0*/  HMMA.16816.F32.BF16 R12, R136.reuse, R132, R12 ;  /* 0x00000084880c723c */ /* 0x044ff0000004180c */
[C---:B------:R-:W-:Y:S01]  /*54e0*/  HMMA.16816.F32.BF16 R16, R136.reuse, R134, R16 ;  /* 0x000000868810723c */ /* 0x040fe20000041810 */
[----:B------:R-:W2:Y:S07]  /*54f0*/  LDSM.16.MT88.4 R132, [R0+0xcc00] ;  /* 0x00cc00000084783b */ /* 0x000eae0000004200 */
[C---:B-1----:R-:W-:Y:S03]  /*5500*/  HMMA.16816.F32.BF16 R20, R136.reuse, R28, R20 ;  /* 0x0000001c8814723c */ /* 0x042fe60000041814 */
[----:B------:R-:W-:Y:S01]  /*5510*/  @P3 IMAD.WIDE.U32 R28, R242, R238, UR12 ;  /* 0x0000000cf21c3e25 */ /* 0x000fe2000f8e00ee */
[----:B------:R-:W-:Y:S01]  /*5520*/  @UP0 UMOV UR12, UR48 ;  /* 0x00000030000c0c82 */ /* 0x000fe20008000000 */
[----:B------:R-:W-:Y:S03]  /*5530*/  @UP0 UMOV UR13, UR45 ;  /* 0x0000002d000d0c82 */ /* 0x000fe60008000000 */
[----:B------:R-:W-:Y:S01]  /*5540*/  HMMA.16816.F32.BF16 R24, R136, R30, R24 ;  /* 0x0000001e8818723c */ /* 0x000fe20000041818 */
[----:B------:R-:W2:Y:S04]  /*5550*/  @P3 LDG.E R233, desc[UR38][R28.64+-0x100] ;  /* 0xffff00261ce93981 */ /* 0x000ea8000c1e1900 */
[----:B----4-:R-:W4:Y:S03]  /*5560*/  @P3 LDG.E R223, desc[UR38][R28.64+-0xe0] ;  /* 0xffff20261cdf3981 */ /* 0x010f26000c1e1900 */
[C---:B---3--:R-:W-:Y:S01]  /*5570*/  HMMA.16816.F32.BF16 R4, R32.reuse, R140, R4 ;  /* 0x0000008c2004723c */ /* 0x048fe20000041804 */
[----:B------:R-:W5:Y:S04]  /*5580*/  @P3 LDG.E R252, desc[UR38][R28.64+-0x80] ;  /* 0xffff80261cfc3981 */ /* 0x000f68000c1e1900 */
[----:B------:R1:W5:Y:S01]  /*5590*/  @P3 LDG.E R251, desc[UR38][R28.64+-0x60] ;  /* 0xffffa0261cfb3981 */ /* 0x000362000c1e1900 */
[C---:B------:R-:W-:Y:S02]  /*55a0*/  LEA R140, P1, R221.reuse, R164, 0x5 ;  /* 0x000000a4dd8c7211 */ /* 0x040fe400078228ff */
[C---:B------:R-:W-:Y:S03]  /*55b0*/  HMMA.16816.F32.BF16 R8, R32.reuse, R142, R8 ;  /* 0x0000008e2008723c */ /* 0x040fe60000041808 */
[C---:B------:R-:W-:Y:S02]  /*55c0*/  LEA.HI.X.SX32 R141, R221.reuse, R165, 0x5, P1 ;  /* 0x000000a5dd8d7211 */ /* 0x040fe400008f2eff */
[C---:B------:R-:W-:Y:S03]  /*55d0*/  LEA R138, P1, R221.reuse, R140, 0x5 ;  /* 0x0000008cdd8a7211 */ /* 0x040fe600078228ff */
[C---:B--2---:R-:W-:Y:S03]  /*55e0*/  HMMA.16816.F32.BF16 R12, R32.reuse, R132, R12 ;  /* 0x00000084200c723c */ /* 0x044fe6000004180c */
[----:B------:R-:W-:Y:S01]  /*55f0*/  REDG.E.ADD.F32.FTZ.RN.STRONG.GPU desc[UR38][R240.64], R4 ;  /* 0x00000004f00079a6 */ /* 0x000fe2000c12f326 */
[C---:B------:R-:W-:Y:S02]  /*5600*/  LEA.HI.X.SX32 R139, R221.reuse, R141, 0x5, P1 ;  /* 0x0000008ddd8b7211 */ /* 0x040fe400008f2eff */
[C---:B------:R-:W-:Y:S01]  /*5610*/  LEA R136, P1, R221.reuse, R138, 0x5 ;  /* 0x0000008add887211 */ /* 0x040fe200078228ff */
[----:B------:R-:W-:Y:S01]  /*5620*/  REDG.E.ADD.F32.FTZ.RN.STRONG.GPU desc[UR38][R170.64], R5 ;  /* 0x00000005aa0079a6 */ /* 0x000fe2000c12f326 */
[C---:B------:R-:W-:Y:S03]  /*5630*/  HMMA.16816.F32.BF16 R16, R32.reuse, R134, R16 ;  /* 0x000000862010723c */ /* 0x040fe60000041810 */
[----:B------:R-:W-:Y:S01]  /*5640*/  REDG.E.ADD.F32.FTZ.RN.STRONG.GPU desc[UR38][R168.64], R6 ;  /* 0x00000006a80079a6 */ /* 0x000fe2000c12f326 */
[C---:B------:R-:W-:Y:S02]  /*5650*/  LEA.HI.X.SX32 R137, R221.reuse, R139, 0x5, P1 ;  /* 0x0000008bdd897211 */ /* 0x040fe400008f2eff */
[C---:B------:R-:W-:Y:S01]  /*5660*/  LEA R132, P1, R221.reuse, R136, 0x5 ;  /* 0x00000088dd847211 */ /* 0x040fe200078228ff */
[----:B-1----:R1:W2:Y:S03]  /*5670*/  LDSM.16.MT88.4 R28, [R0+0xec00] ;  /* 0x00ec0000001c783b */ /* 0x0022a60000004200 */
[C---:B------:R-:W-:Y:S01]  /*5680*/  LEA.HI.X.SX32 R133, R221.reuse, R137, 0x5, P1 ;  /* 0x00000089dd857211 */ /* 0x040fe200008f2eff */
[----:B------:R-:W-:Y:S04]  /*5690*/  REDG.E.ADD.F32.FTZ.RN.STRONG.GPU desc[UR38][R162.64], R7 ;  /* 0x00000007a20079a6 */ /* 0x000fe8000c12f326 */
[----:B------:R-:W-:Y:S04]  /*56a0*/  REDG.E.ADD.F32.FTZ.RN.STRONG.GPU desc[UR38][R160.64], R8 ;  /* 0x00000008a00079a6 */ /* 0x000fe8000c12f326 */
[----:B------:R-:W-:Y:S04]  /*56b0*/  REDG.E.ADD.F32.FTZ.RN.STRONG.GPU desc[UR38][R158.64], R9 ;  /* 0x000000099e0079a6 */ /* 0x000fe8000c12f326 */
[----:B------:R-:W-:Y:S04]  /*56c0*/  REDG.E.ADD.F32.FTZ.RN.STRONG.GPU desc[UR38][R154.64], R10 ;  /* 0x0000000a9a0079a6 */ /* 0x000fe8000c12f326 */
[----:B------:R-:W-:Y:S01]  /*56d0*/  REDG.E.ADD.F32.FTZ.RN.STRONG.GPU desc[UR38][R234.64], R11 ;  /* 0x0000000bea0079a6 */ /* 0x000fe2000c12f326 */
[C---:B-1----:R-:W-:Y:S03]  /*56e0*/  VIADD R0, R220.reuse, 0xffffd000 ;  /* 0xffffd000dc007836 */ /* 0x042fe60000000000 */
[----:B------:R-:W-:Y:S04]  /*56f0*/  REDG.E.ADD.F32.FTZ.RN.STRONG.GPU desc[UR38][R240.64+0x80], R12 ;  /* 0x0000800cf00079a6 */ /* 0x000fe8000c12f326 */
[----:B------:R-:W-:Y:S04]  /*5700*/  REDG.E.ADD.F32.FTZ.RN.STRONG.GPU desc[UR38][R236.64+0x80], R13 ;  /* 0x0000800dec0079a6 */ /* 0x000fe8000c12f326 */
[----:B------:R-:W-:Y:S04]  /*5710*/  REDG.E.ADD.F32.FTZ.RN.STRONG.GPU desc[UR38][R152.64+0x80], R14 ;  /* 0x0000800e980079a6 */ /* 0x000fe8000c12f326 */
[----:B------:R-:W-:Y:S01]  /*5720*/  REDG.E.ADD.F32.FTZ.RN.STRONG.GPU desc[UR38][R150.64+0x80], R15 ;  /* 0x0000800f960079a6 */ /* 0x000fe2000c12f326 */
[C---:B--2---:R-:W-:Y:S03]  /*5730*/  HMMA.16816.F32.BF16 R20, R32.reuse, R28, R20 ;  /* 0x0000001c2014723c */ /* 0x044fe60000041814 */
        /* <DEDUP_REMOVED lines=8> */
[----:B------:R-:W-:Y:S03]  /*57c0*/  LEA.HI.X.SX32 R5, R221, R29, 0x5, P1 ;  /* 0x0000001ddd057211 */ /* 0x000fe600008f2eff */
[----:B------:R-:W-:Y:S01]  /*57d0*/  LDSM.16.MT88.4 R8, [R220] ;  /* 0x00000000dc08783b */ /* 0x000fe20000004200 */
        /* <DEDUP_REMOVED lines=14> */
[----:B------:R-:W1:Y:S04]  /*58c0*/  LDSM.16.MT88.4 R4, [R3+0xf000] ;  /* 0x00f000000304783b */ /* 0x000e680000004200 */
[----:B------:R-:W2:Y:S04]  /*58d0*/  LDSM.16.MT88.4 R12, [R3+0x11000] ;  /* 0x01100000030c783b */ /* 0x000ea80000004200 */
[----:B------:R-:W3:Y:S04]  /*58e0*/  LDSM.16.MT88.4 R16, [R220+0x1000] ;  /* 0x00100000dc10783b */ /* 0x000ee80000004200 */
[----:B------:R-:W3:Y:S04]  /*58f0*/  LDSM.16.MT88.4 R28, [R220+0x2000] ;  /* 0x00200000dc1c783b */ /* 0x000ee80000004200 */
[----:B------:R-:W-:Y:S04]  /*5900*/  LDSM.16.MT88.4 R32, [R3+0xf800] ;  /* 0x00f800000320783b */ /* 0x000fe80000004200 */
[----:B------:R-:W3:Y:S04]  /*5910*/  LDSM.16.MT88.4 R20, [R220+0x400] ;  /* 0x00040000dc14783b */ /* 0x000ee80000004200 */
[----:B------:R-:W3:Y:S04]  /*5920*/  LDSM.16.MT88.4 R132, [R3+0x11800] ;  /* 0x011800000384783b */ /* 0x000ee80000004200 */
[----:B------:R-:W-:Y:S04]  /*5930*/  LDSM.16.MT88.4 R24, [R3+0x12000] ;  /* 0x012000000318783b */ /* 0x000fe80000004200 */
[----:B------:R-:W-:Y:S04]  /*5940*/  LDSM.16.MT88.4 R136, [R220+0xc00] ;  /* 0x000c0000dc88783b */ /* 0x000fe80000004200 */
[----:B------:R-:W-:Y:S01]  /*5950*/  LDSM.16.MT88.4 R140, [R3+0x12800] ;  /* 0x01280000038c783b */ /* 0x000fe20000004200 */
[-C--:B-1----:R-:W-:Y:S03]  /*5960*/  HMMA.16816.F32.BF16 R84, R4, R8.reuse, R84 ;  /* 0x000000080454723c */ /* 0x082fe60000041854 */
[----:B------:R-:W-:Y:S04]  /*5970*/  LDSM.16.MT88.4 R144, [R220+0x1c00] ;  /* 0x001c0000dc90783b */ /* 0x000fe80000004200 */
[----:B------:R-:W-:Y:S01]  /*5980*/  LDSM.16.MT88.4 R148, [R220+0x2c00] ;  /* 0x002c0000dc94783b */ /* 0x000fe20000004200 */
        /* <DEDUP_REMOVED lines=8> */
[----:B------:R-:W-:Y:S07]  /*5a10*/  LDSM.16.MT88.4 R16, [R220+0x800] ;  /* 0x00080000dc10783b */ /* 0x000fee0000004200 */
[-C--:B------:R-:W-:Y:S08]  /*5a20*/  HMMA.16816.F32.BF16 R116, R4, R28.reuse, R116 ;  /* 0x0000001c0474723c */ /* 0x080ff00000041874 */
[C---:B------:R-:W-:Y:S08]  /*5a30*/  HMMA.16816.F32.BF16 R120, R12.reuse, R28, R120 ;  /* 0x0000001c0c78723c */ /* 0x040ff00000041878 */
[-C--:B------:R-:W-:Y:S01]  /*5a40*/  HMMA.16816.F32.BF16 R124, R12, R30.reuse, R124 ;  /* 0x0000001e0c7c723c */ /* 0x080fe2000004187c */
[----:B------:R-:W2:Y:S07]  /*5a50*/  LDSM.16.MT88.4 R12, [R220+0x2400] ;  /* 0x00240000dc0c783b */ /* 0x000eae0000004200 */
[----:B------:R-:W-:Y:S01]  /*5a60*/  HMMA.16816.F32.BF16 R128, R4, R30, R128 ;  /* 0x0000001e0480723c */ /* 0x000fe20000041880 */
[----:B------:R-:W3:Y:S04]  /*5a70*/  LDSM.16.MT88.4 R4, [R3+0x10000] ;  /* 0x010000000304783b */ /* 0x000ee80000004200 */
[----:B------:R-:W3:Y:S03]  /*5a80*/  LDSM.16.MT88.4 R28, [R220+0x1800] ;  /* 0x00180000dc1c783b */ /* 0x000ee60000004200 */
[-C--:B------:R-:W-:Y:S08]  /*5a90*/  HMMA.16816.F32.BF16 R84, R32, R20.reuse, R84 ;  /* 0x000000142054723c */ /* 0x080ff00000041854 */
[C---:B------:R-:W-:Y:S08]  /*5aa0*/  HMMA.16816.F32.BF16 R88, R132.reuse, R20, R88 ;  /* 0x000000148458723c */ /* 0x040ff00000041858 */
[-C--:B------:R-:W-:Y:S08]  /*5ab0*/  HMMA.16816.F32.BF16 R92, R132, R22.reuse, R92 ;  /* 0x00000016845c723c */ /* 0x080ff0000004185c */
[C---:B------:R-:W-:Y:S01]  /*5ac0*/  HMMA.16816.F32.BF16 R96, R32.reuse, R22, R96 ;  /* 0x000000162060723c */ /* 0x040fe20000041860 */
[----:B------:R2:W3:Y:S07]  /*5ad0*/  LDSM.16.MT88.4 R20, [R220+0x2800] ;  /* 0x00280000dc14783b */ /* 0x0004ee0000004200 */
[-C--:B-1----:R-:W-:Y:S01]  /*5ae0*/  HMMA.16816.F32.BF16 R100, R32, R8.reuse, R100 ;  /* 0x000000082064723c */ /* 0x082fe20000041864 */
[----:B------:R-:W-:Y:S04]  /*5af0*/  @P3 STL [R1+0xc], R233 ;  /* 0x00000ce901003387 */ /* 0x000fe80000100800 */
[----:B----4-:R-:W-:Y:S03]  /*5b00*/  @P3 STL [R1+0x8], R223 ;  /* 0x000008df01003387 */ /* 0x010fe60000100800 */
[C---:B------:R-:W-:Y:S08]  /*5b10*/  HMMA.16816.F32.BF16 R104, R132.reuse, R8, R104 ;  /* 0x000000088468723c */ /* 0x040ff00000041868 */
[-C--:B------:R-:W-:Y:S03]  /*5b20*/  HMMA.16816.F32.BF16 R108, R132, R10.reuse, R108 ;  /* 0x0000000a846c723c */ /* 0x080fe6000004186c */
[----:B--2---:R-:W-:Y:S05]  /*5b30*/  IMAD.MOV.U32 R220, RZ, RZ, R0 ;  /* 0x000000ffffdc7224 */ /* 0x004fea00078e0000 */
[C---:B------:R-:W-:Y:S01]  /*5b40*/  HMMA.16816.F32.BF16 R112, R32.reuse, R10, R112 ;  /* 0x0000000a2070723c */ /* 0x040fe20000041870 */
[----:B------:R-:W1:Y:S07]  /*5b50*/  LDSM.16.MT88.4 R8, [R3+0x10800] ;  /* 0x010800000308783b */ /* 0x000e6e0000004200 */
[-C--:B------:R-:W-:Y:S08]  /*5b60*/  HMMA.16816.F32.BF16 R116, R32, R12.reuse, R116 ;  /* 0x0000000c2074723c */ /* 0x080ff00000041874 */
[C---:B------:R-:W-:Y:S08]  /*5b70*/  HMMA.16816.F32.BF16 R120, R132.reuse, R12, R120 ;  /* 0x0000000c8478723c */ /* 0x040ff00000041878 */
[-C--:B------:R-:W-:Y:S08]  /*5b80*/  HMMA.16816.F32.BF16 R124, R132, R14.reuse, R124 ;  /* 0x0000000e847c723c */ /* 0x080ff0000004187c */
[----:B------:R-:W-:Y:S08]  /*5b90*/  HMMA.16816.F32.BF16 R128, R32, R14, R128 ;  /* 0x0000000e2080723c */ /* 0x000ff00000041880 */
[-C--:B---3--:R-:W-:Y:S08]  /*5ba0*/  HMMA.16816.F32.BF16 R84, R4, R16.reuse, R84 ;  /* 0x000000100454723c */ /* 0x088ff00000041854 */
        /* <DEDUP_REMOVED lines=25> */
.L_x_666:
[----:B------:R-:W2:Y:S01]  /*5d40*/  LDCU UR6, c[0x0][0x4fc] ;  /* 0x00009f80ff0677ac */ /* 0x000ea20008000800 */
[----:B------:R-:W-:Y:S02]  /*5d50*/  LOP3.LUT R224, R224, 0x600, RZ, 0xc0, !PT ;  /* 0x00000600e0e07812 */ /* 0x000fe400078ec0ff */
[----:B------:R-:W-:Y:S01]  /*5d60*/  SHF.L.U32 R0, R229, 0x1, RZ ;  /* 0x00000001e5007819 */ /* 0x000fe200000006ff */
[----:B------:R-:W3:Y:S03]  /*5d70*/  LDCU UR5, c[0x0][0x500] ;  /* 0x0000a000ff0577ac */ /* 0x000ee60008000800 */
[----:B------:R-:W-:Y:S01]  /*5d80*/  LOP3.LUT R224, R224, 0x6, R0, 0xf8, !PT ;  /* 0x00000006e0e07812 */ /* 0x000fe200078ef800 */
[----:B------:R-:W-:Y:S01]  /*5d90*/  UMOV UR35, UR30 ;  /* 0x0000001e00237c82 */ /* 0x000fe20008000000 */
[----:B--2---:R-:W-:Y:S01]  /*5da0*/  FMUL.FTZ R0, R40, UR6 ;  /* 0x0000000628007c20 */ /* 0x004fe20008410000 */
[----:B------:R-:W-:Y:S01]  /*5db0*/  FMUL.FTZ R11, R41, UR6 ;  /* 0x00000006290b7c20 */ /* 0x000fe20008410000 */
[----:B------:R-:W-:Y:S01]  /*5dc0*/  FMUL.FTZ R2, R38, UR6 ;  /* 0x0000000626027c20 */ /* 0x000fe20008410000 */
[----:B------:R-:W-:Y:S01]  /*5dd0*/  FMUL.FTZ R12, R39, UR6 ;  /* 0x00000006270c7c20 */ /* 0x000fe20008410000 */
[----:B------:R-:W-:Y:S01]  /*5de0*/  FMUL.FTZ R42, R42, UR6 ;  /* 0x000000062a2a7c20 */ /* 0x000fe20008410000 */
[----:B-----5:R-:W-:Y:S01]  /*5df0*/  FMUL.FTZ R10, R43, UR6 ;  /* 0x000000062b0a7c20 */ /* 0x020fe20008410000 */
[----:B------:R-:W-:Y:S01]  /*5e00*/  F2FP.BF16.F32.PACK_AB R11, R11, R0 ;  /* 0x000000000b0b723e */ /* 0x000fe200000010ff */
[----:B------:R-:W-:Y:S01]  /*5e10*/  FMUL.FTZ R60, R60, UR6 ;  /* 0x000000063c3c7c20 */ /* 0x000fe20008410000 */
[----:B------:R-:W-:Y:S01]  /*5e20*/  F2FP.BF16.F32.PACK_AB R12, R12, R2 ;  /* 0x000000020c0c723e */ /* 0x000fe200000010ff */
[----:B------:R-:W-:Y:S01]  /*5e30*/  FMUL.FTZ R17, R61, UR6 ;  /* 0x000000063d117c20 */ /* 0x000fe20008410000 */
[C---:B------:R-:W-:Y:S01]  /*5e40*/  LOP3.LUT R0, R167.reuse, 0xd8, RZ, 0xc0, !PT ;  /* 0x000000d8a7007812 */ /* 0x040fe200078ec0ff */
[----:B------:R-:W-:Y:S01]  /*5e50*/  FMUL.FTZ R132, R36, UR6 ;  /* 0x0000000624847c20 */ /* 0x000fe20008410000 */
[----:B------:R-:W-:Y:S01]  /*5e60*/  LOP3.LUT R2, R167, 0xc0, RZ, 0xc0, !PT ;  /* 0x000000c0a7027812 */ /* 0x000fe200078ec0ff */
[----:B------:R-:W-:Y:S01]  /*5e70*/  FMUL.FTZ R13, R37, UR6 ;  /* 0x00000006250d7c20 */ /* 0x000fe20008410000 */
[----:B------:R-:W-:Y:S01]  /*5e80*/  F2FP.BF16.F32.PACK_AB R10, R10, R42 ;  /* 0x0000002a0a0a723e */ /* 0x000fe200000010ff */
[----:B---3--:R-:W-:Y:S01]  /*5e90*/  FMUL.FTZ R84, R84, UR5 ;  /* 0x0000000554547c20 */ /* 0x008fe20008410000 */
[--C-:B------:R-:W-:Y:S01]  /*5ea0*/  LOP3.LUT R42, R0, 0x18, R229.reuse, 0x78, !PT ;  /* 0x00000018002a7812 */ /* 0x100fe200078e78e5 */
[----:B------:R-:W-:Y:S01]  /*5eb0*/  FMUL.FTZ R41, R85, UR5 ;  /* 0x0000000555297c20 */ /* 0x000fe20008410000 */
[--C-:B------:R-:W-:Y:S01]  /*5ec0*/  LOP3.LUT R2, R2, 0x18, R229.reuse, 0xf8, !PT ;  /* 0x0000001802027812 */ /* 0x100fe200078ef8e5 */
[----:B------:R-:W-:Y:S01]  /*5ed0*/  FMUL.FTZ R86, R86, UR5 ;  /* 0x0000000556567c20 */ /* 0x000fe20008410000 */
[----:B------:R-:W-:Y:S01]  /*5ee0*/  SHF.R.U32.HI R0, RZ, 0x4, R229 ;  /* 0x00000004ff007819 */ /* 0x000fe200000116e5 */
[----:B------:R-:W-:Y:S01]  /*5ef0*/  FMUL.FTZ R40, R87, UR5 ;  /* 0x0000000557287c20 */ /* 0x000fe20008410000 */
[----:B------:R-:W-:Y:S01]  /*5f00*/  FMUL.FTZ R96, R96, UR5 ;  /* 0x0000000560607c20 */ /* 0x000fe20008410000 */
[----:B------:R-:W-:Y:S01]  /*5f10*/  FMUL.FTZ R37, R97, UR5 ;  /* 0x0000000561257c20 */ /* 0x000fe20008410000 */
[----:B------:R-:W-:Y:S01]  /*5f20*/  LOP3.LUT R0, R2, 0x8, R0, 0x78, !PT ;  /* 0x0000000802007812 */ /* 0x000fe200078e7800 */
[----:B------:R-:W-:Y:S01]  /*5f30*/  FMUL.FTZ R98, R98, UR5 ;  /* 0x0000000562627c20 */ /* 0x000fe20008410000 */
[----:B------:R-:W-:Y:S01]  /*5f40*/  LOP3.LUT R2, R224, 0x20, R167, 0xf8, !PT ;  /* 0x00000020e0027812 */ /* 0x000fe200078ef8a7 */
[----:B------:R-:W-:Y:S01]  /*5f50*/  FMUL.FTZ R36, R99, UR5 ;  /* 0x0000000563247c20 */ /* 0x000fe20008410000 */
[----:B------:R-:W-:Y:S01]  /*5f60*/  FMUL.FTZ R88, R88, UR5 ;  /* 0x0000000558587c20 */ /* 0x000fe20008410000 */
[----:B------:R-:W-:Y:S01]  /*5f70*/  FMUL.FTZ R39, R89, UR5 ;  /* 0x0000000559277c20 */ /* 0x000fe20008410000 */
[----:B------:R-:W-:Y:S01]  /*5f80*/  LOP3.LUT R0, R2, R0, RZ, 0xfc, !PT ;  /* 0x0000000002007212 */ /* 0x000fe200078efcff */
        /* <DEDUP_REMOVED lines=8> */
[----:B------:R-:W-:Y:S01]  /*6010*/  F2FP.BF16.F32.PACK_AB R17, R17, R60 ;  /* 0x0000003c1111723e */ /* 0x000fe200000010ff */
[----:B------:R-:W-:Y:S01]  /*6020*/  FMUL.FTZ R100, R100, UR5 ;  /* 0x0000000564647c20 */ /* 0x000fe20008410000 */
[----:B------:R-:W-:Y:S01]  /*6030*/  FMUL.FTZ R33, R101, UR5 ;  /* 0x0000000565217c20 */ /* 0x000fe20008410000 */
[----:B------:R-:W-:Y:S01]  /*6040*/  FMUL.FTZ R102, R102, UR5 ;  /* 0x0000000566667c20 */ /* 0x000fe20008410000 */
[----:B------:R-:W-:Y:S01]  /*6050*/  FMUL.FTZ R32, R103, UR5 ;  /* 0x0000000567207c20 */ /* 0x000fe20008410000 */
[----:B------:R-:W2:Y:S01]  /*6060*/  LDC.64 R60, c[0x0][0x5c0] ;  /* 0x00017000ff3c7b82 */ /* 0x000ea20000000a00 */
[----:B------:R-:W-:Y:S01]  /*6070*/  FMUL.FTZ R112, R112, UR5 ;  /* 0x0000000570707c20 */ /* 0x000fe20008410000 */
[----:B------:R-:W-:Y:S01]  /*6080*/  FMUL.FTZ R29, R113, UR5 ;  /* 0x00000005711d7c20 */ /* 0x000fe20008410000 */
[----:B------:R-:W-:Y:S01]  /*6090*/  FMUL.FTZ R114, R114, UR5 ;  /* 0x0000000572727c20 */ /* 0x000fe20008410000 */
[----:B------:R-:W-:Y:S01]  /*60a0*/  FMUL.FTZ R28, R115, UR5 ;  /* 0x00000005731c7c20 */ /* 0x000fe20008410000 */
[----:B------:R-:W-:-:S03]  /*60b0*/  F2FP.BF16.F32.PACK_AB R41, R41, R84 ;  /* 0x000000542929723e */ /* 0x000fc600000010ff */
        /* <DEDUP_REMOVED lines=50> */
[----:B------:R-:W-:Y:S01]  /*63e0*/  F2FP.BF16.F32.PACK_AB R116, R117, R116 ;  /* 0x000000747574723e */ /* 0x000fe200000010ff */
[----:B------:R-:W-:Y:S01]  /*63f0*/  USHF.L.U32 UR5, UR41, 0x7, URZ ;  /* 0x0000000729057899 */ /* 0x000fe200080006ff */
        /* <DEDUP_REMOVED lines=11> */
[----:B------:R-:W-:Y:S01]  /*64b0*/  FMUL.FTZ R52, R52, UR6 ;  /* 0x0000000634347c20 */ /* 0x000fe20008410000 */
        /* <DEDUP_REMOVED lines=11> */
[----:B------:R-:W-:Y:S01]  /*6570*/  F2FP.BF16.F32.PACK_AB R13, R13, R132 ;  /* 0x000000840d0d723e */ /* 0x000fe200000010ff */
[----:B------:R-:W-:Y:S01]  /*6580*/  STS [R2+0x2220], R28 ;  /* 0x0022201c02007388 */ /* 0x000fe20000000800 */
[----:B------:R-:W-:Y:S01]  /*6590*/  USHF.R.S32.HI UR12, URZ, 0x1f, UR5 ;  /* 0x0000001fff0c7899 */ /* 0x000fe20008011405 */
[----:B------:R-:W-:Y:S01]  /*65a0*/  F2FP.BF16.F32.PACK_AB R9, R9, R48 ;  /* 0x000000300909723e */ /* 0x000fe200000010ff */
[----:B------:R-:W-:Y:S01]  /*65b0*/  UIADD3 UR5, UP0, UPT, UR50, UR5, URZ ;  /* 0x0000000532057290 */ /* 0x000fe2000ff1e0ff */
[----:B------:R-:W-:Y:S01]  /*65c0*/  STS [R0+0xc000], R31 ;  /* 0x00c0001f00007388 */ /* 0x000fe20000000800 */
[----:B------:R-:W-:Y:S01]  /*65d0*/  F2FP.BF16.F32.PACK_AB R8, R8, R50 ;  /* 0x000000320808723e */ /* 0x000fe200000010ff */
[----:B------:R-:W-:Y:S01]  /*65e0*/  FMUL.FTZ R56, R56, UR6 ;  /* 0x0000000638387c20 */ /* 0x000fe20008410000 */
[----:B------:R-:W-:Y:S01]  /*65f0*/  FMUL.FTZ R24, R57, UR6 ;  /* 0x0000000639187c20 */ /* 0x000fe20008410000 */
[----:B------:R-:W-:Y:S01]  /*6600*/  STS [R0+0xc200], R30 ;  /* 0x00c2001e00007388 */ /* 0x000fe20000000800 */
[----:B------:R-:W-:Y:S01]  /*6610*/  FMUL.FTZ R58, R58, UR6 ;  /* 0x000000063a3a7c20 */ /* 0x000fe20008410000 */
        /* <DEDUP_REMOVED lines=25> */
[----:B------:R-:W-:Y:S01]  /*67b0*/  STS [R2+0x4020], R128 ;  /* 0x0040208002007388 */ /* 0x000fe20000000800 */
[----:B------:R-:W-:Y:S01]  /*67c0*/  F2FP.BF16.F32.PACK_AB R7, R7, R44 ;  /* 0x0000002c0707723e */ /* 0x000fe200000010ff */
[----:B------:R-:W3:Y:S01]  /*67d0*/  LDCU.64 UR6, c[0x0][0x5a8] ;  /* 0x0000b500ff0677ac */ /* 0x000ee20008000a00 */
[----:B------:R-:W-:Y:S01]  /*67e0*/  F2FP.BF16.F32.PACK_AB R6, R6, R46 ;  /* 0x0000002e0606723e */ /* 0x000fe200000010ff */
[----:B------:R-:W-:Y:S01]  /*67f0*/  STS [R2+0x4220], R130 ;  /* 0x0042208202007388 */ /* 0x000fe20000000800 */
[----:B------:R-:W-:Y:S01]  /*6800*/  F2FP.BF16.F32.PACK_AB R5, R5, R52 ;  /* 0x000000340505723e */ /* 0x000fe200000010ff */
[----:B------:R-:W-:Y:S01]  /*6810*/  ULEA.HI.X.SX32 UR50, UR50, UR12, 0x1, UP0 ;  /* 0x0000000c32327291 */ /* 0x000fe200080f0eff */
[----:B------:R-:W-:Y:S01]  /*6820*/  F2FP.BF16.F32.PACK_AB R4, R4, R54 ;  /* 0x000000360404723e */ /* 0x000fe200000010ff */
[----:B------:R-:W-:Y:S01]  /*6830*/  STS [R0+0xe000], R120 ;  /* 0x00e0007800007388 */ /* 0x000fe20000000800 */
[----:B------:R-:W-:Y:S01]  /*6840*/  F2FP.BF16.F32.PACK_AB R3, R3, R64 ;  /* 0x000000400303723e */ /* 0x000fe200000010ff */
[----:B------:R-:W4:Y:S01]  /*6850*/  LDCU.64 UR12, c[0x0][0x5b0] ;  /* 0x0000b600ff0c77ac */ /* 0x000f220008000a00 */
        /* <DEDUP_REMOVED lines=8> */
[----:B------:R-:W-:Y:S01]  /*68e0*/  F2FP.BF16.F32.PACK_AB R26, R26, R70 ;  /* 0x000000461a1a723e */ /* 0x000fe200000010ff */
[----:B---3--:R-:W-:Y:S01]  /*68f0*/  UIMAD UR7, UR35, UR7, URZ ;  /* 0x00000007230772a4 */ /* 0x008fe2000f8e02ff */
[----:B------:R-:W-:Y:S01]  /*6900*/  F2FP.BF16.F32.PACK_AB R16, R16, R80 ;  /* 0x000000501010723e */ /* 0x000fe200000010ff */
[----:B------:R-:W-:Y:S01]  /*6910*/  STS [R0+0xf000], R13 ;  /* 0x00f0000d00007388 */ /* 0x000fe20000000800 */
[----:B------:R-:W-:Y:S01]  /*6920*/  F2FP.BF16.F32.PACK_AB R15, R15, R82 ;  /* 0x000000520f0f723e */ /* 0x000fe200000010ff */
[----:B------:R-:W3:Y:S01]  /*6930*/  LDC.64 R62, c[0x0][0x5e0] ;  /* 0x00017800ff3e7b82 */ /* 0x000ee20000000a00 */
[----:B------:R-:W-:Y:S01]  /*6940*/  F2FP.BF16.F32.PACK_AB R21, R21, R72 ;  /* 0x000000481515723e */ /* 0x000fe200000010ff */
[----:B------:R1:W-:Y:S01]  /*6950*/  STS [R0+0xf200], R12 ;  /* 0x00f2000c00007388 */ /* 0x0003e20000000800 */
[----:B------:R-:W-:Y:S01]  /*6960*/  F2FP.BF16.F32.PACK_AB R25, R25, R74 ;  /* 0x0000004a1919723e */ /* 0x000fe200000010ff */
[----:B----4-:R-:W-:Y:S01]  /*6970*/  UIMAD UR13, UR35, UR13, URZ ;  /* 0x0000000d230d72a4 */ /* 0x010fe2000f8e02ff */
[----:B------:R-:W-:Y:S01]  /*6980*/  F2FP.BF16.F32.PACK_AB R20, R20, R76 ;  /* 0x0000004c1414723e */ /* 0x000fe200000010ff */
[----:B------:R-:W-:Y:S01]  /*6990*/  STS [R2+0x6020], R9 ;  /* 0x0060200902007388 */ /* 0x000fe20000000800 */
[----:B------:R-:W-:-:S03]  /*69a0*/  F2FP.BF16.F32.PACK_AB R18, R18, R78 ;  /* 0x0000004e1212723e */ /* 0x000fc600000010ff */
[----:B------:R4:W-:Y:S04]  /*69b0*/  STS [R2+0x6220], R8 ;  /* 0x0062200802007388 */ /* 0x0009e80000000800 */
[----:B------:R-:W-:Y:S04]  /*69c0*/  STS [R0+0x10000], R11 ;  /* 0x0100000b00007388 */ /* 0x000fe80000000800 */
[----:B------:R2:W-:Y:S04]  /*69d0*/  STS [R0+0x10200], R10 ;  /* 0x0102000a00007388 */ /* 0x0005e80000000800 */
[----:B------:R3:W-:Y:S04]  /*69e0*/  STS [R2+0x7020], R7 ;  /* 0x0070200702007388 */ /* 0x0007e80000000800 */
[----:B------:R3:W-:Y:S01]  /*69f0*/  STS [R2+0x7220], R6 ;  /* 0x0072200602007388 */ /* 0x0007e20000000800 */
[----:B-1----:R-:W1:Y:S03]  /*6a00*/  LDC.64 R12, c[0x0][0x5d8] ;  /* 0x00017600ff0c7b82 */ /* 0x002e660000000a00 */
[----:B------:R-:W-:Y:S04]  /*6a10*/  STS [R0+0x11000], R5 ;  /* 0x0110000500007388 */ /* 0x000fe80000000800 */
[----:B------:R3:W-:Y:S01]  /*6a20*/  STS [R0+0x11200], R4 ;  /* 0x0112000400007388 */ /* 0x0007e20000000800 */
[----:B----4-:R-:W-:-:S03]  /*6a30*/  LOP3.LUT R8, R42, 0x1f20, R167, 0xf8, !PT ;  /* 0x00001f202a087812 */ /* 0x010fc600078ef8a7 */
[----:B------:R4:W-:Y:S04]  /*6a40*/  STS [R2+0x8020], R3 ;  /* 0x0080200302007388 */ /* 0x0009e80000000800 */
[----:B------:R-:W-:Y:S01]  /*6a50*/  STS [R2+0x8220], R14 ;  /* 0x0082200e02007388 */ /* 0x000fe20000000800 */
[----:B--2---:R-:W2:Y:S03]  /*6a60*/  LDC.64 R10, c[0x0][0x5c8] ;  /* 0x00017200ff0a7b82 */ /* 0x004ea60000000a00 */
[----:B------:R-:W-:Y:S01]  /*6a70*/  STS [R0+0x12000], R24 ;  /* 0x0120001800007388 */ /* 0x000fe20000000800 */
[----:B---3--:R-:W-:-:S03]  /*6a80*/  MOV R7, RZ ;  /* 0x000000ff00077202 */ /* 0x008fc60000000f00 */
[----:B------:R-:W-:Y:S01]  /*6a90*/  STS [R0+0x12200], R23 ;  /* 0x0122001700007388 */ /* 0x000fe20000000800 */
[----:B------:R-:W-:-:S03]  /*6aa0*/  LOP3.LUT R6, R167, 0x18, RZ, 0xc0, !PT ;  /* 0x00000018a7067812 */ /* 0x000fc600078ec0ff */
[----:B------:R-:W-:Y:S04]  /*6ab0*/  STS [R2+0x9020], R17 ;  /* 0x0090201102007388 */ /* 0x000fe80000000800 */
[----:B------:R-:W-:Y:S01]  /*6ac0*/  STS [R2+0x9220], R19 ;  /* 0x0092201302007388 */ /* 0x000fe20000000800 */
[----:B------:R-:W-:-:S03]  /*6ad0*/  IMAD.WIDE.U32 R4, R60, UR5, R6 ;  /* 0x000000053c047c25 */ /* 0x000fc6000f8e0006 */
[----:B------:R-:W-:Y:S01]  /*6ae0*/  STS [R0+0x13000], R22 ;  /* 0x0130001600007388 */ /* 0x000fe20000000800 */
[----:B----4-:R-:W-:-:S03]  /*6af0*/  IMAD R3, R60, UR50, RZ ;  /* 0x000000323c037c24 */ /* 0x010fc6000f8e02ff */
[----:B------:R-:W-:Y:S01]  /*6b00*/  STS [R0+0x13200], R26 ;  /* 0x0132001a00007388 */ /* 0x000fe20000000800 */
[----:B------:R-:W-:-:S03]  /*6b10*/  IMAD R3, R61, UR5, R3 ;  /* 0x000000053d037c24 */ /* 0x000fc6000f8e0203 */
[----:B------:R-:W-:Y:S02]  /*6b20*/  STS [R2+0xa020], R16 ;  /* 0x00a0201002007388 */ /* 0x000fe40000000800 */
[----:B------:R-:W-:Y:S02]  /*6b30*/  IADD3 R5, PT, PT, R5, R3, RZ ;  /* 0x0000000305057210 */ /* 0x000fe40007ffe0ff */
[----:B------:R-:W-:Y:S01]  /*6b40*/  STS [R2+0xa220], R15 ;  /* 0x00a2200f02007388 */ /* 0x000fe20000000800 */
[----:B------:R-:W-:-:S03]  /*6b50*/  MOV R3, UR6 ;  /* 0x0000000600037c02 */ /* 0x000fc60008000f00 */
[----:B------:R-:W-:Y:S02]  /*6b60*/  STS [R0+0x14000], R21 ;  /* 0x0140001500007388 */ /* 0x000fe40000000800 */
[----:B------:R-:W-:Y:S02]  /*6b70*/  IMAD.WIDE.U32 R4, R3, UR35, R4 ;  /* 0x0000002303047c25 */ /* 0x000fe4000f8e0004 */
[----:B------:R2:W-:Y:S03]  /*6b80*/  STS [R0+0x14200], R25 ;  /* 0x0142001900007388 */ /* 0x0005e60000000800 */
[----:B------:R-:W-:Y:S01]  /*6b90*/  IADD3 R3, PT, PT, R5, UR7, RZ ;  /* 0x0000000705037c10 */ /* 0x000fe2000fffe0ff */
[----:B------:R-:W-:Y:S04]  /*6ba0*/  STS [R2+0xb020], R20 ;  /* 0x00b0201402007388 */ /* 0x000fe80000000800 */
[----:B------:R3:W-:Y:S01]  /*6bb0*/  STS [R2+0xb220], R18 ;  /* 0x00b2201202007388 */ /* 0x0007e20000000800 */
[----:B--2---:R-:W-:Y:S01]  /*6bc0*/  IMAD R0, R10, UR50, RZ ;  /* 0x000000320a007c24 */ /* 0x004fe2000f8e02ff */
[----:B---3--:R-:W-:-:S05]  /*6bd0*/  MOV R2, R4 ;  /* 0x0000000400027202 */ /* 0x008fca0000000f00 */
[----:B-1----:R-:W-:-:S04]  /*6be0*/  IMAD.WIDE.U32 R4, R12, UR33, R2 ;  /* 0x000000210c047c25 */ /* 0x002fc8000f8e0002 */
[----:B------:R-:W-:Y:S01]  /*6bf0*/  IMAD.WIDE.U32 R2, R10, UR5, R6 ;  /* 0x000000050a027c25 */ /* 0x000fe2000f8e0006 */
[----:B------:R-:W-:-:S03]  /*6c00*/  MOV R7, UR12 ;  /* 0x0000000c00077c02 */ /* 0x000fc60008000f00 */
[----:B------:R-:W-:Y:S01]  /*6c10*/  IMAD R6, R11, UR5, R0 ;  /* 0x000000050b067c24 */ /* 0x000fe2000f8e0200 */
[----:B------:R-:W-:Y:S01]  /*6c20*/  LEA R0, R8, UR4, 0x1 ;  /* 0x0000000408007c11 */ /* 0x000fe2000f8e08ff */
[----:B------:R-:W-:Y:S03]  /*6c30*/  BAR.SYNC.DEFER_BLOCKING 0x0 ;  /* 0x0000000000007b1d */ /* 0x000fe60000010000 */
[----:B------:R-:W-:Y:S02]  /*6c40*/  IADD3 R3, PT, PT, R3, R6, RZ ;  /* 0x0000000603037210 */ /* 0x000fe40007ffe0ff */
[----:B------:R-:W-:Y:S01]  /*6c50*/  MOV R6, R4 ;  /* 0x0000000400067202 */ /* 0x000fe20000000f00 */
[----:B------:R-:W1:Y:S01]  /*6c60*/  LDCU.128 UR4, c[0x0][0x560] ;  /* 0x0000ac00ff0477ac */ /* 0x000e620008000c00 */
[----:B------:R-:W-:-:S04]  /*6c70*/  IMAD.WIDE.U32 R2, R7, UR35, R2 ;  /* 0x0000002307027c25 */ /* 0x000fc8000f8e0002 */
[----:B------:R-:W-:Y:S01]  /*6c80*/  IMAD R7, R13, UR33, R5 ;  /* 0x000000210d077c24 */ /* 0x000fe2000f8e0205 */
[----:B------:R-:W-:Y:S01]  /*6c90*/  IADD3 R3, PT, PT, R3, UR13, RZ ;  /* 0x0000000d03037c10 */ /* 0x000fe2000fffe0ff */
[----:B------:R-:W-:-:S04]  /*6ca0*/  IMAD.WIDE.U32 R6, R250, R60, R6 ;  /* 0x0000003cfa067225 */ /* 0x000fc800078e0006 */
[----:B------:R-:W-:Y:S01]  /*6cb0*/  IMAD.WIDE.U32 R4, R62, UR33, R2 ;  /* 0x000000213e047c25 */ /* 0x000fe2000f8e0002 */
[----:B------:R-:W2:Y:S01]  /*6cc0*/  LDS.128 R56, [R0+0x9000] ;  /* 0x0090000000387984 */ /* 0x000ea20000000c00 */
[----:B-1----:R-:W-:Y:S02]  /*6cd0*/  LEA R2, P0, R6, UR4, 0x1 ;  /* 0x0000000406027c11 */ /* 0x002fe4000f8008ff */
[----:B------:R-:W-:Y:S01]  /*6ce0*/  IMAD R5, R63, UR33, R5 ;  /* 0x000000213f057c24 */ /* 0x000fe2000f8e0205 */
        /* <DEDUP_REMOVED lines=33> */
.L_x_663:
[----:B------:R-:W3:Y:S01]  /*6f00*/  LDCU UR5, c[0x0][0x438] ;  /* 0x00008700ff0577ac */ /* 0x000ee20008000800 */
[----:B------:R-:W4:Y:S01]  /*6f10*/  LDCU UR6, c[0x0][0x370] ;  /* 0x00006e00ff0677ac */ /* 0x000f220008000800 */
[----:B---3--:R-:W-:-:S04]  /*6f20*/  UIADD3 UR5, UPT, UPT, UR5, 0x7f, URZ ;  /* 0x0000007f05057890 */ /* 0x008fc8000fffe0ff */
[----:B------:R-:W-:Y:S02]  /*6f30*/  USHF.R.S32.HI UR4, URZ, 0x1f, UR5 ;  /* 0x0000001fff047899 */ /* 0x000fe40008011405 */
[----:B----4-:R-:W-:Y:S02]  /*6f40*/  UIADD3 UR41, UPT, UPT, UR6, UR41, URZ ;  /* 0x0000002906297290 */ /* 0x010fe4000fffe0ff */
[----:B------:R-:W-:-:S04]  /*6f50*/  ULEA.HI UR4, UR4, UR5, URZ, 0x7 ;  /* 0x0000000504047291 */ /* 0x000fc8000f8f38ff */
[----:B------:R-:W-:-:S04]  /*6f60*/  USHF.R.S32.HI UR4, URZ, 0x7, UR4 ;  /* 0x00000007ff047899 */ /* 0x000fc80008011404 */
[----:B------:R-:W-:-:S09]  /*6f70*/  UISETP.GE.AND UP0, UPT, UR41, UR4, UPT ;  /* 0x000000042900728c */ /* 0x000fd2000bf06270 */
[----:B------:R-:W-:Y:S05]  /*6f80*/  BRA.U !UP0, `(.L_x_670) ;  /* 0xffffff9108a87547 */ /* 0x000fea000b83ffff */
[----:B-1----:R-:W-:Y:S05]  /*6f90*/  EXIT ;  /* 0x000000000000794d */ /* 0x002fea0003800000 */
.L_x_671:
        /* <DEDUP_REMOVED lines=14> */
.L_x_1722:


//--------------------- .text._ZN5flash44flash_bwd_dq_dk_dv_loop_seqk_parallel_kernelI23Flash_bwd_kernel_traitsILi96ELi64ELi128ELi8ELi2ELi4ELi4ELb1ELb0EN7cutlass10bfloat16_tE19Flash_kernel_traitsILi96ELi64ELi128ELi8ES3_EELb0ELb0ELb0ELb0ELb1ELb1ELb1EEEvNS_16Flash_bwd_paramsE --------------------------
	.section	.text._ZN5flash44flash_bwd_dq_dk_dv_loop_seqk_parallel_kernelI23Flash_bwd_kernel_traitsILi96ELi64ELi128ELi8ELi2ELi4ELi4ELb1ELb0EN7cutlass10bfloat16_tE19Flash_kernel_traitsILi96ELi64ELi128ELi8ES3_EELb0ELb0ELb0ELb0ELb1ELb1ELb1EEEvNS_16Flash_bwd_paramsE,"ax",@progbits
	.align	128
        .global         _ZN5flash44flash_bwd_dq_dk_dv_loop_seqk_parallel_kernelI23Flash_bwd_kernel_traitsILi96ELi64ELi128ELi8ELi2ELi4ELi4ELb1ELb0EN7cutlass10bfloat16_tE19Flash_kernel_traitsILi96ELi64ELi128ELi8ES3_EELb0ELb0ELb0ELb0ELb1ELb1ELb1EEEvNS_16Flash_bwd_paramsE
        .type           _ZN5flash44flash_bwd_dq_dk_dv_loop_seqk_parallel_kernelI23Flash_bwd_kernel_traitsILi96ELi64ELi128ELi8ELi2ELi4ELi4ELb1ELb0EN7cutlass10bfloat16_tE19Flash_kernel_traitsILi96ELi64ELi128ELi8ES3_EELb0ELb0ELb0ELb0ELb1ELb1ELb1EEEvNS_16Flash_bwd_paramsE,@function
        .size           _ZN5flash44flash_bwd_dq_dk_dv_loop_seqk_parallel_kernelI23Flash_bwd_kernel_traitsILi96ELi64ELi128ELi8ELi2ELi4ELi4ELb1ELb0EN7cutlass10bfloat16_tE19Flash_kernel_traitsILi96ELi64ELi128ELi8ES3_EELb0ELb0ELb0ELb0ELb1ELb1ELb1EEEvNS_16Flash_bwd_paramsE,(.L_x_1723 - _ZN5flash44flash_bwd_dq_dk_dv_loop_seqk_parallel_kernelI23Flash_bwd_kernel_traitsILi96ELi64ELi128ELi8ELi2ELi4ELi4ELb1ELb0EN7cutlass10bfloat16_tE19Flash_kernel_traitsILi96ELi64ELi128ELi8ES3_EELb0ELb0ELb0ELb0ELb1ELb1ELb1EEEvNS_16Flash_bwd_paramsE)
        .other          _ZN5flash44flash_bwd_dq_dk_dv_loop_seqk_parallel_kernelI23Flash_bwd_kernel_traitsILi96ELi64ELi128ELi8ELi2ELi4ELi4ELb1ELb0EN7cutlass10bfloat16_tE19Flash_kernel_traitsILi96ELi64ELi128ELi8ES3_EELb0ELb0ELb0ELb0ELb1ELb1ELb1EEEvNS_16Flash_bwd_paramsE,@"STO_CUDA_ENTRY STV_DEFAULT"
_ZN5flash44flash_bwd_dq_dk_dv_loop_seqk_parallel_kernelI23Flash_bwd_kernel_traitsILi96ELi64ELi128ELi8ELi2ELi4ELi4ELb1ELb0EN7cutlass10bfloat16_tE19Flash_kernel_traitsILi96ELi64ELi128ELi8ES3_EELb0ELb0ELb0ELb0ELb1ELb1ELb1EEEvNS_16Flash_bwd_paramsE:
.text._ZN5flash44flash_bwd_dq_dk_dv_loop_seqk_parallel_kernelI23Flash_bwd_kernel_traitsILi96ELi64ELi128ELi8ELi2ELi4ELi4ELb1ELb0EN7cutlass10bfloat16_tE19Flash_kernel_traitsILi96ELi64ELi128ELi8ES3_EELb0ELb0ELb0ELb0ELb1ELb1ELb1EEEvNS_16Flash_bwd_paramsE:
        /* <DEDUP_REMOVED lines=35> */
.L_x_679:
        /* <DEDUP_REMOVED lines=72> */
.L_x_673:
[----:B------:R-:W1:Y:S01]  /*06b0*/  LDCU UR44, c[0x0][0x3e0] ;  /* 0x00007c00ff2c77ac */ /* 0x000e620008000800 */
[----:B------:R-:W2:Y:S01]  /*06c0*/  LDCU UR40, c[0x0][0x444] ;  /* 0x00008880ff2877ac */ /* 0x000ea20008000800 */
[----:B-1----:R-:W-:-:S04]  /*06d0*/  UIMAD UR44, UR33, UR44, UR32 ;  /* 0x0000002c212c72a4 */ /* 0x002fc8000f8e0220 */
[----:B--2---:R-:W-:-:S12]  /*06e0*/  UIMAD UR44, UR44, UR40, URZ ;  /* 0x000000282c2c72a4 */ /* 0x004fd8000f8e02ff */
.L_x_674:
[----:B------:R-:W1:Y:S01]  /*06f0*/  S2R R229, SR_TID.X ;  /* 0x0000000000e57919 */ /* 0x000e620000002100 */
[----:B------:R-:W2:Y:S01]  /*0700*/  LDCU.64 UR20, c[0x0][0x3b0] ;  /* 0x00007600ff1477ac */ /* 0x000ea20008000a00 */
[----:B------:R-:W-:Y:S01]  /*0710*/  IMAD.MOV.U32 R3, RZ, RZ, RZ ;  /* 0x000000ffff037224 */ /* 0x000fe200078e00ff */
[----:B------:R-:W3:Y:S01]  /*0720*/  LDC.64 R22, c[0x0][0x590] ;  /* 0x00016400ff167b82 */ /* 0x000ee20000000a00 */
[----:B------:R-:W4:Y:S01]  /*0730*/  LDCU.64 UR14, c[0x0][0x3c0] ;  /* 0x00007800ff0e77ac */ /* 0x000f220008000a00 */
[----:B------:R-:W2:Y:S06]  /*0740*/  LDCU.64 UR10, c[0x0][0x3b8] ;  /* 0x00007700ff0a77ac */ /* 0x000eac0008000a00 */
[----:B------:R-:W3:Y:S01]  /*0750*/  LDC.64 R24, c[0x0][0x598] ;  /* 0x00016600ff187b82 */ /* 0x000ee20000000a00 */
[----:B------:R-:W-:Y:S01]  /*0760*/  ULEA UR43, UR43, 0xffffffc0, 0x6 ;  /* 0xffffffc02b2b7891 */ /* 0x000fe2000f8e30ff */
[----:B------:R-:W1:Y:S03]  /*0770*/  LDCU.64 UR16, c[0x0][0x588] ;  /* 0x0000b100ff1077ac */ /* 0x000e660008000a00 */
[----:B------:R-:W-:Y:S01]  /*0780*/  USHF.R.S32.HI UR42, URZ, 0x1f, UR43 ;  /* 0x0000001fff2a7899 */ /* 0x000fe2000801142b */
[----:B------:R-:W1:Y:S01]  /*0790*/  LDCU.64 UR18, c[0x0][0x398] ;  /* 0x00007300ff1277ac */ /* 0x000e620008000a00 */
[----:B----4-:R-:W-:Y:S01]  /*07a0*/  IMAD.U32 R6, RZ, RZ, UR14 ;  /* 0x0000000eff067e24 */ /* 0x010fe2000f8e00ff */
[----:B------:R-:W-:-:S02]  /*07b0*/  USHF.R.S32.HI UR23, URZ, 0x1f, UR47 ;  /* 0x0000001fff177899 */ /* 0x000fc4000801142f */
[----:B------:R-:W-:Y:S01]  /*07c0*/  UIADD3 UR25, UP0, UPT, UR22, UR47, URZ ;  /* 0x0000002f16197290 */ /* 0x000fe2000ff1e0ff */
[----:B--2---:R-:W-:Y:S01]  /*07d0*/  IMAD.U32 R4, RZ, RZ, UR10 ;  /* 0x0000000aff047e24 */ /* 0x004fe2000f8e00ff */
        /* <DEDUP_REMOVED lines=13> */
[--C-:B------:R-:W-:Y:S01]  /*08b0*/  IMAD.WIDE.U32 R6, R6, UR25, R2.reuse ;  /* 0x0000001906067c25 */ /* 0x100fe2000f8e0002 */
[----:B------:R-:W-:Y:S01]  /*08c0*/  UIMAD UR23, UR22, UR14, URZ ;  /* 0x0000000e161772a4 */ /* 0x000fe2000f8e02ff */
[----:B------:R-:W-:Y:S01]  /*08d0*/  STL [R1+0x4c], R21 ;  /* 0x00004c1501007387 */ /* 0x000fe20000100800 */
[----:B------:R-:W-:Y:S01]  /*08e0*/  UIMAD UR22, UR22, UR10, URZ ;  /* 0x0000000a161672a4 */ /* 0x000fe2000f8e02ff */
[----:B------:R-:W-:Y:S01]  /*08f0*/  IMAD.WIDE.U32 R4, R4, UR25, R2 ;  /* 0x0000001904047c25 */ /* 0x000fe2000f8e0002 */
[----:B------:R-:W-:-:S02]  /*0900*/  UIADD3 UR24, UPT, UPT, UR51, UR24, URZ ;  /* 0x0000001833187290 */ /* 0x000fc4000fffe0ff */
[----:B------:R-:W-:Y:S01]  /*0910*/  UIMAD UR23, UR25, UR15, UR23 ;  /* 0x0000000f191772a4 */ /* 0x000fe2000f8e0217 */
[----:B------:R-:W-:Y:S01]  /*0920*/  IMAD.WIDE.U32 R10, R10, UR33, R2 ;  /* 0x000000210a0a7c25 */ /* 0x000fe2000f8e0002 */
[----:B------:R-:W-:Y:S01]  /*0930*/  UIMAD UR22, UR25, UR11, UR22 ;  /* 0x0000000b191672a4 */ /* 0x000fe2000f8e0216 */
[----:B------:R-:W-:Y:S01]  /*0940*/  LOP3.LUT R2, R2, UR50, RZ, 0xfc, !PT ;  /* 0x0000003202027c12 */ /* 0x000fe2000f8efcff */
[----:B------:R-:W-:Y:S01]  /*0950*/  USHF.L.U64.HI UR18, UR14, 0x6, UR15 ;  /* 0x000000060e127899 */ /* 0x000fe2000801020f */
[----:B------:R-:W-:Y:S01]  /*0960*/  IMAD.U32 R3, RZ, RZ, UR24 ;  /* 0x00000018ff037e24 */ /* 0x000fe2000f8e00ff */
[----:B------:R-:W4:Y:S01]  /*0970*/  LDCU.64 UR16, c[0x0][0x390] ;  /* 0x00007200ff1077ac */ /* 0x000f220008000a00 */
[----:B------:R-:W-:Y:S02]  /*0980*/  VIADD R7, R7, UR23 ;  /* 0x0000001707077c36 */ /* 0x000fe40008000000 */
[----:B--2---:R-:W-:Y:S01]  /*0990*/  IMAD.U32 R12, RZ, RZ, UR12 ;  /* 0x0000000cff0c7e24 */ /* 0x004fe2000f8e00ff */
[----:B------:R-:W2:Y:S01]  /*09a0*/  LDCU.64 UR24, c[0x0][0x3d8] ;  /* 0x00007b00ff1877ac */ /* 0x000ea20008000a00 */
[----:B------:R-:W-:-:S02]  /*09b0*/  VIADD R5, R5, UR22 ;  /* 0x0000001605057c36 */ /* 0x000fc40008000000 */
[----:B-1----:R-:W-:Y:S01]  /*09c0*/  IMAD.U32 R13, RZ, RZ, UR4 ;  /* 0x00000004ff0d7e24 */ /* 0x002fe2000f8e00ff */
[----:B------:R-:W1:Y:S01]  /*09d0*/  LDCU.64 UR22, c[0x0][0x3c8] ;  /* 0x00007900ff1677ac */ /* 0x000e620008000a00 */
[----:B------:R-:W-:Y:S01]  /*09e0*/  IMAD.WIDE.U32 R8, R8, UR33, R2 ;  /* 0x0000002108087c25 */ /* 0x000fe2000f8e0002 */
[----:B------:R-:W-:-:S03]  /*09f0*/  ULEA UR48, UR45, UR48, 0x6 ;  /* 0x000000302d307291 */ /* 0x000fc6000f8e30ff */
[----:B------:R-:W-:-:S04]  /*0a00*/  IMAD.WIDE.U32 R2, R12, UR33, R6 ;  /* 0x000000210c027c25 */ /* 0x000fc8000f8e0006 */
[----:B------:R-:W-:-:S04]  /*0a10*/  IMAD.WIDE.U32 R6, R13, UR33, R4 ;  /* 0x000000210d067c25 */ /* 0x000fc8000f8e0004 */
[----:B------:R-:W-:Y:S01]  /*0a20*/  IMAD.U32 R13, RZ, RZ, UR5 ;  /* 0x00000005ff0d7e24 */ /* 0x000fe2000f8e00ff */
[----:B------:R-:W3:Y:S01]  /*0a30*/  LDCU.64 UR4, c[0x0][0x3d0] ;  /* 0x00007a00ff0477ac */ /* 0x000ee20008000a00 */
        /* <DEDUP_REMOVED lines=11> */
[----:B---3--:R-:W-:Y:S02]  /*0af0*/  IMAD R8, R14, UR4, RZ ;  /* 0x000000040e087c24 */ /* 0x008fe4000f8e02ff */
        /* <DEDUP_REMOVED lines=29> */
[----:B----4-:R-:W-:Y:S01]  /*0cd0*/  LEA R14, P1, R0, UR16, 0x1 ;  /* 0x00000010000e7c11 */ /* 0x010fe2000f8208ff */
        /* <DEDUP_REMOVED lines=16> */
[----:B------:R-:W-:Y:S01]  /*0de0*/  LOP3.LUT R0, R163, 0xd8, RZ, 0xc0, !PT ;  /* 0x000000d8a3007812 */ /* 0x000fe200078ec0ff */
[----:B------:R-:W-:Y:S01]  /*0df0*/  IMAD R9, R23, UR43, R9 ;  /* 0x0000002b17097c24 */ /* 0x000fe2000f8e0209 */
[----:B--2---:R-:W-:Y:S01]  /*0e00*/  LEA R12, P0, R19, UR18, 0x1 ;  /* 0x00000012130c7c11 */ /* 0x004fe2000f8008ff */
[----:B------:R-:W-:Y:S01]  /*0e10*/  IMAD.IADD R7, R5, 0x1, R18 ;  /* 0x0000000105077824 */ /* 0x000fe200078e0212 */
[----:B------:R-:W-:Y:S01]  /*0e20*/  LOP3.LUT R0, R0, 0x18, R229, 0x78, !PT ;  /* 0x0000001800007812 */ /* 0x000fe200078e78e5 */
[----:B------:R-:W-:Y:S01]  /*0e30*/  IMAD.IADD R5, R11, 0x1, R9 ;  /* 0x000000010b057824 */ /* 0x000fe200078e0209 */
[----:B------:R-:W-:Y:S01]  /*0e40*/  LEA.HI.X R13, R19, UR19, R13, 0x1, P0 ;  /* 0x00000013130d7c11 */ /* 0x000fe200080f0c0d */
        /* <DEDUP_REMOVED lines=8> */
[----:B------:R-:W-:Y:S01]  /*0ed0*/  @P2 BAR.SYNC.DEFER_BLOCKING 0x0 ;  /* 0x0000000000002b1d */ /* 0x000fe20000010000 */
[----:B------:R-:W-:Y:S01]  /*0ee0*/  IMAD.WIDE.U32 R4, R24, UR32, R4 ;  /* 0x0000002018047c25 */ /* 0x000fe2000f8e0004 */
[----:B---3--:R-:W-:Y:S01]  /*0ef0*/  UIMAD.WIDE UR14, UR48, 0x4, UR14 ;  /* 0x00000004300e78a5 */ /* 0x008fe2000f8e020e */
[----:B------:R-:W-:-:S02]  /*0f00*/  LEA.HI.X R7, R2, UR19, R3, 0x1, P0 ;  /* 0x0000001302077c11 */ /* 0x000fc400080f0c03 */
[----:B------:R-:W-:Y:S02]  /*0f10*/  IMAD R3, R25, UR32, R5 ;  /* 0x0000002019037c24 */ /* 0x000fe4000f8e0205 */
[----:B------:R-:W-:Y:S01]  /*0f20*/  IMAD.MOV.U32 R2, RZ, RZ, R4 ;  /* 0x000000ffff027224 */ /* 0x000fe200078e0004 */
[----:B------:R-:W-:Y:S01]  /*0f30*/  UIMAD.WIDE.U32 UR24, UR33, UR40, URZ ;  /* 0x00000028211872a5 */ /* 0x000fe2000f8e00ff */
[C---:B------:R-:W-:Y:S01]  /*0f40*/  IMAD R4, R21.reuse, R23, RZ ;  /* 0x0000001715047224 */ /* 0x040fe200078e02ff */
[----:B------:R-:W-:Y:S01]  /*0f50*/  STL.64 [R1+0x40], R26 ;  /* 0x0000401a01007387 */ /* 0x000fe20000100a00 */
[----:B------:R-:W-:-:S04]  /*0f60*/  IMAD.WIDE.U32 R2, R21, R22, R2 ;  /* 0x0000001615027225 */ /* 0x000fc800078e0002 */
[----:B------:R-:W-:Y:S01]  /*0f70*/  IMAD.IADD R4, R3, 0x1, R4 ;  /* 0x0000000103047824 */ /* 0x000fe200078e0204 */
[----:B--2---:R-:W-:-:S04]  /*0f80*/  LEA R10, P0, R2, UR10, 0x1 ;  /* 0x0000000a020a7c11 */ /* 0x004fc8000f8008ff */
        /* <DEDUP_REMOVED lines=10> */
[----:B------:R4:W-:Y:S04]  /*1030*/  LDGSTS.E.BYPASS.LTC128B.128 [R0+0x14000], desc[UR36][R14.64+0x80] ;  /* 0x140000800e007fae */ /* 0x0009e8000b981a24 */
[----:B------:R-:W0:Y:S01]  /*1040*/  LDGDEPBAR ;  /* 0x00000000000079af */ /* 0x000e220000000000 */
[----:B--2---:R-:W-:-:S03]  /*1050*/  UISETP.NE.U32.AND UP0, UPT, UR10, URZ, UPT ;  /* 0x000000ff0a00728c */ /* 0x004fc6000bf05070 */
[----:B------:R-:W-:Y:S01]  /*1060*/  LDGSTS.E.BYPASS.LTC128B.128 [R0+0x6000], desc[UR36][R10.64] ;  /* 0x060000000a007fae */ /* 0x000fe2000b981a24 */
[----:B-1----:R-:W-:-:S03]  /*1070*/  USHF.R.S32.HI UR18, URZ, 0x1f, UR12 ;  /* 0x0000001fff127899 */ /* 0x002fc6000801140c */
[----:B------:R-:W-:Y:S01]  /*1080*/  LDGSTS.E.BYPASS.LTC128B.128 [R0+0x7000], desc[UR36][R10.64+0x40] ;  /* 0x070000400a007fae */ /* 0x000fe2000b981a24 */
[----:B---3--:R-:W-:Y:S01]  /*1090*/  SHF.R.U32.HI R9, RZ, 0x5, R229 ;  /* 0x00000005ff097819 */ /* 0x008fe200000116e5 */
[----:B------:R-:W-:Y:S02]  /*10a0*/  IMAD.MOV.U32 R8, RZ, RZ, 0x4 ;  /* 0x00000004ff087424 */ /* 0x000fe400078e00ff */
[----:B------:R-:W-:Y:S02]  /*10b0*/  LDGSTS.E.BYPASS.LTC128B.128 [R0+0x8000], desc[UR36][R10.64+0x80] ;  /* 0x080000800a007fae */ /* 0x000fe4000b981a24 */
[----:B------:R-:W-:Y:S01]  /*10c0*/  IMAD.SHL.U32 R5, R9, 0x10, RZ ;  /* 0x0000001009057824 */ /* 0x000fe200078e00ff */
[----:B------:R-:W-:Y:S01]  /*10d0*/  UIMAD.WIDE.U32 UR22, UR24, UR12, URZ ;  /* 0x0000000c181672a5 */ /* 0x000fe2000f8e00ff */
[----:B------:R-:W-:Y:S01]  /*10e0*/  IMAD.SHL.U32 R225, R229, 0x4, RZ ;  /* 0x00000004e5e17824 */ /* 0x000fe200078e00ff */
[----:B----4-:R-:W-:Y:S01]  /*10f0*/  UIMAD UR20, UR32, UR13, URZ ;  /* 0x0000000d201472a4 */ /* 0x010fe2000f8e02ff */
[----:B------:R1:W-:Y:S01]  /*1100*/  STL.64 [R1+0x38], R10 ;  /* 0x0000380a01007387 */ /* 0x0003e20000100a00 */
[----:B------:R-:W-:-:S04]  /*1110*/  LOP3.LUT R5, R5, 0x10, RZ, 0xc0, !PT ;  /* 0x0000001005057812 */ /* 0x000fc800078ec0ff */
[----:B------:R-:W-:-:S05]  /*1120*/  LOP3.LUT R5, R5, 0x7, R21, 0xf8, !PT ;  /* 0x0000000705057812 */ /* 0x000fca00078ef815 */
[----:B------:R-:W-:Y:S01]  /*1130*/  IMAD.WIDE.U32 R2, R5, R8, UR14 ;  /* 0x0000000e05027e25 */ /* 0x000fe2000f8e0008 */
[----:B------:R-:W-:Y:S01]  /*1140*/  USHF.R.S32.HI UR10, URZ, 0x1f, UR40 ;  /* 0x0000001fff0a7899 */ /* 0x000fe20008011428 */
[----:B------:R-:W2:Y:S02]  /*1150*/  LDC.64 R4, c[0x0][0x5f8] ;  /* 0x00017e00ff047b82 */ /* 0x000ea40000000a00 */
[----:B------:R-:W-:-:S05]  /*1160*/  VIADD R8, R0, UR5 ;  /* 0x0000000500087c36 */ /* 0x000fca0008000000 */
[----:B------:R-:W-:Y:S04]  /*1170*/  LDGSTS.E.BYPASS.LTC128B.128 [R8], desc[UR36][R26.64] ;  /* 0x000000001a087fae */ /* 0x000fe8000b981a24 */
[----:B------:R-:W-:Y:S01]  /*1180*/  LDGSTS.E.BYPASS.LTC128B.128 [R8+0x1000], desc[UR36][R26.64+0x40] ;  /* 0x010000401a087fae */ /* 0x000fe2000b981a24 */
[----:B------:R-:W-:-:S03]  /*1190*/  UIMAD UR16, UR10, UR33, URZ ;  /* 0x000000210a1072a4 */ /* 0x000fc6000f8e02ff */
[----:B------:R-:W-:Y:S04]  /*11a0*/  LDGSTS.E.BYPASS.LTC128B.128 [R8+0x2000], desc[UR36][R26.64+0x80] ;  /* 0x020000801a087fae */ /* 0x000fe8000b981a24 */
[----:B------:R-:W-:Y:S04]  /*11b0*/  LDGSTS.E.BYPASS.LTC128B.128 [R0+0x9000], desc[UR36][R6.64] ;  /* 0x0900000006007fae */ /* 0x000fe8000b981a24 */
[----:B------:R-:W-:Y:S04]  /*11c0*/  LDGSTS.E.BYPASS.LTC128B.128 [R0+0xb000], desc[UR36][R6.64+0x40] ;  /* 0x0b00004006007fae */ /* 0x000fe8000b981a24 */
[----:B------:R3:W-:Y:S01]  /*11d0*/  LDGSTS.E.BYPASS.LTC128B.128 [R0+0xd000], desc[UR36][R6.64+0x80] ;  /* 0x0d00008006007fae */ /* 0x0007e2000b981a24 */
[----:B------:R-:W-:-:S03]  /*11e0*/  UIADD3 UR16, UPT, UPT, UR25, UR16, URZ ;  /* 0x0000001019107290 */ /* 0x000fc6000fffe0ff */
[----:B------:R-:W-:Y:S01]  /*11f0*/  LDGSTS.E.BYPASS.LTC128B.128 [R0+0xa000], desc[UR36][R12.64] ;  /* 0x0a0000000c007fae */ /* 0x000fe2000b981a24 */
[----:B------:R-:W-:-:S03]  /*1200*/  UIMAD UR16, UR16, UR12, URZ ;  /* 0x0000000c101072a4 */ /* 0x000fc6000f8e02ff */
[----:B------:R-:W-:Y:S01]  /*1210*/  LDGSTS.E.BYPASS.LTC128B.128 [R0+0xc000], desc[UR36][R12.64+0x40] ;  /* 0x0c0000400c007fae */ /* 0x000fe2000b981a24 */
[----:B------:R-:W-:-:S03]  /*1220*/  UIMAD UR16, UR18, UR24, UR16 ;  /* 0x00000018121072a4 */ /* 0x000fc6000f8e0210 */
[----:B------:R4:W-:Y:S04]  /*1230*/  LDGSTS.E.BYPASS.LTC128B.128 [R0+0xe000], desc[UR36][R12.64+0x80] ;  /* 0x0e0000800c007fae */ /* 0x0009e8000b981a24 */
[----:B------:R-:W0:Y:S01]  /*1240*/  LDGDEPBAR ;  /* 0x00000000000079af */ /* 0x000e220000000000 */
[----:B------:R-:W-:Y:S02]  /*1250*/  USHF.R.S32.HI UR17, URZ, 0x1f, UR13 ;  /* 0x0000001fff117899 */ /* 0x000fe4000801140d */
[----:B------:R-:W-:Y:S01]  /*1260*/  USHF.R.S32.HI UR21, URZ, 0x1f, UR20 ;  /* 0x0000001fff157899 */ /* 0x000fe20008011414 */
[----:B-1----:R-:W5:Y:S01]  /*1270*/  LDG.E R10, desc[UR36][R2.64] ;  /* 0x00000024020a7981 */ /* 0x002f62000c1e1900 */
[----:B------:R-:W-:Y:S01]  /*1280*/  UISETP.NE.AND.EX UP0, UPT, UR11, URZ, UPT, UP0 ;  /* 0x000000ff0b00728c */ /* 0x000fe2000bf05300 */
[----:B------:R-:W-:-:S02]  /*1290*/  IMAD.SHL.U32 R14, R229, 0x20, RZ ;  /* 0x00000020e50e7824 */ /* 0x000fc400078e00ff */
[----:B------:R-:W5:Y:S01]  /*12a0*/  LDG.E R11, desc[UR36][R2.64+0xa0] ;  /* 0x0000a024020b7981 */ /* 0x000f62000c1e1900 */
[----:B---3--:R-:W2:Y:S01]  /*12b0*/  S2R R6, SR_CTAID.X ;  /* 0x0000000000067919 */ /* 0x008ea20000002500 */
[----:B------:R-:W-:Y:S02]  /*12c0*/  UIADD3 UR16, UPT, UPT, UR23, UR16, URZ ;  /* 0x0000001017107290 */ /* 0x000fe4000fffe0ff */
[----:B------:R-:W-:Y:S02]  /*12d0*/  UIMAD.WIDE.U32 UR20, UR22, UR13, UR20 ;  /* 0x0000000d161472a5 */ /* 0x000fe4000f8e0014 */
[----:B------:R-:W-:Y:S02]  /*12e0*/  UIMAD UR16, UR16, UR13, URZ ;  /* 0x0000000d101072a4 */ /* 0x000fe4000f8e02ff */
[----:B------:R-:W-:Y:S02]  /*12f0*/  USEL UR46, UR46, URZ, UP0 ;  /* 0x000000ff2e2e7287 */ /* 0x000fe40008000000 */
[----:B------:R-:W-:-:S02]  /*1300*/  UIMAD UR16, UR17, UR22, UR16 ;  /* 0x00000016111072a4 */ /* 0x000fc4000f8e0210 */
[----:B------:R-:W-:Y:S01]  /*1310*/  UIMAD UR18, UR12, UR13, URZ ;  /* 0x0000000d0c1272a4 */ /* 0x000fe2000f8e02ff */
[C---:B----4-:R-:W-:Y:S01]  /*1320*/  LOP3.LUT R0, R229.reuse, 0x1f, RZ, 0xc0, !PT ;  /* 0x0000001fe5007812 */ /* 0x050fe200078ec0ff */
[----:B------:R-:W-:Y:S01]  /*1330*/  UIMAD.WIDE UR24, UR12, UR13, URZ ;  /* 0x0000000d0c1872a5 */ /* 0x000fe2000f8e02ff */
[----:B------:R-:W5:Y:S01]  /*1340*/  LDG.E R12, desc[UR36][R2.64+0x20] ;  /* 0x00002024020c7981 */ /* 0x000f62000c1e1900 */
[----:B------:R-:W-:Y:S01]  /*1350*/  UIADD3 UR17, UPT, UPT, UR21, UR16, URZ ;  /* 0x0000001015117290 */ /* 0x000fe2000fffe0ff */
[----:B------:R-:W-:Y:S01]  /*1360*/  IMAD.SHL.U32 R224, R229, 0x10, RZ ;  /* 0x00000010e5e07824 */ /* 0x000fe200078e00ff */
[----:B------:R-:W-:Y:S01]  /*1370*/  UIADD3 UR46, UP0, UPT, UR43, UR46, URZ ;  /* 0x0000002e2b2e7290 */ /* 0x000fe2000ff1e0ff */
[----:B------:R2:W5:Y:S01]  /*1380*/  LDG.E R13, desc[UR36][R2.64+0x80] ;  /* 0x00008024020d7981 */ /* 0x000562000c1e1900 */
[----:B------:R-:W-:Y:S01]  /*1390*/  UMOV UR16, UR20 ;  /* 0x0000001400107c82 */ /* 0x000fe20008000000 */
[----:B------:R-:W-:Y:S01]  /*13a0*/  IMAD R0, R9, UR18, R0 ;  /* 0x0000001209007c24 */ /* 0x000fe2000f8e0200 */
[----:B------:R-:W-:Y:S01]  /*13b0*/  UIMAD.WIDE.U32 UR16, UR24, UR46, UR16 ;  /* 0x0000002e181072a5 */ /* 0x000fe2000f8e0010 */
[----:B------:R-:W-:Y:S01]  /*13c0*/  LOP3.LUT R9, R225, 0x18, RZ, 0xc0, !PT ;  /* 0x00000018e1097812 */ /* 0x000fe200078ec0ff */
[----:B------:R-:W-:Y:S01]  /*13d0*/  UIADD3.X UR42, UPT, UPT, URZ, UR42, URZ, UP0, !UPT ;  /* 0x0000002aff2a7290 */ /* 0x000fe200087fe4ff */
[----:B------:R-:W-:-:S04]  /*13e0*/  DEPBAR.LE SB0, 0x1 ;  /* 0x000080400000791a */ /* 0x000fc80000000000 */
[----:B------:R-:W-:Y:S01]  /*13f0*/  UIMAD UR46, UR25, UR46, URZ ;  /* 0x0000002e192e72a4 */ /* 0x000fe2000f8e02ff */
[----:B------:R-:W-:Y:S01]  /*1400*/  LOP3.LUT R7, R9, 0xc0, R14, 0xf8, !PT ;  /* 0x000000c009077812 */ /* 0x000fe200078ef80e */
[----:B------:R-:W1:Y:S02]  /*1410*/  LDCU.64 UR10, c[0x0][0x570] ;  /* 0x0000ae00ff0a77ac */ /* 0x000e640008000a00 */
[----:B------:R-:W-:Y:S01]  /*1420*/  UIMAD UR42, UR24, UR42, UR46 ;  /* 0x0000002a182a72a4 */ /* 0x000fe2000f8e022e */
[----:B--2---:R-:W-:-:S04]  /*1430*/  IMAD.WIDE.U32 R2, R6, R4, RZ ;  /* 0x0000000406027225 */ /* 0x004fc800078e00ff */
[----:B------:R-:W-:Y:S01]  /*1440*/  IMAD R5, R6, R5, R3 ;  /* 0x0000000506057224 */ /* 0x000fe200078e0203 */
[----:B------:R-:W-:Y:S02]  /*1450*/  SEL R2, R2, RZ, P2 ;  /* 0x000000ff02027207 */ /* 0x000fe40001000000 */
[----:B------:R-:W-:Y:S01]  /*1460*/  LOP3.LUT R3, R224, 0x3c00, RZ, 0xc0, !PT ;  /* 0x00003c00e0037812 */ /* 0x000fe200078ec0ff */
[----:B------:R-:W-:Y:S01]  /*1470*/  UIADD3 UR42, UPT, UPT, UR17, UR42, URZ ;  /* 0x0000002a112a7290 */ /* 0x000fe2000fffe0ff */
[----:B------:R-:W-:Y:S02]  /*1480*/  IADD3 R6, P1, P0, R0, UR16, R2 ;  /* 0x0000001000067c10 */ /* 0x000fe4000f83e002 */
[----:B------:R-:W-:Y:S02]  /*1490*/  LOP3.LUT R208, R224, 0x100, RZ, 0xc0, !PT ;  /* 0x00000100e0d07812 */ /* 0x000fe400078ec0ff */
[----:B------:R-:W-:Y:S02]  /*14a0*/  SHF.R.S32.HI R4, RZ, 0x1f, R0 ;  /* 0x0000001fff047819 */ /* 0x000fe40000011400 */
[----:B------:R-:W-:-:S02]  /*14b0*/  LOP3.LUT R3, R3, 0x20, R14, 0xf8, !PT ;  /* 0x0000002003037812 */ /* 0x000fc400078ef80e */
[----:B------:R-:W-:Y:S02]  /*14c0*/  LOP3.LUT R2, R7, 0x8, R229, 0x78, !PT ;  /* 0x0000000807027812 */ /* 0x000fe400078e78e5 */
[----:B------:R-:W-:Y:S01]  /*14d0*/  SEL R0, R5, RZ, P2 ;  /* 0x000000ff05007207 */ /* 0x000fe20001000000 */
[----:B------:R-:W-:Y:S01]  /*14e0*/  USHF.L.U32 UR12, UR18, 0x6, URZ ;  /* 0x00000006120c7899 */ /* 0x000fe200080006ff */
[----:B------:R-:W-:Y:S02]  /*14f0*/  LOP3.LUT R208, R2, R3, R208, 0xfe, !PT ;  /* 0x0000000302d07212 */ /* 0x000fe400078efed0 */
[----:B------:R-:W-:Y:S02]  /*1500*/  IADD3.X R3, PT, PT, R4, UR42, R0, P1, P0 ;  /* 0x0000002a04037c10 */ /* 0x000fe40008fe0400 */
[----:B------:R-:W-:Y:S01]  /*1510*/  LOP3.LUT P1, RZ, R229, 0x4, RZ, 0xc0, !PT ;  /* 0x00000004e5ff7812 */ /* 0x000fe2000782c0ff */
[----:B------:R-:W-:Y:S01]  /*1520*/  IMAD.U32 R2, RZ, RZ, UR12 ;  /* 0x0000000cff027e24 */ /* 0x000fe2000f8e00ff */
[----:B------:R-:W-:-:S02]  /*1530*/  IADD3 R0, P0, PT, R6, UR12, RZ ;  /* 0x0000000c06007c10 */ /* 0x000fc4000ff1e0ff */
[----:B------:R-:W-:Y:S01]  /*1540*/  LEA R208, R208, UR4, 0x1 ;  /* 0x00000004d0d07c11 */ /* 0x000fe2000f8e08ff */
[----:B------:R-:W-:Y:S01]  /*1550*/  BAR.SYNC.DEFER_BLOCKING 0x0 ;  /* 0x0000000000007b1d */ /* 0x000fe20000010000 */
[----:B------:R-:W-:-:S03]  /*1560*/  LEA.HI.X.SX32 R2, R2, R3, 0x1, P0 ;  /* 0x0000000302027211 */ /* 0x000fc600000f0eff */
[C---:B------:R-:W-:Y:S02]  /*1570*/  VIADD R3, R208.reuse, 0xf000 ;  /* 0x0000f000d0037836 */ /* 0x040fe40000000000 */
[----:B------:R-:W-:Y:S02]  /*1580*/  VIADD R216, R208, 0xf020 ;  /* 0x0000f020d0d87836 */ /* 0x000fe40000000000 */
[----:B------:R-:W-:Y:S01]  /*1590*/  @P1 VIADD R216, R3, 0xffffffe0 ;  /* 0xffffffe003d81836 */ /* 0x000fe20000000000 */
[----:B------:R2:W3:Y:S04]  /*15a0*/  LDSM.16.M88.4 R172, [R208+0xf000] ;  /* 0x00f00000d0ac783b */ /* 0x0004e80000000200 */
[----:B------:R2:W4:Y:S04]  /*15b0*/  LDSM.16.M88.4 R176, [R208+0xf400] ;  /* 0x00f40000d0b0783b */ /* 0x0005280000000200 */
[----:B------:R2:W2:Y:S04]  /*15c0*/  LDSM.16.M88.4 R188, [R208+0x11000] ;  /* 0x01100000d0bc783b */ /* 0x0004a80000000200 */
[----:B------:R1:W2:Y:S04]  /*15d0*/  LDSM.16.M88.4 R192, [R208+0x11400] ;  /* 0x01140000d0c0783b */ /* 0x0002a80000000200 */
[----:B------:R1:W2:Y:S04]  /*15e0*/  LDSM.16.M88.4 R204, [R208+0x13000] ;  /* 0x01300000d0cc783b */ /* 0x0002a80000000200 */
[----:B------:R1:W2:Y:S04]  /*15f0*/  LDSM.16.M88.4 R180, [R216] ;  /* 0x00000000d8b4783b */ /* 0x0002a80000000200 */
[----:B------:R2:W2:Y:S04]  /*1600*/  LDSM.16.M88.4 R184, [R216+0x400] ;  /* 0x00040000d8b8783b */ /* 0x0004a80000000200 */
[----:B------:R2:W2:Y:S04]  /*1610*/  LDSM.16.M88.4 R196, [R216+0x2000] ;  /* 0x00200000d8c4783b */ /* 0x0004a80000000200 */
[----:B------:R2:W2:Y:S04]  /*1620*/  LDSM.16.M88.4 R200, [R216+0x2400] ;  /* 0x00240000d8c8783b */ /* 0x0004a80000000200 */
[----:B------:R2:W2:Y:S04]  /*1630*/  LDSM.16.M88.4 R212, [R216+0x4000] ;  /* 0x00400000d8d4783b */ /* 0x0004a80000000200 */
[----:B------:R-:W2:Y:S04]  /*1640*/  LDSM.16.M88.4 R208, [R208+0x13400] ;  /* 0x01340000d0d0783b */ /* 0x000ea80000000200 */
[----:B------:R-:W2:Y:S01]  /*1650*/  LDSM.16.M88.4 R216, [R216+0x4400] ;  /* 0x00440000d8d8783b */ /* 0x000ea20000000200 */
[----:B-1----:R-:W-:-:S04]  /*1660*/  LEA R248, P0, R0, UR10, 0x2 ;  /* 0x0000000a00f87c11 */ /* 0x002fc8000f8010ff */
[----:B------:R-:W-:Y:S01]  /*1670*/  LEA.HI.X R249, R0, UR11, R2, 0x2, P0 ;  /* 0x0000000b00f97c11 */ /* 0x000fe200080f1402 */
[----:B------:R-:W1:Y:S01]  /*1680*/  LDCU.64 UR10, c[0x0][0x5e8] ;  /* 0x0000bd00ff0a77ac */ /* 0x000e620008000a00 */
[----:B------:R-:W-:Y:S01]  /*1690*/  UISETP.GE.AND UP0, UPT, UR41, 0x1, UPT ;  /* 0x000000012900788c */ /* 0x000fe2000bf06270 */
[----:B------:R-:W-:Y:S01]  /*16a0*/  CS2R R126, SRZ ;  /* 0x00000000007e7805 */ /* 0x000fe2000001ff00 */
[----:B------:R-:W-:Y:S01]  /*16b0*/  ULEA UR20, UR45, UR44, 0x6 ;  /* 0x0000002c2d147291 */ /* 0x000fe2000f8e30ff */
        /* <DEDUP_REMOVED lines=47> */
[----:B-1----:R-:W-:Y:S01]  /*19b0*/  UIMAD.WIDE UR20, UR20, 0x4, UR10 ;  /* 0x00000004141478a5 */ /* 0x002fe2000f8e020a */
[----:B--234-:R-:W-:Y:S11]  /*19c0*/  BRA.U !UP0, `(.L_x_675) ;  /* 0x0000004108487547 */ /* 0x01cff6000b800000 */
[--C-:B------:R-:W-:Y:S01]  /*19d0*/  SHF.R.U32.HI R0, RZ, 0x4, R229.reuse ;  /* 0x00000004ff007819 */ /* 0x100fe200000116e5 */
[----:B------:R1:W-:Y:S01]  /*19e0*/  STL [R1+0x48], R8 ;  /* 0x0000480801007387 */ /* 0x0003e20000100800 */
[--C-:B------:R-:W-:Y:S01]  /*19f0*/  SHF.R.U32.HI R3, RZ, 0x1, R229.reuse ;  /* 0x00000001ff037819 */ /* 0x100fe200000116e5 */
[----:B------:R-:W2:Y:S01]  /*1a00*/  LDCU UR13, c[0x0][0x3b0] ;  /* 0x00007600ff0d77ac */ /* 0x000ea20008000800 */
[----:B------:R-:W-:Y:S01]  /*1a10*/  LOP3.LUT R0, R0, 0x8, RZ, 0xc0, !PT ;  /* 0x0000000800007812 */ /* 0x000fe200078ec0ff */
[----:B-----5:R1:W-:Y:S01]  /*1a20*/  STL [R1+0x5c], R10 ;  /* 0x00005c0a01007387 */ /* 0x0203e20000100800 */
[----:B------:R-:W-:Y:S01]  /*1a30*/  LOP3.LUT R2, R14, 0x120, RZ, 0xc0, !PT ;  /* 0x000001200e027812 */ /* 0x000fe200078ec0ff */
[----:B------:R-:W3:Y:S01]  /*1a40*/  LDCU UR16, c[0x0][0x590] ;  /* 0x0000b200ff1077ac */ /* 0x000ee20008000800 */
[----:B------:R-:W-:Y:S01]  /*1a50*/  LOP3.LUT R0, R0, 0x10, R229, 0xf8, !PT ;  /* 0x0000001000007812 */ /* 0x000fe200078ef8e5 */
[----:B------:R1:W-:Y:S01]  /*1a60*/  STL [R1+0x58], R12 ;  /* 0x0000580c01007387 */ /* 0x0003e20000100800 */
[----:B------:R-:W-:Y:S01]  /*1a70*/  LOP3.LUT R224, R2, 0x200, R224, 0xf8, !PT ;  /* 0x0000020002e07812 */ /* 0x000fe200078ef8e0 */
[----:B------:R-:W-:Y:S01]  /*1a80*/  IMAD.MOV.U32 R231, RZ, RZ, 0x20 ;  /* 0x00000020ffe77424 */ /* 0x000fe200078e00ff */
[--C-:B------:R-:W-:Y:S01]  /*1a90*/  LOP3.LUT R0, R0, 0xc0, R14.reuse, 0xf8, !PT ;  /* 0x000000c000007812 */ /* 0x100fe200078ef80e */
[----:B------:R1:W-:Y:S01]  /*1aa0*/  STL [R1+0x54], R13 ;  /* 0x0000540d01007387 */ /* 0x0003e20000100800 */
[----:B------:R-:W-:Y:S01]  /*1ab0*/  LOP3.LUT R7, R7, 0x8, R3, 0x78, !PT ;  /* 0x0000000807077812 */ /* 0x000fe200078e7803 */
[----:B------:R-:W-:Y:S01]  /*1ac0*/  IMAD.MOV.U32 R232, RZ, RZ, 0x20 ;  /* 0x00000020ffe87424 */ /* 0x000fe200078e00ff */
[----:B------:R-:W-:Y:S01]  /*1ad0*/  LOP3.LUT R9, R0, R9, RZ, 0x3c, !PT ;  /* 0x0000000900097212 */ /* 0x000fe200078e3cff */
[----:B------:R-:W4:Y:S01]  /*1ae0*/  S2R R229, SR_TID.X ;  /* 0x0000000000e57919 */ /* 0x000f220000002100 */
[----:B------:R-:W-:Y:S01]  /*1af0*/  LOP3.LUT R7, R224, R7, RZ, 0xfc, !PT ;  /* 0x00000007e0077212 */ /* 0x000fe200078efcff */
[----:B------:R-:W-:Y:S01]  /*1b00*/  IMAD.MOV.U32 R0, RZ, RZ, 0x10 ;  /* 0x00000010ff007424 */ /* 0x000fe200078e00ff */
[----:B------:R-:W-:Y:S01]  /*1b10*/  LOP3.LUT R9, R9, 0x120, R14, 0xf8, !PT ;  /* 0x0000012009097812 */ /* 0x000fe200078ef80e */
[----:B------:R1:W-:Y:S01]  /*1b20*/  STL [R1+0x50], R11 ;  /* 0x0000500b01007387 */ /* 0x0003e20000100800 */
[----:B------:R-:W-:Y:S01]  /*1b30*/  IMAD.MOV.U32 R226, RZ, RZ, 0x20 ;  /* 0x00000020ffe27424 */ /* 0x000fe200078e00ff */
[----:B------:R-:W-:Y:S01]  /*1b40*/  LEA R222, R7, UR4, 0x1 ;  /* 0x0000000407de7c11 */ /* 0x000fe2000f8e08ff */
[----:B------:R-:W-:Y:S01]  /*1b50*/  IMAD.MOV.U32 R127, RZ, RZ, RZ ;  /* 0x000000ffff7f7224 */ /* 0x000fe200078e00ff */
[----:B------:R-:W-:Y:S01]  /*1b60*/  USHF.L.U32 UR18, UR18, 0x3, URZ ;  /* 0x0000000312127899 */ /* 0x000fe200080006ff */
[----:B------:R-:W1:Y:S01]  /*1b70*/  LDCU UR10, c[0x0][0x3e0] ;  /* 0x00007c00ff0a77ac */ /* 0x000e620008000800 */
[----:B------:R-:W1:Y:S01]  /*1b80*/  LDCU UR12, c[0x0][0x50c] ;  /* 0x0000a180ff0c77ac */ /* 0x000e620008000800 */
[----:B------:R-:W1:Y:S01]  /*1b90*/  LDCU UR11, c[0x0][0x45c] ;  /* 0x00008b80ff0b77ac */ /* 0x000e620008000800 */
[----:B--2---:R-:W-:-:S02]  /*1ba0*/  USHF.L.U32 UR13, UR13, 0x6, URZ ;  /* 0x000000060d0d7899 */ /* 0x004fc400080006ff */
[----:B---3--:R-:W-:Y:S01]  /*1bb0*/  USHF.L.U32 UR16, UR16, 0x6, URZ ;  /* 0x0000000610107899 */ /* 0x008fe200080006ff */
[C---:B----4-:R-:W-:Y:S01]  /*1bc0*/  LOP3.LUT P0, RZ, R229.reuse, 0x4, RZ, 0xc0, !PT ;  /* 0x00000004e5ff7812 */ /* 0x050fe2000780c0ff */
[C---:B------:R-:W-:Y:S01]  /*1bd0*/  IMAD.SHL.U32 R228, R229.reuse, 0x20, RZ ;  /* 0x00000020e5e47824 */ /* 0x040fe200078e00ff */
[C---:B------:R-:W-:Y:S01]  /*1be0*/  LOP3.LUT P1, RZ, R229.reuse, 0x2, RZ, 0xc0, !PT ;  /* 0x00000002e5ff7812 */ /* 0x040fe2000782c0ff */
[----:B------:R-:W-:Y:S01]  /*1bf0*/  IMAD.SHL.U32 R2, R229, 0x2, RZ ;  /* 0x00000002e5027824 */ /* 0x000fe200078e00ff */
[----:B------:R-:W-:Y:S01]  /*1c00*/  SEL R3, R0, 0xfffffff0, !P0 ;  /* 0xfffffff000037807 */ /* 0x000fe20004000000 */
[----:B------:R-:W-:Y:S01]  /*1c10*/  VIADD R222, R222, UR5 ;  /* 0x00000005dede7c36 */ /* 0x000fe20008000000 */
[----:B------:R-:W-:Y:S02]  /*1c20*/  LOP3.LUT R0, R228, 0x7400, RZ, 0xc0, !PT ;  /* 0x00007400e4007812 */ /* 0x000fe400078ec0ff */
[----:B------:R-:W-:Y:S02]  /*1c30*/  LEA R220, R9, UR4, 0x1 ;  /* 0x0000000409dc7c11 */ /* 0x000fe4000f8e08ff */
[----:B------:R-:W-:-:S02]  /*1c40*/  LOP3.LUT P2, RZ, R229, 0x8, RZ, 0xc0, !PT ;  /* 0x00000008e5ff7812 */ /* 0x000fc4000784c0ff */
[----:B------:R-:W-:Y:S01]  /*1c50*/  SHF.R.U32.HI R227, RZ, 0x1, R229 ;  /* 0x00000001ffe37819 */ /* 0x000fe200000116e5 */
[----:B------:R-:W-:Y:S01]  /*1c60*/  VIADD R220, R220, UR5 ;  /* 0x00000005dcdc7c36 */ /* 0x000fe20008000000 */
[----:B------:R-:W-:Y:S01]  /*1c70*/  LOP3.LUT R230, R229, 0x8, RZ, 0xc0, !PT ;  /* 0x00000008e5e67812 */ /* 0x000fe200078ec0ff */
[----:B------:R-:W-:Y:S01]  /*1c80*/  UMOV UR5, UR21 ;  /* 0x0000001500057c82 */ /* 0x000fe20008000000 */
[----:B------:R-:W-:Y:S02]  /*1c90*/  SEL R231, R231, 0xffffffe0, !P0 ;  /* 0xffffffe0e7e77807 */ /* 0x000fe40004000000 */
[----:B------:R-:W-:Y:S02]  /*1ca0*/  SEL R232, R232, 0xffffffe0, !P0 ;  /* 0xffffffe0e8e87807 */ /* 0x000fe40004000000 */
[----:B------:R-:W-:Y:S02]  /*1cb0*/  SEL R226, R226, 0xffffffe0, !P1 ;  /* 0xffffffe0e2e27807 */ /* 0x000fe40004800000 */
[----:B-1----:R-:W-:-:S07]  /*1cc0*/  LOP3.LUT R0, R0, 0x6, R2, 0xf8, !PT ;  /* 0x0000000600007812 */ /* 0x002fce00078ef802 */
.L_x_678:
[----:B------:R-:W0:Y:S01]  /*1cd0*/  LDGDEPBAR ;  /* 0x00000000000079af */ /* 0x000e220000000000 */
[C---:B------:R-:W-:Y:S01]  /*1ce0*/  SHF.L.U32 R224, R229.reuse, 0x4, RZ ;  /* 0x00000004e5e07819 */ /* 0x040fe200000006ff */
[----:B------:R-:W-:Y:S01]  /*1cf0*/  UMOV UR4, UR29 ;  /* 0x0000001d00047c82 */ /* 0x000fe20008000000 */
[----:B------:R-:W-:Y:S05]  /*1d00*/  SHF.L.U32 R225, R229, 0x2, RZ ;  /* 0x00000002e5e17819 */ /* 0x000fea00000006ff */
[----:B------:R-:W2:Y:S01]  /*1d10*/  LDL R234, [R1+0x5c] ;  /* 0x00005c0001ea7983 */ /* 0x000ea20000100800 */
[C---:B------:R-:W-:Y:S01]  /*1d20*/  LOP3.LUT R0, R224.reuse, 0x3c00, RZ, 0xc0, !PT ;  /* 0x00003c00e0007812 */ /* 0x040fe200078ec0ff */
[----:B------:R-:W-:Y:S01]  /*1d30*/  UISETP.NE.AND UP0, UPT, UR45, URZ, UPT ;  /* 0x000000ff2d00728c */ /* 0x000fe2000bf05270 */
[----:B------:R-:W-:Y:S01]  /*1d40*/  LOP3.LUT R2, R224, 0x100, RZ, 0xc0, !PT ;  /* 0x00000100e0027812 */ /* 0x000fe200078ec0ff */
[----:B------:R-:W3:Y:S01]  /*1d50*/  LDL R233, [R1+0x58] ;  /* 0x0000580001e97983 */ /* 0x000ee20000100800 */
[--C-:B------:R-:W-:Y:S02]  /*1d60*/  LOP3.LUT R0, R0, 0x20, R228.reuse, 0xf8, !PT ;  /* 0x0000002000007812 */ /* 0x100fe400078ef8e4 */
[----:B------:R-:W-:Y:S01]  /*1d70*/  LOP3.LUT R223, R225, 0x18, RZ, 0xc0, !PT ;  /* 0x00000018e1df7812 */ /* 0x000fe200078ec0ff */
[----:B------:R-:W4:Y:S01]  /*1d80*/  LDL R242, [R1+0x54] ;  /* 0x0000540001f27983 */ /* 0x000f220000100800 */
[----:B------:R-:W-:Y:S02]  /*1d90*/  LOP3.LUT R0, R0, R2, RZ, 0xfc, !PT ;  /* 0x0000000200007212 */ /* 0x000fe400078efcff */
[----:B------:R-:W-:Y:S01]  /*1da0*/  LOP3.LUT R221, R223, 0xc0, R228, 0xf8, !PT ;  /* 0x000000c0dfdd7812 */ /* 0x000fe200078ef8e4 */
[----:B------:R-:W-:Y:S01]  /*1db0*/  STL [R1+0x70], R40 ;  /* 0x0000702801007387 */ /* 0x000fe20000100800 */
[----:B------:R-:W-:Y:S02]  /*1dc0*/  IADD3 R3, PT, PT, R222, R231, RZ ;  /* 0x000000e7de037210 */ /* 0x000fe40007ffe0ff */
[----:B------:R-:W-:Y:S01]  /*1dd0*/  LOP3.LUT R0, R0, R221, R230, 0xf6, !PT ;  /* 0x000000dd00007212 */ /* 0x000fe200078ef6e6 */
[----:B------:R-:W-:Y:S03]  /*1de0*/  STL [R1+0x6c], R39 ;  /* 0x00006c2701007387 */ /* 0x000fe60000100800 */
[----:B------:R-:W-:Y:S01]  /*1df0*/  LEA R0, R0, UR4, 0x1 ;  /* 0x0000000400007c11 */ /* 0x000fe2000f8e08ff */
[----:B------:R-:W-:Y:S03]  /*1e00*/  STL [R1+0x68], R38 ;  /* 0x0000682601007387 */ /* 0x000fe60000100800 */
[----:B------:R-:W-:Y:S01]  /*1e10*/  IADD3 R2, PT, PT, R0, R231, RZ ;  /* 0x000000e700027210 */ /* 0x000fe20007ffe0ff */
[----:B------:R-:W-:Y:S04]  /*1e20*/  STL [R1+0x64], R37 ;  /* 0x0000642501007387 */ /* 0x000fe80000100800 */
[----:B------:R-:W-:Y:S01]  /*1e30*/  STL [R1+0x60], R36 ;  /* 0x0000602401007387 */ /* 0x000fe20000100800 */
        /* <DEDUP_REMOVED lines=34> */
[----:B------:R-:W2:Y:S07]  /*2060*/  LDSM.16.M88.4 R136, [R3+0x1800] ;  /* 0x001800000388783b */ /* 0x000eae0000000200 */
        /* <DEDUP_REMOVED lines=13> */
[----:B------:R-:W1:Y:S04]  /*2140*/  LDSM.16.M88.4 R152, [R0+0xd400] ;  /* 0x00d400000098783b */ /* 0x000e680000000200 */
[----:B--2---:R-:W-:Y:S03]  /*2150*/  FSETP.NEU.FTZ.AND P1, PT, R234, -INF , PT ;  /* 0xff800000ea00780b */ /* 0x004fe60003f3d000 */
[C---:B------:R-:W-:Y:S08]  /*2160*/  HMMA.16816.F32.BF16 R8, R136.reuse, R164, R8 ;  /* 0x000000a48808723c */ /* 0x040ff00000041808 */
[-C--:B------:R-:W-:Y:S08]  /*2170*/  HMMA.16816.F32.BF16 R12, R136, R166.reuse, R12 ;  /* 0x000000a6880c723c */ /* 0x080ff0000004180c */
[C---:B------:R-:W-:Y:S08]  /*2180*/  HMMA.16816.F32.BF16 R16, R140.reuse, R166, R16 ;  /* 0x000000a68c10723c */ /* 0x040ff00000041810 */
[-C--:B------:R-:W-:Y:S08]  /*2190*/  HMMA.16816.F32.BF16 R20, R140, R144.reuse, R20 ;  /* 0x000000908c14723c */ /* 0x080ff00000041814 */
[C---:B------:R-:W-:Y:S08]  /*21a0*/  HMMA.16816.F32.BF16 R24, R136.reuse, R144, R24 ;  /* 0x000000908818723c */ /* 0x040ff00000041818 */
[-C--:B------:R-:W-:Y:S01]  /*21b0*/  HMMA.16816.F32.BF16 R28, R136, R146.reuse, R28 ;  /* 0x00000092881c723c */ /* 0x080fe2000004181c */
[----:B------:R-:W2:Y:S07]  /*21c0*/  LDSM.16.M88.4 R136, [R3+0x2800] ;  /* 0x002800000388783b */ /* 0x000eae0000000200 */
[----:B------:R-:W-:Y:S04]  /*21d0*/  HMMA.16816.F32.BF16 R32, R140, R146, R32 ;  /* 0x000000928c20723c */ /* 0x000fe80000041820 */
[----:B------:R-:W-:Y:S04]  /*21e0*/  SHF.R.U32.HI R146, RZ, 0x2, R229 ;  /* 0x00000002ff927819 */ /* 0x000fe800000116e5 */
        /* <DEDUP_REMOVED lines=20> */
[----:B------:R-:W-:Y:S01]  /*2330*/  MUFU.TANH R141, R5 ;  /* 0x00000005008d7308 */ /* 0x000fe20000002400 */
[----:B------:R-:W-:Y:S01]  /*2340*/  FMUL.FTZ R9, R9, UR12 ;  /* 0x0000000c09097c20 */ /* 0x000fe20008410000 */
[----:B------:R-:W-:Y:S01]  /*2350*/  FMUL.FTZ R14, R14, UR12 ;  /* 0x0000000c0e0e7c20 */ /* 0x000fe20008410000 */
[----:B------:R-:W-:Y:S01]  /*2360*/  FMUL.FTZ R12, R12, UR12 ;  /* 0x0000000c0c0c7c20 */ /* 0x000fe20008410000 */
[----:B------:R-:W-:Y:S01]  /*2370*/  FMUL.FTZ R15, R15, UR12 ;  /* 0x0000000c0f0f7c20 */ /* 0x000fe20008410000 */
[----:B------:R-:W-:Y:S05]  /*2380*/  FMUL.FTZ R13, R13, UR12 ;  /* 0x0000000c0d0d7c20 */ /* 0x000fea0008410000 */
[----:B------:R-:W1:Y:S01]  /*2390*/  MUFU.TANH R241, R8 ;  /* 0x0000000800f17308 */ /* 0x000e620000002400 */
[----:B------:R-:W-:Y:S01]  /*23a0*/  FMUL.FTZ R16, R16, UR12 ;  /* 0x0000000c10107c20 */ /* 0x000fe20008410000 */
[----:B------:R-:W-:Y:S01]  /*23b0*/  FMUL.FTZ R17, R17, UR12 ;  /* 0x0000000c11117c20 */ /* 0x000fe20008410000 */
[----:B------:R-:W-:Y:S01]  /*23c0*/  FMUL.FTZ R18, R18, UR12 ;  /* 0x0000000c12127c20 */ /* 0x000fe20008410000 */
[----:B------:R-:W-:Y:S06]  /*23d0*/  FMUL.FTZ R19, R19, UR12 ;  /* 0x0000000c13137c20 */ /* 0x000fec0008410000 */
[----:B------:R-:W2:Y:S10]  /*23e0*/  MUFU.TANH R240, R9 ;  /* 0x0000000900f07308 */ /* 0x000eb40000002400 */
[----:B------:R-:W-:Y:S01]  /*23f0*/  MUFU.TANH R238, R11 ;  /* 0x0000000b00ee7308 */ /* 0x000fe20000002400 */
[----:B-1----:R-:W-:Y:S01]  /*2400*/  STL [R1+0x14], R241 ;  /* 0x000014f101007387 */ /* 0x002fe20000100800 */
[----:B------:R-:W-:Y:S08]  /*2410*/  FMUL.FTZ R8, R233, 1.4426950216293334961 ;  /* 0x3fb8aa3be9087820 */ /* 0x000ff00000410000 */
[----:B------:R-:W1:Y:S01]  /*2420*/  MUFU.TANH R239, R10 ;  /* 0x0000000a00ef7308 */ /* 0x000e620000002400 */
[----:B--2---:R-:W-:Y:S01]  /*2430*/  STL [R1+0x10], R240 ;  /* 0x000010f001007387 */ /* 0x004fe20000100800 */
[----:B------:R-:W-:Y:S05]  /*2440*/  FMUL.FTZ R9, R234, 1.4426950216293334961 ;  /* 0x3fb8aa3bea097820 */ /* 0x000fea0000410000 */
[----:B------:R-:W-:Y:S03]  /*2450*/  FSEL R9, R9, RZ, P1 ;  /* 0x000000ff09097208 */ /* 0x000fe60000800000 */
[----:B------:R-:W-:Y:S01]  /*2460*/  MUFU.TANH R37, R6 ;  /* 0x0000000600257308 */ /* 0x000fe20000002400 */
[----:B------:R-:W-:Y:S01]  /*2470*/  FSETP.NEU.FTZ.AND P1, PT, R233, -INF , PT ;  /* 0xff800000e900780b */ /* 0x000fe20003f3d000 */
[--C-:B------:R-:W-:Y:S03]  /*2480*/  FFMA.FTZ R0, R149, UR11, -R9.reuse ;  /* 0x0000000b95007c23 */ /* 0x100fe60008010809 */
[----:B------:R-:W-:Y:S02]  /*2490*/  FSEL R8, R8, RZ, P1 ;  /* 0x000000ff08087208 */ /* 0x000fe40000800000 */
[----:B------:R-:W-:Y:S03]  /*24a0*/  FSETP.NEU.FTZ.AND P1, PT, R242, -INF , PT ;  /* 0xff800000f200780b */ /* 0x000fe60003f3d000 */
[----:B------:R-:W2:Y:S01]  /*24b0*/  MUFU.TANH R237, R12 ;  /* 0x0000000c00ed7308 */ /* 0x000ea20000002400 */
[----:B-1----:R-:W-:Y:S04]  /*24c0*/  STL [R1+0x2c], R239 ;  /* 0x00002cef01007387 */ /* 0x002fe80000100800 */
[----:B------:R-:W-:Y:S05]  /*24d0*/  STL [R1+0x28], R238 ;  /* 0x000028ee01007387 */ /* 0x000fea0000100800 */
[----:B------:R1:W-:Y:S10]  /*24e0*/  MUFU.TANH R36, R7 ;  /* 0x0000000700247308 */ /* 0x0003f40000002400 */
[----:B------:R3:W-:Y:S01]  /*24f0*/  MUFU.EX2 R140, R0 ;  /* 0x00000000008c7308 */ /* 0x0007e20000000800 */
[----:B--2---:R-:W-:Y:S04]  /*2500*/  STL [R1], R237 ;  /* 0x000000ed01007387 */ /* 0x004fe80000100800 */
[----:B------:R-:W2:Y:S05]  /*2510*/  LDL R10, [R1+0x50] ;  /* 0x00005000010a7983 */ /* 0x000eaa0000100800 */
[----:B------:R-:W4:Y:S01]  /*2520*/  MUFU.TANH R236, R14 ;  /* 0x0000000e00ec7308 */ /* 0x000f220000002400 */
[----:B-1----:R-:W1:Y:S09]  /*2530*/  LDSM.16.M88.4 R4, [R2+0xd400] ;  /* 0x00d400000204783b */ /* 0x002e720000000200 */
[----:B------:R-:W4:Y:S01]  /*2540*/  MUFU.TANH R12, R15 ;  /* 0x0000000f000c7308 */ /* 0x000f220000002400 */
[----:B---3--:R-:W-:Y:S09]  /*2550*/  FFMA.FTZ R0, R141, UR11, -R9 ;  /* 0x0000000b8d007c23 */ /* 0x008ff20008010809 */
[----:B------:R-:W-:Y:S01]  /*2560*/  MUFU.TANH R163, R17 ;  /* 0x0000001100a37308 */ /* 0x000fe20000002400 */
[----:B----4-:R3:W-:Y:S09]  /*2570*/  STL [R1+0x24], R236 ;  /* 0x000024ec01007387 */ /* 0x0107f20000100800 */
[----:B------:R4:W-:Y:S01]  /*2580*/  MUFU.EX2 R148, R0 ;  /* 0x0000000000947308 */ /* 0x0009e20000000800 */
[----:B------:R3:W-:Y:S09]  /*2590*/  STL [R1+0x20], R12 ;  /* 0x0000200c01007387 */ /* 0x0007f20000100800 */
[----:B------:R3:W-:Y:S10]  /*25a0*/  MUFU.TANH R251, R13 ;  /* 0x0000000d00fb7308 */ /* 0x0007f40000002400 */
[----:B------:R-:W-:Y:S01]  /*25b0*/  MUFU.TANH R142, R16 ;  /* 0x00000010008e7308 */ /* 0x000fe20000002400 */
[-C--:B-1----:R-:W-:Y:S03]  /*25c0*/  HMMA.16816.F32.BF16 R20, R156, R4.reuse, R20 ;  /* 0x000000049c14723c */ /* 0x082fe60000041814 */
[--C-:B----4-:R-:W-:Y:S06]  /*25d0*/  FFMA.FTZ R0, R37, UR11, -R8.reuse ;  /* 0x0000000b25007c23 */ /* 0x110fec0008010808 */
[----:B------:R1:W-:Y:S01]  /*25e0*/  MUFU.EX2 R233, R0 ;  /* 0x0000000000e97308 */ /* 0x0003e20000000800 */
[C---:B------:R-:W-:Y:S04]  /*25f0*/  HMMA.16816.F32.BF16 R24, R136.reuse, R4, R24 ;  /* 0x000000048818723c */ /* 0x040fe80000041818 */
[----:B---3--:R-:W-:Y:S05]  /*2600*/  SHF.L.U32 R13, R229, 0x1, RZ ;  /* 0x00000001e50d7819 */ /* 0x008fea00000006ff */
[----:B------:R-:W-:Y:S01]  /*2610*/  MUFU.TANH R234, R18 ;  /* 0x0000001200ea7308 */ /* 0x000fe20000002400 */
[-C--:B------:R-:W-:Y:S03]  /*2620*/  HMMA.16816.F32.BF16 R28, R136, R6.reuse, R28 ;  /* 0x00000006881c723c */ /* 0x080fe6000004181c */
[----:B------:R-:W-:Y:S01]  /*2630*/  FMUL.FTZ R21, R21, UR12 ;  /* 0x0000000c15157c20 */ /* 0x000fe20008410000 */
[----:B------:R-:W-:Y:S01]  /*2640*/  FMUL.FTZ R22, R22, UR12 ;  /* 0x0000000c16167c20 */ /* 0x000fe20008410000 */
[----:B------:R-:W-:Y:S04]  /*2650*/  FMUL.FTZ R23, R23, UR12 ;  /* 0x0000000c17177c20 */ /* 0x000fe80008410000 */
[----:B------:R-:W-:Y:S01]  /*2660*/  MUFU.TANH R171, R19 ;  /* 0x0000001300ab7308 */ /* 0x000fe20000002400 */
[----:B------:R-:W-:Y:S04]  /*2670*/  HMMA.16816.F32.BF16 R32, R156, R6, R32 ;  /* 0x000000069c20723c */ /* 0x000fe80000041820 */
[----:B-1----:R-:W-:Y:S01]  /*2680*/  FFMA.FTZ R0, R36, UR11, -R8 ;  /* 0x0000000b24007c23 */ /* 0x002fe20008010808 */
        /* <DEDUP_REMOVED lines=8> */
[----:B------:R1:W-:Y:S01]  /*2710*/  MUFU.EX2 R235, R0 ;  /* 0x0000000000eb7308 */ /* 0x0003e20000000800 */
[----:B------:R-:W-:Y:S01]  /*2720*/  FMUL.FTZ R34, R34, UR12 ;  /* 0x0000000c22227c20 */ /* 0x000fe20008410000 */
[----:B------:R-:W-:Y:S01]  /*2730*/  FMUL.FTZ R33, R33, UR12 ;  /* 0x0000000c21217c20 */ /* 0x000fe20008410000 */
[----:B------:R-:W-:Y:S07]  /*2740*/  FMUL.FTZ R35, R35, UR12 ;  /* 0x0000000c23237c20 */ /* 0x000fee0008410000 */
[----:B------:R-:W-:Y:S10]  /*2750*/  MUFU.TANH R170, R22 ;  /* 0x0000001600aa7308 */ /* 0x000ff40000002400 */
[----:B------:R-:W-:Y:S01]  /*2760*/  MUFU.TANH R169, R23 ;  /* 0x0000001700a97308 */ /* 0x000fe20000002400 */
[----:B-1----:R-:W-:Y:S05]  /*2770*/  FMUL.FTZ R0, R242, 1.4426950216293334961 ;  /* 0x3fb8aa3bf2007820 */ /* 0x002fea0000410000 */
[----:B------:R-:W-:Y:S04]  /*2780*/  FSEL R0, R0, RZ, P1 ;  /* 0x000000ff00007208 */ /* 0x000fe80000800000 */
[----:B------:R1:W-:Y:S01]  /*2790*/  MUFU.TANH R242, R4 ;  /* 0x0000000400f27308 */ /* 0x0003e20000002400 */
[--C-:B------:R-:W-:Y:S09]  /*27a0*/  FFMA.FTZ R2, R241, UR11, -R0.reuse ;  /* 0x0000000bf1027c23 */ /* 0x100ff20008010800 */
[----:B------:R3:W-:Y:S10]  /*27b0*/  MUFU.EX2 R246, R2 ;  /* 0x0000000200f67308 */ /* 0x0007f40000000800 */
[----:B------:R-:W-:Y:S01]  /*27c0*/  MUFU.TANH R241, R25 ;  /* 0x0000001900f17308 */ /* 0x000fe20000002400 */
[----:B-1----:R-:W-:Y:S09]  /*27d0*/  FMUL.FTZ R4, R28, UR12 ;  /* 0x0000000c1c047c20 */ /* 0x002ff20008410000 */
[----:B------:R-:W-:Y:S01]  /*27e0*/  MUFU.TANH R5, R26 ;  /* 0x0000001a00057308 */ /* 0x000fe20000002400 */
[--C-:B---3--:R-:W-:Y:S09]  /*27f0*/  FFMA.FTZ R2, R240, UR11, -R0.reuse ;  /* 0x0000000bf0027c23 */ /* 0x108ff20008010800 */
[----:B------:R1:W-:Y:S10]  /*2800*/  MUFU.EX2 R245, R2 ;  /* 0x0000000200f57308 */ /* 0x0003f40000000800 */
[----:B------:R-:W-:Y:S10]  /*2810*/  MUFU.TANH R252, R27 ;  /* 0x0000001b00fc7308 */ /* 0x000ff40000002400 */
[----:B------:R-:W-:Y:S10]  /*2820*/  MUFU.TANH R158, R34 ;  /* 0x00000022009e7308 */ /* 0x000ff40000002400 */
[----:B------:R-:W-:Y:S10]  /*2830*/  MUFU.TANH R247, R30 ;  /* 0x0000001e00f77308 */ /* 0x000ff40000002400 */
[----:B------:R-:W-:Y:S10]  /*2840*/  MUFU.TANH R250, R31 ;  /* 0x0000001f00fa7308 */ /* 0x000ff40000002400 */
[----:B------:R-:W-:Y:S10]  /*2850*/  MUFU.TANH R38, R33 ;  /* 0x0000002100267308 */ /* 0x000ff40000002400 */
[----:B------:R-:W-:Y:S01]  /*2860*/  MUFU.TANH R161, R35 ;  /* 0x0000002300a17308 */ /* 0x000fe20000002400 */
[C---:B--2---:R-:W-:Y:S01]  /*2870*/  FMUL.FTZ R3, R10.reuse, 1.4426950216293334961 ;  /* 0x3fb8aa3b0a037820 */ /* 0x044fe20000410000 */
[----:B------:R-:W-:Y:S01]  /*2880*/  FSETP.NEU.FTZ.AND P1, PT, R10, -INF , PT ;  /* 0xff8000000a00780b */ /* 0x000fe20003f3d000 */
[----:B------:R-:W-:Y:S03]  /*2890*/  FMUL.FTZ R10, R20, UR12 ;  /* 0x0000000c140a7c20 */ /* 0x000fe60008410000 */
[----:B------:R-:W-:Y:S04]  /*28a0*/  FSEL R3, R3, RZ, P1 ;  /* 0x000000ff03037208 */ /* 0x000fe80000800000 */
[----:B------:R-:W-:Y:S01]  /*28b0*/  MUFU.TANH R11, R10 ;  /* 0x0000000a000b7308 */ /* 0x000fe20000002400 */
[--C-:B-1----:R-:W-:Y:S09]  /*28c0*/  FFMA.FTZ R2, R239, UR11, -R3.reuse ;  /* 0x0000000bef027c23 */ /* 0x102ff20008010803 */
[----:B------:R1:W2:Y:S02]  /*28d0*/  MUFU.EX2 R14, R2 ;  /* 0x00000002000e7308 */ /* 0x0002a40000000800 */
[--C-:B-1----:R-:W-:Y:S01]  /*28e0*/  FFMA.FTZ R2, R238, UR11, -R3.reuse ;  /* 0x0000000bee027c23 */ /* 0x102fe20008010803 */
[----:B--2---:R-:W-:Y:S07]  /*28f0*/  STL [R1+0x1c], R14 ;  /* 0x00001c0e01007387 */ /* 0x004fee0000100800 */
[----:B------:R-:W-:Y:S10]  /*2900*/  MUFU.TANH R238, R29 ;  /* 0x0000001d00ee7308 */ /* 0x000ff40000002400 */
[----:B------:R1:W2:Y:S02]  /*2910*/  MUFU.EX2 R15, R2 ;  /* 0x00000002000f7308 */ /* 0x0002a40000000800 */
[--C-:B-1----:R-:W-:Y:S01]  /*2920*/  FFMA.FTZ R2, R237, UR11, -R0.reuse ;  /* 0x0000000bed027c23 */ /* 0x102fe20008010800 */
[----:B--2---:R-:W-:Y:S07]  /*2930*/  STL [R1+0x18], R15 ;  /* 0x0000180f01007387 */ /* 0x004fee0000100800 */
[----:B------:R1:W-:Y:S02]  /*2940*/  MUFU.EX2 R240, R2 ;  /* 0x0000000200f07308 */ /* 0x0003e40000000800 */
[----:B-1----:R-:W-:Y:S08]  /*2950*/  FFMA.FTZ R2, R251, UR11, -R0 ;  /* 0x0000000bfb027c23 */ /* 0x002ff00008010800 */
[----:B------:R1:W-:Y:S02]  /*2960*/  MUFU.EX2 R239, R2 ;  /* 0x0000000200ef7308 */ /* 0x0003e40000000800 */
[--C-:B-1----:R-:W-:Y:S08]  /*2970*/  FFMA.FTZ R2, R236, UR11, -R3.reuse ;  /* 0x0000000bec027c23 */ /* 0x102ff00008010803 */
[----:B------:R1:W-:Y:S10]  /*2980*/  MUFU.TANH R236, R4 ;  /* 0x0000000400ec7308 */ /* 0x0003f40000002400 */
[----:B------:R2:W3:Y:S01]  /*2990*/  MUFU.EX2 R10, R2 ;  /* 0x00000002000a7308 */ /* 0x0004e20000000800 */
[----:B-1----:R-:W-:Y:S09]  /*29a0*/  FMUL.FTZ R4, R32, UR12 ;  /* 0x0000000c20047c20 */ /* 0x002ff20008410000 */
[----:B------:R1:W-:Y:S01]  /*29b0*/  MUFU.TANH R39, R4 ;  /* 0x0000000400277308 */ /* 0x0003e20000002400 */
[----:B--2---:R-:W-:Y:S01]  /*29c0*/  FFMA.FTZ R2, R12, UR11, -R3 ;  /* 0x0000000b0c027c23 */ /* 0x004fe20008010803 */
[----:B---3--:R-:W-:Y:S08]  /*29d0*/  STL [R1+0xc], R10 ;  /* 0x00000c0a01007387 */ /* 0x008ff00000100800 */
[----:B------:R2:W3:Y:S01]  /*29e0*/  MUFU.EX2 R12, R2 ;  /* 0x00000002000c7308 */ /* 0x0004e20000000800 */
[--C-:B-1----:R-:W-:Y:S09]  /*29f0*/  FFMA.FTZ R4, R158, UR11, -R8.reuse ;  /* 0x0000000b9e047c23 */ /* 0x102ff20008010808 */
[----:B------:R1:W-:Y:S01]  /*2a00*/  MUFU.EX2 R157, R4 ;  /* 0x00000004009d7308 */ /* 0x0003e20000000800 */
[--C-:B--2---:R-:W-:Y:S01]  /*2a10*/  FFMA.FTZ R2, R142, UR11, -R9.reuse ;  /* 0x0000000b8e027c23 */ /* 0x104fe20008010809 */
[----:B---3--:R-:W-:Y:S01]  /*2a20*/  STL [R1+0x8], R12 ;  /* 0x0000080c01007387 */ /* 0x008fe20000100800 */
[----:B------:R-:W-:Y:S07]  /*2a30*/  F2FP.BF16.F32.PACK_AB R7, R12, R10 ;  /* 0x0000000a0c07723e */ /* 0x000fee00000010ff */
[----:B------:R2:W-:Y:S01]  /*2a40*/  MUFU.EX2 R155, R2 ;  /* 0x00000002009b7308 */ /* 0x0005e20000000800 */
[----:B------:R3:W-:Y:S04]  /*2a50*/  STL [R1+0x4], R5 ;  /* 0x0000040501007387 */ /* 0x0007e80000100800 */
[----:B------:R-:W-:Y:S01]  /*2a60*/  STL [R1+0x4c], R146 ;  /* 0x00004c9201007387 */ /* 0x000fe20000100800 */
[----:B-1----:R-:W-:Y:S01]  /*2a70*/  F2FP.BF16.F32.PACK_AB R4, R235, R233 ;  /* 0x000000e9eb04723e */ /* 0x002fe200000010ff */
[--C-:B--2---:R-:W-:Y:S04]  /*2a80*/  FFMA.FTZ R2, R163, UR11, -R9.reuse ;  /* 0x0000000ba3027c23 */ /* 0x104fe80008010809 */
[----:B------:R1:W2:Y:S02]  /*2a90*/  MUFU.EX2 R154, R2 ;  /* 0x00000002009a7308 */ /* 0x0002a40000000800 */
[--C-:B-1----:R-:W-:Y:S08]  /*2aa0*/  FFMA.FTZ R2, R234, UR11, -R8.reuse ;  /* 0x0000000bea027c23 */ /* 0x102ff00008010808 */
[----:B------:R1:W-:Y:S02]  /*2ab0*/  MUFU.EX2 R164, R2 ;  /* 0x0000000200a47308 */ /* 0x0003e40000000800 */
[--C-:B-1----:R-:W-:Y:S08]  /*2ac0*/  FFMA.FTZ R2, R171, UR11, -R8.reuse ;  /* 0x0000000bab027c23 */ /* 0x102ff00008010808 */
[----:B------:R1:W4:Y:S02]  /*2ad0*/  MUFU.EX2 R162, R2 ;  /* 0x0000000200a27308 */ /* 0x0003240000000800 */
[--C-:B-1----:R-:W-:Y:S08]  /*2ae0*/  FFMA.FTZ R2, R11, UR11, -R9.reuse ;  /* 0x0000000b0b027c23 */ /* 0x102ff00008010809 */
[----:B------:R1:W-:Y:S02]  /*2af0*/  MUFU.EX2 R152, R2 ;  /* 0x0000000200987308 */ /* 0x0003e40000000800 */
[----:B-1----:R-:W-:Y:S08]  /*2b00*/  FFMA.FTZ R2, R40, UR11, -R9 ;  /* 0x0000000b28027c23 */ /* 0x002ff00008010809 */
[----:B------:R1:W-:Y:S02]  /*2b10*/  MUFU.EX2 R153, R2 ;  /* 0x0000000200997308 */ /* 0x0003e40000000800 */
[--C-:B-1----:R-:W-:Y:S08]  /*2b20*/  FFMA.FTZ R2, R170, UR11, -R8.reuse ;  /* 0x0000000baa027c23 */ /* 0x102ff00008010808 */
[----:B------:R1:W-:Y:S02]  /*2b30*/  MUFU.EX2 R160, R2 ;  /* 0x0000000200a07308 */ /* 0x0003e40000000800 */
[--C-:B-1----:R-:W-:Y:S01]  /*2b40*/  FFMA.FTZ R2, R169, UR11, -R8.reuse ;  /* 0x0000000ba9027c23 */ /* 0x102fe20008010808 */
[----:B------:R-:W-:Y:S07]  /*2b50*/  FFMA.FTZ R8, R161, UR11, -R8 ;  /* 0x0000000ba1087c23 */ /* 0x000fee0008010808 */
[----:B------:R1:W-:Y:S10]  /*2b60*/  MUFU.EX2 R159, R2 ;  /* 0x00000002009f7308 */ /* 0x0003f40000000800 */
[----:B------:R-:W4:Y:S01]  /*2b70*/  MUFU.EX2 R156, R8 ;  /* 0x00000008009c7308 */ /* 0x000f220000000800 */
[--C-:B-1----:R-:W-:Y:S09]  /*2b80*/  FFMA.FTZ R2, R242, UR11, -R0.reuse ;  /* 0x0000000bf2027c23 */ /* 0x102ff20008010800 */
[----:B------:R1:W-:Y:S02]  /*2b90*/  MUFU.EX2 R168, R2 ;  /* 0x0000000200a87308 */ /* 0x0003e40000000800 */
[--C-:B-1----:R-:W-:Y:S08]  /*2ba0*/  FFMA.FTZ R2, R241, UR11, -R0.reuse ;  /* 0x0000000bf1027c23 */ /* 0x102ff00008010800 */
[----:B------:R1:W-:Y:S02]  /*2bb0*/  MUFU.EX2 R167, R2 ;  /* 0x0000000200a77308 */ /* 0x0003e40000000800 */
[----:B-1----:R-:W-:Y:S01]  /*2bc0*/  FFMA.FTZ R2, R5, UR11, -R3 ;  /* 0x0000000b05027c23 */ /* 0x002fe20008010803 */
[----:B---3--:R-:W-:Y:S07]  /*2bd0*/  LOP3.LUT R5, R228, 0x7400, RZ, 0xc0, !PT ;  /* 0x00007400e4057812 */ /* 0x008fee00078ec0ff */
[----:B------:R1:W-:Y:S01]  /*2be0*/  MUFU.EX2 R244, R2 ;  /* 0x0000000200f47308 */ /* 0x0003e20000000800 */
[----:B------:R-:W-:Y:S01]  /*2bf0*/  LOP3.LUT R5, R5, 0x6, R13, 0xf8, !PT ;  /* 0x0000000605057812 */ /* 0x000fe200078ef80d */
[----:B-1----:R-:W-:Y:S08]  /*2c00*/  FFMA.FTZ R2, R252, UR11, -R3 ;  /* 0x0000000bfc027c23 */ /* 0x002ff00008010803 */
[----:B------:R1:W-:Y:S02]  /*2c10*/  MUFU.EX2 R243, R2 ;  /* 0x0000000200f37308 */ /* 0x0003e40000000800 */
[--C-:B-1----:R-:W-:Y:S01]  /*2c20*/  FFMA.FTZ R2, R236, UR11, -R0.reuse ;  /* 0x0000000bec027c23 */ /* 0x102fe20008010800 */
[----:B------:R-:W-:Y:S07]  /*2c30*/  FFMA.FTZ R0, R238, UR11, -R0 ;  /* 0x0000000bee007c23 */ /* 0x000fee0008010800 */
[----:B------:R1:W-:Y:S10]  /*2c40*/  MUFU.EX2 R166, R2 ;  /* 0x0000000200a67308 */ /* 0x0003f40000000800 */
[----:B------:R3:W-:Y:S01]  /*2c50*/  MUFU.EX2 R165, R0 ;  /* 0x0000000000a57308 */ /* 0x0007e20000000800 */
[----:B-1----:R-:W-:Y:S04]  /*2c60*/  LOP3.LUT R2, R224, 0x1c0, RZ, 0xc0, !PT ;  /* 0x000001c0e0027812 */ /* 0x002fe800078ec0ff */
[----:B------:R-:W-:Y:S02]  /*2c70*/  LOP3.LUT R2, R2, 0x38, R13, 0xf8, !PT ;  /* 0x0000003802027812 */ /* 0x000fe400078ef80d */
[----:B------:R-:W-:Y:S01]  /*2c80*/  MOV R13, 0x10 ;  /* 0x00000010000d7802 */ /* 0x000fe20000000f00 */
[----:B---3--:R-:W-:Y:S01]  /*2c90*/  FFMA.FTZ R0, R39, UR11, -R9 ;  /* 0x0000000b27007c23 */ /* 0x008fe20008010809 */
[----:B------:R-:W-:Y:S01]  /*2ca0*/  LOP3.LUT R2, R2, 0x20, R227, 0x78, !PT ;  /* 0x0000002002027812 */ /* 0x000fe200078e78e3 */
[----:B------:R-:W-:Y:S01]  /*2cb0*/  FFMA.FTZ R9, R38, UR11, -R9 ;  /* 0x0000000b26097c23 */ /* 0x000fe20008010809 */
[----:B------:R-:W-:Y:S01]  /*2cc0*/  SEL R13, R13, 0xfffffff0, !P0 ;  /* 0xfffffff00d0d7807 */ /* 0x000fe20004000000 */
[----:B------:R1:W-:Y:S01]  /*2cd0*/  MUFU.EX2 R151, R0 ;  /* 0x0000000000977308 */ /* 0x0003e20000000800 */
[----:B------:R-:W-:Y:S02]  /*2ce0*/  LOP3.LUT R144, R5, R2, RZ, 0xfc, !PT ;  /* 0x0000000205907212 */ /* 0x000fe400078efcff */
[----:B------:R-:W-:Y:S02]  /*2cf0*/  F2FP.BF16.F32.PACK_AB R5, R148, R140 ;  /* 0x0000008c9405723e */ /* 0x000fe400000010ff */
[----:B------:R-:W-:Y:S05]  /*2d00*/  LEA R144, R144, UR4, 0x1 ;  /* 0x0000000490907c11 */ /* 0x000fea000f8e08ff */
[----:B------:R-:W3:Y:S01]  /*2d10*/  MUFU.EX2 R150, R9 ;  /* 0x0000000900967308 */ /* 0x000ee20000000800 */
[----:B------:R-:W-:Y:S01]  /*2d20*/  IADD3 R145, PT, PT, R13, R144, RZ ;  /* 0x000000900d917210 */ /* 0x000fe20007ffe0ff */
[----:B------:R4:W-:Y:S01]  /*2d30*/  STS [R144+0x13400], R4 ;  /* 0x0134000490007388 */ /* 0x0009e20000000800 */
[C---:B------:R-:W-:Y:S02]  /*2d40*/  IADD3 R6, PT, PT, R144.reuse, 0x13000, RZ ;  /* 0x0001300090067810 */ /* 0x040fe40007ffe0ff */
[----:B------:R-:W-:Y:S01]  /*2d50*/  IADD3 R143, PT, PT, R144, 0x13020, RZ ;  /* 0x00013020908f7810 */ /* 0x000fe20007ffe0ff */
[----:B------:R3:W-:Y:S01]  /*2d60*/  STS [R144+0x13000], R5 ;  /* 0x0130000590007388 */ /* 0x0007e20000000800 */
[----:B------:R-:W-:Y:S01]  /*2d70*/  @P2 IADD3 R143, PT, PT, R6, -0x20, RZ ;  /* 0xffffffe0068f2810 */ /* 0x000fe20007ffe0ff */
[--C-:B------:R-:W-:Y:S01]  /*2d80*/  FFMA.FTZ R6, R247, UR11, -R3.reuse ;  /* 0x0000000bf7067c23 */ /* 0x100fe20008010803 */
[----:B-1----:R-:W-:Y:S01]  /*2d90*/  LOP3.LUT R0, R224, 0x200, RZ, 0xc0, !PT ;  /* 0x00000200e0007812 */ /* 0x002fe200078ec0ff */
[----:B------:R-:W-:Y:S02]  /*2da0*/  FFMA.FTZ R3, R250, UR11, -R3 ;  /* 0x0000000bfa037c23 */ /* 0x000fe40008010803 */
[----:B------:R1:W-:Y:S01]  /*2db0*/  MUFU.EX2 R237, R6 ;  /* 0x0000000600ed7308 */ /* 0x0003e20000000800 */
[----:B------:R-:W-:Y:S02]  /*2dc0*/  LOP3.LUT R2, R0, 0x120, R228, 0xf8, !PT ;  /* 0x0000012000027812 */ /* 0x000fe400078ef8e4 */
[--C-:B------:R-:W-:Y:S04]  /*2dd0*/  LOP3.LUT R0, R221, 0x8, R227.reuse, 0x78, !PT ;  /* 0x00000008dd007812 */ /* 0x100fe800078e78e3 */
[----:B------:R-:W-:Y:S03]  /*2de0*/  LOP3.LUT R0, R2, R0, RZ, 0xfc, !PT ;  /* 0x0000000002007212 */ /* 0x000fe600078efcff */
[----:B------:R3:W3:Y:S01]  /*2df0*/  MUFU.EX2 R221, R3 ;  /* 0x0000000300dd7308 */ /* 0x0006e20000000800 */
[----:B--2---:R-:W-:Y:S02]  /*2e00*/  F2FP.BF16.F32.PACK_AB R2, R154, R155 ;  /* 0x0000009b9a02723e */ /* 0x004fe400000010ff */
[----:B------:R-:W-:Y:S03]  /*2e10*/  LEA R0, R0, UR4, 0x1 ;  /* 0x0000000400007c11 */ /* 0x000fe6000f8e08ff */
[----:B------:R2:W-:Y:S01]  /*2e20*/  STS [R145+0x13000], R2 ;  /* 0x0130000291007388 */ /* 0x0005e20000000800 */
[----:B----4-:R-:W-:Y:S02]  /*2e30*/  F2FP.BF16.F32.PACK_AB R4, R162, R164 ;  /* 0x000000a4a204723e */ /* 0x010fe400000010ff */
[----:B-1----:R-:W-:Y:S02]  /*2e40*/  F2FP.BF16.F32.PACK_AB R6, R245, R246 ;  /* 0x000000f6f506723e */ /* 0x002fe400000010ff */
[----:B---3--:R-:W-:Y:S01]  /*2e50*/  F2FP.BF16.F32.PACK_AB R5, R15, R14 ;  /* 0x0000000e0f05723e */ /* 0x008fe200000010ff */
[----:B------:R1:W-:Y:S04]  /*2e60*/  STS [R145+0x13400], R4 ;  /* 0x0134000491007388 */ /* 0x0003e80000000800 */
[----:B------:R3:W-:Y:S01]  /*2e70*/  STS [R144+0x14000], R6 ;  /* 0x0140000690007388 */ /* 0x0007e20000000800 */
[----:B------:R-:W-:Y:S03]  /*2e80*/  F2FP.BF16.F32.PACK_AB R3, R156, R157 ;  /* 0x0000009d9c03723e */ /* 0x000fe600000010ff */
[----:B------:R4:W-:Y:S04]  /*2e90*/  STS [R144+0x14400], R5 ;  /* 0x0144000590007388 */ /* 0x0009e80000000800 */
[----:B------:R-:W-:Y:S01]  /*2ea0*/  STS [R145+0x14400], R7 ;  /* 0x0144000791007388 */ /* 0x000fe20000000800 */
[----:B--2---:R-:W-:Y:S05]  /*2eb0*/  F2FP.BF16.F32.PACK_AB R2, R239, R240 ;  /* 0x000000f0ef02723e */ /* 0x004fea00000010ff */
[----:B------:R2:W-:Y:S01]  /*2ec0*/  STS [R145+0x14000], R2 ;  /* 0x0140000291007388 */ /* 0x0005e20000000800 */
[----:B-1----:R-:W-:Y:S02]  /*2ed0*/  F2FP.BF16.F32.PACK_AB R4, R150, R151 ;  /* 0x000000979604723e */ /* 0x002fe400000010ff */
[----:B---3--:R-:W-:Y:S02]  /*2ee0*/  F2FP.BF16.F32.PACK_AB R6, R153, R152 ;  /* 0x000000989906723e */ /* 0x008fe400000010ff */
[----:B----4-:R-:W-:Y:S03]  /*2ef0*/  F2FP.BF16.F32.PACK_AB R5, R159, R160 ;  /* 0x000000a09f05723e */ /* 0x010fe600000010ff */
[----:B------:R1:W-:Y:S04]  /*2f00*/  STS [R143], R6 ;  /* 0x000000068f007388 */ /* 0x0003e80000000800 */
[----:B------:R3:W-:Y:S01]  /*2f10*/  STS [R143+0x400], R5 ;  /* 0x000400058f007388 */ /* 0x0007e20000000800 */
[----:B--2---:R-:W-:Y:S05]  /*2f20*/  IADD3 R2, PT, PT, R13, R143, RZ ;  /* 0x0000008f0d027210 */ /* 0x004fea0007ffe0ff */
[----:B------:R2:W-:Y:S04]  /*2f30*/  STS [R2], R4 ;  /* 0x0000000402007388 */ /* 0x0005e80000000800 */
[----:B------:R4:W-:Y:S01]  /*2f40*/  STS [R2+0x400], R3 ;  /* 0x0004000302007388 */ /* 0x0009e20000000800 */
[----:B-1----:R-:W-:Y:S02]  /*2f50*/  F2FP.BF16.F32.PACK_AB R6, R167, R168 ;  /* 0x000000a8a706723e */ /* 0x002fe400000010ff */
[----:B---3--:R-:W-:Y:S03]  /*2f60*/  F2FP.BF16.F32.PACK_AB R5, R243, R244 ;  /* 0x000000f4f305723e */ /* 0x008fe600000010ff */
[----:B------:R-:W-:Y:S04]  /*2f70*/  STS [R143+0x1000], R6 ;  /* 0x001000068f007388 */ /* 0x000fe80000000800 */
[----:B------:R-:W-:Y:S01]  /*2f80*/  STS [R143+0x1400], R5 ;  /* 0x001400058f007388 */ /* 0x000fe20000000800 */
[----:B--2---:R-:W-:Y:S02]  /*2f90*/  F2FP.BF16.F32.PACK_AB R4, R165, R166 ;  /* 0x000000a6a504723e */ /* 0x004fe400000010ff */
[----:B----4-:R-:W-:Y:S03]  /*2fa0*/  F2FP.BF16.F32.PACK_AB R3, R221, R237 ;  /* 0x000000eddd03723e */ /* 0x010fe600000010ff */
[----:B------:R-:W-:Y:S04]  /*2fb0*/  STS [R2+0x1000], R4 ;  /* 0x0010000402007388 */ /* 0x000fe80000000800 */
[----:B------:R1:W-:Y:S04]  /*2fc0*/  STS [R2+0x1400], R3 ;  /* 0x0014000302007388 */ /* 0x0003e80000000800 */
[----:B------:R-:W2:Y:S08]  /*2fd0*/  LDSM.16.M88.4 R32, [R0+0x6000] ;  /* 0x006000000020783b */ /* 0x000eb00000000200 */
[----:B------:R-:W3:Y:S01]  /*2fe0*/  LDSM.16.M88.4 R28, [R0+0x6800] ;  /* 0x00680000001c783b */ /* 0x000ee20000000200 */
[----:B-1----:R-:W-:Y:S02]  /*2ff0*/  IADD3 R2, PT, PT, R0, R232, RZ ;  /* 0x000000e800027210 */ /* 0x002fe40007ffe0ff */
[----:B------:R-:W-:Y:S05]  /*3000*/  MOV R3, R11 ;  /* 0x0000000b00037202 */ /* 0x000fea0000000f00 */
        /* <DEDUP_REMOVED lines=41> */
[----:B------:R-:W-:Y:S01]  /*32a0*/  LOP3.LUT R0, R0, 0x10, R227, 0xf8, !PT ;  /* 0x0000001000007812 */ /* 0x000fe200078ef8e3 */
[-C--:B-1----:R-:W-:Y:S04]  /*32b0*/  HMMA.16816.F32.BF16 R4, R136, R204.reuse, R4 ;  /* 0x000000cc8804723c */ /* 0x082fe80000041804 */
[----:B------:R-:W-:Y:S04]  /*32c0*/  STL [R1+0x30], R0 ;  /* 0x0000300001007387 */ /* 0x000fe80000100800 */
[C---:B---3--:R-:W-:Y:S08]  /*32d0*/  HMMA.16816.F32.BF16 R8, R132.reuse, R204, R8 ;  /* 0x000000cc8408723c */ /* 0x048ff00000041808 */
[-C--:B------:R-:W-:Y:S08]  /*32e0*/  HMMA.16816.F32.BF16 R12, R132, R206.reuse, R12 ;  /* 0x000000ce840c723c */ /* 0x080ff0000004180c */
[C---:B------:R-:W-:Y:S08]  /*32f0*/  HMMA.16816.F32.BF16 R16, R136.reuse, R206, R16 ;  /* 0x000000ce8810723c */ /* 0x040ff00000041810 */
[-C--:B------:R-:W-:Y:S08]  /*3300*/  HMMA.16816.F32.BF16 R20, R136, R208.reuse, R20 ;  /* 0x000000d08814723c */ /* 0x080ff00000041814 */
[C---:B------:R-:W-:Y:S08]  /*3310*/  HMMA.16816.F32.BF16 R24, R132.reuse, R208, R24 ;  /* 0x000000d08418723c */ /* 0x040ff00000041818 */
[-C--:B------:R-:W-:Y:S01]  /*3320*/  HMMA.16816.F32.BF16 R28, R132, R210.reuse, R28 ;  /* 0x000000d2841c723c */ /* 0x080fe2000004181c */
[----:B------:R-:W-:Y:S02]  /*3330*/  MOV R132, UR20 ;  /* 0x0000001400847c02 */ /* 0x000fe40008000f00 */
[----:B------:R-:W-:Y:S02]  /*3340*/  MOV R133, UR5 ;  /* 0x0000000500857c02 */ /* 0x000fe40008000f00 */
[C---:B------:R-:W-:Y:S02]  /*3350*/  LEA R146, P1, R0.reuse, R132, 0x2 ;  /* 0x0000008400927211 */ /* 0x040fe400078210ff */
[----:B------:R-:W-:Y:S01]  /*3360*/  MOV R135, R142 ;  /* 0x0000008e00877202 */ /* 0x000fe20000000f00 */
[----:B------:R-:W-:Y:S04]  /*3370*/  HMMA.16816.F32.BF16 R32, R136, R210, R32 ;  /* 0x000000d28820723c */ /* 0x000fe80000041820 */
[----:B------:R-:W-:Y:S02]  /*3380*/  LEA.HI.X R147, R0, R133, RZ, 0x2, P1 ;  /* 0x0000008500937211 */ /* 0x000fe400008f14ff */
[----:B------:R-:W-:Y:S02]  /*3390*/  MOV R139, R141 ;  /* 0x0000008d008b7202 */ /* 0x000fe40000000f00 */
[----:B------:R-:W-:Y:S01]  /*33a0*/  MOV R138, R135 ;  /* 0x00000087008a7202 */ /* 0x000fe20000000f00 */
[----:B------:R-:W2:Y:S04]  /*33b0*/  LDG.E R142, desc[UR36][R146.64] ;  /* 0x00000024928e7981 */ /* 0x000ea8000c1e1900 */
[----:B------:R-:W3:Y:S04]  /*33c0*/  LDG.E R141, desc[UR36][R146.64+0x20] ;  /* 0x00002024928d7981 */ /* 0x000ee8000c1e1900 */
[----:B------:R-:W1:Y:S02]  /*33d0*/  LDSM.16.M88.4 R132, [R2+0x8000] ;  /* 0x008000000284783b */ /* 0x000e640000000200 */
[-C--:B-1----:R-:W-:Y:S11]  /*33e0*/  HMMA.16816.F32.BF16 R4, R132, R212.reuse, R4 ;  /* 0x000000d48404723c */ /* 0x082ff60000041804 */
[----:B------:R-:W-:Y:S08]  /*33f0*/  @!UPT UIADD3 URZ, UPT, UPT, URZ, URZ, URZ ;  /* 0x000000fffffff290 */ /* 0x000ff0000fffe0ff */
[C---:B--2---:R-:W-:Y:S01]  /*3400*/  FADD.FTZ R0, -R142.reuse, R4 ;  /* 0x000000048e007221 */ /* 0x044fe20000010100 */
[----:B------:R-:W-:Y:S01]  /*3410*/  FADD.FTZ R5, -R142, R5 ;  /* 0x000000058e057221 */ /* 0x000fe20000010100 */
[----:B------:R-:W5:Y:S02]  /*3420*/  LDG.E R4, desc[UR36][R146.64+0xa0] ;  /* 0x0000a02492047981 */ /* 0x000f64000c1e1900 */
[----:B------:R-:W-:Y:S01]  /*3430*/  FMUL.FTZ R0, R140, R0 ;  /* 0x000000008c007220 */ /* 0x000fe20000410000 */
[----:B------:R-:W-:Y:S01]  /*3440*/  FMUL.FTZ R5, R148, R5 ;  /* 0x0000000594057220 */ /* 0x000fe20000410000 */
[----:B------:R1:W5:Y:S01]  /*3450*/  LDG.E R140, desc[UR36][R146.64+0x80] ;  /* 0x00008024928c7981 */ /* 0x000362000c1e1900 */
[----:B------:R-:W-:Y:S01]  /*3460*/  MOV R148, R139 ;  /* 0x0000008b00947202 */ /* 0x000fe20000000f00 */
[----:B---3--:R-:W-:Y:S04]  /*3470*/  FADD.FTZ R6, -R141, R6 ;  /* 0x000000068d067221 */ /* 0x008fe80000010100 */
[----:B------:R-:W-:Y:S01]  /*3480*/  FMUL.FTZ R6, R233, R6 ;  /* 0x00000006e9067220 */ /* 0x000fe20000410000 */
[----:B-1----:R-:W-:Y:S01]  /*3490*/  MOV R147, R3 ;  /* 0x0000000300937202 */ /* 0x002fe20000000f00 */
[----:B------:R-:W-:Y:S01]  /*34a0*/  FFMA.FTZ R3, -R149, R149, 1 ;  /* 0x3f80000095037423 */ /* 0x000fe20000010195 */
[----:B------:R-:W-:Y:S02]  /*34b0*/  MOV R149, R138 ;  /* 0x0000008a00957202 */ /* 0x000fe40000000f00 */
[----:B------:R1:W2:Y:S01]  /*34c0*/  LDSM.16.M88.4 R136, [R2+0x8800] ;  /* 0x008800000288783b */ /* 0x0002a20000000200 */
[----:B------:R-:W-:Y:S04]  /*34d0*/  FMUL.FTZ R3, R3, UR12 ;  /* 0x0000000c03037c20 */ /* 0x000fe80008410000 */
[----:B------:R-:W-:Y:S01]  /*34e0*/  FMUL.FTZ R146, R3, R0 ;  /* 0x0000000003927220 */ /* 0x000fe20000410000 */
[----:B------:R-:W-:Y:S01]  /*34f0*/  FFMA.FTZ R3, -R148, R148, 1 ;  /* 0x3f80000094037423 */ /* 0x000fe20000010194 */
[--C-:B------:R-:W-:Y:S03]  /*3500*/  SHF.R.U32.HI R0, RZ, 0x4, R229.reuse ;  /* 0x00000004ff007819 */ /* 0x100fe600000116e5 */
[----:B------:R-:W-:Y:S01]  /*3510*/  FMUL.FTZ R3, R3, UR12 ;  /* 0x0000000c03037c20 */ /* 0x000fe20008410000 */
[----:B------:R-:W-:Y:S03]  /*3520*/  LOP3.LUT R0, R0, 0x8, RZ, 0xc0, !PT ;  /* 0x0000000800007812 */ /* 0x000fe600078ec0ff */
[----:B------:R-:W-:Y:S01]  /*3530*/  FMUL.FTZ R5, R3, R5 ;  /* 0x0000000503057220 */ /* 0x000fe20000410000 */
[----:B------:R-:W-:Y:S04]  /*3540*/  LOP3.LUT R0, R0, 0x10, R229, 0xf8, !PT ;  /* 0x0000001000007812 */ /* 0x000fe800078ef8e5 */
[----:B------:R-:W-:Y:S02]  /*3550*/  LOP3.LUT R0, R0, 0xc0, R228, 0xf8, !PT ;  /* 0x000000c000007812 */ /* 0x000fe400078ef8e4 */
[----:B------:R-:W-:Y:S02]  /*3560*/  F2FP.BF16.F32.PACK_AB R5, R5, R146 ;  /* 0x000000920505723e */ /* 0x000fe400000010ff */
[----:B-1----:R-:W-:Y:S02]  /*3570*/  LOP3.LUT R2, R230, 0x30, R227, 0xf8, !PT ;  /* 0x00000030e6027812 */ /* 0x002fe400078ef8e3 */
[----:B------:R-:W-:Y:S01]  /*3580*/  LOP3.LUT R0, R0, R223, RZ, 0x3c, !PT ;  /* 0x000000df00007212 */ /* 0x000fe200078e3cff */
[C---:B--2---:R-:W-:Y:S08]  /*3590*/  HMMA.16816.F32.BF16 R8, R136.reuse, R212, R8 ;  /* 0x000000d48808723c */ /* 0x044ff00000041808 */
[-C--:B------:R-:W-:Y:S08]  /*35a0*/  HMMA.16816.F32.BF16 R12, R136, R214.reuse, R12 ;  /* 0x000000d6880c723c */ /* 0x080ff0000004180c */
[C---:B------:R-:W-:Y:S08]  /*35b0*/  HMMA.16816.F32.BF16 R16, R132.reuse, R214, R16 ;  /* 0x000000d68410723c */ /* 0x040ff00000041810 */
[-C--:B------:R-:W-:Y:S08]  /*35c0*/  HMMA.16816.F32.BF16 R20, R132, R216.reuse, R20 ;  /* 0x000000d88414723c */ /* 0x080ff00000041814 */
[C---:B------:R-:W-:Y:S04]  /*35d0*/  HMMA.16816.F32.BF16 R24, R136.reuse, R216, R24 ;  /* 0x000000d88818723c */ /* 0x040fe80000041818 */
[----:B------:R-:W-:Y:S04]  /*35e0*/  FADD.FTZ R18, -R141, R18 ;  /* 0x000000128d127221 */ /* 0x000fe80000010100 */
[-C--:B------:R-:W-:Y:S03]  /*35f0*/  HMMA.16816.F32.BF16 R28, R136, R218.reuse, R28 ;  /* 0x000000da881c723c */ /* 0x080fe6000004181c */
[----:B------:R-:W-:Y:S01]  /*3600*/  MOV R138, R149 ;  /* 0x00000095008a7202 */ /* 0x000fe20000000f00 */
[----:B------:R-:W-:Y:S01]  /*3610*/  FADD.FTZ R21, -R142, R21 ;  /* 0x000000158e157221 */ /* 0x000fe20000010100 */
[----:B------:R-:W-:Y:S02]  /*3620*/  MOV R139, R163 ;  /* 0x000000a3008b7202 */ /* 0x000fe40000000f00 */
[C---:B------:R-:W-:Y:S01]  /*3630*/  SHF.L.U32 R149, R229.reuse, 0x6, RZ ;  /* 0x00000006e5957819 */ /* 0x040fe200000006ff */
[----:B------:R-:W-:Y:S04]  /*3640*/  HMMA.16816.F32.BF16 R32, R132, R218, R32 ;  /* 0x000000da8420723c */ /* 0x000fe80000041820 */
[----:B------:R-:W-:Y:S01]  /*3650*/  SHF.L.U32 R163, R229, 0x3, RZ ;  /* 0x00000003e5a37819 */ /* 0x000fe200000006ff */
[----:B------:R-:W-:Y:S01]  /*3660*/  FFMA.FTZ R134, -R40, R40, 1 ;  /* 0x3f80000028867423 */ /* 0x000fe20000010128 */
[----:B------:R-:W-:Y:S01]  /*3670*/  LOP3.LUT R2, R2, 0x1c0, R149, 0xf8, !PT ;  /* 0x000001c002027812 */ /* 0x000fe200078ef895 */
[----:B------:R1:W5:Y:S01]  /*3680*/  LDL.LU R40, [R1+0x70] ;  /* 0x0000700001287983 */ /* 0x0003620000300800 */
[----:B------:R-:W-:Y:S01]  /*3690*/  LOP3.LUT R148, R163, 0x38, RZ, 0xc0, !PT ;  /* 0x00000038a3947812 */ /* 0x000fe200078ec0ff */
[C---:B------:R-:W-:Y:S01]  /*36a0*/  FADD.FTZ R132, -R142.reuse, R16 ;  /* 0x000000108e847221 */ /* 0x040fe20000010100 */
[----:B------:R-:W-:Y:S01]  /*36b0*/  LOP3.LUT R3, R149, 0x400, RZ, 0xc0, !PT ;  /* 0x0000040095037812 */ /* 0x000fe200078ec0ff */
[----:B------:R-:W-:Y:S01]  /*36c0*/  FADD.FTZ R16, -R142, R17 ;  /* 0x000000118e107221 */ /* 0x000fe20000010100 */
[----:B------:R-:W-:Y:S01]  /*36d0*/  LOP3.LUT R2, R2, R148, RZ, 0x3c, !PT ;  /* 0x0000009402027212 */ /* 0x000fe200078e3cff */
[----:B------:R-:W-:Y:S01]  /*36e0*/  FMUL.FTZ R17, R155, R132 ;  /* 0x000000849b117220 */ /* 0x000fe20000410000 */
[----:B------:R-:W-:Y:S01]  /*36f0*/  FFMA.FTZ R132, -R139, R139, 1 ;  /* 0x3f8000008b847423 */ /* 0x000fe2000001018b */
[----:B------:R-:W-:Y:S01]  /*3700*/  FMUL.FTZ R16, R154, R16 ;  /* 0x000000109a107220 */ /* 0x000fe20000410000 */
[----:B------:R-:W-:Y:S01]  /*3710*/  LEA R2, R2, R3, 0x1 ;  /* 0x0000000302027211 */ /* 0x000fe200078e08ff */
[----:B------:R-:W-:Y:S01]  /*3720*/  FADD.FTZ R3, -R142, R20 ;  /* 0x000000148e037221 */ /* 0x000fe20000010100 */
[----:B------:R-:W-:Y:S01]  /*3730*/  FFMA.FTZ R20, -R138, R138, 1 ;  /* 0x3f8000008a147423 */ /* 0x000fe2000001018a */
[----:B------:R-:W-:Y:S01]  /*3740*/  FMUL.FTZ R132, R132, UR12 ;  /* 0x0000000c84847c20 */ /* 0x000fe20008410000 */
[----:B------:R-:W-:Y:S01]  /*3750*/  FFMA.FTZ R133, -R147, R147, 1 ;  /* 0x3f80000093857423 */ /* 0x000fe20000010193 */
[----:B------:R-:W-:Y:S01]  /*3760*/  FMUL.FTZ R3, R152, R3 ;  /* 0x0000000398037220 */ /* 0x000fe20000410000 */
[----:B------:R-:W-:Y:S01]  /*3770*/  FMUL.FTZ R20, R20, UR12 ;  /* 0x0000000c14147c20 */ /* 0x000fe20008410000 */
[----:B------:R-:W-:Y:S01]  /*3780*/  FMUL.FTZ R21, R153, R21 ;  /* 0x0000001599157220 */ /* 0x000fe20000410000 */
[----:B------:R-:W-:Y:S02]  /*3790*/  FMUL.FTZ R133, R133, UR12 ;  /* 0x0000000c85857c20 */ /* 0x000fe40008410000 */
[----:B------:R-:W-:Y:S01]  /*37a0*/  FMUL.FTZ R17, R20, R17 ;  /* 0x0000001114117220 */ /* 0x000fe20000410000 */
[----:B------:R-:W-:Y:S01]  /*37b0*/  FMUL.FTZ R20, R132, R16 ;  /* 0x0000001084147220 */ /* 0x000fe20000410000 */
[----:B------:R-:W-:Y:S01]  /*37c0*/  FMUL.FTZ R16, R133, R3 ;  /* 0x0000000385107220 */ /* 0x000fe20000410000 */
[C---:B------:R-:W-:Y:S01]  /*37d0*/  FADD.FTZ R3, -R142.reuse, R32 ;  /* 0x000000208e037221 */ /* 0x040fe20000010100 */
[----:B------:R-:W-:Y:S01]  /*37e0*/  FFMA.FTZ R32, -R39, R39, 1 ;  /* 0x3f80000027207423 */ /* 0x000fe20000010127 */
[----:B------:R-:W-:Y:S01]  /*37f0*/  FADD.FTZ R142, -R142, R33 ;  /* 0x000000218e8e7221 */ /* 0x000fe20000010100 */
[----:B------:R1:W5:Y:S01]  /*3800*/  LDL.LU R39, [R1+0x6c] ;  /* 0x00006c0001277983 */ /* 0x0003620000300800 */
[----:B------:R-:W-:Y:S01]  /*3810*/  F2FP.BF16.F32.PACK_AB R20, R20, R17 ;  /* 0x000000111414723e */ /* 0x000fe200000010ff */
[----:B------:R-:W-:Y:S01]  /*3820*/  FFMA.FTZ R17, -R37, R37, 1 ;  /* 0x3f80000025117423 */ /* 0x000fe20000010125 */
[----:B------:R-:W-:Y:S01]  /*3830*/  FMUL.FTZ R33, R32, UR12 ;  /* 0x0000000c20217c20 */ /* 0x000fe20008410000 */
[----:B------:R-:W-:Y:S01]  /*3840*/  FFMA.FTZ R32, -R38, R38, 1 ;  /* 0x3f80000026207423 */ /* 0x000fe20000010126 */
[----:B------:R-:W-:Y:S01]  /*3850*/  FMUL.FTZ R3, R151, R3 ;  /* 0x0000000397037220 */ /* 0x000fe20000410000 */
[----:B------:R1:W5:Y:S01]  /*3860*/  LDL.LU R38, [R1+0x68] ;  /* 0x0000680001267983 */ /* 0x0003620000300800 */
[----:B------:R-:W-:Y:S01]  /*3870*/  FMUL.FTZ R132, R134, UR12 ;  /* 0x0000000c86847c20 */ /* 0x000fe20008410000 */
[----:B------:R-:W-:Y:S01]  /*3880*/  FMUL.FTZ R32, R32, UR12 ;  /* 0x0000000c20207c20 */ /* 0x000fe20008410000 */
[----:B------:R-:W-:Y:S01]  /*3890*/  FMUL.FTZ R33, R33, R3 ;  /* 0x0000000321217220 */ /* 0x000fe20000410000 */
[----:B------:R1:W5:Y:S01]  /*38a0*/  LDL.LU R37, [R1+0x64] ;  /* 0x0000640001257983 */ /* 0x0003620000300800 */
[----:B------:R-:W-:Y:S01]  /*38b0*/  FADD.FTZ R3, -R141, R7 ;  /* 0x000000078d037221 */ /* 0x000fe20000010100 */
[----:B------:R-:W-:Y:S01]  /*38c0*/  FFMA.FTZ R7, -R36, R36, 1 ;  /* 0x3f80000024077423 */ /* 0x000fe20000010124 */
[----:B------:R-:W-:Y:S01]  /*38d0*/  FMUL.FTZ R21, R132, R21 ;  /* 0x0000001584157220 */ /* 0x000fe20000410000 */
[----:B------:R1:W5:Y:S01]  /*38e0*/  LDL.LU R36, [R1+0x60] ;  /* 0x0000600001247983 */ /* 0x0003620000300800 */
[----:B------:R-:W-:Y:S01]  /*38f0*/  FMUL.FTZ R3, R235, R3 ;  /* 0x00000003eb037220 */ /* 0x000fe20000410000 */
[----:B------:R-:W-:Y:S01]  /*3900*/  FMUL.FTZ R7, R7, UR12 ;  /* 0x0000000c07077c20 */ /* 0x000fe20008410000 */
[----:B------:R-:W-:Y:S01]  /*3910*/  FMUL.FTZ R17, R17, UR12 ;  /* 0x0000000c11117c20 */ /* 0x000fe20008410000 */
[----:B------:R-:W-:Y:S01]  /*3920*/  F2FP.BF16.F32.PACK_AB R21, R21, R16 ;  /* 0x000000101515723e */ /* 0x000fe200000010ff */
[----:B------:R-:W-:Y:S02]  /*3930*/  FMUL.FTZ R16, R150, R142 ;  /* 0x0000008e96107220 */ /* 0x000fe40000410000 */
[----:B------:R-:W-:Y:S02]  /*3940*/  FMUL.FTZ R17, R17, R6 ;  /* 0x0000000611117220 */ /* 0x000fe40000410000 */
[----:B------:R-:W-:Y:S01]  /*3950*/  FMUL.FTZ R32, R32, R16 ;  /* 0x0000001020207220 */ /* 0x000fe20000410000 */
[----:B------:R-:W-:Y:S01]  /*3960*/  FMUL.FTZ R16, R7, R3 ;  /* 0x0000000307107220 */ /* 0x000fe20000410000 */
[----:B------:R-:W-:Y:S01]  /*3970*/  FADD.FTZ R7, -R141, R19 ;  /* 0x000000138d077221 */ /* 0x000fe20000010100 */
        /* <DEDUP_REMOVED lines=24> */
.L_x_676:
[----:B--2---:R-:W2:Y:S01]  /*3b00*/  LDL.LU R134, [R1+0x14] ;  /* 0x0000140001867983 */ /* 0x004ea20000300800 */
[----:B------:R-:W-:Y:S01]  /*3b10*/  FFMA.FTZ R6, -R234, R234, 1 ;  /* 0x3f800000ea067423 */ /* 0x000fe200000101ea */
[----:B------:R-:W-:Y:S01]  /*3b20*/  FFMA.FTZ R3, -R171, R171, 1 ;  /* 0x3f800000ab037423 */ /* 0x000fe200000101ab */
[----:B------:R-:W-:Y:S01]  /*3b30*/  FADD.FTZ R23, -R141, R23 ;  /* 0x000000178d177221 */ /* 0x000fe20000010100 */
[----:B------:R-:W3:Y:S01]  /*3b40*/  LDL.LU R133, [R1+0x10] ;  /* 0x0000100001857983 */ /* 0x000ee20000300800 */
[----:B------:R-:W-:Y:S01]  /*3b50*/  FMUL.FTZ R6, R6, UR12 ;  /* 0x0000000c06067c20 */ /* 0x000fe20008410000 */
[----:B------:R-:W-:Y:S01]  /*3b60*/  FMUL.FTZ R19, R3, UR12 ;  /* 0x0000000c03137c20 */ /* 0x000fe20008410000 */
[----:B------:R-:W-:Y:S01]  /*3b70*/  FADD.FTZ R3, -R141, R35 ;  /* 0x000000238d037221 */ /* 0x000fe20000010100 */
[----:B------:R-:W4:Y:S01]  /*3b80*/  LDL.LU R132, [R1] ;  /* 0x0000000001847983 */ /* 0x000f220000300800 */
[----:B------:R-:W-:Y:S01]  /*3b90*/  FMUL.FTZ R7, R162, R7 ;  /* 0x00000007a2077220 */ /* 0x000fe20000410000 */
[----:B-----5:R-:W-:Y:S01]  /*3ba0*/  FADD.FTZ R9, -R140, R9 ;  /* 0x000000098c097221 */ /* 0x020fe20000010100 */
[----:B------:R-:W-:Y:S01]  /*3bb0*/  FMUL.FTZ R23, R159, R23 ;  /* 0x000000179f177220 */ /* 0x000fe20000410000 */
[----:B------:R1:W-:Y:S01]  /*3bc0*/  STS [R144+0xf000], R5 ;  /* 0x00f0000590007388 */ /* 0x0003e20000000800 */
[----:B------:R-:W-:Y:S01]  /*3bd0*/  FMUL.FTZ R19, R19, R7 ;  /* 0x0000000713137220 */ /* 0x000fe20000410000 */
[----:B------:R-:W-:Y:S01]  /*3be0*/  FMUL.FTZ R3, R156, R3 ;  /* 0x000000039c037220 */ /* 0x000fe20000410000 */
[----:B------:R-:W-:Y:S01]  /*3bf0*/  FADD.FTZ R8, -R140, R8 ;  /* 0x000000088c087221 */ /* 0x000fe20000010100 */
[----:B------:R-:W4:Y:S01]  /*3c00*/  LDL.LU R142, [R1+0x1c] ;  /* 0x00001c00018e7983 */ /* 0x000f220000300800 */
[----:B------:R-:W-:Y:S01]  /*3c10*/  FADD.FTZ R34, -R141, R34 ;  /* 0x000000228d227221 */ /* 0x000fe20000010100 */
[----:B------:R-:W-:Y:S01]  /*3c20*/  FFMA.FTZ R7, -R158, R158, 1 ;  /* 0x3f8000009e077423 */ /* 0x000fe2000001019e */
[----:B------:R-:W-:Y:S01]  /*3c30*/  FADD.FTZ R12, -R140, R12 ;  /* 0x0000000c8c0c7221 */ /* 0x000fe20000010100 */
[----:B------:R-:W4:Y:S01]  /*3c40*/  LDL.LU R139, [R1+0x18] ;  /* 0x00001800018b7983 */ /* 0x000f220000300800 */
[----:B------:R-:W-:Y:S01]  /*3c50*/  FMUL.FTZ R34, R157, R34 ;  /* 0x000000229d227220 */ /* 0x000fe20000410000 */
[----:B------:R-:W-:Y:S01]  /*3c60*/  FMUL.FTZ R7, R7, UR12 ;  /* 0x0000000c07077c20 */ /* 0x000fe20008410000 */
[----:B------:R-:W-:Y:S01]  /*3c70*/  FMUL.FTZ R12, R240, R12 ;  /* 0x0000000cf00c7220 */ /* 0x000fe20000410000 */
[----:B------:R-:W4:Y:S01]  /*3c80*/  LDL.LU R138, [R1+0xc] ;  /* 0x00000c00018a7983 */ /* 0x000f220000300800 */
[C---:B------:R-:W-:Y:S01]  /*3c90*/  FADD.FTZ R28, -R140.reuse, R28 ;  /* 0x0000001c8c1c7221 */ /* 0x040fe20000010100 */
[----:B------:R-:W-:Y:S01]  /*3ca0*/  FMUL.FTZ R34, R7, R34 ;  /* 0x0000002207227220 */ /* 0x000fe20000410000 */
[----:B------:R-:W-:Y:S01]  /*3cb0*/  FADD.FTZ R24, -R140, R24 ;  /* 0x000000188c187221 */ /* 0x000fe20000010100 */
[----:B------:R-:W4:Y:S01]  /*3cc0*/  LDL.LU R137, [R1+0x8] ;  /* 0x0000080001897983 */ /* 0x000f220000300800 */
[----:B------:R-:W-:Y:S01]  /*3cd0*/  FMUL.FTZ R28, R166, R28 ;  /* 0x0000001ca61c7220 */ /* 0x000fe20000410000 */
[----:B------:R-:W-:Y:S01]  /*3ce0*/  FADD.FTZ R10, -R4, R10 ;  /* 0x0000000a040a7221 */ /* 0x000fe20000010100 */
[----:B------:R-:W-:Y:S01]  /*3cf0*/  FMUL.FTZ R24, R168, R24 ;  /* 0x00000018a8187220 */ /* 0x000fe20000410000 */
[----:B------:R-:W4:Y:S01]  /*3d00*/  LDL.LU R136, [R1+0x2c] ;  /* 0x00002c0001887983 */ /* 0x000f220000300800 */
[C---:B------:R-:W-:Y:S01]  /*3d10*/  FADD.FTZ R11, -R4.reuse, R11 ;  /* 0x0000000b040b7221 */ /* 0x040fe20000010100 */
[C---:B------:R-:W-:Y:S01]  /*3d20*/  FADD.FTZ R14, -R4.reuse, R14 ;  /* 0x0000000e040e7221 */ /* 0x040fe20000010100 */
[----:B------:R-:W-:Y:S01]  /*3d30*/  FADD.FTZ R26, -R4, R26 ;  /* 0x0000001a041a7221 */ /* 0x000fe20000010100 */
[----:B------:R-:W4:Y:S01]  /*3d40*/  LDL.LU R135, [R1+0x28] ;  /* 0x0000280001877983 */ /* 0x000f220000300800 */
[----:B-1----:R-:W-:Y:S01]  /*3d50*/  F2FP.BF16.F32.PACK_AB R5, R16, R17 ;  /* 0x000000111005723e */ /* 0x002fe200000010ff */
[----:B------:R-:W-:Y:S01]  /*3d60*/  FMUL.FTZ R16, R164, R18 ;  /* 0x00000012a4107220 */ /* 0x000fe20000410000 */
[C---:B------:R-:W-:Y:S01]  /*3d70*/  FADD.FTZ R27, -R4.reuse, R27 ;  /* 0x0000001b041b7221 */ /* 0x040fe20000010100 */
[----:B------:R-:W-:Y:S01]  /*3d80*/  FADD.FTZ R30, -R4, R30 ;  /* 0x0000001e041e7221 */ /* 0x000fe20000010100 */
[----:B------:R-:W-:Y:S01]  /*3d90*/  FADD.FTZ R22, -R141, R22 ;  /* 0x000000168d167221 */ /* 0x000fe20000010100 */
[----:B------:R1:W-:Y:S01]  /*3da0*/  STS [R144+0xf400], R5 ;  /* 0x00f4000590007388 */ /* 0x0003e20000000800 */
[----:B------:R-:W-:Y:S01]  /*3db0*/  FMUL.FTZ R35, R6, R16 ;  /* 0x0000001006237220 */ /* 0x000fe20000410000 */
[----:B------:R-:W-:Y:S01]  /*3dc0*/  FFMA.FTZ R16, -R169, R169, 1 ;  /* 0x3f800000a9107423 */ /* 0x000fe200000101a9 */
[----:B------:R-:W-:Y:S01]  /*3dd0*/  FFMA.FTZ R6, -R161, R161, 1 ;  /* 0x3f800000a1067423 */ /* 0x000fe200000101a1 */
[----:B------:R-:W-:Y:S01]  /*3de0*/  STS [R145+0xf000], R20 ;  /* 0x00f0001491007388 */ /* 0x000fe20000000800 */
[----:B------:R-:W-:Y:S01]  /*3df0*/  FMUL.FTZ R30, R237, R30 ;  /* 0x0000001eed1e7220 */ /* 0x000fe20000410000 */
[----:B------:R-:W-:Y:S01]  /*3e00*/  FMUL.FTZ R16, R16, UR12 ;  /* 0x0000000c10107c20 */ /* 0x000fe20008410000 */
[----:B------:R-:W-:Y:S01]  /*3e10*/  FMUL.FTZ R6, R6, UR12 ;  /* 0x0000000c06067c20 */ /* 0x000fe20008410000 */
[----:B------:R-:W-:Y:S01]  /*3e20*/  FFMA.FTZ R17, -R170, R170, 1 ;  /* 0x3f800000aa117423 */ /* 0x000fe200000101aa */
[----:B------:R-:W-:Y:S01]  /*3e30*/  FMUL.FTZ R22, R160, R22 ;  /* 0x00000016a0167220 */ /* 0x000fe20000410000 */
[----:B------:R-:W-:Y:S01]  /*3e40*/  FMUL.FTZ R18, R16, R23 ;  /* 0x0000001710127220 */ /* 0x000fe20000410000 */
[----:B------:R-:W-:Y:S01]  /*3e50*/  FMUL.FTZ R16, R6, R3 ;  /* 0x0000000306107220 */ /* 0x000fe20000410000 */
[----:B------:R-:W-:Y:S01]  /*3e60*/  F2FP.BF16.F32.PACK_AB R3, R19, R35 ;  /* 0x000000231303723e */ /* 0x000fe200000010ff */
[----:B------:R-:W-:Y:S01]  /*3e70*/  FMUL.FTZ R19, R246, R8 ;  /* 0x00000008f6137220 */ /* 0x000fe20000410000 */
[----:B------:R-:W-:Y:S01]  /*3e80*/  FFMA.FTZ R6, -R251, R251, 1 ;  /* 0x3f800000fb067423 */ /* 0x000fe200000101fb */
[----:B------:R-:W-:Y:S01]  /*3e90*/  FMUL.FTZ R17, R17, UR12 ;  /* 0x0000000c11117c20 */ /* 0x000fe20008410000 */
[----:B------:R-:W-:Y:S01]  /*3ea0*/  FADD.FTZ R25, -R140, R25 ;  /* 0x000000198c197221 */ /* 0x000fe20000010100 */
[----:B------:R1:W-:Y:S01]  /*3eb0*/  STS [R145+0xf400], R3 ;  /* 0x00f4000391007388 */ /* 0x0003e20000000800 */
[----:B------:R-:W-:Y:S01]  /*3ec0*/  FMUL.FTZ R6, R6, UR12 ;  /* 0x0000000c06067c20 */ /* 0x000fe20008410000 */
[----:B------:R-:W-:Y:S01]  /*3ed0*/  FMUL.FTZ R22, R17, R22 ;  /* 0x0000001611167220 */ /* 0x000fe20000410000 */
[----:B------:R-:W-:Y:S01]  /*3ee0*/  FMUL.FTZ R25, R167, R25 ;  /* 0x00000019a7197220 */ /* 0x000fe20000410000 */
[----:B------:R-:W-:Y:S01]  /*3ef0*/  FMUL.FTZ R26, R244, R26 ;  /* 0x0000001af41a7220 */ /* 0x000fe20000410000 */
[----:B------:R-:W-:Y:S01]  /*3f00*/  FMUL.FTZ R27, R243, R27 ;  /* 0x0000001bf31b7220 */ /* 0x000fe20000410000 */
[----:B------:R-:W-:Y:S01]  /*3f10*/  F2FP.BF16.F32.PACK_AB R17, R32, R33 ;  /* 0x000000212011723e */ /* 0x000fe200000010ff */
[----:B------:R-:W4:Y:S01]  /*3f20*/  LDC R150, c[0x0][0x44c] ;  /* 0x00011300ff967b82 */ /* 0x000f220000000800 */
[----:B-1----:R-:W-:Y:S01]  /*3f30*/  FADD.FTZ R5, -R140, R13 ;  /* 0x0000000d8c057221 */ /* 0x002fe20000010100 */
[----:B------:R-:W-:Y:S01]  /*3f40*/  FMUL.FTZ R13, R245, R9 ;  /* 0x00000009f50d7220 */ /* 0x000fe20000410000 */
[----:B------:R-:W-:Y:S02]  /*3f50*/  F2FP.BF16.F32.PACK_AB R18, R18, R22 ;  /* 0x000000161212723e */ /* 0x000fe400000010ff */
[----:B------:R-:W-:Y:S01]  /*3f60*/  FMUL.FTZ R5, R239, R5 ;  /* 0x00000005ef057220 */ /* 0x000fe20000410000 */
[----:B------:R-:W-:Y:S02]  /*3f70*/  F2FP.BF16.F32.PACK_AB R16, R16, R34 ;  /* 0x000000221010723e */ /* 0x000fe400000010ff */
[----:B------:R-:W-:Y:S04]  /*3f80*/  LOP3.LUT R0, R0, 0x120, R228, 0xf8, !PT ;  /* 0x0000012000007812 */ /* 0x000fe800078ef8e4 */
[----:B------:R-:W-:Y:S01]  /*3f90*/  LEA R0, R0, UR4, 0x1 ;  /* 0x0000000400007c11 */ /* 0x000fe2000f8e08ff */
[----:B------:R-:W-:Y:S01]  /*3fa0*/  FADD.FTZ R3, -R4, R15 ;  /* 0x0000000f04037221 */ /* 0x000fe20000010100 */
[----:B--2---:R-:W-:Y:S02]  /*3fb0*/  FFMA.FTZ R9, -R134, R134, 1 ;  /* 0x3f80000086097423 */ /* 0x004fe40000010186 */
[----:B------:R-:W2:Y:S01]  /*3fc0*/  LDL.LU R134, [R1+0x24] ;  /* 0x0000240001867983 */ /* 0x000ea20000300800 */
[----:B---3--:R-:W-:Y:S01]  /*3fd0*/  FFMA.FTZ R8, -R133, R133, 1 ;  /* 0x3f80000085087423 */ /* 0x008fe20000010185 */
[----:B------:R-:W-:Y:S02]  /*3fe0*/  FMUL.FTZ R9, R9, UR12 ;  /* 0x0000000c09097c20 */ /* 0x000fe40008410000 */
[----:B------:R-:W3:Y:S01]  /*3ff0*/  LDL.LU R133, [R1+0x20] ;  /* 0x0000200001857983 */ /* 0x000ee20000300800 */
[----:B----4-:R-:W-:Y:S01]  /*4000*/  FFMA.FTZ R7, -R132, R132, 1 ;  /* 0x3f80000084077423 */ /* 0x010fe20000010184 */
[----:B------:R-:W-:Y:S02]  /*4010*/  FMUL.FTZ R8, R8, UR12 ;  /* 0x0000000c08087c20 */ /* 0x000fe40008410000 */
[----:B------:R-:W4:Y:S01]  /*4020*/  LDL.LU R132, [R1+0x4] ;  /* 0x0000040001847983 */ /* 0x000f220000300800 */
[----:B------:R-:W-:Y:S01]  /*4030*/  FMUL.FTZ R20, R9, R19 ;  /* 0x0000001309147220 */ /* 0x000fe20000410000 */
[----:B------:R-:W-:Y:S01]  /*4040*/  FMUL.FTZ R7, R7, UR12 ;  /* 0x0000000c07077c20 */ /* 0x000fe20008410000 */
[----:B------:R-:W-:Y:S01]  /*4050*/  FMUL.FTZ R19, R8, R13 ;  /* 0x0000000d08137220 */ /* 0x000fe20000410000 */
[----:B------:R-:W-:Y:S01]  /*4060*/  FFMA.FTZ R9, -R242, R242, 1 ;  /* 0x3f800000f2097423 */ /* 0x000fe200000101f2 */
[----:B------:R-:W-:Y:S01]  /*4070*/  FFMA.FTZ R8, -R241, R241, 1 ;  /* 0x3f800000f1087423 */ /* 0x000fe200000101f1 */
[----:B------:R-:W-:Y:S01]  /*4080*/  FMUL.FTZ R13, R7, R12 ;  /* 0x0000000c070d7220 */ /* 0x000fe20000410000 */
[----:B------:R-:W-:Y:S01]  /*4090*/  FFMA.FTZ R7, -R236, R236, 1 ;  /* 0x3f800000ec077423 */ /* 0x000fe200000101ec */
[----:B------:R-:W-:Y:S01]  /*40a0*/  FMUL.FTZ R12, R6, R5 ;  /* 0x00000005060c7220 */ /* 0x000fe20000410000 */
[----:B------:R-:W-:Y:S01]  /*40b0*/  FADD.FTZ R5, -R140, R29 ;  /* 0x0000001d8c057221 */ /* 0x000fe20000010100 */
[----:B------:R-:W-:Y:S01]  /*40c0*/  FFMA.FTZ R6, -R238, R238, 1 ;  /* 0x3f800000ee067423 */ /* 0x000fe200000101ee */
[----:B------:R-:W-:Y:S01]  /*40d0*/  FMUL.FTZ R7, R7, UR12 ;  /* 0x0000000c07077c20 */ /* 0x000fe20008410000 */
[----:B------:R-:W-:Y:S01]  /*40e0*/  FMUL.FTZ R9, R9, UR12 ;  /* 0x0000000c09097c20 */ /* 0x000fe20008410000 */
[----:B------:R-:W-:Y:S01]  /*40f0*/  FMUL.FTZ R5, R165, R5 ;  /* 0x00000005a5057220 */ /* 0x000fe20000410000 */
[----:B------:R-:W-:Y:S01]  /*4100*/  FMUL.FTZ R6, R6, UR12 ;  /* 0x0000000c06067c20 */ /* 0x000fe20008410000 */
[----:B------:R-:W-:Y:S01]  /*4110*/  FMUL.FTZ R28, R7, R28 ;  /* 0x0000001c071c7220 */ /* 0x000fe20000410000 */
[----:B------:R-:W-:Y:S01]  /*4120*/  FMUL.FTZ R24, R9, R24 ;  /* 0x0000001809187220 */ /* 0x000fe20000410000 */
[----:B------:R-:W-:Y:S01]  /*4130*/  F2FP.BF16.F32.PACK_AB R7, R12, R13 ;  /* 0x0000000d0c07723e */ /* 0x000fe200000010ff */
[----:B------:R-:W-:Y:S01]  /*4140*/  FMUL.FTZ R9, R6, R5 ;  /* 0x0000000506097220 */ /* 0x000fe20000410000 */
[----:B------:R-:W-:Y:S01]  /*4150*/  FMUL.FTZ R15, R142, R10 ;  /* 0x0000000a8e0f7220 */ /* 0x000fe20000410000 */
[----:B------:R-:W-:Y:S01]  /*4160*/  FMUL.FTZ R3, R137, R3 ;  /* 0x0000000389037220 */ /* 0x000fe20000410000 */
[----:B------:R-:W-:Y:S01]  /*4170*/  FMUL.FTZ R13, R139, R11 ;  /* 0x0000000b8b0d7220 */ /* 0x000fe20000410000 */
[----:B------:R-:W-:Y:S01]  /*4180*/  FFMA.FTZ R12, -R136, R136, 1 ;  /* 0x3f800000880c7423 */ /* 0x000fe20000010188 */
[----:B------:R-:W-:Y:S01]  /*4190*/  F2FP.BF16.F32.PACK_AB R5, R19, R20 ;  /* 0x000000141305723e */ /* 0x000fe200000010ff */
[----:B------:R-:W-:Y:S01]  /*41a0*/  FMUL.FTZ R14, R138, R14 ;  /* 0x0000000e8a0e7220 */ /* 0x000fe20000410000 */
[----:B------:R-:W-:Y:S01]  /*41b0*/  FMUL.FTZ R8, R8, UR12 ;  /* 0x0000000c08087c20 */ /* 0x000fe20008410000 */
[----:B------:R-:W-:Y:S01]  /*41c0*/  FMUL.FTZ R12, R12, UR12 ;  /* 0x0000000c0c0c7c20 */ /* 0x000fe20008410000 */
[----:B------:R-:W-:Y:S01]  /*41d0*/  FFMA.FTZ R11, -R135, R135, 1 ;  /* 0x3f800000870b7423 */ /* 0x000fe20000010187 */
[----:B------:R1:W-:Y:S01]  /*41e0*/  STS [R144+0x10000], R5 ;  /* 0x0100000590007388 */ /* 0x0003e20000000800 */
[----:B------:R-:W-:Y:S01]  /*41f0*/  FMUL.FTZ R8, R8, R25 ;  /* 0x0000001908087220 */ /* 0x000fe20000410000 */
[----:B------:R-:W-:Y:S01]  /*4200*/  FMUL.FTZ R15, R12, R15 ;  /* 0x0000000f0c0f7220 */ /* 0x000fe20000410000 */
[----:B------:R-:W-:Y:S01]  /*4210*/  FMUL.FTZ R11, R11, UR12 ;  /* 0x0000000c0b0b7c20 */ /* 0x000fe20008410000 */
[----:B------:R-:W-:Y:S02]  /*4220*/  F2FP.BF16.F32.PACK_AB R9, R9, R28 ;  /* 0x0000001c0909723e */ /* 0x000fe400000010ff */
[----:B------:R-:W-:Y:S01]  /*4230*/  F2FP.BF16.F32.PACK_AB R8, R8, R24 ;  /* 0x000000180808723e */ /* 0x000fe200000010ff */
[----:B------:R-:W-:Y:S01]  /*4240*/  FMUL.FTZ R13, R11, R13 ;  /* 0x0000000d0b0d7220 */ /* 0x000fe20000410000 */
[----:B--2---:R-:W-:Y:S01]  /*4250*/  FFMA.FTZ R10, -R134, R134, 1 ;  /* 0x3f800000860a7423 */ /* 0x004fe20000010186 */
[----:B---3--:R-:W-:Y:S03]  /*4260*/  FFMA.FTZ R6, -R133, R133, 1 ;  /* 0x3f80000085067423 */ /* 0x008fe60000010185 */
[----:B------:R-:W-:Y:S01]  /*4270*/  FMUL.FTZ R10, R10, UR12 ;  /* 0x0000000c0a0a7c20 */ /* 0x000fe20008410000 */
[----:B------:R-:W-:Y:S03]  /*4280*/  FMUL.FTZ R6, R6, UR12 ;  /* 0x0000000c06067c20 */ /* 0x000fe60008410000 */
[----:B------:R-:W-:Y:S01]  /*4290*/  FMUL.FTZ R14, R10, R14 ;  /* 0x0000000e0a0e7220 */ /* 0x000fe20000410000 */
[----:B----4-:R-:W-:Y:S01]  /*42a0*/  FFMA.FTZ R11, -R132, R132, 1 ;  /* 0x3f800000840b7423 */ /* 0x010fe20000010184 */
[----:B------:R-:W-:Y:S01]  /*42b0*/  FFMA.FTZ R10, -R252, R252, 1 ;  /* 0x3f800000fc0a7423 */ /* 0x000fe200000101fc */
[----:B------:R-:W-:Y:S01]  /*42c0*/  FMUL.FTZ R12, R6, R3 ;  /* 0x00000003060c7220 */ /* 0x000fe20000410000 */
[----:B------:R-:W-:Y:S01]  /*42d0*/  FADD.FTZ R3, -R4, R31 ;  /* 0x0000001f04037221 */ /* 0x000fe20000010100 */
[----:B------:R-:W-:Y:S01]  /*42e0*/  FFMA.FTZ R6, -R247, R247, 1 ;  /* 0x3f800000f7067423 */ /* 0x000fe200000101f7 */
[----:B------:R-:W-:Y:S01]  /*42f0*/  FFMA.FTZ R4, -R250, R250, 1 ;  /* 0x3f800000fa047423 */ /* 0x000fe200000101fa */
[----:B------:R-:W-:Y:S01]  /*4300*/  MOV R132, 0x10 ;  /* 0x0000001000847802 */ /* 0x000fe20000000f00 */
[----:B------:R-:W-:Y:S01]  /*4310*/  FMUL.FTZ R3, R221, R3 ;  /* 0x00000003dd037220 */ /* 0x000fe20000410000 */
[----:B------:R-:W-:Y:S01]  /*4320*/  FMUL.FTZ R6, R6, UR12 ;  /* 0x0000000c06067c20 */ /* 0x000fe20008410000 */
[----:B------:R-:W-:Y:S01]  /*4330*/  FMUL.FTZ R4, R4, UR12 ;  /* 0x0000000c04047c20 */ /* 0x000fe20008410000 */
[----:B------:R-:W-:Y:S01]  /*4340*/  FMUL.FTZ R11, R11, UR12 ;  /* 0x0000000c0b0b7c20 */ /* 0x000fe20008410000 */
[----:B------:R-:W-:Y:S01]  /*4350*/  FMUL.FTZ R10, R10, UR12 ;  /* 0x0000000c0a0a7c20 */ /* 0x000fe20008410000 */
[----:B------:R-:W-:Y:S01]  /*4360*/  FMUL.FTZ R30, R6, R30 ;  /* 0x0000001e061e7220 */ /* 0x000fe20000410000 */
[----:B------:R-:W-:Y:S01]  /*4370*/  FMUL.FTZ R6, R4, R3 ;  /* 0x0000000304067220 */ /* 0x000fe20000410000 */
[----:B------:R-:W-:Y:S01]  /*4380*/  F2FP.BF16.F32.PACK_AB R3, R13, R15 ;  /* 0x0000000f0d03723e */ /* 0x000fe200000010ff */
[----:B------:R-:W-:Y:S01]  /*4390*/  FMUL.FTZ R26, R11, R26 ;  /* 0x0000001a0b1a7220 */ /* 0x000fe20000410000 */
[----:B------:R-:W-:Y:S01]  /*43a0*/  F2FP.BF16.F32.PACK_AB R4, R12, R14 ;  /* 0x0000000e0c04723e */ /* 0x000fe200000010ff */
[----:B------:R-:W-:Y:S01]  /*43b0*/  FMUL.FTZ R27, R10, R27 ;  /* 0x0000001b0a1b7220 */ /* 0x000fe20000410000 */
[----:B------:R-:W-:Y:S01]  /*43c0*/  SEL R132, R132, 0xfffffff0, !P0 ;  /* 0xfffffff084847807 */ /* 0x000fe20004000000 */
[----:B------:R2:W-:Y:S01]  /*43d0*/  STS [R144+0x10400], R3 ;  /* 0x0104000390007388 */ /* 0x0005e20000000800 */
[----:B------:R-:W-:Y:S01]  /*43e0*/  F2FP.BF16.F32.PACK_AB R6, R6, R30 ;  /* 0x0000001e0606723e */ /* 0x000fe200000010ff */
[----:B------:R-:W-:Y:S01]  /*43f0*/  IMAD R221, R150, UR10, RZ ;  /* 0x0000000a96dd7c24 */ /* 0x000fe2000f8e02ff */
[----:B-1----:R-:W-:Y:S01]  /*4400*/  F2FP.BF16.F32.PACK_AB R5, R27, R26 ;  /* 0x0000001a1b05723e */ /* 0x002fe200000010ff */
[----:B------:R-:W-:Y:S04]  /*4410*/  STS [R145+0x10000], R7 ;  /* 0x0100000791007388 */ /* 0x000fe80000000800 */
[----:B------:R-:W-:Y:S04]  /*4420*/  STS [R145+0x10400], R4 ;  /* 0x0104000491007388 */ /* 0x000fe80000000800 */
[----:B------:R-:W-:Y:S04]  /*4430*/  STS [R143+-0x4000], R21 ;  /* 0xffc000158f007388 */ /* 0x000fe80000000800 */
[----:B------:R-:W-:Y:S01]  /*4440*/  STS [R143+-0x3c00], R18 ;  /* 0xffc400128f007388 */ /* 0x000fe20000000800 */
[----:B--2---:R-:W-:Y:S05]  /*4450*/  IADD3 R3, PT, PT, R132, R143, RZ ;  /* 0x0000008f84037210 */ /* 0x004fea0007ffe0ff */
[----:B------:R-:W-:Y:S04]  /*4460*/  STS [R3+-0x4000], R17 ;  /* 0xffc0001103007388 */ /* 0x000fe80000000800 */
[----:B------:R-:W-:Y:S04]  /*4470*/  STS [R3+-0x3c00], R16 ;  /* 0xffc4001003007388 */ /* 0x000fe80000000800 */
[----:B------:R-:W-:Y:S04]  /*4480*/  STS [R143+-0x3000], R8 ;  /* 0xffd000088f007388 */ /* 0x000fe80000000800 */
[----:B------:R-:W-:Y:S04]  /*4490*/  STS [R143+-0x2c00], R5 ;  /* 0xffd400058f007388 */ /* 0x000fe80000000800 */
[----:B------:R-:W-:Y:S04]  /*44a0*/  STS [R3+-0x3000], R9 ;  /* 0xffd0000903007388 */ /* 0x000fe80000000800 */
[----:B------:R1:W-:Y:S01]  /*44b0*/  STS [R3+-0x2c00], R6 ;  /* 0xffd4000603007388 */ /* 0x0003e20000000800 */
[----:B------:R-:W-:Y:S01]  /*44c0*/  BAR.SYNC.DEFER_BLOCKING 0x0 ;  /* 0x0000000000007b1d */ /* 0x000fe20000010000 */
[----:B-1----:R-:W-:Y:S05]  /*44d0*/  LEA R3, -R221, RZ, 0x6 ;  /* 0x000000ffdd037211 */ /* 0x002fea00078e31ff */
        /* <DEDUP_REMOVED lines=76> */
[----:B------:R-:W2:Y:S01]  /*49a0*/  LDL.LU.64 R150, [R1+0x38] ;  /* 0x0000380001967983 */ /* 0x000ea20000300a00 */
[----:B------:R-:W-:Y:S02]  /*49b0*/  IADD3 R5, P1, PT, RZ, -UR35, RZ ;  /* 0x80000023ff057c10 */ /* 0x000fe4000ff3e0ff */
[----:B------:R-:W-:Y:S03]  /*49c0*/  LOP3.LUT R4, R163, 0xd8, RZ, 0xc0, !PT ;  /* 0x000000d8a3047812 */ /* 0x000fe600078ec0ff */
[----:B------:R-:W-:Y:S01]  /*49d0*/  IMAD.X R2, RZ, RZ, ~UR16, P1 ;  /* 0x80000010ff027e24 */ /* 0x000fe200088e06ff */
[----:B------:R-:W-:Y:S04]  /*49e0*/  LOP3.LUT R4, R4, 0x18, R229, 0x78, !PT ;  /* 0x0000001804047812 */ /* 0x000fe800078e78e5 */
[----:B------:R-:W-:Y:S02]  /*49f0*/  SHF.R.S64 R5, R5, 0x1f, R2 ;  /* 0x0000001f05057819 */ /* 0x000fe40000001002 */
[----:B------:R-:W-:Y:S02]  /*4a00*/  LOP3.LUT R4, R4, 0x1f20, R163, 0xf8, !PT ;  /* 0x00001f2004047812 */ /* 0x000fe400078ef8a3 */
[----:B--2---:R-:W-:Y:S04]  /*4a10*/  IADD3 R6, P1, PT, R150, R5, RZ ;  /* 0x0000000596067210 */ /* 0x004fe80007f3e0ff */
[----:B------:R-:W-:Y:S02]  /*4a20*/  LEA.HI.X.SX32 R5, R2, R151, 0x1, P1 ;  /* 0x0000009702057211 */ /* 0x000fe400008f0eff */
        /* <DEDUP_REMOVED lines=10> */
.L_x_677:
        /* <DEDUP_REMOVED lines=15> */
[----:B------:R-:W-:Y:S02]  /*4bc0*/  UISETP.NE.U32.AND UP1, UPT, UR17, 0x1, UPT ;  /* 0x000000011100788c */ /* 0x000fe4000bf25070 */
        /* <DEDUP_REMOVED lines=8> */
[----:B------:R-:W2:Y:S01]  /*4c50*/  LDL.LU R242, [R1+0x30] ;  /* 0x0000300001f27983 */ /* 0x000ea20000300800 */
[----:B------:R-:W-:Y:S03]  /*4c60*/  @P0 VIADD R160, R12, 0xffffffc0 ;  /* 0xffffffc00ca00836 */ /* 0x000fe60000000000 */
[----:B------:R-:W3:Y:S01]  /*4c70*/  LDSM.16.M88.4 R32, [R161+0xf000] ;  /* 0x00f00000a120783b */ /* 0x000ee20000000200 */
[----:B------:R-:W-:Y:S03]  /*4c80*/  IMAD.IADD R162, R226, 0x1, R160 ;  /* 0x00000001e2a27824 */ /* 0x000fe600078e02a0 */
[----:B------:R-:W4:Y:S04]  /*4c90*/  LDL R241, [R1+0x5c] ;  /* 0x00005c0001f17983 */ /* 0x000f280000100800 */
[----:B------:R-:W5:Y:S04]  /*4ca0*/  LDSM.16.MT88.4 R140, [R0+0xd400] ;  /* 0x00d40000008c783b */ /* 0x000f680000004200 */
[----:B------:R-:W4:Y:S04]  /*4cb0*/  LDL R240, [R1+0x58] ;  /* 0x0000580001f07983 */ /* 0x000f280000100800 */
[----:B------:R-:W-:Y:S04]  /*4cc0*/  LDSM.16.MT88.4 R148, [R0+0x9800] ;  /* 0x009800000094783b */ /* 0x000fe80000004200 */
[----:B------:R-:W4:Y:S04]  /*4cd0*/  LDL R233, [R1+0x54] ;  /* 0x0000540001e97983 */ /* 0x000f280000100800 */
[----:B------:R-:W5:Y:S04]  /*4ce0*/  LDSM.16.M88.4 R144, [R160] ;  /* 0x00000000a090783b */ /* 0x000f680000000200 */
[----:B------:R-:W4:Y:S01]  /*4cf0*/  LDL R223, [R1+0x50] ;  /* 0x0000500001df7983 */ /* 0x000f220000100800 */
[C---:B-1----:R-:W-:Y:S03]  /*4d00*/  HMMA.16816.F32.BF16 R4, R24.reuse, R8, RZ ;  /* 0x000000081804723c */ /* 0x042fe600000418ff */
[----:B------:R-:W-:Y:S04]  /*4d10*/  LDSM.16.MT88.4 R152, [R0+0x9c00] ;  /* 0x009c00000098783b */ /* 0x000fe80000004200 */
[----:B------:R-:W-:Y:S01]  /*4d20*/  LDSM.16.MT88.4 R156, [R0+0xa000] ;  /* 0x00a00000009c783b */ /* 0x000fe20000004200 */
        /* <DEDUP_REMOVED lines=12> */
[C---:B-----5:R-:W-:Y:S08]  /*4df0*/  HMMA.16816.F32.BF16 R20, R32.reuse, R140, R20 ;  /* 0x0000008c2014723c */ /* 0x060ff00000041814 */
[----:B------:R-:W-:Y:S01]  /*4e00*/  HMMA.16816.F32.BF16 R24, R32, R142, R24 ;  /* 0x0000008e2018723c */ /* 0x000fe20000041818 */
[----:B------:R-:W5:Y:S04]  /*4e10*/  LDSM.16.MT88.4 R32, [R0+0xbc00] ;  /* 0x00bc00000020783b */ /* 0x000f680000004200 */
[----:B------:R-:W5:Y:S03]  /*4e20*/  LDSM.16.MT88.4 R140, [R0+0xdc00] ;  /* 0x00dc0000008c783b */ /* 0x000f660000004200 */
[C---:B------:R-:W-:Y:S08]  /*4e30*/  HMMA.16816.F32.BF16 R4, R144.reuse, R148, R4 ;  /* 0x000000949004723c */ /* 0x040ff00000041804 */
[C---:B------:R-:W-:Y:S01]  /*4e40*/  HMMA.16816.F32.BF16 R8, R144.reuse, R150, R8 ;  /* 0x000000969008723c */ /* 0x040fe20000041808 */
[----:B------:R3:W5:Y:S07]  /*4e50*/  LDSM.16.M88.4 R148, [R2+0x11000] ;  /* 0x011000000294783b */ /* 0x00076e0000000200 */
[C---:B-1----:R-:W-:Y:S08]  /*4e60*/  HMMA.16816.F32.BF16 R12, R144.reuse, R28, R12 ;  /* 0x0000001c900c723c */ /* 0x042ff0000004180c */
[C---:B------:R-:W-:Y:S01]  /*4e70*/  HMMA.16816.F32.BF16 R16, R144.reuse, R30, R16 ;  /* 0x0000001e9010723c */ /* 0x040fe20000041810 */
[----:B------:R-:W1:Y:S07]  /*4e80*/  LDSM.16.MT88.4 R28, [R0+0xc000] ;  /* 0x00c00000001c783b */ /* 0x000e6e0000004200 */
[C---:B---3--:R-:W-:Y:S01]  /*4e90*/  HMMA.16816.F32.BF16 R20, R144.reuse, R132, R20 ;  /* 0x000000849014723c */ /* 0x048fe20000041814 */
[----:B------:R-:W-:Y:S05]  /*4ea0*/  IMAD.U32 R2, RZ, RZ, UR18 ;  /* 0x00000012ff027e24 */ /* 0x000fea000f8e00ff */
[----:B------:R-:W-:Y:S02]  /*4eb0*/  LEA.HI.X.SX32 R171, R2, R249, 0x2, P1 ;  /* 0x000000f902ab7211 */ /* 0x000fe400008f16ff */
[----:B------:R-:W-:Y:S01]  /*4ec0*/  HMMA.16816.F32.BF16 R24, R144, R134, R24 ;  /* 0x000000869018723c */ /* 0x000fe20000041818 */
[----:B------:R-:W3:Y:S02]  /*4ed0*/  LDSM.16.MT88.4 R132, [R0+0xe000] ;  /* 0x00e000000084783b */ /* 0x000ee40000004200 */
[C---:B------:R-:W-:Y:S04]  /*4ee0*/  LEA R168, P1, R221.reuse, R170, 0x5 ;  /* 0x000000aadda87211 */ /* 0x040fe800078228ff */
[C---:B------:R-:W-:Y:S01]  /*4ef0*/  LEA.HI.X.SX32 R169, R221.reuse, R171, 0x5, P1 ;  /* 0x000000abdda97211 */ /* 0x040fe200008f2eff */
[C---:B------:R-:W-:Y:S05]  /*4f00*/  HMMA.16816.F32.BF16 R4, R136.reuse, R152, R4 ;  /* 0x000000988804723c */ /* 0x040fea0000041804 */
[C---:B------:R-:W-:Y:S03]  /*4f10*/  LEA R166, P1, R221.reuse, R168, 0x5 ;  /* 0x000000a8dda67211 */ /* 0x040fe600078228ff */
[C---:B------:R-:W-:Y:S03]  /*4f20*/  HMMA.16816.F32.BF16 R8, R136.reuse, R154, R8 ;  /* 0x0000009a8808723c */ /* 0x040fe60000041808 */
[C---:B------:R-:W-:Y:S02]  /*4f30*/  LEA.HI.X.SX32 R167, R221.reuse, R169, 0x5, P1 ;  /* 0x000000a9dda77211 */ /* 0x040fe400008f2eff */
[C---:B------:R-:W-:Y:S03]  /*4f40*/  LEA R164, P1, R221.reuse, R166, 0x5 ;  /* 0x000000a6dda47211 */ /* 0x040fe600078228ff */
[C---:B-----5:R-:W-:Y:S03]  /*4f50*/  HMMA.16816.F32.BF16 R12, R136.reuse, R32, R12 ;  /* 0x00000020880c723c */ /* 0x060fe6000004180c */
[C---:B------:R-:W-:Y:S05]  /*4f60*/  LEA.HI.X.SX32 R165, R221.reuse, R167, 0x5, P1 ;  /* 0x000000a7dda57211 */ /* 0x040fea00008f2eff */
[C---:B------:R-:W-:Y:S01]  /*4f70*/  HMMA.16816.F32.BF16 R16, R136.reuse, R34, R16 ;  /* 0x000000228810723c */ /* 0x040fe20000041810 */
[----:B------:R-:W-:Y:S07]  /*4f80*/  LDSM.16.M88.4 R32, [R161+0x11000] ;  /* 0x01100000a120783b */ /* 0x000fee0000000200 */
[C---:B------:R-:W-:Y:S08]  /*4f90*/  HMMA.16816.F32.BF16 R20, R136.reuse, R140, R20 ;  /* 0x0000008c8814723c */ /* 0x040ff00000041814 */
[----:B------:R-:W-:Y:S01]  /*4fa0*/  HMMA.16816.F32.BF16 R24, R136, R142, R24 ;  /* 0x0000008e8818723c */ /* 0x000fe20000041818 */
[----:B------:R-:W5:Y:S04]  /*4fb0*/  LDSM.16.MT88.4 R136, [R0+0xa400] ;  /* 0x00a400000088783b */ /* 0x000f680000004200 */
        /* <DEDUP_REMOVED lines=12> */
[C---:B---3--:R-:W-:Y:S03]  /*5080*/  HMMA.16816.F32.BF16 R20, R148.reuse, R132, R20 ;  /* 0x000000849414723c */ /* 0x048fe60000041814 */
[C---:B------:R-:W-:Y:S05]  /*5090*/  IMAD.WIDE R238, R221.reuse, -0xc0, R234 ;  /* 0xffffff40ddee7825 */ /* 0x040fea00078e02ea */
[----:B------:R-:W-:Y:S01]  /*50a0*/  HMMA.16816.F32.BF16 R24, R148, R134, R24 ;  /* 0x000000869418723c */ /* 0x000fe20000041818 */
[----:B------:R-:W3:Y:S02]  /*50b0*/  LDSM.16.MT88.4 R132, [R0+0xe400] ;  /* 0x00e400000084783b */ /* 0x000ee40000004200 */
[C---:B------:R-:W-:Y:S04]  /*50c0*/  LEA R154, P1, R221.reuse, R238, 0x5 ;  /* 0x000000eedd9a7211 */ /* 0x040fe800078228ff */
[C---:B------:R-:W-:Y:S01]  /*50d0*/  LEA.HI.X.SX32 R155, R221.reuse, R239, 0x5, P1 ;  /* 0x000000efdd9b7211 */ /* 0x040fe200008f2eff */
[C---:B-----5:R-:W-:Y:S05]  /*50e0*/  HMMA.16816.F32.BF16 R4, R32.reuse, R136, R4 ;  /* 0x000000882004723c */ /* 0x060fea0000041804 */
[C---:B------:R-:W-:Y:S03]  /*50f0*/  LEA R152, P1, R221.reuse, R154, 0x5 ;  /* 0x0000009add987211 */ /* 0x040fe600078228ff */
[C---:B------:R-:W-:Y:S01]  /*5100*/  HMMA.16816.F32.BF16 R8, R32.reuse, R138, R8 ;  /* 0x0000008a2008723c */ /* 0x040fe20000041808 */
[----:B------:R5:W2:Y:S02]  /*5110*/  LDSM.16.M88.4 R136, [R160+0x2000] ;  /* 0x00200000a088783b */ /* 0x000aa40000000200 */
        /* <DEDUP_REMOVED lines=9> */
[C---:B---3--:R-:W-:Y:S03]  /*51b0*/  HMMA.16816.F32.BF16 R20, R32.reuse, R132, R20 ;  /* 0x000000842014723c */ /* 0x048fe60000041814 */
[C---:B------:R-:W-:Y:S02]  /*51c0*/  LEA.HI.X.SX32 R147, R221.reuse, R149, 0x5, P1 ;  /* 0x00000095dd937211 */ /* 0x040fe400008f2eff */
[C---:B-----5:R-:W-:Y:S03]  /*51d0*/  LEA R160, P1, R221.reuse, R146, 0x5 ;  /* 0x00000092dda07211 */ /* 0x060fe600078228ff */
[----:B------:R-:W-:Y:S01]  /*51e0*/  HMMA.16816.F32.BF16 R24, R32, R134, R24 ;  /* 0x000000862018723c */ /* 0x000fe20000041818 */
[----:B------:R-:W3:Y:S02]  /*51f0*/  LDSM.16.MT88.4 R32, [R0+0xe800] ;  /* 0x00e800000020783b */ /* 0x000ee40000004200 */
[C---:B------:R-:W-:Y:S02]  /*5200*/  LEA.HI.X.SX32 R161, R221.reuse, R147, 0x5, P1 ;  /* 0x00000093dda17211 */ /* 0x040fe400008f2eff */
[----:B------:R-:W-:Y:S03]  /*5210*/  LDSM.16.M88.4 R132, [R162+0x2000] ;  /* 0x00200000a284783b */ /* 0x000fe60000000200 */
[C---:B--2---:R-:W-:Y:S05]  /*5220*/  HMMA.16816.F32.BF16 R4, R136.reuse, R140, R4 ;  /* 0x0000008c8804723c */ /* 0x044fea0000041804 */
[C---:B------:R-:W-:Y:S03]  /*5230*/  IMAD.WIDE R236, R221.reuse, -0xc0, R160 ;  /* 0xffffff40ddec7825 */ /* 0x040fe600078e02a0 */
[C---:B------:R-:W-:Y:S01]  /*5240*/  HMMA.16816.F32.BF16 R8, R136.reuse, R142, R8 ;  /* 0x0000008e8808723c */ /* 0x040fe20000041808 */
[----:B------:R-:W2:Y:S02]  /*5250*/  LDSM.16.MT88.4 R140, [R0+0xac00] ;  /* 0x00ac0000008c783b */ /* 0x000ea40000004200 */
[C---:B------:R-:W-:Y:S04]  /*5260*/  LEA R144, P1, R221.reuse, R236, 0x5 ;  /* 0x000000ecdd907211 */ /* 0x040fe800078228ff */
[C---:B------:R-:W-:Y:S01]  /*5270*/  LEA.HI.X.SX32 R145, R221.reuse, R237, 0x5, P1 ;  /* 0x000000eddd917211 */ /* 0x040fe200008f2eff */
[C---:B-1----:R-:W-:Y:S08]  /*5280*/  HMMA.16816.F32.BF16 R12, R136.reuse, R28, R12 ;  /* 0x0000001c880c723c */ /* 0x042ff0000004180c */
[C---:B------:R-:W-:Y:S01]  /*5290*/  HMMA.16816.F32.BF16 R16, R136.reuse, R30, R16 ;  /* 0x0000001e8810723c */ /* 0x040fe20000041810 */
[----:B------:R-:W1:Y:S07]  /*52a0*/  LDSM.16.MT88.4 R28, [R0+0xcc00] ;  /* 0x00cc0000001c783b */ /* 0x000e6e0000004200 */
[C---:B---3--:R-:W-:Y:S08]  /*52b0*/  HMMA.16816.F32.BF16 R20, R136.reuse, R32, R20 ;  /* 0x000000208814723c */ /* 0x048ff00000041814 */
[----:B------:R-:W-:Y:S01]  /*52c0*/  HMMA.16816.F32.BF16 R24, R136, R34, R24 ;  /* 0x000000228818723c */ /* 0x000fe20000041818 */
[----:B------:R3:W5:Y:S07]  /*52d0*/  LDSM.16.MT88.4 R32, [R0+0xec00] ;  /* 0x00ec00000020783b */ /* 0x00076e0000004200 */
[C---:B--2---:R-:W-:Y:S05]  /*52e0*/  HMMA.16816.F32.BF16 R4, R132.reuse, R140, R4 ;  /* 0x0000008c8404723c */ /* 0x044fea0000041804 */
[C---:B------:R-:W-:Y:S03]  /*52f0*/  LEA R140, P1, R221.reuse, R144, 0x5 ;  /* 0x00000090dd8c7211 */ /* 0x040fe600078228ff */
[C---:B------:R-:W-:Y:S03]  /*5300*/  HMMA.16816.F32.BF16 R8, R132.reuse, R142, R8 ;  /* 0x0000008e8408723c */ /* 0x040fe60000041808 */
[C---:B------:R-:W-:Y:S02]  /*5310*/  LEA.HI.X.SX32 R141, R221.reuse, R145, 0x5, P1 ;  /* 0x00000091dd8d7211 */ /* 0x040fe400008f2eff */
[C---:B------:R-:W-:Y:S01]  /*5320*/  LEA R138, P1, R221.reuse, R140, 0x5 ;  /* 0x0000008cdd8a7211 */ /* 0x040fe200078228ff */
[----:B---3--:R-:W-:Y:S02]  /*5330*/  VIADD R0, R220, 0xffffd000 ;  /* 0xffffd000dc007836 */ /* 0x008fe40000000000 */
[C---:B-1----:R-:W-:Y:S03]  /*5340*/  HMMA.16816.F32.BF16 R12, R132.reuse, R28, R12 ;  /* 0x0000001c840c723c */ /* 0x042fe6000004180c */
[C---:B------:R-:W-:Y:S02]  /*5350*/  LEA.HI.X.SX32 R139, R221.reuse, R141, 0x5, P1 ;  /* 0x0000008ddd8b7211 */ /* 0x040fe400008f2eff */
[C---:B------:R-:W-:Y:S03]  /*5360*/  LEA R136, P1, R221.reuse, R138, 0x5 ;  /* 0x0000008add887211 */ /* 0x040fe600078228ff */
[C---:B------:R-:W-:Y:S03]  /*5370*/  HMMA.16816.F32.BF16 R16, R132.reuse, R30, R16 ;  /* 0x0000001e8410723c */ /* 0x040fe60000041810 */
[----:B------:R-:W-:Y:S01]  /*5380*/  @P3 IMAD.WIDE.U32 R30, R242, R243, UR14 ;  /* 0x0000000ef21e3e25 */ /* 0x000fe2000f8e00f3 */
[C---:B------:R-:W-:Y:S01]  /*5390*/  LEA.HI.X.SX32 R137, R221.reuse, R139, 0x5, P1 ;  /* 0x0000008bdd897211 */ /* 0x040fe200008f2eff */
[----:B------:R-:W-:Y:S01]  /*53a0*/  @UP0 UMOV UR14, UR19 ;  /* 0x00000013000e0c82 */ /* 0x000fe20008000000 */
[C---:B------:R-:W-:Y:S01]  /*53b0*/  LEA R28, P1, R221.reuse, R136, 0x5 ;  /* 0x00000088dd1c7211 */ /* 0x040fe200078228ff */
[----:B------:R-:W-:Y:S01]  /*53c0*/  @UP0 UMOV UR15, UR17 ;  /* 0x00000011000f0c82 */ /* 0x000fe20008000000 */
[C---:B-----5:R-:W-:Y:S01]  /*53d0*/  HMMA.16816.F32.BF16 R20, R132.reuse, R32, R20 ;  /* 0x000000208414723c */ /* 0x060fe20000041814 */
[----:B----4-:R-:W2:Y:S02]  /*53e0*/  @P3 LDG.E R241, desc[UR36][R30.64+-0x100] ;  /* 0xffff00241ef13981 */ /* 0x010ea4000c1e1900 */
[C---:B------:R-:W-:Y:S02]  /*53f0*/  LEA.HI.X.SX32 R29, R221.reuse, R137, 0x5, P1 ;  /* 0x00000089dd1d7211 */ /* 0x040fe400008f2eff */
[----:B------:R-:W3:Y:S03]  /*5400*/  @P3 LDG.E R240, desc[UR36][R30.64+-0xe0] ;  /* 0xffff20241ef03981 */ /* 0x000ee6000c1e1900 */
[----:B------:R-:W-:Y:S01]  /*5410*/  HMMA.16816.F32.BF16 R24, R132, R34, R24 ;  /* 0x000000228418723c */ /* 0x000fe20000041818 */
[----:B------:R-:W4:Y:S04]  /*5420*/  @P3 LDG.E R233, desc[UR36][R30.64+-0x80] ;  /* 0xffff80241ee93981 */ /* 0x000f28000c1e1900 */
[----:B------:R1:W5:Y:S04]  /*5430*/  @P3 LDG.E R223, desc[UR36][R30.64+-0x60] ;  /* 0xffffa0241edf3981 */ /* 0x000368000c1e1900 */
        /* <DEDUP_REMOVED lines=37> */
[----:B------:R-:W-:Y:S04]  /*5690*/  LDSM.16.MT88.4 R32, [R3+0xf800] ;  /* 0x00f800000320783b */ /* 0x000fe80000004200 */
[----:B------:R-:W1:Y:S04]  /*56a0*/  LDSM.16.MT88.4 R20, [R220+0x400] ;  /* 0x00040000dc14783b */ /* 0x000e680000004200 */
[----:B------:R-:W1:Y:S04]  /*56b0*/  LDSM.16.MT88.4 R132, [R3+0x11800] ;  /* 0x011800000384783b */ /* 0x000e680000004200 */
[----:B------:R-:W-:Y:S04]  /*56c0*/  LDSM.16.MT88.4 R24, [R3+0x12000] ;  /* 0x012000000318783b */ /* 0x000fe80000004200 */
[----:B------:R-:W-:Y:S04]  /*56d0*/  LDSM.16.MT88.4 R136, [R220+0xc00] ;  /* 0x000c0000dc88783b */ /* 0x000fe80000004200 */
[----:B------:R-:W-:Y:S01]  /*56e0*/  LDSM.16.MT88.4 R140, [R3+0x12800] ;  /* 0x01280000038c783b */ /* 0x000fe20000004200 */
[-C--:B-1----:R-:W-:Y:S03]  /*56f0*/  HMMA.16816.F32.BF16 R84, R4, R8.reuse, R84 ;  /* 0x000000080454723c */ /* 0x082fe60000041854 */
[----:B------:R-:W-:Y:S04]  /*5700*/  LDSM.16.MT88.4 R144, [R220+0x1c00] ;  /* 0x001c0000dc90783b */ /* 0x000fe80000004200 */
[----:B------:R-:W-:Y:S01]  /*5710*/  LDSM.16.MT88.4 R148, [R220+0x2c00] ;  /* 0x002c0000dc94783b */ /* 0x000fe20000004200 */
        /* <DEDUP_REMOVED lines=14> */
[----:B------:R-:W5:Y:S04]  /*5800*/  LDSM.16.MT88.4 R4, [R3+0x10000] ;  /* 0x010000000304783b */ /* 0x000f680000004200 */
[----:B------:R-:W5:Y:S03]  /*5810*/  LDSM.16.MT88.4 R28, [R220+0x1800] ;  /* 0x00180000dc1c783b */ /* 0x000f660000004200 */
[-C--:B------:R-:W-:Y:S08]  /*5820*/  HMMA.16816.F32.BF16 R84, R32, R20.reuse, R84 ;  /* 0x000000142054723c */ /* 0x080ff00000041854 */
[C---:B------:R-:W-:Y:S08]  /*5830*/  HMMA.16816.F32.BF16 R88, R132.reuse, R20, R88 ;  /* 0x000000148458723c */ /* 0x040ff00000041858 */
[-C--:B------:R-:W-:Y:S08]  /*5840*/  HMMA.16816.F32.BF16 R92, R132, R22.reuse, R92 ;  /* 0x00000016845c723c */ /* 0x080ff0000004185c */
[C---:B------:R-:W-:Y:S01]  /*5850*/  HMMA.16816.F32.BF16 R96, R32.reuse, R22, R96 ;  /* 0x000000162060723c */ /* 0x040fe20000041860 */
[----:B------:R2:W5:Y:S07]  /*5860*/  LDSM.16.MT88.4 R20, [R220+0x2800] ;  /* 0x00280000dc14783b */ /* 0x00056e0000004200 */
[-C--:B-1----:R-:W-:Y:S08]  /*5870*/  HMMA.16816.F32.BF16 R100, R32, R8.reuse, R100 ;  /* 0x000000082064723c */ /* 0x082ff00000041864 */
[C---:B------:R-:W-:Y:S08]  /*5880*/  HMMA.16816.F32.BF16 R104, R132.reuse, R8, R104 ;  /* 0x000000088468723c */ /* 0x040ff00000041868 */
[-C--:B------:R-:W-:Y:S01]  /*5890*/  HMMA.16816.F32.BF16 R108, R132, R10.reuse, R108 ;  /* 0x0000000a846c723c */ /* 0x080fe2000004186c */
[----:B--2---:R-:W-:Y:S02]  /*58a0*/  @P3 STL [R1+0x5c], R241 ;  /* 0x00005cf101003387 */ /* 0x004fe40000100800 */
[----:B------:R-:W-:Y:S02]  /*58b0*/  IMAD.MOV.U32 R220, RZ, RZ, R0 ;  /* 0x000000ffffdc7224 */ /* 0x000fe400078e0000 */
[----:B---3--:R-:W-:Y:S03]  /*58c0*/  @P3 STL [R1+0x58], R240 ;  /* 0x000058f001003387 */ /* 0x008fe60000100800 */
[C---:B------:R-:W-:Y:S01]  /*58d0*/  HMMA.16816.F32.BF16 R112, R32.reuse, R10, R112 ;  /* 0x0000000a2070723c */ /* 0x040fe20000041870 */
[----:B------:R-:W1:Y:S04]  /*58e0*/  LDSM.16.MT88.4 R8, [R3+0x10800] ;  /* 0x010800000308783b */ /* 0x000e680000004200 */
[----:B----4-:R2:W-:Y:S03]  /*58f0*/  @P3 STL [R1+0x54], R233 ;  /* 0x000054e901003387 */ /* 0x0105e60000100800 */
[-C--:B------:R-:W-:Y:S01]  /*5900*/  HMMA.16816.F32.BF16 R116, R32, R12.reuse, R116 ;  /* 0x0000000c2074723c */ /* 0x080fe20000041874 */
[----:B-----5:R2:W-:Y:S07]  /*5910*/  @P3 STL [R1+0x50], R223 ;  /* 0x000050df01003387 */ /* 0x0205ee0000100800 */
        /* <DEDUP_REMOVED lines=28> */
[----:B--2---:R-:W-:Y:S11]  /*5ae0*/  BRA.U UP1, `(.L_x_678) ;  /* 0xffffffc101787547 */ /* 0x004ff6000b83ffff */
.L_x_675:
[----:B------:R-:W2:Y:S01]  /*5af0*/  LDL.LU R132, [R1+0x4c] ;  /* 0x00004c0001847983 */ /* 0x000ea20000300800 */
[----:B------:R-:W-:Y:S01]  /*5b00*/  IMAD.SHL.U32 R0, R229, 0x2, RZ ;  /* 0x00000002e5007824 */ /* 0x000fe200078e00ff */
[----:B------:R-:W-:Y:S01]  /*5b10*/  LOP3.LUT R224, R224, 0x600, RZ, 0xc0, !PT ;  /* 0x00000600e0e07812 */ /* 0x000fe200078ec0ff */
[----:B------:R-:W1:Y:S01]  /*5b20*/  LDCU UR5, c[0x0][0x500] ;  /* 0x0000a000ff0577ac */ /* 0x000e620008000800 */
[C---:B------:R-:W-:Y:S02]  /*5b30*/  LOP3.LUT R2, R163.reuse, 0xd8, RZ, 0xc0, !PT ;  /* 0x000000d8a3027812 */ /* 0x040fe400078ec0ff */
[----:B------:R-:W-:Y:S01]  /*5b40*/  LOP3.LUT R224, R224, 0x6, R0, 0xf8, !PT ;  /* 0x00000006e0e07812 */ /* 0x000fe200078ef800 */
[----:B------:R-:W3:Y:S01]  /*5b50*/  LDCU.64 UR10, c[0x0][0x5a8] ;  /* 0x0000b500ff0a77ac */ /* 0x000ee20008000a00 */
[----:B------:R-:W-:Y:S02]  /*5b60*/  LOP3.LUT R0, R163, 0xc0, RZ, 0xc0, !PT ;  /* 0x000000c0a3007812 */ /* 0x000fe400078ec0ff */
[--C-:B------:R-:W-:Y:S01]  /*5b70*/  LOP3.LUT R27, R2, 0x18, R229.reuse, 0x78, !PT ;  /* 0x00000018021b7812 */ /* 0x100fe200078e78e5 */
[----:B------:R-:W-:Y:S01]  /*5b80*/  UMOV UR33, UR28 ;  /* 0x0000001c00217c82 */ /* 0x000fe20008000000 */
[----:B------:R-:W-:-:S02]  /*5b90*/  LOP3.LUT R0, R0, 0x18, R229, 0xf8, !PT ;  /* 0x0000001800007812 */ /* 0x000fc400078ef8e5 */
[----:B------:R-:W-:Y:S02]  /*5ba0*/  SHF.R.U32.HI R229, RZ, 0x4, R229 ;  /* 0x00000004ffe57819 */ /* 0x000fe400000116e5 */
[----:B------:R-:W-:Y:S02]  /*5bb0*/  LOP3.LUT R2, R224, 0x20, R163, 0xf8, !PT ;  /* 0x00000020e0027812 */ /* 0x000fe400078ef8a3 */
[----:B------:R-:W-:Y:S02]  /*5bc0*/  LOP3.LUT R0, R0, 0x8, R229, 0x78, !PT ;  /* 0x0000000800007812 */ /* 0x000fe400078e78e5 */
[----:B------:R-:W-:Y:S01]  /*5bd0*/  F2FP.BF16.F32.PACK_AB R28, R45, R44 ;  /* 0x0000002c2d1c723e */ /* 0x000fe200000010ff */
[----:B-1----:R-:W-:Y:S01]  /*5be0*/  FMUL.FTZ R84, R84, UR5 ;  /* 0x0000000554547c20 */ /* 0x002fe20008410000 */
        /* <DEDUP_REMOVED lines=25> */
[----:B-----5:R-:W-:Y:S01]  /*5d80*/  FMUL.FTZ R13, R115, UR5 ;  /* 0x00000005730d7c20 */ /* 0x020fe20008410000 */
[----:B------:R-:W-:Y:S01]  /*5d90*/  F2FP.BF16.F32.PACK_AB R26, R26, R84 ;  /* 0x000000541a1a723e */ /* 0x000fe200000010ff */
[----:B------:R-:W-:Y:S01]  /*5da0*/  BAR.SYNC.DEFER_BLOCKING 0x0 ;  /* 0x0000000000007b1d */ /* 0x000fe20000010000 */
[----:B------:R-:W-:Y:S01]  /*5db0*/  F2FP.BF16.F32.PACK_AB R25, R25, R86 ;  /* 0x000000561919723e */ /* 0x000fe200000010ff */
[----:B------:R-:W-:Y:S01]  /*5dc0*/  FMUL.FTZ R104, R104, UR5 ;  /* 0x0000000568687c20 */ /* 0x000fe20008410000 */
[----:B------:R-:W-:Y:S01]  /*5dd0*/  FMUL.FTZ R16, R105, UR5 ;  /* 0x0000000569107c20 */ /* 0x000fe20008410000 */
[----:B------:R-:W-:Y:S01]  /*5de0*/  FMUL.FTZ R106, R106, UR5 ;  /* 0x000000056a6a7c20 */ /* 0x000fe20008410000 */
[----:B------:R-:W-:-:S03]  /*5df0*/  FMUL.FTZ R15, R107, UR5 ;  /* 0x000000056b0f7c20 */ /* 0x000fc60008410000 */
[----:B------:R-:W1:Y:S01]  /*5e00*/  LDC.64 R44, c[0x0][0x5c0] ;  /* 0x00017000ff2c7b82 */ /* 0x000e620000000a00 */
        /* <DEDUP_REMOVED lines=51> */
[----:B------:R-:W-:Y:S01]  /*6140*/  F2FP.BF16.F32.PACK_AB R7, R7, R122 ;  /* 0x0000007a0707723e */ /* 0x000fe200000010ff */
[----:B---3--:R-:W-:Y:S01]  /*6150*/  UIMAD UR11, UR33, UR11, URZ ;  /* 0x0000000b210b72a4 */ /* 0x008fe2000f8e02ff */
[----:B------:R-:W-:Y:S01]  /*6160*/  F2FP.BF16.F32.PACK_AB R4, R4, R124 ;  /* 0x0000007c0404723e */ /* 0x000fe200000010ff */
[----:B------:R-:W-:Y:S01]  /*6170*/  STS [R2+0x1220], R19 ;  /* 0x0012201302007388 */ /* 0x000fe20000000800 */
[----:B------:R-:W-:Y:S01]  /*6180*/  F2FP.BF16.F32.PACK_AB R3, R3, R126 ;  /* 0x0000007e0303723e */ /* 0x000fe200000010ff */
[----:B------:R-:W3:Y:S01]  /*6190*/  LDCU.64 UR12, c[0x0][0x5b0] ;  /* 0x0000b600ff0c77ac */ /* 0x000ee20008000a00 */
        /* <DEDUP_REMOVED lines=25> */
[----:B------:R4:W-:Y:S01]  /*6330*/  STS [R0+0xd000], R10 ;  /* 0x00d0000a00007388 */ /* 0x0009e20000000800 */
[----:B------:R-:W-:Y:S02]  /*6340*/  F2FP.BF16.F32.PACK_AB R80, R81, R80 ;  /* 0x000000505150723e */ /* 0x000fe400000010ff */
[----:B------:R-:W-:Y:S01]  /*6350*/  F2FP.BF16.F32.PACK_AB R82, R83, R82 ;  /* 0x000000525352723e */ /* 0x000fe200000010ff */
[----:B------:R-:W-:Y:S01]  /*6360*/  STS [R0+0xd200], R9 ;  /* 0x00d2000900007388 */ /* 0x000fe20000000800 */
[----:B------:R-:W-:-:S02]  /*6370*/  F2FP.BF16.F32.PACK_AB R72, R73, R72 ;  /* 0x000000484948723e */ /* 0x000fc400000010ff */
[----:B------:R-:W-:Y:S01]  /*6380*/  F2FP.BF16.F32.PACK_AB R74, R75, R74 ;  /* 0x0000004a4b4a723e */ /* 0x000fe200000010ff */
[----:B------:R1:W-:Y:S01]  /*6390*/  STS [R2+0x4020], R6 ;  /* 0x0040200602007388 */ /* 0x0003e20000000800 */
[----:B------:R-:W-:Y:S02]  /*63a0*/  F2FP.BF16.F32.PACK_AB R76, R77, R76 ;  /* 0x0000004c4d4c723e */ /* 0x000fe400000010ff */
[----:B------:R-:W-:Y:S01]  /*63b0*/  F2FP.BF16.F32.PACK_AB R78, R79, R78 ;  /* 0x0000004e4f4e723e */ /* 0x000fe200000010ff */
[----:B------:R-:W-:Y:S04]  /*63c0*/  STS [R2+0x4220], R5 ;  /* 0x0042200502007388 */ /* 0x000fe80000000800 */
[----:B------:R3:W-:Y:S04]  /*63d0*/  STS [R0+0xe000], R8 ;  /* 0x00e0000800007388 */ /* 0x0007e80000000800 */
[----:B------:R3:W-:Y:S04]  /*63e0*/  STS [R0+0xe200], R7 ;  /* 0x00e2000700007388 */ /* 0x0007e80000000800 */
[----:B------:R3:W-:Y:S01]  /*63f0*/  STS [R2+0x5020], R4 ;  /* 0x0050200402007388 */ /* 0x0007e20000000800 */
[----:B----4-:R-:W-:-:S03]  /*6400*/  LOP3.LUT R10, R27, 0x1f20, R163, 0xf8, !PT ;  /* 0x00001f201b0a7812 */ /* 0x010fc600078ef8a3 */
[----:B------:R4:W-:Y:S04]  /*6410*/  STS [R2+0x5220], R3 ;  /* 0x0052200302007388 */ /* 0x0009e80000000800 */
[----:B------:R-:W-:Y:S01]  /*6420*/  STS [R0+0xf000], R36 ;  /* 0x00f0002400007388 */ /* 0x000fe20000000800 */
[----:B-1----:R-:W-:-:S03]  /*6430*/  LOP3.LUT R6, R163, 0x18, RZ, 0xc0, !PT ;  /* 0x00000018a3067812 */ /* 0x002fc600078ec0ff */
[----:B------:R-:W-:Y:S04]  /*6440*/  STS [R0+0xf200], R38 ;  /* 0x00f2002600007388 */ /* 0x000fe80000000800 */
[----:B------:R-:W-:Y:S01]  /*6450*/  STS [R2+0x6020], R48 ;  /* 0x0060203002007388 */ /* 0x000fe20000000800 */
[----:B---3--:R-:W1:Y:S03]  /*6460*/  LDC.64 R8, c[0x0][0x5d8] ;  /* 0x00017600ff087b82 */ /* 0x008e660000000a00 */
[----:B------:R-:W-:Y:S01]  /*6470*/  STS [R2+0x6220], R50 ;  /* 0x0062203202007388 */ /* 0x000fe20000000800 */
[----:B------:R-:W-:-:S03]  /*6480*/  IMAD.MOV.U32 R7, RZ, RZ, RZ ;  /* 0x000000ffff077224 */ /* 0x000fc600078e00ff */
[----:B------:R-:W-:Y:S01]  /*6490*/  STS [R0+0x10000], R40 ;  /* 0x0100002800007388 */ /* 0x000fe20000000800 */
[----:B------:R-:W-:-:S03]  /*64a0*/  IMAD.WIDE.U32 R4, R44, UR5, R6 ;  /* 0x000000052c047c25 */ /* 0x000fc6000f8e0006 */
[----:B------:R-:W-:Y:S01]  /*64b0*/  STS [R0+0x10200], R42 ;  /* 0x0102002a00007388 */ /* 0x000fe20000000800 */
[----:B----4-:R-:W-:-:S03]  /*64c0*/  IMAD R3, R44, UR47, RZ ;  /* 0x0000002f2c037c24 */ /* 0x010fc6000f8e02ff */
[----:B------:R3:W-:Y:S01]  /*64d0*/  STS [R2+0x7220], R46 ;  /* 0x0072202e02007388 */ /* 0x0007e20000000800 */
[----:B------:R-:W-:-:S03]  /*64e0*/  IMAD R3, R45, UR5, R3 ;  /* 0x000000052d037c24 */ /* 0x000fc6000f8e0203 */
[----:B------:R-:W-:Y:S01]  /*64f0*/  STS [R2+0x7020], R28 ;  /* 0x0070201c02007388 */ /* 0x000fe20000000800 */
[----:B------:R-:W-:Y:S02]  /*6500*/  IMAD.IADD R5, R5, 0x1, R3 ;  /* 0x0000000105057824 */ /* 0x000fe400078e0203 */
[----:B------:R-:W-:Y:S01]  /*6510*/  IMAD.U32 R3, RZ, RZ, UR10 ;  /* 0x0000000aff037e24 */ /* 0x000fe2000f8e00ff */
[----:B------:R-:W-:Y:S03]  /*6520*/  STS [R0+0x11000], R52 ;  /* 0x0110003400007388 */ /* 0x000fe60000000800 */
[----:B------:R-:W-:Y:S01]  /*6530*/  IMAD.WIDE.U32 R4, R3, UR33, R4 ;  /* 0x0000002103047c25 */ /* 0x000fe2000f8e0004 */
[----:B------:R-:W-:Y:S03]  /*6540*/  STS [R0+0x11200], R54 ;  /* 0x0112003600007388 */ /* 0x000fe60000000800 */
[----:B------:R-:W-:Y:S01]  /*6550*/  VIADD R3, R5, UR11 ;  /* 0x0000000b05037c36 */ /* 0x000fe20008000000 */
[----:B------:R4:W-:Y:S04]  /*6560*/  STS [R2+0x8020], R64 ;  /* 0x0080204002007388 */ /* 0x0009e80000000800 */
[----:B------:R-:W-:Y:S04]  /*6570*/  STS [R2+0x8220], R66 ;  /* 0x0082204202007388 */ /* 0x000fe80000000800 */
[----:B------:R-:W-:Y:S01]  /*6580*/  STS [R0+0x12000], R56 ;  /* 0x0120003800007388 */ /* 0x000fe20000000800 */
[----:B---3--:R-:W3:Y:S03]  /*6590*/  LDC.64 R46, c[0x0][0x5c8] ;  /* 0x00017200ff2e7b82 */ /* 0x008ee60000000a00 */
[----:B------:R-:W-:Y:S04]  /*65a0*/  STS [R0+0x12200], R58 ;  /* 0x0122003a00007388 */ /* 0x000fe80000000800 */
[----:B------:R-:W-:Y:S04]  /*65b0*/  STS [R2+0x9020], R60 ;  /* 0x0090203c02007388 */ /* 0x000fe80000000800 */
[----:B------:R-:W-:Y:S04]  /*65c0*/  STS [R2+0x9220], R62 ;  /* 0x0092203e02007388 */ /* 0x000fe80000000800 */
[----:B------:R-:W-:Y:S01]  /*65d0*/  STS [R0+0x13000], R68 ;  /* 0x0130004400007388 */ /* 0x000fe20000000800 */
[----:B----4-:R-:W4:Y:S03]  /*65e0*/  LDC.64 R64, c[0x0][0x5e0] ;  /* 0x00017800ff407b82 */ /* 0x010f260000000a00 */
[----:B------:R-:W-:Y:S04]  /*65f0*/  STS [R0+0x13200], R70 ;  /* 0x0132004600007388 */ /* 0x000fe80000000800 */
[----:B------:R-:W-:Y:S04]  /*6600*/  STS [R2+0xa020], R80 ;  /* 0x00a0205002007388 */ /* 0x000fe80000000800 */
[----:B------:R-:W-:Y:S04]  /*6610*/  STS [R2+0xa220], R82 ;  /* 0x00a2205202007388 */ /* 0x000fe80000000800 */
[----:B------:R-:W-:Y:S04]  /*6620*/  STS [R0+0x14000], R72 ;  /* 0x0140004800007388 */ /* 0x000fe80000000800 */
[----:B------:R3:W-:Y:S04]  /*6630*/  STS [R0+0x14200], R74 ;  /* 0x0142004a00007388 */ /* 0x0007e80000000800 */
[----:B------:R-:W-:Y:S04]  /*6640*/  STS [R2+0xb020], R76 ;  /* 0x00b0204c02007388 */ /* 0x000fe80000000800 */
[----:B------:R1:W-:Y:S01]  /*6650*/  STS [R2+0xb220], R78 ;  /* 0x00b2204e02007388 */ /* 0x0003e20000000800 */
[----:B---3--:R-:W-:Y:S01]  /*6660*/  IMAD R0, R46, UR47, RZ ;  /* 0x0000002f2e007c24 */ /* 0x008fe2000f8e02ff */
[----:B-1----:R-:W-:-:S05]  /*6670*/  MOV R2, R4 ;  /* 0x0000000400027202 */ /* 0x002fca0000000f00 */
[----:B------:R-:W-:-:S04]  /*6680*/  IMAD.WIDE.U32 R4, R8, UR31, R2 ;  /* 0x0000001f08047c25 */ /* 0x000fc8000f8e0002 */
[----:B------:R-:W-:-:S04]  /*6690*/  IMAD.WIDE.U32 R2, R46, UR5, R6 ;  /* 0x000000052e027c25 */ /* 0x000fc8000f8e0006 */
[----:B------:R-:W-:Y:S01]  /*66a0*/  IMAD R6, R47, UR5, R0 ;  /* 0x000000052f067c24 */ /* 0x000fe2000f8e0200 */
[----:B------:R-:W-:Y:S01]  /*66b0*/  LEA R0, R10, UR4, 0x1 ;  /* 0x000000040a007c11 */ /* 0x000fe2000f8e08ff */
[----:B------:R-:W-:Y:S01]  /*66c0*/  BAR.SYNC.DEFER_BLOCKING 0x0 ;  /* 0x0000000000007b1d */ /* 0x000fe20000010000 */
[----:B------:R-:W-:Y:S01]  /*66d0*/  UIMAD UR4, UR33, UR13, URZ ;  /* 0x0000000d210472a4 */ /* 0x000fe2000f8e02ff */
[----:B------:R-:W-:Y:S02]  /*66e0*/  IMAD.U32 R7, RZ, RZ, UR12 ;  /* 0x0000000cff077e24 */ /* 0x000fe4000f8e00ff */
[----:B------:R-:W-:Y:S02]  /*66f0*/  IMAD.IADD R3, R3, 0x1, R6 ;  /* 0x0000000103037824 */ /* 0x000fe400078e0206 */
[----:B------:R-:W1:Y:S01]  /*6700*/  LDCU.128 UR12, c[0x0][0x560] ;  /* 0x0000ac00ff0c77ac */ /* 0x000e620008000c00 */
[----:B------:R-:W-:Y:S02]  /*6710*/  IMAD.MOV.U32 R6, RZ, RZ, R4 ;  /* 0x000000ffff067224 */ /* 0x000fe400078e0004 */
[----:B------:R-:W-:-:S04]  /*6720*/  IMAD.WIDE.U32 R2, R7, UR33, R2 ;  /* 0x0000002107027c25 */ /* 0x000fc8000f8e0002 */
[----:B------:R-:W-:Y:S01]  /*6730*/  IMAD R7, R9, UR31, R5 ;  /* 0x0000001f09077c24 */ /* 0x000fe2000f8e0205 */
[----:B------:R-:W-:Y:S01]  /*6740*/  IADD3 R3, PT, PT, R3, UR4, RZ ;  /* 0x0000000403037c10 */ /* 0x000fe2000fffe0ff */
[----:B--2---:R-:W-:-:S04]  /*6750*/  IMAD.WIDE.U32 R6, R132, R44, R6 ;  /* 0x0000002c84067225 */ /* 0x004fc800078e0006 */
[----:B----4-:R-:W-:Y:S01]  /*6760*/  IMAD.WIDE.U32 R4, R64, UR31, R2 ;  /* 0x0000001f40047c25 */ /* 0x010fe2000f8e0002 */
        /* <DEDUP_REMOVED lines=36> */
.L_x_672:
        /* <DEDUP_REMOVED lines=10> */
.L_x_680:
        /* <DEDUP_REMOVED lines=11> */
.L_x_1723:


//--------------------- .text._ZN5flash44flash_bwd_dq_dk_dv_loop_seqk_parallel_kernelI23Flash_bwd_kernel_traitsILi96ELi64ELi128ELi8ELi2ELi4ELi4ELb1ELb0EN7cutlass10bfloat16_tE19Flash_kernel_traitsILi96ELi64ELi128ELi8ES3_EELb1ELb0ELb0ELb1ELb0ELb0ELb0EEEvNS_16Flash_bwd_paramsE --------------------------
	.section	.text._ZN5flash44flash_bwd_dq_dk_dv_loop_seqk_parallel_kernelI23Flash_bwd_kernel_traitsILi96ELi64ELi128ELi8ELi2ELi4ELi4ELb1ELb0EN7cutlass10bfloat16_tE19Flash_kernel_traitsILi96ELi64ELi128ELi8ES3_EELb1ELb0ELb0ELb1ELb0ELb0ELb0EEEvNS_16Flash_bwd_paramsE,"ax",@progbits
	.align	128
        .global         _ZN5flash44flash_bwd_dq_dk_dv_loop_seqk_parallel_kernelI23Flash_bwd_kernel_traitsILi96ELi64ELi128ELi8ELi2ELi4ELi4ELb1ELb0EN7cutlass10bfloat16_tE19Flash_kernel_traitsILi96ELi64ELi128ELi8ES3_EELb1ELb0ELb0ELb1ELb0ELb0ELb0EEEvNS_16Flash_bwd_paramsE
        .type           _ZN5flash44flash_bwd_dq_dk_dv_loop_seqk_parallel_kernelI23Flash_bwd_kernel_traitsILi96ELi64ELi128ELi8ELi2ELi4ELi4ELb1ELb0EN7cutlass10bfloat16_tE19Flash_kernel_traitsILi96ELi64ELi128ELi8ES3_EELb1ELb0ELb0ELb1ELb0ELb0ELb0EEEvNS_16Flash_bwd_paramsE,@function
        .size           _ZN5flash44flash_bwd_dq_dk_dv_loop_seqk_parallel_kernelI23Flash_bwd_kernel_traitsILi96ELi64ELi128ELi8ELi2ELi4ELi4ELb1ELb0EN7cutlass10bfloat16_tE19Flash_kernel_traitsILi96ELi64ELi128ELi8ES3_EELb1ELb0ELb0ELb1ELb0ELb0ELb0EEEvNS_16Flash_bwd_paramsE,(.L_x_1724 - _ZN5flash44flash_bwd_dq_dk_dv_loop_seqk_parallel_kernelI23Flash_bwd_kernel_traitsILi96ELi64ELi128ELi8ELi2ELi4ELi4ELb1ELb0EN7cutlass10bfloat16_tE19Flash_kernel_traitsILi96ELi64ELi128ELi8ES3_EELb1ELb0ELb0ELb1ELb0ELb0ELb0EEEvNS_16Flash_bwd_paramsE)
        .other          _ZN5flash44flash_bwd_dq_dk_dv_loop_seqk_parallel_kernelI23Flash_bwd_kernel_traitsILi96ELi64ELi128ELi8ELi2ELi4ELi4ELb1ELb0EN7cutlass10bfloat16_tE19Flash_kernel_traitsILi96ELi64ELi128ELi8ES3_EELb1ELb0ELb0ELb1ELb0ELb0ELb0EEEvNS_16Flash_bwd_paramsE,@"STO_CUDA_ENTRY STV_DEFAULT"
_ZN5flash44flash_bwd_dq_dk_dv_loop_seqk_parallel_kernelI23Flash_bwd_kernel_traitsILi96ELi64ELi128ELi8ELi2ELi4ELi4ELb1ELb0EN7cutlass10bfloat16_tE19Flash_kernel_traitsILi96ELi64ELi128ELi8ES3_EELb1ELb0ELb0ELb1ELb0ELb0ELb0EEEvNS_16Flash_bwd_paramsE:
.text._ZN5flash44flash_bwd_dq_dk_dv_loop_seqk_parallel_kernelI23Flash_bwd_kernel_traitsILi96ELi64ELi128ELi8ELi2ELi4ELi4ELb1ELb0EN7cutlass10bfloat16_tE19Flash_kernel_traitsILi96ELi64ELi128ELi8ES3_EELb1ELb0ELb0ELb1ELb0ELb0ELb0EEEvNS_16Flash_bwd_paramsE:
        /* <DEDUP_REMOVED lines=17> */
[----:B------:R-:W-:Y:S01]  /*0110*/  UMOV UR9, 0x400 ;  /* 0x0000040000097882 */ /* 0x000fe20000000000 */
[----:B------:R-:W4:Y:S01]  /*0120*/  LDCU UR10, c[0x0][0x438] ;  /* 0x00008700ff0a77ac */ /* 0x000f220008000800 */
[----:B------:R-:W4:Y:S05]  /*0130*/  LDCU.64 UR40, c[0x0][0x358] ;  /* 0x00006b00ff2877ac */ /* 0x000f2a0008000a00 */
[----:B------:R-:W-:Y:S01]  /*0140*/  S2UR UR24, SR_CTAID.Y ;  /* 0x00000000001879c3 */ /* 0x000fe20000002600 */
[----:B-1----:R-:W-:-:S02]  /*0150*/  ULEA UR48, UP0, UR29, UR48, 0x2 ;  /* 0x000000301d307291 */ /* 0x002fc4000f8010ff */
[----:B--2---:R-:W-:Y:S02]  /*0160*/  UISETP.EQ.U32.AND UP2, UPT, UR4, URZ, UPT ;  /* 0x000000ff0400728c */ /* 0x004fe4000bf42070 */
[----:B------:R-:W-:Y:S02]  /*0170*/  UISETP.NE.U32.AND UP6, UPT, UR4, URZ, UPT ;  /* 0x000000ff0400728c */ /* 0x000fe4000bfc5070 */
[----:B------:R-:W-:Y:S01]  /*0180*/  ULEA.HI.X UR49, UR29, UR49, URZ, 0x2, UP0 ;  /* 0x000000311d317291 */ /* 0x000fe200080f14ff */
[----:B------:R-:W1:Y:S01]  /*0190*/  S2UR UR4, SR_CgaCtaId ;  /* 0x00000000000479c3 */ /* 0x000e620000008800 */
[----:B---3--:R-:W-:Y:S02]  /*01a0*/  UISETP.NE.U32.AND UP1, UPT, UR6, URZ, UPT ;  /* 0x000000ff0600728c */ /* 0x008fe4000bf25070 */
[----:B------:R-:W-:Y:S02]  /*01b0*/  UISETP.NE.U32.AND UP0, UPT, UR6, URZ, UPT ;  /* 0x000000ff0600728c */ /* 0x000fe4000bf05070 */
[----:B----4-:R-:W-:-:S02]  /*01c0*/  UISETP.NE.AND UP3, UPT, UR8, URZ, UPT ;  /* 0x000000ff0800728c */ /* 0x010fc4000bf65270 */
[----:B------:R-:W-:Y:S01]  /*01d0*/  UISETP.NE.AND.EX UP5, UPT, UR7, URZ, UPT, UP1 ;  /* 0x000000ff0700728c */ /* 0x000fe2000bfa5310 */
[----:B------:R-:W2:Y:S01]  /*01e0*/  S2UR UR8, SR_CgaCtaId ;  /* 0x00000000000879c3 */ /* 0x000ea20000008800 */
[----:B------:R-:W-:Y:S01]  /*01f0*/  UISETP.NE.AND.EX UP4, UPT, UR7, URZ, UPT, UP0 ;  /* 0x000000ff0700728c */ /* 0x000fe2000bf85300 */
[----:B------:R-:W3:Y:S01]  /*0200*/  LDCU.64 UR6, c[0x0][0x470] ;  /* 0x00008e00ff0677ac */ /* 0x000ee20008000a00 */
[----:B------:R-:W-:-:S05]  /*0210*/  UISETP.EQ.OR.EX UP0, UPT, UR5, URZ, !UP3, UP2 ;  /* 0x000000ff0500728c */ /* 0x000fca000df02720 */
[----:B------:R-:W4:Y:S01]  /*0220*/  S2UR UR26, SR_CTAID.Z ;  /* 0x00000000001a79c3 */ /* 0x000f220000002700 */
[----:B------:R-:W-:Y:S02]  /*0230*/  UISETP.NE.AND.EX UP6, UPT, UR5, URZ, UPT, UP6 ;  /* 0x000000ff0500728c */ /* 0x000fe4000bfc5360 */
[----:B------:R-:W-:Y:S01]  /*0240*/  UP2UR UR32, UPR, URZ, 0x1 ;  /* 0x00000001ff207883 */ /* 0x000fe20008000000 */
[----:B------:R-:W-:Y:S01]  /*0250*/  UMOV UR5, 0x400 ;  /* 0x0000040000057882 */ /* 0x000fe20000000000 */
[----:B------:R-:W-:Y:S02]  /*0260*/  UP2UR UR31, UPR, URZ, 0x8 ;  /* 0x00000008ff1f7883 */ /* 0x000fe40008000000 */
[----:B-1----:R-:W-:Y:S01]  /*0270*/  ULEA UR4, UR4, UR5, 0x18 ;  /* 0x0000000504047291 */ /* 0x002fe2000f8ec0ff */
[----:B------:R-:W1:Y:S01]  /*0280*/  LDCU.64 UR34, c[0x0][0x460] ;  /* 0x00008c00ff2277ac */ /* 0x000e620008000a00 */
[----:B---3--:R-:W-:Y:S01]  /*0290*/  UISETP.NE.U32.AND UP0, UPT, UR6, URZ, UPT ;  /* 0x000000ff0600728c */ /* 0x008fe2000bf05070 */
        /* <DEDUP_REMOVED lines=8> */
.L_x_740:
[----:B--2---:R-:W2:Y:S01]  /*0320*/  LDCU.64 UR8, c[0x0][0x478] ;  /* 0x00008f00ff0877ac */ /* 0x004ea20008000a00 */
        /* <DEDUP_REMOVED lines=8> */
[----:B-1----:R-:W-:Y:S02]  /*03b0*/  UIMAD.WIDE.U32 UR12, UR29, 0x4, UR34 ;  /* 0x000000041d0c78a5 */ /* 0x002fe4000f8e0022 */
[----:B--2---:R-:W-:Y:S02]  /*03c0*/  UISETP.NE.U32.AND UP0, UPT, UR8, URZ, UPT ;  /* 0x000000ff0800728c */ /* 0x004fe4000bf05070 */
[----:B------:R-:W2:Y:S02]  /*03d0*/  @P1 LDG.E R6, desc[UR40][R4.64] ;  /* 0x0000002804061981 */ /* 0x000ea4000c1e1900 */
[----:B------:R-:W-:-:S06]  /*03e0*/  UISETP.NE.AND.EX UP0, UPT, UR9, URZ, UPT, UP0 ;  /* 0x000000ff0900728c */ /* 0x000fcc000bf05300 */
[----:B------:R-:W-:-:S05]  /*03f0*/  PLOP3.LUT P0, PT, PT, PT, UP0, 0x80, 0x8 ;  /* 0x000000000008781c */ /* 0x000fca0003f0f008 */
[----:B------:R-:W-:Y:S01]  /*0400*/  @UP0 ULEA UR14, UP1, UR29, UR8, 0x2 ;  /* 0x000000081d0e0291 */ /* 0x000fe2000f8210ff */
[----:B------:R-:W-:Y:S01]  /*0410*/  PLOP3.LUT P3, PT, PT, PT, UP2, 0x80, 0x8 ;  /* 0x000000000008781c */ /* 0x000fe20003f6f028 */
[----:B------:R-:W1:Y:S02]  /*0420*/  @!UP0 LDCU UR11, c[0x0][0x43c] ;  /* 0x00008780ff0b87ac */ /* 0x000e640008000800 */
[----:B------:R-:W-:Y:S02]  /*0430*/  @UP0 ULEA.HI.X UR15, UR29, UR9, URZ, 0x2, UP1 ;  /* 0x000000091d0f0291 */ /* 0x000fe400088f14ff */
[----:B---3--:R-:W-:Y:S01]  /*0440*/  IMAD.U32 R2, RZ, RZ, UR14 ;  /* 0x0000000eff027e24 */ /* 0x008fe2000f8e00ff */
[----:B-----5:R-:W5:Y:S03]  /*0450*/  @!UP0 LDCU.64 UR8, c[0x0][0x488] ;  /* 0x00009100ff0887ac */ /* 0x020f660008000a00 */
[----:B------:R-:W-:-:S05]  /*0460*/  IMAD.U32 R3, RZ, RZ, UR15 ;  /* 0x0000000fff037e24 */ /* 0x000fca000f8e00ff */
[----:B------:R3:W4:Y:S01]  /*0470*/  @P0 LDG.E R4, desc[UR40][R2.64] ;  /* 0x0000002802040981 */ /* 0x000722000c1e1900 */
[----:B------:R-:W-:Y:S01]  /*0480*/  UMOV UR44, URZ ;  /* 0x000000ff002c7c82 */ /* 0x000fe20008000000 */
[----:B------:R-:W-:Y:S01]  /*0490*/  UMOV UR46, 0xffffffff ;  /* 0xffffffff002e7882 */ /* 0x000fe20000000000 */
[----:B-----5:R-:W-:-:S04]  /*04a0*/  @!UP0 UISETP.NE.U32.AND UP1, UPT, UR8, URZ, UPT ;  /* 0x000000ff0800828c */ /* 0x020fc8000bf25070 */
[----:B------:R-:W-:Y:S02]  /*04b0*/  @!UP0 UISETP.NE.AND.EX UP1, UPT, UR9, URZ, UPT, UP1 ;  /* 0x000000ff0900828c */ /* 0x000fe4000bf25310 */
[----:B------:R-:W-:Y:S02]  /*04c0*/  USHF.L.U32 UR36, UR47, 0x7, URZ ;  /* 0x000000072f247899 */ /* 0x000fe400080006ff */
[----:B-1----:R-:W-:Y:S01]  /*04d0*/  @!UP0 USEL UR9, UR11, URZ, UP1 ;  /* 0x000000ff0b098287 */ /* 0x002fe20008800000 */
[----:B---3--:R-:W-:Y:S02]  /*04e0*/  IMAD.U32 R2, RZ, RZ, UR12 ;  /* 0x0000000cff027e24 */ /* 0x008fe4000f8e00ff */
[----:B------:R-:W-:-:S05]  /*04f0*/  IMAD.U32 R3, RZ, RZ, UR13 ;  /* 0x0000000dff037e24 */ /* 0x000fca000f8e00ff */
[----:B------:R-:W3:Y:S04]  /*0500*/  @P4 LDG.E R5, desc[UR40][R2.64] ;  /* 0x0000002802054981 */ /* 0x000ee8000c1e1900 */
[----:B------:R1:W5:Y:S02]  /*0510*/  @P2 LDG.E R0, desc[UR40][R2.64+0x4] ;  /* 0x0000042802002981 */ /* 0x000364000c1e1900 */
[----:B-1----:R-:W-:Y:S02]  /*0520*/  IMAD.U32 R2, RZ, RZ, UR48 ;  /* 0x00000030ff027e24 */ /* 0x002fe4000f8e00ff */
[----:B------:R-:W-:-:S05]  /*0530*/  IMAD.U32 R3, RZ, RZ, UR49 ;  /* 0x00000031ff037e24 */ /* 0x000fca000f8e00ff */
[----:B------:R-:W5:Y:S01]  /*0540*/  @!P3 LDG.E R2, desc[UR40][R2.64] ;  /* 0x000000280202b981 */ /* 0x000f62000c1e1900 */
[----:B------:R-:W-:Y:S01]  /*0550*/  UMOV UR12, 0xffffffff ;  /* 0xffffffff000c7882 */ /* 0x000fe20000000000 */
[----:B--2---:R-:W-:Y:S02]  /*0560*/  @P1 R2UR UR44, R6 ;  /* 0x00000000062c12ca */ /* 0x004fe400000e0000 */
[----:B----4-:R-:W-:-:S13]  /*0570*/  @P0 R2UR UR43, R4 ;  /* 0x00000000042b02ca */ /* 0x010fda00000e0000 */
[----:B------:R-:W-:Y:S01]  /*0580*/  @UP0 UIADD3 UR43, UPT, UPT, UR43, -UR44, URZ ;  /* 0x8000002c2b2b0290 */ /* 0x000fe2000fffe0ff */
[----:B---3--:R-:W-:Y:S02]  /*0590*/  @P4 R2UR UR12, R5 ;  /* 0x00000000050c42ca */ /* 0x008fe400000e0000 */
[----:B-----5:R-:W-:Y:S02]  /*05a0*/  @P2 R2UR UR8, R0 ;  /* 0x00000000000822ca */ /* 0x020fe400000e0000 */
        /* <DEDUP_REMOVED lines=11> */
.L_x_681:
        /* <DEDUP_REMOVED lines=33> */
.L_x_683:
[----:B------:R-:W1:Y:S01]  /*0870*/  LDCU.64 UR16, c[0x0][0x3b8] ;  /* 0x00007700ff1077ac */ /* 0x000e620008000a00 */
[----:B------:R-:W-:-:S04]  /*0880*/  UIADD3 UR8, UPT, UPT, UR44, UR46, URZ ;  /* 0x0000002e2c087290 */ /* 0x000fc8000fffe0ff */
[----:B-1----:R-:W-:Y:S02]  /*0890*/  UIMAD.WIDE.U32 UR54, UR8, UR16, URZ ;  /* 0x00000010083672a5 */ /* 0x002fe4000f8e00ff */
[----:B------:R-:W-:-:S04]  /*08a0*/  UIMAD UR8, UR8, UR17, URZ ;  /* 0x00000011080872a4 */ /* 0x000fc8000f8e02ff */
[----:B------:R-:W-:-:S06]  /*08b0*/  UIADD3 UR8, UPT, UPT, UR55, UR8, URZ ;  /* 0x0000000837087290 */ /* 0x000fcc000fffe0ff */
[----:B------:R-:W-:Y:S02]  /*08c0*/  MOV R18, UR8 ;  /* 0x0000000800127c02 */ /* 0x000fe40008000f00 */
.L_x_684:
        /* <DEDUP_REMOVED lines=43> */
.L_x_685:
[----:B------:R-:W1:Y:S01]  /*0b80*/  LDCU.64 UR14, c[0x0][0x3c0] ;  /* 0x00007800ff0e77ac */ /* 0x000e620008000a00 */
[----:B------:R-:W-:-:S04]  /*0b90*/  UIADD3 UR8, UPT, UPT, UR44, UR46, URZ ;  /* 0x0000002e2c087290 */ /* 0x000fc8000fffe0ff */
[----:B-1----:R-:W-:Y:S02]  /*0ba0*/  UIMAD.WIDE.U32 UR56, UR8, UR14, URZ ;  /* 0x0000000e083872a5 */ /* 0x002fe4000f8e00ff */
[----:B------:R-:W-:-:S04]  /*0bb0*/  UIMAD UR8, UR8, UR15, URZ ;  /* 0x0000000f080872a4 */ /* 0x000fc8000f8e02ff */
[----:B------:R-:W-:-:S06]  /*0bc0*/  UIADD3 UR8, UPT, UPT, UR57, UR8, URZ ;  /* 0x0000000839087290 */ /* 0x000fcc000fffe0ff */
[----:B------:R-:W-:-:S07]  /*0bd0*/  MOV R16, UR8 ;  /* 0x0000000800107c02 */ /* 0x000fce0008000f00 */
.L_x_686:
        /* <DEDUP_REMOVED lines=28> */
.L_x_687:
[----:B------:R-:W-:Y:S02]  /*0da0*/  UIMAD.WIDE.U32 UR10, UR58, UR12, URZ ;  /* 0x0000000c3a0a72a5 */ /* 0x000fe4000f8e00ff */
[----:B------:R-:W-:-:S04]  /*0db0*/  UIMAD UR8, UR59, UR12, URZ ;  /* 0x0000000c3b0872a4 */ /* 0x000fc8000f8e02ff */
[----:B------:R-:W-:-:S12]  /*0dc0*/  UIADD3 UR8, UPT, UPT, UR11, UR8, URZ ;  /* 0x000000080b087290 */ /* 0x000fd8000fffe0ff */
.L_x_688:
        /* <DEDUP_REMOVED lines=20> */
.L_x_689:
[----:B------:R-:W1:Y:S01]  /*0f10*/  LDCU UR59, c[0x0][0x434] ;  /* 0x00008680ff3b77ac */ /* 0x000e620008000800 */
[----:B------:R-:W-:-:S04]  /*0f20*/  UIMAD UR9, UR29, UR50, UR30 ;  /* 0x000000321d0972a4 */ /* 0x000fc8000f8e021e */
[----:B-1----:R-:W-:Y:S02]  /*0f30*/  UIMAD UR59, UR9, UR59, URZ ;  /* 0x0000003b093b72a4 */ /* 0x002fe4000f8e02ff */
.L_x_690:
        /* <DEDUP_REMOVED lines=11> */
.L_x_691:
[----:B------:R-:W1:Y:S01]  /*0ff0*/  LDCU UR58, c[0x0][0x444] ;  /* 0x00008880ff3a77ac */ /* 0x000e620008000800 */
[----:B------:R-:W-:-:S04]  /*1000*/  UIMAD UR9, UR29, UR50, UR30 ;  /* 0x000000321d0972a4 */ /* 0x000fc8000f8e021e */
[----:B-1----:R-:W-:-:S12]  /*1010*/  UIMAD UR58, UR9, UR58, URZ ;  /* 0x0000003a093a72a4 */ /* 0x002fd8000f8e02ff */
.L_x_692:
        /* <DEDUP_REMOVED lines=42> */
[----:B------:R-:W5:Y:S02]  /*12c0*/  LDCU.64 UR22, c[0x0][0x380] ;  /* 0x00007000ff1677ac */ /* 0x000f640008000a00 */
[----:B------:R-:W-:-:S02]  /*12d0*/  IMAD.U32 R0, RZ, RZ, UR19 ;  /* 0x00000013ff007e24 */ /* 0x000fc4000f8e00ff */
[----:B------:R-:W-:Y:S01]  /*12e0*/  IMAD.WIDE.U32 R4, R4, UR30, R2 ;  /* 0x0000001e04047c25 */ /* 0x000fe2000f8e0002 */
[----:B------:R-:W1:Y:S03]  /*12f0*/  LDCU.64 UR18, c[0x0][0x570] ;  /* 0x0000ae00ff1277ac */ /* 0x000e660008000a00 */
[----:B---3--:R-:W-:Y:S01]  /*1300*/  IMAD.WIDE.U32 R2, R14, UR27, RZ ;  /* 0x0000001b0e027c25 */ /* 0x008fe2000f8e00ff */
[----:B------:R-:W-:-:S03]  /*1310*/  USHF.L.U32 UR10, UR53, 0x6, URZ ;  /* 0x00000006350a7899 */ /* 0x000fc600080006ff */
        /* <DEDUP_REMOVED lines=16> */
[----:B-1----:R-:W-:Y:S01]  /*1420*/  LEA R236, P0, R0, UR18, 0x2 ;  /* 0x0000001200ec7c11 */ /* 0x002fe2000f8010ff */
[C---:B------:R-:W-:Y:S01]  /*1430*/  IMAD R6, R19.reuse, UR9, R3 ;  /* 0x0000000913067c24 */ /* 0x040fe2000f8e0203 */
[----:B-----5:R-:W-:Y:S01]  /*1440*/  LEA R240, P2, R4, UR22, 0x1 ;  /* 0x0000001604f07c11 */ /* 0x020fe2000f8408ff */
[C---:B------:R-:W-:Y:S01]  /*1450*/  IMAD R3, R19.reuse, UR13, R5 ;  /* 0x0000000d13037c24 */ /* 0x040fe2000f8e0205 */
[----:B------:R-:W-:Y:S01]  /*1460*/  LEA.HI.X R237, R0, UR19, R7, 0x2, P0 ;  /* 0x0000001300ed7c11 */ /* 0x000fe200080f1407 */
[----:B------:R-:W-:Y:S01]  /*1470*/  UIMAD.WIDE UR12, UR58, 0x4, UR62 ;  /* 0x000000043a0c78a5 */ /* 0x000fe2000f8e023e */
[----:B------:R-:W-:-:S02]  /*1480*/  IADD3 R14, P0, PT, R19, 0x40, RZ ;  /* 0x00000040130e7810 */ /* 0x000fc40007f1e0ff */
[----:B----4-:R-:W-:Y:S02]  /*1490*/  LEA R238, P1, R2, UR20, 0x1 ;  /* 0x0000001402ee7c11 */ /* 0x010fe4000f8208ff */
[----:B------:R-:W-:Y:S01]  /*14a0*/  LEA.HI.X R241, R4, UR23, R3, 0x1, P2 ;  /* 0x0000001704f17c11 */ /* 0x000fe200090f0c03 */
[----:B------:R-:W-:Y:S01]  /*14b0*/  IMAD.X R15, RZ, RZ, RZ, P0 ;  /* 0x000000ffff0f7224 */ /* 0x000fe200000e06ff */
[----:B------:R-:W-:Y:S02]  /*14c0*/  LOP3.LUT R11, R8, 0x20, RZ, 0xfc, !PT ;  /* 0x00000020080b7812 */ /* 0x000fe400078efcff */
[----:B------:R-:W-:Y:S01]  /*14d0*/  LEA.HI.X R239, R2, UR21, R6, 0x1, P1 ;  /* 0x0000001502ef7c11 */ /* 0x000fe200088f0c06 */
[----:B--2---:R-:W-:Y:S01]  /*14e0*/  UIMAD.WIDE UR20, UR59, 0x4, UR60 ;  /* 0x000000043b1478a5 */ /* 0x004fe2000f8e023c */
        /* <DEDUP_REMOVED lines=14> */
.L_x_694:
[----:B------:R-:W1:Y:S01]  /*15d0*/  LDCU.64 UR10, c[0x0][0x5c0] ;  /* 0x0000b800ff0a77ac */ /* 0x000e620008000a00 */
[----:B------:R-:W-:-:S04]  /*15e0*/  UIADD3 UR8, UPT, UPT, UR44, UR46, URZ ;  /* 0x0000002e2c087290 */ /* 0x000fc8000fffe0ff */
[----:B-1----:R-:W-:Y:S02]  /*15f0*/  UIMAD.WIDE.U32 UR16, UR8, UR10, URZ ;  /* 0x0000000a081072a5 */ /* 0x002fe4000f8e00ff */
[----:B------:R-:W-:-:S04]  /*1600*/  UIMAD UR8, UR8, UR11, URZ ;  /* 0x0000000b080872a4 */ /* 0x000fc8000f8e02ff */
[----:B------:R-:W-:-:S06]  /*1610*/  UIADD3 UR8, UPT, UPT, UR17, UR8, URZ ;  /* 0x0000000811087290 */ /* 0x000fcc000fffe0ff */
[----:B------:R-:W-:Y:S02]  /*1620*/  MOV R0, UR8 ;  /* 0x0000000800007c02 */ /* 0x000fe40008000f00 */
.L_x_695:
        /* <DEDUP_REMOVED lines=13> */
.L_x_696:
[----:B------:R-:W1:Y:S01]  /*1700*/  LDCU.64 UR8, c[0x0][0x5c8] ;  /* 0x0000b900ff0877ac */ /* 0x000e620008000a00 */
[----:B------:R-:W-:-:S04]  /*1710*/  UIADD3 UR44, UPT, UPT, UR44, UR46, URZ ;  /* 0x0000002e2c2c7290 */ /* 0x000fc8000fffe0ff */
[----:B-1----:R-:W-:Y:S02]  /*1720*/  UIMAD.WIDE.U32 UR14, UR44, UR8, URZ ;  /* 0x000000082c0e72a5 */ /* 0x002fe4000f8e00ff */
[----:B------:R-:W-:-:S04]  /*1730*/  UIMAD UR44, UR44, UR9, URZ ;  /* 0x000000092c2c72a4 */ /* 0x000fc8000f8e02ff */
[----:B------:R-:W-:-:S06]  /*1740*/  UIADD3 UR44, UPT, UPT, UR15, UR44, URZ ;  /* 0x0000002c0f2c7290 */ /* 0x000fcc000fffe0ff */
[----:B------:R-:W-:-:S07]  /*1750*/  MOV R10, UR44 ;  /* 0x0000002c000a7c02 */ /* 0x000fce0008000f00 */
.L_x_697:
        /* <DEDUP_REMOVED lines=30> */
.L_x_699:
[----:B------:R-:W-:Y:S05]  /*1940*/  BSYNC.RECONVERGENT B0 ;  /* 0x0000000000007941 */ /* 0x000fea0003800200 */
.L_x_698:
        /* <DEDUP_REMOVED lines=17> */
.L_x_701:
[----:B------:R-:W-:Y:S05]  /*1a60*/  BSYNC.RECONVERGENT B0 ;  /* 0x0000000000007941 */ /* 0x000fea0003800200 */
.L_x_700:
        /* <DEDUP_REMOVED lines=27> */
.L_x_703:
[----:B------:R-:W-:Y:S05]  /*1c20*/  BSYNC.RECONVERGENT B0 ;  /* 0x0000000000007941 */ /* 0x000fea0003800200 */
.L_x_702:
        /* <DEDUP_REMOVED lines=18> */
.L_x_693:
        /* <DEDUP_REMOVED lines=50> */
.L_x_707:
[----:B------:R2:W-:Y:S01]  /*2070*/  STS.128 [R0+0x13000], RZ ;  /* 0x013000ff00007388 */ /* 0x0005e20000000c00 */
[----:B------:R-:W-:Y:S05]  /*2080*/  BRA `(.L_x_708) ;  /* 0x00000000000c7947 */ /* 0x000fea0003800000 */
.L_x_706:
[----:B------:R1:W-:Y:S04]  /*2090*/  STS.128 [R0+0xf000], RZ ;  /* 0x00f000ff00007388 */ /* 0x0003e80000000c00 */
[----:B------:R1:W-:Y:S04]  /*20a0*/  STS.128 [R0+0x11000], RZ ;  /* 0x011000ff00007388 */ /* 0x0003e80000000c00 */
[----:B------:R1:W-:Y:S02]  /*20b0*/  STS.128 [R0+0x13000], RZ ;  /* 0x013000ff00007388 */ /* 0x0003e40000000c00 */
.L_x_708:
[----:B------:R-:W-:Y:S05]  /*20c0*/  BSYNC.RECONVERGENT B0 ;  /* 0x0000000000007941 */ /* 0x000fea0003800200 */
.L_x_705:
        /* <DEDUP_REMOVED lines=34> */
.L_x_711:
[----:B------:R3:W-:Y:S02]  /*22f0*/  STS.128 [R0+0x14000], RZ ;  /* 0x014000ff00007388 */ /* 0x0007e40000000c00 */
.L_x_710:
[----:B------:R-:W-:Y:S05]  /*2300*/  BSYNC.RECONVERGENT B0 ;  /* 0x0000000000007941 */ /* 0x000fea0003800200 */
.L_x_709:
        /* <DEDUP_REMOVED lines=25> */
.L_x_714:
[----:B------:R1:W-:Y:S01]  /*24a0*/  STS.128 [R0+0x8000], RZ ;  /* 0x008000ff00007388 */ /* 0x0003e20000000c00 */
[----:B------:R-:W-:Y:S05]  /*24b0*/  BRA `(.L_x_715) ;  /* 0x00000000000c7947 */ /* 0x000fea0003800000 */
.L_x_713:
[----:B------:R1:W-:Y:S04]  /*24c0*/  STS.128 [R0+0x6000], RZ ;  /* 0x006000ff00007388 */ /* 0x0003e80000000c00 */
[----:B------:R1:W-:Y:S04]  /*24d0*/  STS.128 [R0+0x7000], RZ ;  /* 0x007000ff00007388 */ /* 0x0003e80000000c00 */
[----:B------:R1:W-:Y:S02]  /*24e0*/  STS.128 [R0+0x8000], RZ ;  /* 0x008000ff00007388 */ /* 0x0003e40000000c00 */
.L_x_715:
[----:B------:R-:W-:Y:S05]  /*24f0*/  BSYNC.RECONVERGENT B0 ;  /* 0x0000000000007941 */ /* 0x000fea0003800200 */
.L_x_712:
        /* <DEDUP_REMOVED lines=23> */
.L_x_718:
[----:B------:R1:W-:Y:S01]  /*2670*/  STS.128 [R235+0x2000], RZ ;  /* 0x002000ffeb007388 */ /* 0x0003e20000000c00 */
[----:B------:R-:W-:Y:S05]  /*2680*/  BRA `(.L_x_719) ;  /* 0x00000000000c7947 */ /* 0x000fea0003800000 */
.L_x_717:
[----:B------:R1:W-:Y:S04]  /*2690*/  STS.128 [R235], RZ ;  /* 0x000000ffeb007388 */ /* 0x0003e80000000c00 */
[----:B------:R1:W-:Y:S04]  /*26a0*/  STS.128 [R235+0x1000], RZ ;  /* 0x001000ffeb007388 */ /* 0x0003e80000000c00 */
[----:B------:R1:W-:Y:S02]  /*26b0*/  STS.128 [R235+0x2000], RZ ;  /* 0x002000ffeb007388 */ /* 0x0003e40000000c00 */
.L_x_719:
[----:B------:R-:W-:Y:S05]  /*26c0*/  BSYNC.RECONVERGENT B0 ;  /* 0x0000000000007941 */ /* 0x000fea0003800200 */
.L_x_716:
        /* <DEDUP_REMOVED lines=60> */
.L_x_722:
[----:B------:R3:W-:Y:S01]  /*2a90*/  STS.128 [R0+0xd000], RZ ;  /* 0x00d000ff00007388 */ /* 0x0007e20000000c00 */
[----:B------:R-:W-:Y:S05]  /*2aa0*/  BRA `(.L_x_723) ;  /* 0x00000000000c7947 */ /* 0x000fea0003800000 */
.L_x_721:
[----:B------:R1:W-:Y:S04]  /*2ab0*/  STS.128 [R0+0x9000], RZ ;  /* 0x009000ff00007388 */ /* 0x0003e80000000c00 */
[----:B------:R1:W-:Y:S04]  /*2ac0*/  STS.128 [R0+0xb000], RZ ;  /* 0x00b000ff00007388 */ /* 0x0003e80000000c00 */
[----:B------:R1:W-:Y:S02]  /*2ad0*/  STS.128 [R0+0xd000], RZ ;  /* 0x00d000ff00007388 */ /* 0x0003e40000000c00 */
.L_x_723:
[----:B------:R-:W-:Y:S05]  /*2ae0*/  BSYNC.RECONVERGENT B0 ;  /* 0x0000000000007941 */ /* 0x000fea0003800200 */
.L_x_720:
        /* <DEDUP_REMOVED lines=33> */
.L_x_726:
[----:B------:R2:W-:Y:S02]  /*2d00*/  STS.128 [R0+0xe000], RZ ;  /* 0x00e000ff00007388 */ /* 0x0005e40000000c00 */
.L_x_725:
[----:B------:R-:W-:Y:S05]  /*2d10*/  BSYNC.RECONVERGENT B0 ;  /* 0x0000000000007941 */ /* 0x000fea0003800200 */
.L_x_724:
[----:B------:R-:W1:Y:S01]  /*2d20*/  LDCU.64 UR10, c[0x0][0x538] ;  /* 0x0000a700ff0a77ac */ /* 0x000e620008000a00 */
[----:B------:R-:W0:Y:S01]  /*2d30*/  LDGDEPBAR ;  /* 0x00000000000079af */ /* 0x000e220000000000 */
[----:B------:R-:W1:Y:S01]  /*2d40*/  LDC.64 R10, c[0x0][0x528] ;  /* 0x00014a00ff0a7b82 */ /* 0x000e620000000a00 */
[----:B------:R-:W1:Y:S01]  /*2d50*/  S2R R227, SR_TID.X ;  /* 0x0000000000e37919 */ /* 0x000e620000002100 */
[C---:B------:R-:W-:Y:S02]  /*2d60*/  IMAD.SHL.U32 R4, R21.reuse, 0x2, RZ ;  /* 0x0000000215047824 */ /* 0x040fe400078e00ff */
[C---:B------:R-:W-:Y:S02]  /*2d70*/  IMAD.SHL.U32 R14, R21.reuse, 0x20, RZ ;  /* 0x00000020150e7824 */ /* 0x040fe400078e00ff */
[----:B-1234-:R-:W-:Y:S02]  /*2d80*/  IMAD.U32 R0, RZ, RZ, UR33 ;  /* 0x00000021ff007e24 */ /* 0x01efe4000f8e00ff */
[----:B------:R-:W-:-:S02]  /*2d90*/  IMAD.SHL.U32 R5, R21, 0x10, RZ ;  /* 0x0000001015057824 */ /* 0x000fc400078e00ff */
[C---:B------:R-:W-:Y:S01]  /*2da0*/  IMAD.SHL.U32 R13, R21.reuse, 0x4, RZ ;  /* 0x00000004150d7824 */ /* 0x040fe200078e00ff */
[----:B------:R-:W-:Y:S02]  /*2db0*/  LOP3.LUT R244, R244, 0x1, RZ, 0xc0, !PT ;  /* 0x00000001f4f47812 */ /* 0x000fe400078ec0ff */
[----:B------:R-:W-:Y:S01]  /*2dc0*/  LOP3.LUT P0, RZ, R21, 0x4, RZ, 0xc0, !PT ;  /* 0x0000000415ff7812 */ /* 0x000fe2000780c0ff */
[----:B------:R-:W-:Y:S01]  /*2dd0*/  UISETP.NE.U32.AND UP0, UPT, UR10, URZ, UPT ;  /* 0x000000ff0a00728c */ /* 0x000fe2000bf05070 */
[----:B------:R-:W1:Y:S03]  /*2de0*/  LDC R245, c[0x0][0x44c] ;  /* 0x00011300fff57b82 */ /* 0x000e660000000800 */
[----:B------:R-:W-:Y:S01]  /*2df0*/  UISETP.NE.AND.EX UP0, UPT, UR11, URZ, UPT, UP0 ;  /* 0x000000ff0b00728c */ /* 0x000fe2000bf05300 */
[----:B------:R-:W-:-:S04]  /*2e00*/  DEPBAR.LE SB0, 0x1 ;  /* 0x000080400000791a */ /* 0x000fc80000000000 */
[----:B------:R-:W-:Y:S01]  /*2e10*/  BAR.SYNC.DEFER_BLOCKING 0x0 ;  /* 0x0000000000007b1d */ /* 0x000fe20000010000 */
[----:B------:R-:W-:-:S05]  /*2e20*/  PLOP3.LUT P1, PT, PT, PT, UP0, 0x80, 0x8 ;  /* 0x000000000008781c */ /* 0x000fca0003f2f008 */
[----:B------:R-:W2:Y:S01]  /*2e30*/  @UP0 LDCU.64 UR8, c[0x0][0x540] ;  /* 0x0000a800ff0807ac */ /* 0x000ea20008000a00 */
[----:B------:R-:W-:Y:S01]  /*2e40*/  @UP0 UMOV UR14, UR30 ;  /* 0x0000001e000e0c82 */ /* 0x000fe20008000000 */
[----:B------:R-:W-:Y:S02]  /*2e50*/  @UP0 UMOV UR15, URZ ;  /* 0x000000ff000f0c82 */ /* 0x000fe40008000000 */
[----:B--2---:R-:W-:Y:S01]  /*2e60*/  @UP0 UIMAD.WIDE.U32 UR14, UR29, UR8, UR14 ;  /* 0x000000081d0e02a5 */ /* 0x004fe2000f8e000e */
[----:B------:R-:W2:Y:S03]  /*2e70*/  LDG.E.64 R8, desc[UR40][R10.64+0x8] ;  /* 0x000008280a087981 */ /* 0x000ea6000c1e1b00 */
[----:B------:R-:W-:Y:S02]  /*2e80*/  @UP0 UIMAD UR9, UR29, UR9, UR15 ;  /* 0x000000091d0902a4 */ /* 0x000fe4000f8e020f */
[----:B------:R-:W-:-:S04]  /*2e90*/  @UP0 ULEA UR10, UP1, UR14, UR10, 0x2 ;  /* 0x0000000a0e0a0291 */ /* 0x000fc8000f8210ff */
[----:B------:R-:W-:Y:S02]  /*2ea0*/  @UP0 ULEA.HI.X UR11, UR14, UR11, UR9, 0x2, UP1 ;  /* 0x0000000b0e0b0291 */ /* 0x000fe400088f1409 */
[----:B------:R-:W-:Y:S01]  /*2eb0*/  IMAD.U32 R2, RZ, RZ, UR10 ;  /* 0x0000000aff027e24 */ /* 0x000fe2000f8e00ff */
[----:B------:R-:W-:Y:S02]  /*2ec0*/  LOP3.LUT R4, R4, 0x6, RZ, 0xc0, !PT ;  /* 0x0000000604047812 */ /* 0x000fe400078ec0ff */
[C---:B------:R-:W-:Y:S01]  /*2ed0*/  LOP3.LUT R6, R14.reuse, 0x20, RZ, 0xc0, !PT ;  /* 0x000000200e067812 */ /* 0x040fe200078ec0ff */
[----:B------:R-:W-:Y:S01]  /*2ee0*/  IMAD.U32 R3, RZ, RZ, UR11 ;  /* 0x0000000bff037e24 */ /* 0x000fe2000f8e00ff */
[----:B------:R-:W-:Y:S02]  /*2ef0*/  LOP3.LUT R7, R14, 0x120, RZ, 0xc0, !PT ;  /* 0x000001200e077812 */ /* 0x000fe400078ec0ff */
[----:B------:R-:W-:Y:S01]  /*2f00*/  LOP3.LUT R13, R13, 0x18, RZ, 0xc0, !PT ;  /* 0x000000180d0d7812 */ /* 0x000fe200078ec0ff */
[----:B------:R-:W-:Y:S01]  /*2f10*/  IMAD R244, R0, 0x4, R244 ;  /* 0x0000000400f47824 */ /* 0x000fe200078e02f4 */
[----:B------:R3:W4:Y:S01]  /*2f20*/  @P1 LDG.E R12, desc[UR40][R2.64] ;  /* 0x00000028020c1981 */ /* 0x000722000c1e1900 */
[C---:B------:R-:W-:Y:S01]  /*2f30*/  IMAD.SHL.U32 R15, R227.reuse, 0x20, RZ ;  /* 0x00000020e30f7824 */ /* 0x040fe200078e00ff */
[----:B------:R-:W1:Y:S02]  /*2f40*/  @UP0 LDCU UR11, c[0x0][0x458] ;  /* 0x00008b00ff0b07ac */ /* 0x000e640008000800 */
[----:B------:R-:W4:Y:S01]  /*2f50*/  LDG.E.64 R10, desc[UR40][R10.64] ;  /* 0x000000280a0a7981 */ /* 0x000f22000c1e1b00 */
[C---:B------:R-:W-:Y:S01]  /*2f60*/  IMAD.SHL.U32 R17, R227.reuse, 0x4, RZ ;  /* 0x00000004e3117824 */ /* 0x040fe200078e00ff */
[----:B------:R-:W-:Y:S01]  /*2f70*/  SHF.R.U32.HI R228, RZ, 0x1, R227 ;  /* 0x00000001ffe47819 */ /* 0x000fe200000116e3 */
[----:B------:R-:W-:Y:S01]  /*2f80*/  IMAD.SHL.U32 R18, R227, 0x2, RZ ;  /* 0x00000002e3127824 */ /* 0x000fe200078e00ff */
[----:B------:R-:W-:Y:S01]  /*2f90*/  UIMAD UR50, UR29, UR50, UR30 ;  /* 0x000000321d3272a4 */ /* 0x000fe2000f8e021e */
[----:B------:R-:W1:Y:S01]  /*2fa0*/  LDCU UR15, c[0x0][0x3b0] ;  /* 0x00007600ff0f77ac */ /* 0x000e620008000800 */
[----:B------:R-:W-:-:S02]  /*2fb0*/  IMAD.MOV.U32 R225, RZ, RZ, 0x20 ;  /* 0x00000020ffe17424 */ /* 0x000fc400078e00ff */
[----:B------:R-:W-:Y:S01]  /*2fc0*/  IMAD.MOV.U32 R224, RZ, RZ, 0x20 ;  /* 0x00000020ffe07424 */ /* 0x000fe200078e00ff */
[----:B------:R-:W-:Y:S01]  /*2fd0*/  CS2R R126, SRZ ;  /* 0x00000000007e7805 */ /* 0x000fe2000001ff00 */
[----:B------:R-:W-:Y:S01]  /*2fe0*/  IMAD.MOV.U32 R242, RZ, RZ, R235 ;  /* 0x000000fffff27224 */ /* 0x000fe200078e00eb */
        /* <DEDUP_REMOVED lines=8> */
[----:B---3--:R-:W-:Y:S01]  /*3070*/  VIADD R2, R243, UR43 ;  /* 0x0000002bf3027c36 */ /* 0x008fe20008000000 */
[----:B------:R-:W-:Y:S02]  /*3080*/  CS2R R108, SRZ ;  /* 0x00000000006c7805 */ /* 0x000fe4000001ff00 */
[----:B------:R-:W-:Y:S02]  /*3090*/  CS2R R114, SRZ ;  /* 0x0000000000727805 */ /* 0x000fe4000001ff00 */
[----:B------:R-:W-:Y:S01]  /*30a0*/  CS2R R112, SRZ ;  /* 0x0000000000707805 */ /* 0x000fe2000001ff00 */
[----:B------:R-:W-:Y:S01]  /*30b0*/  IMAD R229, R0, 0x40, R2 ;  /* 0x0000004000e57824 */ /* 0x000fe200078e0202 */
[----:B------:R-:W-:-:S02]  /*30c0*/  LOP3.LUT R2, R4, 0x1e0, R16, 0xf8, !PT ;  /* 0x000001e004027812 */ /* 0x000fc400078ef810 */
[----:B------:R-:W-:Y:S02]  /*30d0*/  CS2R R106, SRZ ;  /* 0x00000000006a7805 */ /* 0x000fe4000001ff00 */
[--C-:B------:R-:W-:Y:S01]  /*30e0*/  LOP3.LUT R4, R6, 0x3c00, R5.reuse, 0xf8, !PT ;  /* 0x00003c0006047812 */ /* 0x100fe200078ef805 */
[----:B------:R-:W-:Y:S01]  /*30f0*/  IMAD.U32 R3, RZ, RZ, UR36 ;  /* 0x00000024ff037e24 */ /* 0x000fe2000f8e00ff */
[--C-:B------:R-:W-:Y:S02]  /*3100*/  LOP3.LUT R6, R7, 0x200, R5.reuse, 0xf8, !PT ;  /* 0x0000020007067812 */ /* 0x100fe400078ef805 */
[----:B------:R-:W-:Y:S02]  /*3110*/  CS2R R104, SRZ ;  /* 0x0000000000687805 */ /* 0x000fe4000001ff00 */
[----:B------:R-:W-:Y:S02]  /*3120*/  LOP3.LUT R4, R4, 0x100, R5, 0xf8, !PT ;  /* 0x0000010004047812 */ /* 0x000fe400078ef805 */
[----:B------:R-:W-:-:S02]  /*3130*/  CS2R R102, SRZ ;  /* 0x0000000000667805 */ /* 0x000fc4000001ff00 */
[----:B------:R-:W-:Y:S02]  /*3140*/  LOP3.LUT R5, R13, 0xc0, R14, 0xf8, !PT ;  /* 0x000000c00d057812 */ /* 0x000fe400078ef80e */
[----:B------:R-:W-:Y:S02]  /*3150*/  CS2R R100, SRZ ;  /* 0x0000000000647805 */ /* 0x000fe4000001ff00 */
[----:B------:R-:W-:Y:S02]  /*3160*/  IADD3 R2, PT, PT, R2, UR45, R3 ;  /* 0x0000002d02027c10 */ /* 0x000fe4000fffe003 */
[----:B------:R-:W-:Y:S02]  /*3170*/  CS2R R94, SRZ ;  /* 0x00000000005e7805 */ /* 0x000fe4000001ff00 */
[----:B------:R-:W-:Y:S02]  /*3180*/  SHF.R.U32.HI R0, RZ, 0x4, R21 ;  /* 0x00000004ff007819 */ /* 0x000fe40000011615 */
[----:B------:R-:W-:-:S02]  /*3190*/  CS2R R92, SRZ ;  /* 0x00000000005c7805 */ /* 0x000fc4000001ff00 */
[----:B------:R-:W-:Y:S02]  /*31a0*/  LOP3.LUT R3, R5, 0x8, R21, 0x78, !PT ;  /* 0x0000000805037812 */ /* 0x000fe400078e7815 */
[----:B------:R-:W-:Y:S02]  /*31b0*/  CS2R R98, SRZ ;  /* 0x0000000000627805 */ /* 0x000fe4000001ff00 */
[----:B------:R-:W-:Y:S02]  /*31c0*/  LOP3.LUT R0, R0, 0x8, RZ, 0xc0, !PT ;  /* 0x0000000800007812 */ /* 0x000fe400078ec0ff */
[----:B------:R-:W-:Y:S02]  /*31d0*/  CS2R R96, SRZ ;  /* 0x0000000000607805 */ /* 0x000fe4000001ff00 */
[----:B------:R-:W-:Y:S02]  /*31e0*/  LOP3.LUT R3, R4, R3, RZ, 0xfc, !PT ;  /* 0x0000000304037212 */ /* 0x000fe400078efcff */
[----:B------:R-:W-:-:S02]  /*31f0*/  CS2R R90, SRZ ;  /* 0x00000000005a7805 */ /* 0x000fc4000001ff00 */
[----:B------:R-:W-:Y:S02]  /*3200*/  LOP3.LUT R0, R0, 0x10, R21, 0xf8, !PT ;  /* 0x0000001000007812 */ /* 0x000fe400078ef815 */
[----:B------:R-:W-:Y:S02]  /*3210*/  CS2R R88, SRZ ;  /* 0x0000000000587805 */ /* 0x000fe4000001ff00 */
[----:B------:R-:W-:Y:S02]  /*3220*/  LEA R222, R3, UR5, 0x1 ;  /* 0x0000000503de7c11 */ /* 0x000fe4000f8e08ff */
[----:B------:R-:W-:Y:S02]  /*3230*/  CS2R R86, SRZ ;  /* 0x0000000000567805 */ /* 0x000fe4000001ff00 */
[----:B------:R-:W-:Y:S02]  /*3240*/  LOP3.LUT R0, R0, 0xc0, R14, 0xf8, !PT ;  /* 0x000000c000007812 */ /* 0x000fe400078ef80e */
[----:B------:R-:W-:-:S02]  /*3250*/  CS2R R84, SRZ ;  /* 0x0000000000547805 */ /* 0x000fc4000001ff00 */
[----:B------:R-:W-:Y:S01]  /*3260*/  LOP3.LUT R7, R15, 0xc0, RZ, 0xc0, !PT ;  /* 0x000000c00f077812 */ /* 0x000fe200078ec0ff */
[----:B------:R-:W-:Y:S01]  /*3270*/  VIADD R3, R222, 0xf000 ;  /* 0x0000f000de037836 */ /* 0x000fe20000000000 */
[----:B------:R-:W-:Y:S01]  /*3280*/  IADD3 R229, PT, PT, R229, -0x29, -R2 ;  /* 0xffffffd7e5e57810 */ /* 0x000fe20007ffe802 */
[----:B------:R-:W-:Y:S01]  /*3290*/  IMAD.SHL.U32 R4, R227, 0x10, RZ ;  /* 0x00000010e3047824 */ /* 0x000fe200078e00ff */
[----:B------:R-:W-:Y:S01]  /*32a0*/  LOP3.LUT R0, R0, R13, RZ, 0x3c, !PT ;  /* 0x0000000d00007212 */ /* 0x000fe200078e3cff */
[----:B------:R-:W-:Y:S01]  /*32b0*/  VIADD R216, R222, 0xf020 ;  /* 0x0000f020ded87836 */ /* 0x000fe20000000000 */
[----:B------:R-:W-:Y:S01]  /*32c0*/  LOP3.LUT R7, R7, 0x18, R17, 0xf8, !PT ;  /* 0x0000001807077812 */ /* 0x000fe200078ef811 */
[----:B------:R-:W-:Y:S01]  /*32d0*/  @P0 VIADD R216, R3, 0xffffffe0 ;  /* 0xffffffe003d80836 */ /* 0x000fe20000000000 */
[----:B------:R-:W-:Y:S01]  /*32e0*/  LOP3.LUT R2, R15, 0x120, RZ, 0xc0, !PT ;  /* 0x000001200f027812 */ /* 0x000fe200078ec0ff */
[----:B------:R3:W2:Y:S01]  /*32f0*/  LDSM.16.M88.4 R172, [R222+0xf000] ;  /* 0x00f00000deac783b */ /* 0x0006a20000000200 */
[----:B------:R-:W-:-:S02]  /*3300*/  LOP3.LUT R5, R5, 0x8, R16, 0x78, !PT ;  /* 0x0000000805057812 */ /* 0x000fc400078e7810 */
[----:B------:R-:W-:Y:S02]  /*3310*/  CS2R R78, SRZ ;  /* 0x00000000004e7805 */ /* 0x000fe4000001ff00 */
[----:B------:R-:W-:Y:S01]  /*3320*/  LOP3.LUT R220, R0, 0x120, R14, 0xf8, !PT ;  /* 0x0000012000dc7812 */ /* 0x000fe200078ef80e */
[----:B------:R3:W2:Y:S01]  /*3330*/  LDSM.16.M88.4 R180, [R216] ;  /* 0x00000000d8b4783b */ /* 0x0006a20000000200 */
[----:B------:R-:W-:Y:S02]  /*3340*/  LOP3.LUT R2, R2, 0x200, R4, 0xf8, !PT ;  /* 0x0000020002027812 */ /* 0x000fe400078ef804 */
[----:B------:R-:W-:Y:S02]  /*3350*/  CS2R R76, SRZ ;  /* 0x00000000004c7805 */ /* 0x000fe4000001ff00 */
[----:B------:R-:W-:Y:S01]  /*3360*/  LOP3.LUT R0, R7, 0x8, R228, 0x78, !PT ;  /* 0x0000000807007812 */ /* 0x000fe200078e78e4 */
[----:B------:R3:W2:Y:S01]  /*3370*/  LDSM.16.M88.4 R184, [R216+0x400] ;  /* 0x00040000d8b8783b */ /* 0x0006a20000000200 */
[----:B------:R-:W-:-:S02]  /*3380*/  LOP3.LUT R7, R4, 0x1c0, RZ, 0xc0, !PT ;  /* 0x000001c004077812 */ /* 0x000fc400078ec0ff */
[----:B------:R-:W-:Y:S02]  /*3390*/  CS2R R82, SRZ ;  /* 0x0000000000527805 */ /* 0x000fe4000001ff00 */
[----:B------:R-:W-:Y:S01]  /*33a0*/  CS2R R80, SRZ ;  /* 0x0000000000507805 */ /* 0x000fe2000001ff00 */
[----:B------:R3:W2:Y:S01]  /*33b0*/  LDSM.16.M88.4 R196, [R216+0x2000] ;  /* 0x00200000d8c4783b */ /* 0x0006a20000000200 */
[----:B------:R-:W-:Y:S02]  /*33c0*/  LOP3.LUT R6, R6, R5, RZ, 0xfc, !PT ;  /* 0x0000000506067212 */ /* 0x000fe400078efcff */
[----:B------:R-:W-:Y:S02]  /*33d0*/  CS2R R74, SRZ ;  /* 0x00000000004a7805 */ /* 0x000fe4000001ff00 */
[----:B------:R-:W-:Y:S01]  /*33e0*/  CS2R R72, SRZ ;  /* 0x0000000000487805 */ /* 0x000fe2000001ff00 */
[----:B------:R3:W2:Y:S01]  /*33f0*/  LDSM.16.M88.4 R200, [R216+0x2400] ;  /* 0x00240000d8c8783b */ /* 0x0006a20000000200 */
[----:B------:R-:W-:-:S02]  /*3400*/  LOP3.LUT R226, R2, R0, RZ, 0xfc, !PT ;  /* 0x0000000002e27212 */ /* 0x000fc400078efcff */
[----:B------:R-:W-:Y:S02]  /*3410*/  CS2R R70, SRZ ;  /* 0x0000000000467805 */ /* 0x000fe4000001ff00 */
[----:B------:R-:W-:Y:S01]  /*3420*/  CS2R R68, SRZ ;  /* 0x0000000000447805 */ /* 0x000fe2000001ff00 */
[----:B------:R3:W2:Y:S01]  /*3430*/  LDSM.16.M88.4 R212, [R216+0x4000] ;  /* 0x00400000d8d4783b */ /* 0x0006a20000000200 */
[----:B-1----:R-:W4:Y:S01]  /*3440*/  @P1 MUFU.RCP R5, UR11 ;  /* 0x0000000b00051d08 */ /* 0x002f220008001000 */
[----:B------:R-:W-:Y:S02]  /*3450*/  CS2R R62, SRZ ;  /* 0x00000000003e7805 */ /* 0x000fe4000001ff00 */
[----:B------:R-:W-:Y:S01]  /*3460*/  CS2R R60, SRZ ;  /* 0x00000000003c7805 */ /* 0x000fe2000001ff00 */
[----:B------:R3:W1:Y:S01]  /*3470*/  LDSM.16.M88.4 R176, [R222+0xf400] ;  /* 0x00f40000deb0783b */ /* 0x0006620000000200 */
[----:B------:R-:W-:Y:S01]  /*3480*/  LOP3.LUT R4, R15, 0x7400, RZ, 0xc0, !PT ;  /* 0x000074000f047812 */ /* 0x000fe200078ec0ff */
[----:B------:R-:W-:-:S02]  /*3490*/  USHF.L.U32 UR50, UR50, 0x5, URZ ;  /* 0x0000000532327899 */ /* 0x000fc400080006ff */
[----:B------:R3:W1:Y:S01]  /*34a0*/  LDSM.16.M88.4 R188, [R222+0x11000] ;  /* 0x01100000debc783b */ /* 0x0006620000000200 */
[----:B------:R-:W-:Y:S02]  /*34b0*/  LOP3.LUT R0, R7, 0x38, R18, 0xf8, !PT ;  /* 0x0000003807007812 */ /* 0x000fe400078ef812 */
        /* <DEDUP_REMOVED lines=14> */
[----:B------:R-:W1:Y:S01]  /*35a0*/  LDSM.16.M88.4 R216, [R216+0x4400] ;  /* 0x00440000d8d8783b */ /* 0x000e620000000200 */
[----:B------:R-:W-:-:S02]  /*35b0*/  LOP3.LUT R4, R4, 0x6, R18, 0xf8, !PT ;  /* 0x0000000604047812 */ /* 0x000fc400078ef812 */
[----:B------:R-:W-:Y:S02]  /*35c0*/  CS2R R40, SRZ ;  /* 0x0000000000287805 */ /* 0x000fe4000001ff00 */
[----:B------:R-:W-:Y:S01]  /*35d0*/  LOP3.LUT R2, R0, 0x20, R228, 0x78, !PT ;  /* 0x0000002000027812 */ /* 0x000fe200078e78e4 */
[----:B------:R-:W-:Y:S01]  /*35e0*/  USHF.R.S32.HI UR16, URZ, 0x1f, UR50 ;  /* 0x0000001fff107899 */ /* 0x000fe20008011432 */
[----:B------:R-:W-:Y:S01]  /*35f0*/  SEL R225, R225, 0xffffffe0, !P0 ;  /* 0xffffffe0e1e17807 */ /* 0x000fe20004000000 */
[----:B------:R-:W-:Y:S01]  /*3600*/  UIADD3 UR36, UPT, UPT, UR36, 0x80, URZ ;  /* 0x0000008024247890 */ /* 0x000fe2000fffe0ff */
[----:B------:R-:W-:Y:S02]  /*3610*/  LOP3.LUT R2, R4, R2, RZ, 0xfc, !PT ;  /* 0x0000000204027212 */ /* 0x000fe400078efcff */
[----:B------:R-:W-:Y:S02]  /*3620*/  CS2R R38, SRZ ;  /* 0x0000000000267805 */ /* 0x000fe4000001ff00 */
[----:B------:R-:W-:-:S02]  /*3630*/  LEA R221, R6, UR5, 0x1 ;  /* 0x0000000506dd7c11 */ /* 0x000fc4000f8e08ff */
[----:B------:R-:W-:Y:S02]  /*3640*/  CS2R R36, SRZ ;  /* 0x0000000000247805 */ /* 0x000fe4000001ff00 */
[----:B------:R-:W-:Y:S01]  /*3650*/  LEA R220, R220, UR5, 0x1 ;  /* 0x00000005dcdc7c11 */ /* 0x000fe2000f8e08ff */
[----:B------:R3:W-:Y:S01]  /*3660*/  STL [R1], R2 ;  /* 0x0000000201007387 */ /* 0x0007e20000100800 */
[----:B------:R-:W-:Y:S01]  /*3670*/  LOP3.LUT P0, RZ, R227, 0x2, RZ, 0xc0, !PT ;  /* 0x00000002e3ff7812 */ /* 0x000fe2000780c0ff */
[----:B------:R-:W-:Y:S01]  /*3680*/  VIADD R244, R244, 0xfffffffc ;  /* 0xfffffffcf4f47836 */ /* 0x000fe20000000000 */
[----:B------:R-:W-:Y:S01]  /*3690*/  UMOV UR8, URZ ;  /* 0x000000ff00087c82 */ /* 0x000fe20008000000 */
[----:B------:R-:W-:Y:S01]  /*36a0*/  VIADD R221, R221, UR18 ;  /* 0x00000012dddd7c36 */ /* 0x000fe20008000000 */
[----:B------:R-:W-:Y:S01]  /*36b0*/  SEL R224, R224, 0xffffffe0, !P0 ;  /* 0xffffffe0e0e07807 */ /* 0x000fe20004000000 */
[----:B------:R-:W-:Y:S01]  /*36c0*/  VIADD R220, R220, UR18 ;  /* 0x00000012dcdc7c36 */ /* 0x000fe20008000000 */
[----:B------:R-:W-:Y:S01]  /*36d0*/  USHF.L.U32 UR53, UR53, 0x3, URZ ;  /* 0x0000000335357899 */ /* 0x000fe200080006ff */
[----:B------:R-:W-:Y:S01]  /*36e0*/  IMAD.IADD R223, R222, 0x1, R225 ;  /* 0x00000001dedf7824 */ /* 0x000fe200078e02e1 */
[----:B------:R-:W-:Y:S01]  /*36f0*/  UISETP.GE.AND UP1, UPT, UR36, UR43, UPT ;  /* 0x0000002b2400728c */ /* 0x000fe2000bf26270 */
[----:B------:R-:W1:Y:S01]  /*3700*/  LDCU UR9, c[0x0][0x440] ;  /* 0x00008800ff0977ac */ /* 0x000e620008000800 */
[----:B------:R-:W1:Y:S01]  /*3710*/  LDCU UR10, c[0x0][0x3e0] ;  /* 0x00007c00ff0a77ac */ /* 0x000e620008000800 */
[----:B------:R-:W1:Y:S01]  /*3720*/  LDCU UR14, c[0x0][0x45c] ;  /* 0x00008b80ff0e77ac */ /* 0x000e620008000800 */
[----:B------:R-:W1:Y:S01]  /*3730*/  LDCU.U8 UR11, c[0x0][0x4f8] ;  /* 0x00009f00ff0b77ac */ /* 0x000e620008000000 */
[----:B------:R-:W-:Y:S01]  /*3740*/  USHF.L.U32 UR15, UR15, 0x6, URZ ;  /* 0x000000060f0f7899 */ /* 0x000fe200080006ff */
[----:B--2---:R-:W-:-:S04]  /*3750*/  IADD3 R246, P3, P2, R8, UR50, R246 ;  /* 0x0000003208f67c10 */ /* 0x004fc8000fa7e0f6 */
[----:B------:R-:W-:Y:S01]  /*3760*/  IADD3.X R252, PT, PT, R9, UR16, RZ, P3, P2 ;  /* 0x0000001009fc7c10 */ /* 0x000fe20009fe44ff */
[----:B------:R-:W2:Y:S01]  /*3770*/  LDCU UR16, c[0x0][0x590] ;  /* 0x0000b200ff1077ac */ /* 0x000ea20008000800 */
[----:B----4-:R-:W-:-:S05]  /*3780*/  @P1 FMUL.FTZ R0, R12, R5 ;  /* 0x000000050c001220 */ /* 0x010fca0000410000 */
[----:B------:R-:W-:Y:S02]  /*3790*/  @P1 R2UR UR17, R0 ;  /* 0x00000000001112ca */ /* 0x000fe400000e0000 */
[----:B------:R-:W-:Y:S02]  /*37a0*/  R2UR UR58, R10 ;  /* 0x000000000a3a72ca */ /* 0x000fe400000e0000 */
[----:B------:R-:W-:Y:S01]  /*37b0*/  R2UR UR59, R11 ;  /* 0x000000000b3b72ca */ /* 0x000fe200000e0000 */
[----:B------:R-:W-:Y:S01]  /*37c0*/  IMAD.MOV.U32 R0, RZ, RZ, 0x10 ;  /* 0x00000010ff007424 */ /* 0x000fe200078e00ff */
[C---:B------:R-:W-:Y:S01]  /*37d0*/  LOP3.LUT P1, RZ, R227.reuse, 0x4, RZ, 0xc0, !PT ;  /* 0x00000004e3ff7812 */ /* 0x040fe2000782c0ff */
[----:B------:R-:W-:Y:S01]  /*37e0*/  IMAD.WIDE.U32 R246, R246, -0x2daee0ad, RZ ;  /* 0xd2511f53f6f67825 */ /* 0x000fe200078e00ff */
[----:B------:R-:W-:Y:S02]  /*37f0*/  LOP3.LUT P2, RZ, R227, 0x8, RZ, 0xc0, !PT ;  /* 0x00000008e3ff7812 */ /* 0x000fe4000784c0ff */
[----:B------:R-:W-:Y:S01]  /*3800*/  SEL R0, R0, 0xfffffff0, !P1 ;  /* 0xfffffff000007807 */ /* 0x000fe20004800000 */
[----:B--2---:R-:W-:-:S02]  /*3810*/  USHF.L.U32 UR16, UR16, 0x6, URZ ;  /* 0x0000000610107899 */ /* 0x004fc400080006ff */
[----:B------:R-:W-:Y:S02]  /*3820*/  @UP0 UMOV UR8, UR17 ;  /* 0x0000001100080c82 */ /* 0x000fe40008000000 */
[----:B------:R-:W-:Y:S02]  /*3830*/  UIADD3 UR55, UPT, UPT, UR58, -0x61c88647, URZ ;  /* 0x9e3779b93a377890 */ /* 0x000fe4000fffe0ff */
[----:B------:R-:W-:Y:S02]  /*3840*/  UIADD3 UR54, UPT, UPT, UR59, -0x4498517b, URZ ;  /* 0xbb67ae853b367890 */ /* 0x000fe4000fffe0ff */
[----:B------:R-:W-:Y:S02]  /*3850*/  UIADD3 UR51, UPT, UPT, UR58, 0x3c6ef372, URZ ;  /* 0x3c6ef3723a337890 */ /* 0x000fe4000fffe0ff */
[----:B------:R-:W-:Y:S02]  /*3860*/  UIADD3 UR50, UPT, UPT, UR59, 0x76cf5d0a, URZ ;  /* 0x76cf5d0a3b327890 */ /* 0x000fe4000fffe0ff */
[----:B------:R-:W-:-:S02]  /*3870*/  UIADD3 UR45, UPT, UPT, UR58, -0x255992d5, URZ ;  /* 0xdaa66d2b3a2d7890 */ /* 0x000fc4000fffe0ff */
[----:B------:R-:W-:Y:S02]  /*3880*/  UIADD3 UR36, UPT, UPT, UR59, 0x32370b8f, URZ ;  /* 0x32370b8f3b247890 */ /* 0x000fe4000fffe0ff */
[----:B------:R-:W-:Y:S02]  /*3890*/  UIADD3 UR33, UPT, UPT, UR58, 0x78dde6e4, URZ ;  /* 0x78dde6e43a217890 */ /* 0x000fe4000fffe0ff */
[----:B------:R-:W-:Y:S02]  /*38a0*/  UIADD3 UR29, UPT, UPT, UR59, -0x126145ec, URZ ;  /* 0xed9eba143b1d7890 */ /* 0x000fe4000fffe0ff */
[----:B------:R-:W-:Y:S02]  /*38b0*/  UIADD3 UR23, UPT, UPT, UR58, 0x1715609d, URZ ;  /* 0x1715609d3a177890 */ /* 0x000fe4000fffe0ff */
[----:B------:R-:W-:Y:S02]  /*38c0*/  UIADD3 UR22, UPT, UPT, UR59, -0x56f99767, URZ ;  /* 0xa90668993b167890 */ /* 0x000fe4000fffe0ff */
[----:B------:R-:W-:-:S02]  /*38d0*/  UIADD3 UR19, UPT, UPT, UR58, -0x4ab325aa, URZ ;  /* 0xb54cda563a137890 */ /* 0x000fc4000fffe0ff */
[----:B-1-3--:R-:W-:-:S12]  /*38e0*/  UIADD3 UR17, UPT, UPT, UR59, 0x646e171e, URZ ;  /* 0x646e171e3b117890 */ /* 0x00afd8000fffe0ff */
.L_x_729:
[----:B------:R-:W0:Y:S01]  /*38f0*/  LDGDEPBAR ;  /* 0x00000000000079af */ /* 0x000e220000000000 */
[----:B------:R-:W-:Y:S01]  /*3900*/  IMAD.IADD R0, R221, 0x1, R225 ;  /* 0x00000001dd007824 */ /* 0x000fe200078e02e1 */
[----:B------:R-:W-:Y:S01]  /*3910*/  PLOP3.LUT P6, PT, PT, PT, UP1, 0x80, 0x8 ;  /* 0x000000000008781c */ /* 0x000fe20003fcf018 */
[----:B------:R-:W-:Y:S05]  /*3920*/  IMAD.SHL.U32 R2, R227, 0x2, RZ ;  /* 0x00000002e3027824 */ /* 0x000fea00078e00ff */
[----:B------:R-:W2:Y:S01]  /*3930*/  LDL R3, [R1] ;  /* 0x0000000001037983 */ /* 0x000ea20000100800 */
[----:B------:R-:W-:Y:S01]  /*3940*/  PLOP3.LUT P5, PT, PT, PT, UP1, 0x80, 0x8 ;  /* 0x000000000008781c */ /* 0x000fe20003faf018 */
[----:B------:R-:W-:Y:S01]  /*3950*/  UISETP.NE.AND UP2, UPT, UR52, URZ, UPT ;  /* 0x000000ff3400728c */ /* 0x000fe2000bf45270 */
[----:B------:R-:W-:Y:S02]  /*3960*/  SHF.R.U32.HI R230, RZ, 0x6, R227 ;  /* 0x00000006ffe67819 */ /* 0x000fe400000116e3 */
        /* <DEDUP_REMOVED lines=39> */
[----:B------:R-:W2:Y:S07]  /*3be0*/  LDSM.16.M88.4 R148, [R222+0xd000] ;  /* 0x00d00000de94783b */ /* 0x000eae0000000200 */
[C---:B----4-:R-:W-:Y:S08]  /*3bf0*/  HMMA.16816.F32.BF16 R8, R160.reuse, R156, R8 ;  /* 0x0000009ca008723c */ /* 0x050ff00000041808 */
        /* <DEDUP_REMOVED lines=8> */
[----:B------:R-:W-:Y:S07]  /*3c80*/  LDSM.16.M88.4 R152, [R223+0xd000] ;  /* 0x00d00000df98783b */ /* 0x000fee0000000200 */
[-C--:B-1----:R-:W-:Y:S01]  /*3c90*/  HMMA.16816.F32.BF16 R4, R132, R140.reuse, R4 ;  /* 0x0000008c8404723c */ /* 0x082fe20000041804 */
[----:B------:R-:W-:Y:S07]  /*3ca0*/  LDSM.16.M88.4 R164, [R0+0x2800] ;  /* 0x0028000000a4783b */ /* 0x000fee0000000200 */
[C---:B------:R-:W-:Y:S08]  /*3cb0*/  HMMA.16816.F32.BF16 R8, R168.reuse, R140, R8 ;  /* 0x0000008ca808723c */ /* 0x040ff00000041808 */
[-C--:B------:R-:W-:Y:S08]  /*3cc0*/  HMMA.16816.F32.BF16 R12, R168, R142.reuse, R12 ;  /* 0x0000008ea80c723c */ /* 0x080ff0000004180c */
[C---:B------:R-:W-:Y:S01]  /*3cd0*/  HMMA.16816.F32.BF16 R16, R132.reuse, R142, R16 ;  /* 0x0000008e8410723c */ /* 0x040fe20000041810 */
[----:B------:R1:W4:Y:S07]  /*3ce0*/  LDSM.16.M88.4 R140, [R0+0x2000] ;  /* 0x00200000008c783b */ /* 0x00032e0000000200 */
[-C--:B---3--:R-:W-:Y:S08]  /*3cf0*/  HMMA.16816.F32.BF16 R20, R132, R144.reuse, R20 ;  /* 0x000000908414723c */ /* 0x088ff00000041814 */
[C---:B------:R-:W-:Y:S04]  /*3d00*/  HMMA.16816.F32.BF16 R24, R168.reuse, R144, R24 ;  /* 0x00000090a818723c */ /* 0x040fe80000041818 */
[----:B--2---:R-:W-:Y:S01]  /*3d10*/  LEA R144, R3, UR4, 0x1 ;  /* 0x0000000403907c11 */ /* 0x004fe2000f8e08ff */
[----:B------:R-:W-:Y:S03]  /*3d20*/  IMAD.U32 R3, RZ, RZ, UR47 ;  /* 0x0000002fff037e24 */ /* 0x000fe6000f8e00ff */
[-C--:B------:R-:W-:Y:S01]  /*3d30*/  HMMA.16816.F32.BF16 R28, R168, R146.reuse, R28 ;  /* 0x00000092a81c723c */ /* 0x080fe2000004181c */
[----:B-1----:R-:W-:Y:S02]  /*3d40*/  IMAD.U32 R0, RZ, RZ, UR47 ;  /* 0x0000002fff007e24 */ /* 0x002fe4000f8e00ff */
[----:B------:R-:W-:Y:S01]  /*3d50*/  IABS R171, R229 ;  /* 0x000000e500ab7213 */ /* 0x000fe20000000000 */
[C---:B------:R-:W-:Y:S03]  /*3d60*/  VIADD R170, R229.reuse, 0xffffffd9 ;  /* 0xffffffd9e5aa7836 */ /* 0x040fe60000000000 */
[----:B------:R-:W-:Y:S01]  /*3d70*/  I2FP.F32.S32 R171, R171 ;  /* 0x000000ab00ab7245 */ /* 0x000fe20000201400 */
[----:B------:R-:W-:Y:S04]  /*3d80*/  HMMA.16816.F32.BF16 R32, R132, R146, R32 ;  /* 0x000000928420723c */ /* 0x000fe80000041820 */
[----:B------:R-:W-:Y:S01]  /*3d90*/  IABS R170, R170 ;  /* 0x000000aa00aa7213 */ /* 0x000fe20000000000 */
[C---:B------:R-:W-:Y:S02]  /*3da0*/  VIADD R133, R229.reuse, 0x11 ;  /* 0x00000011e5857836 */ /* 0x040fe40000000000 */
[----:B------:R-:W-:Y:S01]  /*3db0*/  VIADD R134, R229, 0x9 ;  /* 0x00000009e5867836 */ /* 0x000fe20000000000 */
[----:B------:R-:W-:Y:S01]  /*3dc0*/  I2FP.F32.S32 R170, R170 ;  /* 0x000000aa00aa7245 */ /* 0x000fe20000201400 */
[-C--:B------:R-:W-:Y:S08]  /*3dd0*/  HMMA.16816.F32.BF16 R4, R136, R148.reuse, R4 ;  /* 0x000000948804723c */ /* 0x080ff00000041804 */
[C---:B----4-:R-:W-:Y:S08]  /*3de0*/  HMMA.16816.F32.BF16 R8, R156.reuse, R148, R8 ;  /* 0x000000949c08723c */ /* 0x050ff00000041808 */
[-C--:B------:R-:W-:Y:S08]  /*3df0*/  HMMA.16816.F32.BF16 R12, R156, R150.reuse, R12 ;  /* 0x000000969c0c723c */ /* 0x080ff0000004180c */
[C---:B------:R-:W-:Y:S08]  /*3e00*/  HMMA.16816.F32.BF16 R16, R136.reuse, R150, R16 ;  /* 0x000000968810723c */ /* 0x040ff00000041810 */
[-C--:B------:R-:W-:Y:S08]  /*3e10*/  HMMA.16816.F32.BF16 R20, R136, R160.reuse, R20 ;  /* 0x000000a08814723c */ /* 0x080ff00000041814 */
[C---:B------:R-:W-:Y:S08]  /*3e20*/  HMMA.16816.F32.BF16 R24, R156.reuse, R160, R24 ;  /* 0x000000a09c18723c */ /* 0x040ff00000041818 */
[-C--:B------:R-:W-:Y:S08]  /*3e30*/  HMMA.16816.F32.BF16 R28, R156, R162.reuse, R28 ;  /* 0x000000a29c1c723c */ /* 0x080ff0000004181c */
[----:B------:R-:W-:Y:S04]  /*3e40*/  HMMA.16816.F32.BF16 R32, R136, R162, R32 ;  /* 0x000000a28820723c */ /* 0x000fe80000041820 */
[----:B------:R-:W-:Y:S01]  /*3e50*/  IMAD R138, R0, 0x4, R230 ;  /* 0x00000004008a7824 */ /* 0x000fe200078e02e6 */
[----:B------:R-:W-:Y:S01]  /*3e60*/  @P6 LOP3.LUT R0, R2, 0x6, RZ, 0xc0, !PT ;  /* 0x0000000602006812 */ /* 0x000fe200078ec0ff */
[----:B------:R-:W-:Y:S01]  /*3e70*/  VIADD R2, R144, 0x13000 ;  /* 0x0001300090027836 */ /* 0x000fe20000000000 */
[----:B------:R-:W-:Y:S01]  /*3e80*/  PLOP3.LUT P6, PT, PT, PT, UP1, 0x80, 0x8 ;  /* 0x000000000008781c */ /* 0x000fe20003fcf018 */
[-C--:B------:R-:W-:Y:S05]  /*3e90*/  HMMA.16816.F32.BF16 R4, R140, R152.reuse, R4 ;  /* 0x000000988c04723c */ /* 0x080fea0000041804 */
[----:B------:R-:W-:Y:S01]  /*3ea0*/  @P5 LOP3.LUT R0, R0, 0x1e0, R228, 0xf8, !PT ;  /* 0x000001e000005812 */ /* 0x000fe200078ef8e4 */
[----:B------:R-:W-:Y:S01]  /*3eb0*/  VIADD R137, R144, 0x13020 ;  /* 0x0001302090897836 */ /* 0x000fe20000000000 */
[----:B------:R-:W-:Y:S01]  /*3ec0*/  LOP3.LUT R138, R138, UR59, R247, 0x96, !PT ;  /* 0x0000003b8a8a7c12 */ /* 0x000fe2000f8e96f7 */
[----:B------:R-:W-:Y:S01]  /*3ed0*/  @P2 VIADD R137, R2, 0xffffffe0 ;  /* 0xffffffe002892836 */ /* 0x000fe20000000000 */
[----:B------:R-:W-:Y:S01]  /*3ee0*/  PLOP3.LUT P5, PT, PT, PT, UP1, 0x80, 0x8 ;  /* 0x000000000008781c */ /* 0x000fe20003faf018 */
[----:B------:R-:W-:Y:S01]  /*3ef0*/  @P4 IMAD R0, R3, 0x80, R0 ;  /* 0x0000008003004824 */ /* 0x000fe200078e0200 */
[----:B------:R-:W-:Y:S01]  /*3f00*/  PLOP3.LUT P4, PT, PT, PT, UP1, 0x80, 0x8 ;  /* 0x000000000008781c */ /* 0x000fe20003f8f018 */
[----:B------:R-:W-:Y:S01]  /*3f10*/  IMAD.WIDE.U32 R2, R244, -0x326172a9, RZ ;  /* 0xcd9e8d57f4027825 */ /* 0x000fe200078e00ff */
[C---:B------:R-:W-:Y:S04]  /*3f20*/  HMMA.16816.F32.BF16 R8, R164.reuse, R152, R8 ;  /* 0x00000098a408723c */ /* 0x040fe80000041808 */
[----:B------:R-:W-:Y:S01]  /*3f30*/  LOP3.LUT R150, R252, UR58, R3, 0x96, !PT ;  /* 0x0000003afc967c12 */ /* 0x000fe2000f8e9603 */
[----:B------:R-:W-:Y:S01]  /*3f40*/  @P0 VIADD R132, R0, 0x1 ;  /* 0x0000000100840836 */ /* 0x000fe20000000000 */
[----:B------:R-:W-:Y:S01]  /*3f50*/  IABS R3, R133 ;  /* 0x0000008500037213 */ /* 0x000fe20000000000 */
[----:B------:R-:W-:Y:S01]  /*3f60*/  IMAD.WIDE.U32 R138, R138, -0x326172a9, RZ ;  /* 0xcd9e8d578a8a7825 */ /* 0x000fe200078e00ff */
[----:B------:R-:W-:Y:S01]  /*3f70*/  @P6 ISETP.GE.AND P6, PT, R0, UR43, PT ;  /* 0x0000002b00006c0c */ /* 0x000fe2000bfc6270 */
[-C--:B------:R-:W-:Y:S01]  /*3f80*/  HMMA.16816.F32.BF16 R12, R164, R154.reuse, R12 ;  /* 0x0000009aa40c723c */ /* 0x080fe2000004180c */
[----:B------:R-:W-:Y:S02]  /*3f90*/  PLOP3.LUT P0, PT, PT, PT, UP1, 0x80, 0x8 ;  /* 0x000000000008781c */ /* 0x000fe40003f0f018 */
[----:B------:R-:W-:Y:S01]  /*3fa0*/  @P3 ISETP.GE.AND P3, PT, R132, UR43, PT ;  /* 0x0000002b84003c0c */ /* 0x000fe2000bf66270 */
[C---:B------:R-:W-:Y:S01]  /*3fb0*/  VIADD R132, R229.reuse, 0xfffffff1 ;  /* 0xfffffff1e5847836 */ /* 0x040fe20000000000 */
[----:B------:R-:W-:Y:S01]  /*3fc0*/  LOP3.LUT R152, R2, UR55, R139, 0x96, !PT ;  /* 0x0000003702987c12 */ /* 0x000fe2000f8e968b */
[----:B------:R-:W-:Y:S01]  /*3fd0*/  VIADD R2, R229, 0xffffffe9 ;  /* 0xffffffe9e5027836 */ /* 0x000fe20000000000 */
[----:B------:R-:W-:Y:S01]  /*3fe0*/  I2FP.F32.S32 R133, R3 ;  /* 0x0000000300857245 */ /* 0x000fe20000201400 */
[C---:B------:R-:W-:Y:S04]  /*3ff0*/  HMMA.16816.F32.BF16 R16, R140.reuse, R154, R16 ;  /* 0x0000009a8c10723c */ /* 0x040fe80000041810 */
[----:B------:R-:W-:Y:S01]  /*4000*/  IABS R132, R132 ;  /* 0x0000008400847213 */ /* 0x000fe20000000000 */
[----:B------:R-:W-:Y:S01]  /*4010*/  FFMA.FTZ R10, R133, -UR8, R10 ;  /* 0x80000008850a7c23 */ /* 0x000fe2000801000a */
[----:B------:R-:W-:Y:S01]  /*4020*/  IABS R2, R2 ;  /* 0x0000000200027213 */ /* 0x000fe20000000000 */
[----:B------:R-:W-:Y:S01]  /*4030*/  IMAD.WIDE.U32 R230, R150, -0x2daee0ad, RZ ;  /* 0xd2511f5396e67825 */ /* 0x000fe200078e00ff */
[----:B------:R-:W-:Y:S03]  /*4040*/  IABS R3, R134 ;  /* 0x0000008600037213 */ /* 0x000fe60000000000 */
[----:B------:R-:W-:Y:S01]  /*4050*/  IMAD.MOV.U32 R134, RZ, RZ, R132 ;  /* 0x000000ffff867224 */ /* 0x000fe200078e0084 */
[----:B------:R-:W-:Y:S01]  /*4060*/  I2FP.F32.S32 R132, R2 ;  /* 0x0000000200847245 */ /* 0x000fe20000201400 */
[----:B------:R-:W-:Y:S01]  /*4070*/  VIADD R2, R229, 0xfffffff0 ;  /* 0xfffffff0e5027836 */ /* 0x000fe20000000000 */
[----:B------:R-:W-:Y:S01]  /*4080*/  I2FP.F32.S32 R3, R3 ;  /* 0x0000000300037245 */ /* 0x000fe20000201400 */
[----:B------:R-:W-:Y:S01]  /*4090*/  FFMA.FTZ R13, R171, -UR8, R13 ;  /* 0x80000008ab0d7c23 */ /* 0x000fe2000801000d */
[----:B------:R-:W-:Y:S01]  /*40a0*/  I2FP.F32.S32 R234, R134 ;  /* 0x0000008600ea7245 */ /* 0x000fe20000201400 */
[C---:B------:R-:W-:Y:S01]  /*40b0*/  FFMA.FTZ R4, R132.reuse, -UR8, R4 ;  /* 0x8000000884047c23 */ /* 0x040fe20008010004 */
[----:B------:R-:W-:Y:S01]  /*40c0*/  IABS R2, R2 ;  /* 0x0000000200027213 */ /* 0x000fe20000000000 */
[----:B------:R-:W-:Y:S01]  /*40d0*/  FFMA.FTZ R18, R132, -UR8, R18 ;  /* 0x8000000884127c23 */ /* 0x000fe20008010012 */
[----:B------:R-:W-:Y:S01]  /*40e0*/  LOP3.LUT R150, R246, UR54, R231, 0x96, !PT ;  /* 0x00000036f6967c12 */ /* 0x000fe2000f8e96e7 */
[----:B------:R-:W-:Y:S01]  /*40f0*/  VIADD R134, R229, 0x10 ;  /* 0x00000010e5867836 */ /* 0x000fe20000000000 */
[----:B------:R-:W-:Y:S01]  /*4100*/  @P5 FSEL R4, R4, -INF , !P6 ;  /* 0xff80000004045808 */ /* 0x000fe20007000000 */
[----:B------:R-:W-:Y:S01]  /*4110*/  FFMA.FTZ R8, R3, -UR8, R8 ;  /* 0x8000000803087c23 */ /* 0x000fe20008010008 */
[----:B------:R-:W-:Y:S01]  /*4120*/  PLOP3.LUT P5, PT, PT, PT, UP1, 0x80, 0x8 ;  /* 0x000000000008781c */ /* 0x000fe20003faf018 */
[C---:B------:R-:W-:Y:S01]  /*4130*/  VIADD R133, R229.reuse, 0xffffffe8 ;  /* 0xffffffe8e5857836 */ /* 0x040fe20000000000 */
[----:B------:R-:W-:Y:S01]  /*4140*/  IABS R135, R134 ;  /* 0x0000008600877213 */ /* 0x000fe20000000000 */
[----:B------:R-:W-:Y:S01]  /*4150*/  FFMA.FTZ R6, R234, -UR8, R6 ;  /* 0x80000008ea067c23 */ /* 0x000fe20008010006 */
[----:B------:R-:W-:Y:S01]  /*4160*/  @P0 FSEL R8, R8, -INF , !P6 ;  /* 0xff80000008080808 */ /* 0x000fe20007000000 */
[----:B------:R-:W-:Y:S01]  /*4170*/  VIADD R134, R229, 0x8 ;  /* 0x00000008e5867836 */ /* 0x000fe20000000000 */
[----:B------:R-:W-:Y:S01]  /*4180*/  IABS R133, R133 ;  /* 0x0000008500857213 */ /* 0x000fe20000000000 */
[----:B------:R-:W-:Y:S01]  /*4190*/  FFMA.FTZ R14, R3, -UR8, R14 ;  /* 0x80000008030e7c23 */ /* 0x000fe2000801000e */
[----:B------:R-:W-:Y:S01]  /*41a0*/  @P4 FSEL R6, R6, -INF , !P6 ;  /* 0xff80000006064808 */ /* 0x000fe20007000000 */
[----:B------:R-:W-:Y:S01]  /*41b0*/  IMAD.WIDE.U32 R150, R150, -0x326172a9, RZ ;  /* 0xcd9e8d5796967825 */ /* 0x000fe200078e00ff */
[----:B------:R-:W-:Y:S02]  /*41c0*/  PLOP3.LUT P0, PT, PT, PT, UP1, 0x80, 0x8 ;  /* 0x000000000008781c */ /* 0x000fe40003f0f018 */
[----:B------:R-:W-:Y:S01]  /*41d0*/  PLOP3.LUT P4, PT, PT, PT, UP1, 0x80, 0x8 ;  /* 0x000000000008781c */ /* 0x000fe20003f8f018 */
[----:B------:R-:W-:Y:S01]  /*41e0*/  VIADD R3, R229, 0xffffffe0 ;  /* 0xffffffe0e5037836 */ /* 0x000fe20000000000 */
[----:B------:R-:W-:Y:S02]  /*41f0*/  I2FP.F32.S32 R136, R133 ;  /* 0x0000008500887245 */ /* 0x000fe40000201400 */
[----:B------:R-:W-:Y:S02]  /*4200*/  @P5 FSEL R10, R10, -INF , !P6 ;  /* 0xff8000000a0a5808 */ /* 0x000fe40007000000 */
[----:B------:R-:W-:Y:S01]  /*4210*/  I2FP.F32.S32 R233, R2 ;  /* 0x0000000200e97245 */ /* 0x000fe20000201400 */
[C---:B------:R-:W-:Y:S01]  /*4220*/  FFMA.FTZ R5, R136.reuse, -UR8, R5 ;  /* 0x8000000888057c23 */ /* 0x040fe20008010005 */
[----:B------:R-:W-:Y:S01]  /*4230*/  PLOP3.LUT P5, PT, PT, PT, UP1, 0x80, 0x8 ;  /* 0x000000000008781c */ /* 0x000fe20003faf018 */
[----:B------:R-:W-:Y:S01]  /*4240*/  FFMA.FTZ R19, R136, -UR8, R19 ;  /* 0x8000000888137c23 */ /* 0x000fe20008010013 */
[----:B------:R-:W-:Y:S01]  /*4250*/  I2FP.F32.S32 R2, R135 ;  /* 0x0000008700027245 */ /* 0x000fe20000201400 */
[----:B-----5:R-:W-:Y:S01]  /*4260*/  FMUL.FTZ R136, R251, 1.4426950216293334961 ;  /* 0x3fb8aa3bfb887820 */ /* 0x020fe20000410000 */
[----:B------:R-:W-:Y:S01]  /*4270*/  IABS R133, R134 ;  /* 0x0000008600857213 */ /* 0x000fe20000000000 */
[----:B------:R-:W-:Y:S01]  /*4280*/  @P4 VIADD R135, R0, 0x8 ;  /* 0x0000000800874836 */ /* 0x000fe20000000000 */
[----:B------:R-:W-:Y:S01]  /*4290*/  PLOP3.LUT P6, PT, PT, PT, UP1, 0x80, 0x8 ;  /* 0x000000000008781c */ /* 0x000fe20003fcf018 */
[----:B------:R-:W-:Y:S01]  /*42a0*/  FFMA.FTZ R11, R2, -UR8, R11 ;  /* 0x80000008020b7c23 */ /* 0x000fe2000801000b */
[----:B------:R-:W-:Y:S01]  /*42b0*/  I2FP.F32.S32 R2, R133 ;  /* 0x0000008500027245 */ /* 0x000fe20000201400 */
[----:B------:R-:W-:Y:S01]  /*42c0*/  VIADD R133, R229, 0x1 ;  /* 0x00000001e5857836 */ /* 0x000fe20000000000 */
[----:B------:R-:W-:Y:S01]  /*42d0*/  @P0 FSEL R5, R5, -INF , !P3 ;  /* 0xff80000005050808 */ /* 0x000fe20005800000 */
[----:B------:R-:W-:Y:S01]  /*42e0*/  FFMA.FTZ R7, R233, -UR8, R7 ;  /* 0x80000008e9077c23 */ /* 0x000fe20008010007 */
[----:B------:R-:W-:Y:S01]  /*42f0*/  PLOP3.LUT P0, PT, PT, PT, UP1, 0x80, 0x8 ;  /* 0x000000000008781c */ /* 0x000fe20003f0f018 */
[----:B------:R-:W-:Y:S01]  /*4300*/  VIADD R134, R229, 0xffffffe1 ;  /* 0xffffffe1e5867836 */ /* 0x000fe20000000000 */
[----:B------:R-:W-:Y:S01]  /*4310*/  PLOP3.LUT P4, PT, PT, PT, UP1, 0x80, 0x8 ;  /* 0x000000000008781c */ /* 0x000fe20003f8f018 */
[C---:B------:R-:W-:Y:S01]  /*4320*/  FFMA.FTZ R9, R2.reuse, -UR8, R9 ;  /* 0x8000000802097c23 */ /* 0x040fe20008010009 */
[----:B------:R-:W-:Y:S01]  /*4330*/  IABS R133, R133 ;  /* 0x0000008500857213 */ /* 0x000fe20000000000 */
[----:B------:R-:W-:Y:S01]  /*4340*/  FFMA.FTZ R15, R2, -UR8, R15 ;  /* 0x80000008020f7c23 */ /* 0x000fe2000801000f */
[----:B------:R-:W-:Y:S02]  /*4350*/  @P5 FSEL R7, R7, -INF , !P3 ;  /* 0xff80000007075808 */ /* 0x000fe40005800000 */
[----:B------:R-:W-:Y:S02]  /*4360*/  PLOP3.LUT P5, PT, PT, PT, UP1, 0x80, 0x8 ;  /* 0x000000000008781c */ /* 0x000fe40003faf018 */
[----:B------:R-:W-:Y:S02]  /*4370*/  I2FP.F32.S32 R162, R133 ;  /* 0x0000008500a27245 */ /* 0x000fe40000201400 */
[----:B------:R-:W-:Y:S02]  /*4380*/  @P6 FSEL R9, R9, -INF , !P3 ;  /* 0xff80000009096808 */ /* 0x000fe40005800000 */
[----:B------:R-:W-:Y:S01]  /*4390*/  PLOP3.LUT P6, PT, PT, PT, UP1, 0x80, 0x8 ;  /* 0x000000000008781c */ /* 0x000fe20003fcf018 */
[----:B------:R-:W-:Y:S01]  /*43a0*/  FFMA.FTZ R12, R162, -UR8, R12 ;  /* 0x80000008a20c7c23 */ /* 0x000fe2000801000c */
[----:B------:R-:W-:Y:S02]  /*43b0*/  IABS R134, R134 ;  /* 0x0000008600867213 */ /* 0x000fe40000000000 */
[----:B------:R-:W-:Y:S02]  /*43c0*/  @P0 FSEL R11, R11, -INF , !P3 ;  /* 0xff8000000b0b0808 */ /* 0x000fe40005800000 */
[----:B------:R-:W-:Y:S02]  /*43d0*/  @P4 ISETP.GE.AND P4, PT, R135, UR43, PT ;  /* 0x0000002b87004c0c */ /* 0x000fe4000bf86270 */
[----:B------:R-:W-:Y:S02]  /*43e0*/  PLOP3.LUT P0, PT, PT, PT, UP1, 0x80, 0x8 ;  /* 0x000000000008781c */ /* 0x000fe40003f0f018 */
[----:B------:R-:W-:Y:S02]  /*43f0*/  I2FP.F32.S32 R145, R134 ;  /* 0x0000008600917245 */ /* 0x000fe40000201400 */
[----:B------:R-:W-:Y:S01]  /*4400*/  @P5 FSEL R12, R12, -INF , !P4 ;  /* 0xff8000000c0c5808 */ /* 0x000fe20006000000 */
[----:B------:R-:W1:Y:S01]  /*4410*/  LDSM.16.M88.4 R132, [R223+0xd400] ;  /* 0x00d40000df84783b */ /* 0x000e620000000200 */
[----:B------:R-:W-:Y:S01]  /*4420*/  PLOP3.LUT P5, PT, PT, PT, UP1, 0x80, 0x8 ;  /* 0x000000000008781c */ /* 0x000fe20003faf018 */
[----:B------:R-:W-:Y:S01]  /*4430*/  FFMA.FTZ R16, R145, -UR8, R16 ;  /* 0x8000000891107c23 */ /* 0x000fe20008010010 */
[----:B------:R-:W-:Y:S02]  /*4440*/  @P6 FSEL R14, R14, -INF , !P4 ;  /* 0xff8000000e0e6808 */ /* 0x000fe40006000000 */
[----:B------:R-:W-:Y:S02]  /*4450*/  PLOP3.LUT P6, PT, PT, PT, UP1, 0x80, 0x8 ;  /* 0x000000000008781c */ /* 0x000fe40003fcf018 */
[----:B------:R-:W-:Y:S02]  /*4460*/  PLOP3.LUT P3, PT, PT, PT, UP1, 0x80, 0x8 ;  /* 0x000000000008781c */ /* 0x000fe40003f6f018 */
[----:B------:R-:W-:Y:S02]  /*4470*/  @P0 FSEL R18, R18, -INF , !P4 ;  /* 0xff80000012120808 */ /* 0x000fe40006000000 */
[----:B------:R-:W-:Y:S02]  /*4480*/  PLOP3.LUT P0, PT, PT, PT, UP1, 0x80, 0x8 ;  /* 0x000000000008781c */ /* 0x000fe40003f0f018 */
[----:B------:R-:W-:Y:S01]  /*4490*/  IABS R3, R3 ;  /* 0x0000000300037213 */ /* 0x000fe20000000000 */
[----:B------:R-:W-:Y:S01]  /*44a0*/  @P5 VIADD R146, R0, 0x9 ;  /* 0x0000000900925836 */ /* 0x000fe20000000000 */
[----:B------:R-:W-:Y:S02]  /*44b0*/  PLOP3.LUT P5, PT, PT, PT, UP1, 0x80, 0x8 ;  /* 0x000000000008781c */ /* 0x000fe40003faf018 */
[----:B------:R-:W-:Y:S01]  /*44c0*/  I2FP.F32.S32 R169, R3 ;  /* 0x0000000300a97245 */ /* 0x000fe20000201400 */
[----:B------:R-:W-:Y:S01]  /*44d0*/  FMUL.FTZ R3, R250, 1.4426950216293334961 ;  /* 0x3fb8aa3bfa037820 */ /* 0x000fe20000410000 */
[----:B------:R-:W-:Y:S01]  /*44e0*/  @P6 ISETP.GE.AND P6, PT, R146, UR43, PT ;  /* 0x0000002b92006c0c */ /* 0x000fe2000bfc6270 */
[----:B------:R-:W-:Y:S01]  /*44f0*/  VIADD R146, R244, 0x2 ;  /* 0x00000002f4927836 */ /* 0x000fe20000000000 */
[----:B------:R-:W-:Y:S01]  /*4500*/  @P3 FSEL R16, R16, -INF , !P4 ;  /* 0xff80000010103808 */ /* 0x000fe20006000000 */
[----:B------:R-:W-:Y:S01]  /*4510*/  FFMA.FTZ R17, R169, -UR8, R17 ;  /* 0x80000008a9117c23 */ /* 0x000fe20008010011 */
[----:B------:R-:W-:Y:S01]  /*4520*/  PLOP3.LUT P3, PT, PT, PT, UP1, 0x80, 0x8 ;  /* 0x000000000008781c */ /* 0x000fe20003f6f018 */
[----:B------:R-:W-:Y:S01]  /*4530*/  IMAD.WIDE.U32 R146, R146, -0x326172a9, RZ ;  /* 0xcd9e8d5792927825 */ /* 0x000fe200078e00ff */
[----:B------:R-:W-:Y:S02]  /*4540*/  PLOP3.LUT P4, PT, PT, PT, UP1, 0x80, 0x8 ;  /* 0x000000000008781c */ /* 0x000fe40003f8f018 */
[----:B------:R-:W-:Y:S02]  /*4550*/  @P0 FSEL R15, R15, -INF , !P6 ;  /* 0xff8000000f0f0808 */ /* 0x000fe40007000000 */
[----:B------:R-:W-:Y:S02]  /*4560*/  PLOP3.LUT P0, PT, PT, PT, UP1, 0x80, 0x8 ;  /* 0x000000000008781c */ /* 0x000fe40003f0f018 */
[----:B------:R-:W-:Y:S02]  /*4570*/  @P5 FSEL R19, R19, -INF , !P6 ;  /* 0xff80000013135808 */ /* 0x000fe40007000000 */
[----:B------:R-:W-:Y:S02]  /*4580*/  LOP3.LUT R147, R252, UR58, R147, 0x96, !PT ;  /* 0x0000003afc937c12 */ /* 0x000fe4000f8e9693 */
[----:B------:R-:W-:Y:S02]  /*4590*/  FSETP.NEU.FTZ.AND P5, PT, R250, -INF , PT ;  /* 0xff800000fa00780b */ /* 0x000fe40003fbd000 */
[----:B------:R-:W-:Y:S01]  /*45a0*/  @P3 FSEL R13, R13, -INF , !P6 ;  /* 0xff8000000d0d3808 */ /* 0x000fe20007000000 */
[----:B------:R-:W-:Y:S01]  /*45b0*/  IMAD.WIDE.U32 R160, R147, -0x2daee0ad, RZ ;  /* 0xd2511f5393a07825 */ /* 0x000fe200078e00ff */
[----:B------:R-:W-:Y:S01]  /*45c0*/  @P4 FSEL R17, R17, -INF , !P6 ;  /* 0xff80000011114808 */ /* 0x000fe20007000000 */
[-C--:B-1----:R-:W-:Y:S01]  /*45d0*/  HMMA.16816.F32.BF16 R20, R140, R132.reuse, R20 ;  /* 0x000000848c14723c */ /* 0x082fe20000041814 */
[----:B------:R-:W-:Y:S02]  /*45e0*/  PLOP3.LUT P4, PT, PT, PT, UP1, 0x80, 0x8 ;  /* 0x000000000008781c */ /* 0x000fe40003f8f018 */
[----:B------:R-:W-:Y:S01]  /*45f0*/  PLOP3.LUT P6, PT, PT, PT, UP1, 0x80, 0x8 ;  /* 0x000000000008781c */ /* 0x000fe20003fcf018 */
[----:B------:R-:W-:Y:S01]  /*4600*/  @P0 VIADD R148, R0, 0x10 ;  /* 0x0000001000940836 */ /* 0x000fe20000000000 */
[----:B------:R-:W-:Y:S02]  /*4610*/  PLOP3.LUT P0, PT, PT, PT, UP1, 0x80, 0x8 ;  /* 0x000000000008781c */ /* 0x000fe40003f0f018 */
[----:B------:R-:W-:Y:S01]  /*4620*/  FSETP.NEU.FTZ.AND P3, PT, R251, -INF , PT ;  /* 0xff800000fb00780b */ /* 0x000fe20003f7d000 */
[C---:B------:R-:W-:Y:S04]  /*4630*/  HMMA.16816.F32.BF16 R24, R164.reuse, R132, R24 ;  /* 0x00000084a418723c */ /* 0x040fe80000041818 */
[----:B------:R-:W-:Y:S02]  /*4640*/  FSEL R136, R136, RZ, P3 ;  /* 0x000000ff88887208 */ /* 0x000fe40001800000 */
[----:B------:R-:W-:Y:S01]  /*4650*/  PLOP3.LUT P3, PT, PT, PT, UP1, 0x80, 0x8 ;  /* 0x000000000008781c */ /* 0x000fe20003f6f018 */
[----:B------:R-:W-:Y:S01]  /*4660*/  @P4 VIADD R2, R0, 0x11 ;  /* 0x0000001100024836 */ /* 0x000fe20000000000 */
[-C--:B------:R-:W-:Y:S01]  /*4670*/  HMMA.16816.F32.BF16 R28, R164, R134.reuse, R28 ;  /* 0x00000086a41c723c */ /* 0x080fe2000004181c */
[----:B------:R-:W-:Y:S02]  /*4680*/  PLOP3.LUT P4, PT, PT, PT, UP1, 0x80, 0x8 ;  /* 0x000000000008781c */ /* 0x000fe40003f8f018 */
[----:B------:R-:W-:Y:S01]  /*4690*/  LOP3.LUT R154, R246, UR54, R161, 0x96, !PT ;  /* 0x00000036f69a7c12 */ /* 0x000fe2000f8e96a1 */
[C---:B------:R-:W-:Y:S01]  /*46a0*/  @P6 VIADD R149, R0.reuse, 0x18 ;  /* 0x0000001800956836 */ /* 0x040fe20000000000 */
[----:B------:R-:W-:Y:S01]  /*46b0*/  PLOP3.LUT P6, PT, PT, PT, UP1, 0x80, 0x8 ;  /* 0x000000000008781c */ /* 0x000fe20003fcf018 */
[----:B------:R-:W-:Y:S01]  /*46c0*/  @P0 VIADD R0, R0, 0x19 ;  /* 0x0000001900000836 */ /* 0x000fe20000000000 */
[----:B------:R-:W-:Y:S01]  /*46d0*/  PLOP3.LUT P0, PT, PT, PT, UP1, 0x80, 0x8 ;  /* 0x000000000008781c */ /* 0x000fe20003f0f018 */
[----:B------:R-:W-:Y:S04]  /*46e0*/  HMMA.16816.F32.BF16 R32, R140, R134, R32 ;  /* 0x000000868c20723c */ /* 0x000fe80000041820 */
[----:B------:R-:W-:Y:S01]  /*46f0*/  LOP3.LUT R146, R146, UR55, R139, 0x96, !PT ;  /* 0x0000003792927c12 */ /* 0x000fe2000f8e968b */
[----:B------:R-:W-:Y:S01]  /*4700*/  IMAD.WIDE.U32 R154, R154, -0x326172a9, RZ ;  /* 0xcd9e8d579a9a7825 */ /* 0x000fe200078e00ff */
[----:B------:R-:W-:Y:S02]  /*4710*/  @P3 ISETP.GE.AND P3, PT, R148, UR43, PT ;  /* 0x0000002b94003c0c */ /* 0x000fe4000bf66270 */
[----:B------:R-:W-:Y:S01]  /*4720*/  LOP3.LUT R158, R138, UR51, R151, 0x96, !PT ;  /* 0x000000338a9e7c12 */ /* 0x000fe2000f8e9697 */
[----:B------:R-:W-:Y:S01]  /*4730*/  FFMA.FTZ R20, R170, -UR8, R20 ;  /* 0x80000008aa147c23 */ /* 0x000fe20008010014 */
[----:B------:R-:W-:Y:S01]  /*4740*/  LOP3.LUT R156, R138, UR51, R155, 0x96, !PT ;  /* 0x000000338a9c7c12 */ /* 0x000fe2000f8e969b */
[----:B------:R-:W-:Y:S01]  /*4750*/  IMAD.WIDE.U32 R146, R146, -0x2daee0ad, RZ ;  /* 0xd2511f5392927825 */ /* 0x000fe200078e00ff */
[----:B------:R-:W-:Y:S02]  /*4760*/  FSEL R3, R3, RZ, P5 ;  /* 0x000000ff03037208 */ /* 0x000fe40002800000 */
[----:B------:R-:W-:Y:S01]  /*4770*/  @P0 FSEL R20, R20, -INF , !P3 ;  /* 0xff80000014140808 */ /* 0x000fe20005800000 */
[----:B------:R-:W-:Y:S01]  /*4780*/  IMAD.WIDE.U32 R156, R156, -0x2daee0ad, RZ ;  /* 0xd2511f539c9c7825 */ /* 0x000fe200078e00ff */
[----:B------:R-:W-:Y:S03]  /*4790*/  PLOP3.LUT P0, PT, PT, PT, UP1, 0x80, 0x8 ;  /* 0x000000000008781c */ /* 0x000fe60003f0f018 */
[----:B------:R-:W-:Y:S01]  /*47a0*/  FFMA.FTZ R4, R4, UR14, -R136 ;  /* 0x0000000e04047c23 */ /* 0x000fe20008010888 */
[----:B------:R-:W-:Y:S01]  /*47b0*/  LOP3.LUT R138, R160, UR50, R147, 0x96, !PT ;  /* 0x00000032a08a7c12 */ /* 0x000fe2000f8e9693 */
[----:B------:R-:W-:Y:S01]  /*47c0*/  FFMA.FTZ R22, R145, -UR8, R22 ;  /* 0x8000000891167c23 */ /* 0x000fe20008010016 */
[----:B------:R-:W-:Y:S01]  /*47d0*/  LOP3.LUT R146, R146, UR36, R157, 0x96, !PT ;  /* 0x0000002492927c12 */ /* 0x000fe2000f8e969d */
[----:B------:R1:W2:Y:S01]  /*47e0*/  MUFU.EX2 R168, R4 ;  /* 0x0000000400a87308 */ /* 0x0002a20000000800 */
[----:B------:R-:W-:Y:S01]  /*47f0*/  PLOP3.LUT P5, PT, PT, PT, UP1, 0x80, 0x8 ;  /* 0x000000000008781c */ /* 0x000fe20003faf018 */
[----:B------:R-:W-:Y:S01]  /*4800*/  IMAD.WIDE.U32 R158, R158, -0x2daee0ad, RZ ;  /* 0xd2511f539e9e7825 */ /* 0x000fe200078e00ff */
[----:B------:R-:W-:Y:S02]  /*4810*/  @P6 ISETP.GE.AND P6, PT, R0, UR43, PT ;  /* 0x0000002b00006c0c */ /* 0x000fe4000bfc6270 */
[----:B------:R-:W-:Y:S01]  /*4820*/  @P4 ISETP.GE.AND P4, PT, R149, UR43, PT ;  /* 0x0000002b95004c0c */ /* 0x000fe2000bf86270 */
[----:B------:R-:W-:Y:S01]  /*4830*/  VIADD R0, R229, 0xfffffff9 ;  /* 0xfffffff9e5007836 */ /* 0x000fe20000000000 */
[----:B------:R-:W-:Y:S01]  /*4840*/  @P0 FSEL R22, R22, -INF , !P3 ;  /* 0xff80000016160808 */ /* 0x000fe20005800000 */
[----:B------:R-:W-:Y:S01]  /*4850*/  IMAD.WIDE.U32 R148, R152, -0x2daee0ad, RZ ;  /* 0xd2511f5398947825 */ /* 0x000fe200078e00ff */
[----:B------:R-:W-:Y:S02]  /*4860*/  PLOP3.LUT P0, PT, PT, PT, UP1, 0x80, 0x8 ;  /* 0x000000000008781c */ /* 0x000fe40003f0f018 */
[----:B------:R-:W-:Y:S01]  /*4870*/  IABS R145, R0 ;  /* 0x0000000000917213 */ /* 0x000fe20000000000 */
[----:B------:R-:W-:Y:S01]  /*4880*/  IMAD.WIDE.U32 R138, R138, -0x326172a9, RZ ;  /* 0xcd9e8d578a8a7825 */ /* 0x000fe200078e00ff */
[----:B------:R-:W-:Y:S02]  /*4890*/  LOP3.LUT R152, R148, UR36, R159, 0x96, !PT ;  /* 0x0000002494987c12 */ /* 0x000fe4000f8e969f */
[----:B------:R-:W-:Y:S01]  /*48a0*/  I2FP.F32.S32 R145, R145 ;  /* 0x0000009100917245 */ /* 0x000fe20000201400 */
[----:B------:R-:W-:Y:S01]  /*48b0*/  IMAD.WIDE.U32 R146, R146, -0x326172a9, RZ ;  /* 0xcd9e8d5792927825 */ /* 0x000fe200078e00ff */
[----:B------:R-:W-:Y:S02]  /*48c0*/  LOP3.LUT R148, R154, UR45, R139, 0x96, !PT ;  /* 0x0000002d9a947c12 */ /* 0x000fe4000f8e968b */
[----:B------:R-:W-:Y:S01]  /*48d0*/  @P5 ISETP.GE.AND P5, PT, R2, UR43, PT ;  /* 0x0000002b02005c0c */ /* 0x000fe2000bfa6270 */
[----:B------:R-:W-:Y:S01]  /*48e0*/  FFMA.FTZ R24, R145, -UR8, R24 ;  /* 0x8000000891187c23 */ /* 0x000fe20008010018 */
[----:B------:R-:W-:Y:S01]  /*48f0*/  LOP3.LUT R154, R138, UR33, R147, 0x96, !PT ;  /* 0x000000218a9a7c12 */ /* 0x000fe2000f8e9693 */
[----:B------:R-:W-:Y:S01]  /*4900*/  FFMA.FTZ R7, R7, UR14, -R3 ;  /* 0x0000000e07077c23 */ /* 0x000fe20008010803 */
[----:B------:R-:W-:Y:S01]  /*4910*/  LOP3.LUT R2, R230, UR50, R149, 0x96, !PT ;  /* 0x00000032e6027c12 */ /* 0x000fe2000f8e9695 */
[----:B------:R-:W-:Y:S04]  /*4920*/  IMAD.WIDE.U32 R148, R148, -0x2daee0ad, RZ ;  /* 0xd2511f5394947825 */ /* 0x000fe800078e00ff */
[----:B------:R-:W-:Y:S01]  /*4930*/  FFMA.FTZ R6, R6, UR14, -R3 ;  /* 0x0000000e06067c23 */ /* 0x000fe20008010803 */
[----:B------:R-:W-:Y:S01]  /*4940*/  @P0 FSEL R24, R24, -INF , !P3 ;  /* 0xff80000018180808 */ /* 0x000fe20005800000 */
[----:B------:R-:W-:Y:S04]  /*4950*/  IMAD.WIDE.U32 R154, R154, -0x2daee0ad, RZ ;  /* 0xd2511f539a9a7825 */ /* 0x000fe800078e00ff */
[----:B------:R-:W-:Y:S01]  /*4960*/  FFMA.FTZ R26, R162, -UR8, R26 ;  /* 0x80000008a21a7c23 */ /* 0x000fe2000801001a */
[----:B------:R-:W-:Y:S01]  /*4970*/  PLOP3.LUT P0, PT, PT, PT, UP1, 0x80, 0x8 ;  /* 0x000000000008781c */ /* 0x000fe20003f0f018 */
[----:B------:R3:W-:Y:S01]  /*4980*/  MUFU.EX2 R162, R6 ;  /* 0x0000000600a27308 */ /* 0x0007e20000000800 */
[----:B------:R-:W-:Y:S01]  /*4990*/  VIADD R0, R229, 0xffffffd8 ;  /* 0xffffffd8e5007836 */ /* 0x000fe20000000000 */
[----:B-1----:R-:W-:Y:S01]  /*49a0*/  LOP3.LUT R4, R148, UR22, R155, 0x96, !PT ;  /* 0x0000001694047c12 */ /* 0x002fe2000f8e969b */
[----:B------:R-:W-:Y:S04]  /*49b0*/  IMAD.WIDE.U32 R132, R2, -0x326172a9, RZ ;  /* 0xcd9e8d5702847825 */ /* 0x000fe800078e00ff */
[----:B------:R-:W-:Y:S01]  /*49c0*/  FMUL.FTZ R2, R249, 1.4426950216293334961 ;  /* 0x3fb8aa3bf9027820 */ /* 0x000fe20000410000 */
[----:B------:R-:W-:Y:S01]  /*49d0*/  IABS R0, R0 ;  /* 0x0000000000007213 */ /* 0x000fe20000000000 */
[----:B------:R-:W-:Y:S01]  /*49e0*/  FFMA.FTZ R5, R5, UR14, -R136 ;  /* 0x0000000e05057c23 */ /* 0x000fe20008010888 */
[----:B------:R1:W-:Y:S01]  /*49f0*/  MUFU.EX2 R148, R7 ;  /* 0x0000000700947308 */ /* 0x0003e20000000800 */
[----:B------:R-:W-:Y:S01]  /*4a00*/  IMAD.WIDE.U32 R152, R152, -0x326172a9, RZ ;  /* 0xcd9e8d5798987825 */ /* 0x000fe200078e00ff */
[----:B------:R-:W-:Y:S02]  /*4a10*/  LOP3.LUT R133, R150, UR45, R133, 0x96, !PT ;  /* 0x0000002d96857c12 */ /* 0x000fe4000f8e9685 */
[----:B------:R-:W-:Y:S01]  /*4a20*/  @P0 FSEL R26, R26, -INF , !P3 ;  /* 0xff8000001a1a0808 */ /* 0x000fe20005800000 */
[----:B------:R-:W-:Y:S01]  /*4a30*/  FFMA.FTZ R23, R169, -UR8, R23 ;  /* 0x80000008a9177c23 */ /* 0x000fe20008010017 */
[----:B------:R-:W-:Y:S01]  /*4a40*/  FSETP.NEU.FTZ.AND P0, PT, R249, -INF , PT ;  /* 0xff800000f900780b */ /* 0x000fe20003f1d000 */
[----:B------:R-:W-:Y:S01]  /*4a50*/  FFMA.FTZ R27, R171, -UR8, R27 ;  /* 0x80000008ab1b7c23 */ /* 0x000fe2000801001b */
[C---:B------:R-:W-:Y:S01]  /*4a60*/  FSETP.NEU.FTZ.AND P3, PT, R248.reuse, -INF , PT ;  /* 0xff800000f800780b */ /* 0x040fe20003f7d000 */
[----:B---3--:R-:W-:Y:S01]  /*4a70*/  FMUL.FTZ R6, R248, 1.4426950216293334961 ;  /* 0x3fb8aa3bf8067820 */ /* 0x008fe20000410000 */
[----:B------:R-:W-:Y:S01]  /*4a80*/  FSEL R2, R2, RZ, P0 ;  /* 0x000000ff02027208 */ /* 0x000fe20000000000 */
[----:B------:R3:W4:Y:S01]  /*4a90*/  MUFU.EX2 R163, R5 ;  /* 0x0000000500a37308 */ /* 0x0007220000000800 */
[----:B------:R-:W-:Y:S01]  /*4aa0*/  PLOP3.LUT P0, PT, PT, PT, UP1, 0x80, 0x8 ;  /* 0x000000000008781c */ /* 0x000fe20003f0f018 */
[----:B------:R-:W-:Y:S01]  /*4ab0*/  FFMA.FTZ R28, R234, -UR8, R28 ;  /* 0x80000008ea1c7c23 */ /* 0x000fe2000801001c */
[----:B------:R-:W-:Y:S01]  /*4ac0*/  LOP3.LUT R160, R132, UR33, R153, 0x96, !PT ;  /* 0x0000002184a07c12 */ /* 0x000fe2000f8e9699 */
[----:B------:R-:W-:Y:S01]  /*4ad0*/  FFMA.FTZ R9, R9, UR14, -R2 ;  /* 0x0000000e09097c23 */ /* 0x000fe20008010802 */
[----:B------:R-:W-:Y:S01]  /*4ae0*/  IMAD.WIDE.U32 R132, R133, -0x2daee0ad, RZ ;  /* 0xd2511f5385847825 */ /* 0x000fe200078e00ff */
[----:B------:R-:W-:Y:S04]  /*4af0*/  LOP3.LUT R150, R156, UR29, R149, 0x96, !PT ;  /* 0x0000001d9c967c12 */ /* 0x000fe8000f8e9695 */
[----:B------:R2:W4:Y:S01]  /*4b00*/  MUFU.EX2 R230, R9 ;  /* 0x0000000900e67308 */ /* 0x0005220000000800 */
[----:B-1----:R-:W-:Y:S01]  /*4b10*/  IMAD.MOV.U32 R7, RZ, RZ, R0 ;  /* 0x000000ffff077224 */ /* 0x002fe200078e0000 */
[----:B------:R-:W-:Y:S01]  /*4b20*/  FSEL R0, R6, RZ, P3 ;  /* 0x000000ff06007208 */ /* 0x000fe20001800000 */
[----:B------:R-:W-:Y:S01]  /*4b30*/  VIADD R6, R229, 0xfffffff8 ;  /* 0xfffffff8e5067836 */ /* 0x000fe20000000000 */
[----:B------:R-:W-:Y:S01]  /*4b40*/  PLOP3.LUT P3, PT, PT, PT, UP1, 0x80, 0x8 ;  /* 0x000000000008781c */ /* 0x000fe20003f6f018 */
[----:B------:R-:W-:Y:S01]  /*4b50*/  IMAD.WIDE.U32 R160, R160, -0x2daee0ad, RZ ;  /* 0xd2511f53a0a07825 */ /* 0x000fe200078e00ff */
[----:B------:R-:W-:Y:S03]  /*4b60*/  I2FP.F32.S32 R7, R7 ;  /* 0x0000000700077245 */ /* 0x000fe60000201400 */
[----:B------:R-:W-:Y:S01]  /*4b70*/  FFMA.FTZ R10, R10, UR14, -R0 ;  /* 0x0000000e0a0a7c23 */ /* 0x000fe20008010800 */
[----:B------:R-:W-:Y:S01]  /*4b80*/  IABS R6, R6 ;  /* 0x0000000600067213 */ /* 0x000fe20000000000 */
[----:B------:R-:W-:Y:S01]  /*4b90*/  FFMA.FTZ R8, R8, UR14, -R2 ;  /* 0x0000000e08087c23 */ /* 0x000fe20008010802 */
[----:B------:R-:W-:Y:S01]  /*4ba0*/  FFMA.FTZ R21, R7, -UR8, R21 ;  /* 0x8000000807157c23 */ /* 0x000fe20008010015 */
[----:B------:R1:W-:Y:S01]  /*4bb0*/  MUFU.EX2 R232, R10 ;  /* 0x0000000a00e87308 */ /* 0x0003e20000000800 */
[----:B------:R-:W-:Y:S01]  /*4bc0*/  I2FP.F32.S32 R6, R6 ;  /* 0x0000000600067245 */ /* 0x000fe20000201400 */
[----:B------:R-:W-:Y:S01]  /*4bd0*/  IMAD.WIDE.U32 R150, R150, -0x326172a9, RZ ;  /* 0xcd9e8d5796967825 */ /* 0x000fe200078e00ff */
[----:B------:R-:W-:Y:S02]  /*4be0*/  LOP3.LUT R138, R158, UR29, R133, 0x96, !PT ;  /* 0x0000001d9e8a7c12 */ /* 0x000fe4000f8e9685 */
[----:B------:R-:W-:Y:S01]  /*4bf0*/  @P0 FSEL R21, R21, -INF , !P5 ;  /* 0xff80000015150808 */ /* 0x000fe20006800000 */
[----:B------:R-:W-:Y:S01]  /*4c00*/  FFMA.FTZ R25, R6, -UR8, R25 ;  /* 0x8000000806197c23 */ /* 0x000fe20008010019 */
[----:B------:R-:W-:Y:S01]  /*4c10*/  PLOP3.LUT P0, PT, PT, PT, UP1, 0x80, 0x8 ;  /* 0x000000000008781c */ /* 0x000fe20003f0f018 */
[----:B------:R-:W-:Y:S01]  /*4c20*/  IMAD.WIDE.U32 R138, R138, -0x326172a9, RZ ;  /* 0xcd9e8d578a8a7825 */ /* 0x000fe200078e00ff */
[----:B------:R-:W-:Y:S01]  /*4c30*/  @P3 FSEL R23, R23, -INF , !P5 ;  /* 0xff80000017173808 */ /* 0x000fe20006800000 */
[----:B------:R4:W-:Y:S01]  /*4c40*/  MUFU.EX2 R231, R8 ;  /* 0x0000000800e77308 */ /* 0x0009e20000000800 */
[----:B------:R-:W-:Y:S01]  /*4c50*/  PLOP3.LUT P3, PT, PT, PT, UP1, 0x80, 0x8 ;  /* 0x000000000008781c */ /* 0x000fe20003f6f018 */
[----:B---3--:R-:W-:Y:S01]  /*4c60*/  IMAD.WIDE.U32 R4, R4, -0x326172a9, RZ ;  /* 0xcd9e8d5704047825 */ /* 0x008fe200078e00ff */
[----:B------:R-:W-:Y:S02]  /*4c70*/  LOP3.LUT R132, R132, UR22, R161, 0x96, !PT ;  /* 0x0000001684847c12 */ /* 0x000fe4000f8e96a1 */
[----:B------:R-:W-:Y:S01]  /*4c80*/  LOP3.LUT R152, R152, UR23, R139, 0x96, !PT ;  /* 0x0000001798987c12 */ /* 0x000fe2000f8e968b */
[----:B------:R-:W-:Y:S01]  /*4c90*/  FFMA.FTZ R30, R145, -UR8, R30 ;  /* 0x80000008911e7c23 */ /* 0x000fe2000801001e */
[----:B------:R-:W-:Y:S01]  /*4ca0*/  LOP3.LUT R157, R146, UR23, R151, 0x96, !PT ;  /* 0x00000017929d7c12 */ /* 0x000fe2000f8e9697 */
[----:B------:R-:W-:Y:S01]  /*4cb0*/  IMAD.WIDE.U32 R132, R132, -0x326172a9, RZ ;  /* 0xcd9e8d5784847825 */ /* 0x000fe200078e00ff */
[----:B--2---:R-:W-:Y:S02]  /*4cc0*/  PRMT R9, R4, 0x7771, RZ ;  /* 0x0000777104097816 */ /* 0x004fe400000000ff */
[----:B------:R-:W-:Y:S01]  /*4cd0*/  @P0 FSEL R25, R25, -INF , !P5 ;  /* 0xff80000019190808 */ /* 0x000fe20006800000 */
[----:B------:R-:W-:Y:S01]  /*4ce0*/  FFMA.FTZ R34, R170, -UR8, R34 ;  /* 0x80000008aa227c23 */ /* 0x000fe20008010022 */
[----:B------:R-:W-:Y:S01]  /*4cf0*/  PLOP3.LUT P0, PT, PT, PT, UP1, 0x80, 0x8 ;  /* 0x000000000008781c */ /* 0x000fe20003f0f018 */
[----:B------:R-:W-:Y:S01]  /*4d00*/  FFMA.FTZ R31, R6, -UR8, R31 ;  /* 0x80000008061f7c23 */ /* 0x000fe2000801001f */
[----:B------:R-:W-:Y:S01]  /*4d10*/  PRMT R139, R132, 0x7770, RZ ;  /* 0x00007770848b7816 */ /* 0x000fe200000000ff */
[----:B------:R-:W-:Y:S01]  /*4d20*/  FFMA.FTZ R29, R233, -UR8, R29 ;  /* 0x80000008e91d7c23 */ /* 0x000fe2000801001d */
[----:B------:R-:W-:Y:S01]  /*4d30*/  LOP3.LUT R133, R138, UR19, R133, 0x96, !PT ;  /* 0x000000138a857c12 */ /* 0x000fe2000f8e9685 */
[----:B------:R-:W-:Y:S01]  /*4d40*/  FFMA.FTZ R12, R12, UR14, -R2 ;  /* 0x0000000e0c0c7c23 */ /* 0x000fe20008010802 */
[C---:B------:R-:W-:Y:S01]  /*4d50*/  PRMT R146, R132.reuse, 0x7771, RZ ;  /* 0x0000777184927816 */ /* 0x040fe200000000ff */
[----:B------:R-:W-:Y:S01]  /*4d60*/  FFMA.FTZ R35, R7, -UR8, R35 ;  /* 0x8000000807237c23 */ /* 0x000fe20008010023 */
[C---:B------:R-:W-:Y:S01]  /*4d70*/  PRMT R149, R132.reuse, 0x7772, RZ ;  /* 0x0000777284957816 */ /* 0x040fe200000000ff */
[----:B------:R-:W2:Y:S01]  /*4d80*/  MUFU.EX2 R165, R12 ;  /* 0x0000000c00a57308 */ /* 0x000ea20000000800 */
[----:B------:R-:W-:Y:S01]  /*4d90*/  PRMT R147, R132, 0x7773, RZ ;  /* 0x0000777384937816 */ /* 0x000fe200000000ff */
[--C-:B------:R-:W-:Y:S01]  /*4da0*/  FFMA.FTZ R14, R14, UR14, -R0.reuse ;  /* 0x0000000e0e0e7c23 */ /* 0x100fe20008010800 */
[C---:B------:R-:W-:Y:S01]  /*4db0*/  PRMT R132, R4.reuse, 0x7770, RZ ;  /* 0x0000777004847816 */ /* 0x040fe200000000ff */
[--C-:B------:R-:W-:Y:S01]  /*4dc0*/  FFMA.FTZ R11, R11, UR14, -R0.reuse ;  /* 0x0000000e0b0b7c23 */ /* 0x100fe20008010800 */
[C---:B------:R-:W-:Y:S01]  /*4dd0*/  PRMT R138, R4.reuse, 0x7773, RZ ;  /* 0x00007773048a7816 */ /* 0x040fe200000000ff */
[----:B------:R-:W-:Y:S01]  /*4de0*/  FFMA.FTZ R15, R15, UR14, -R0 ;  /* 0x0000000e0f0f7c23 */ /* 0x000fe20008010800 */
[----:B------:R-:W-:Y:S03]  /*4df0*/  @P3 FSEL R27, R27, -INF , !P5 ;  /* 0xff8000001b1b3808 */ /* 0x000fe60006800000 */
[----:B------:R-:W3:Y:S01]  /*4e00*/  MUFU.EX2 R169, R14 ;  /* 0x0000000e00a97308 */ /* 0x000ee20000000800 */
[----:B-1----:R-:W-:Y:S01]  /*4e10*/  PRMT R10, R4, 0x7772, RZ ;  /* 0x00007772040a7816 */ /* 0x002fe200000000ff */
[----:B------:R-:W-:Y:S01]  /*4e20*/  VIADD R4, R229, 0xffffffd1 ;  /* 0xffffffd1e5047836 */ /* 0x000fe20000000000 */
[----:B------:R-:W-:Y:S01]  /*4e30*/  PLOP3.LUT P5, PT, PT, PT, UP1, 0x80, 0x8 ;  /* 0x000000000008781c */ /* 0x000fe20003faf018 */
[----:B------:R-:W-:Y:S01]  /*4e40*/  FFMA.FTZ R16, R16, UR14, -R136 ;  /* 0x0000000e10107c23 */ /* 0x000fe20008010888 */
[----:B------:R-:W-:Y:S01]  /*4e50*/  @P0 FSEL R28, R28, -INF , !P4 ;  /* 0xff8000001c1c0808 */ /* 0x000fe20006000000 */
[----:B------:R-:W-:Y:S01]  /*4e60*/  FFMA.FTZ R13, R13, UR14, -R2 ;  /* 0x0000000e0d0d7c23 */ /* 0x000fe20008010802 */
[----:B------:R-:W-:Y:S03]  /*4e70*/  IABS R4, R4 ;  /* 0x0000000400047213 */ /* 0x000fe60000000000 */
[----:B------:R-:W-:Y:S01]  /*4e80*/  MUFU.EX2 R171, R11 ;  /* 0x0000000b00ab7308 */ /* 0x000fe20000000800 */
[----:B------:R-:W-:Y:S01]  /*4e90*/  PLOP3.LUT P0, PT, PT, PT, UP1, 0x80, 0x8 ;  /* 0x000000000008781c */ /* 0x000fe20003f0f018 */
[--C-:B------:R-:W-:Y:S01]  /*4ea0*/  FFMA.FTZ R19, R19, UR14, -R3.reuse ;  /* 0x0000000e13137c23 */ /* 0x100fe20008010803 */
[----:B----4-:R-:W-:Y:S01]  /*4eb0*/  I2FP.F32.S32 R8, R4 ;  /* 0x0000000400087245 */ /* 0x010fe20000201400 */
[----:B------:R-:W-:Y:S01]  /*4ec0*/  FFMA.FTZ R20, R20, UR14, -R136 ;  /* 0x0000000e14147c23 */ /* 0x000fe20008010888 */
[----:B------:R-:W-:Y:S01]  /*4ed0*/  LOP3.LUT R4, R133, 0xff, RZ, 0xc0, !PT ;  /* 0x000000ff85047812 */ /* 0x000fe200078ec0ff */
[----:B------:R-:W-:Y:S01]  /*4ee0*/  FFMA.FTZ R18, R18, UR14, -R3 ;  /* 0x0000000e12127c23 */ /* 0x000fe20008010803 */
[----:B------:R-:W-:Y:S01]  /*4ef0*/  PLOP3.LUT P3, PT, PT, PT, UP1, 0x80, 0x8 ;  /* 0x000000000008781c */ /* 0x000fe20003f6f018 */
[----:B------:R-:W-:Y:S01]  /*4f00*/  FFMA.FTZ R32, R8, -UR8, R32 ;  /* 0x8000000808207c23 */ /* 0x000fe20008010020 */
[----:B------:R-:W-:Y:S01]  /*4f10*/  @P5 FSEL R30, R30, -INF , !P4 ;  /* 0xff8000001e1e5808 */ /* 0x000fe20006000000 */
[----:B------:R-:W1:Y:S01]  /*4f20*/  MUFU.EX2 R166, R15 ;  /* 0x0000000f00a67308 */ /* 0x000e620000000800 */
[----:B------:R-:W-:Y:S01]  /*4f30*/  ISETP.LE.U32.AND P5, PT, R4, UR11, PT ;  /* 0x0000000b04007c0c */ /* 0x000fe2000bfa3070 */
[----:B------:R-:W-:Y:S01]  /*4f40*/  VIADD R4, R229, 0xffffffd0 ;  /* 0xffffffd0e5047836 */ /* 0x000fe20000000000 */
[----:B------:R-:W-:Y:S01]  /*4f50*/  LOP3.LUT R5, R150, UR19, R5, 0x96, !PT ;  /* 0x0000001396057c12 */ /* 0x000fe2000f8e9605 */
[----:B------:R-:W-:Y:S01]  /*4f60*/  FFMA.FTZ R17, R17, UR14, -R136 ;  /* 0x0000000e11117c23 */ /* 0x000fe20008010888 */
[----:B------:R-:W-:Y:S01]  /*4f70*/  @P0 FSEL R34, R34, -INF , !P4 ;  /* 0xff80000022220808 */ /* 0x000fe20006000000 */
[----:B------:R-:W-:Y:S01]  /*4f80*/  FFMA.FTZ R24, R24, UR14, -R2 ;  /* 0x0000000e18187c23 */ /* 0x000fe20008010802 */
[----:B------:R-:W-:Y:S03]  /*4f90*/  IABS R4, R4 ;  /* 0x0000000400047213 */ /* 0x000fe60000000000 */
[----:B------:R-:W4:Y:S01]  /*4fa0*/  MUFU.EX2 R161, R16 ;  /* 0x0000001000a17308 */ /* 0x000f220000000800 */
[----:B------:R-:W-:Y:S01]  /*4fb0*/  PLOP3.LUT P0, PT, PT, PT, UP1, 0x80, 0x8 ;  /* 0x000000000008781c */ /* 0x000fe20003f0f018 */
[----:B------:R-:W-:Y:S01]  /*4fc0*/  FFMA.FTZ R21, R21, UR14, -R136 ;  /* 0x0000000e15157c23 */ /* 0x000fe20008010888 */
[----:B------:R-:W-:Y:S01]  /*4fd0*/  I2FP.F32.S32 R8, R4 ;  /* 0x0000000400087245 */ /* 0x000fe20000201400 */
[----:B------:R-:W-:Y:S01]  /*4fe0*/  FFMA.FTZ R23, R23, UR14, -R3 ;  /* 0x0000000e17177c23 */ /* 0x000fe20008010803 */
[----:B------:R-:W-:Y:S01]  /*4ff0*/  @P3 FSEL R32, R32, -INF , !P4 ;  /* 0xff80000020203808 */ /* 0x000fe20006000000 */
[----:B------:R-:W-:Y:S01]  /*5000*/  @!P5 FADD.FTZ R168, -R168, -RZ ;  /* 0x800000ffa8a8d221 */ /* 0x000fe20000010100 */
[----:B------:R-:W-:Y:S01]  /*5010*/  LOP3.LUT R4, R133, 0xffff, RZ, 0xc0, !PT ;  /* 0x0000ffff85047812 */ /* 0x000fe200078ec0ff */
[----:B------:R-:W-:Y:S01]  /*5020*/  FFMA.FTZ R33, R8, -UR8, R33 ;  /* 0x8000000808217c23 */ /* 0x000fe20008010021 */
[----:B------:R-:W-:Y:S01]  /*5030*/  PLOP3.LUT P4, PT, PT, PT, UP1, 0x80, 0x8 ;  /* 0x000000000008781c */ /* 0x000fe20003f8f018 */
[----:B------:R-:W4:Y:S01]  /*5040*/  MUFU.EX2 R164, R13 ;  /* 0x0000000d00a47308 */ /* 0x000f220000000800 */
[----:B------:R-:W-:Y:S01]  /*5050*/  SHF.R.U32.HI R4, RZ, 0x8, R4 ;  /* 0x00000008ff047819 */ /* 0x000fe20000011604 */
[--C-:B------:R-:W-:Y:S01]  /*5060*/  FFMA.FTZ R34, R34, UR14, -R3.reuse ;  /* 0x0000000e22227c23 */ /* 0x100fe20008010803 */
[----:B------:R-:W-:Y:S01]  /*5070*/  PLOP3.LUT P3, PT, PT, PT, UP1, 0x80, 0x8 ;  /* 0x000000000008781c */ /* 0x000fe20003f6f018 */
[----:B------:R-:W-:Y:S01]  /*5080*/  FFMA.FTZ R22, R22, UR14, -R3 ;  /* 0x0000000e16167c23 */ /* 0x000fe20008010803 */
[----:B------:R-:W-:Y:S01]  /*5090*/  LOP3.LUT R4, R4, 0xffff, RZ, 0xc0, !PT ;  /* 0x0000ffff04047812 */ /* 0x000fe200078ec0ff */
[--C-:B------:R-:W-:Y:S01]  /*50a0*/  FFMA.FTZ R25, R25, UR14, -R2.reuse ;  /* 0x0000000e19197c23 */ /* 0x100fe20008010802 */
[----:B------:R-:W-:Y:S03]  /*50b0*/  @P0 FSEL R33, R33, -INF , !P6 ;  /* 0xff80000021210808 */ /* 0x000fe60007000000 */
[----:B------:R-:W4:Y:S01]  /*50c0*/  MUFU.EX2 R155, R19 ;  /* 0x00000013009b7308 */ /* 0x000f220000000800 */
[--C-:B------:R-:W-:Y:S01]  /*50d0*/  SHF.R.U32.HI R6, RZ, 0x18, R133.reuse ;  /* 0x00000018ff067819 */ /* 0x100fe20000011685 */
[----:B------:R-:W-:Y:S01]  /*50e0*/  FFMA.FTZ R28, R28, UR14, -R2 ;  /* 0x0000000e1c1c7c23 */ /* 0x000fe20008010802 */
[----:B------:R-:W-:Y:S01]  /*50f0*/  ISETP.LE.U32.AND P0, PT, R4, UR11, PT ;  /* 0x0000000b04007c0c */ /* 0x000fe2000bf03070 */
[----:B------:R-:W-:Y:S01]  /*5100*/  FFMA.FTZ R32, R32, UR14, -R136 ;  /* 0x0000000e20207c23 */ /* 0x000fe20008010888 */
[----:B------:R-:W-:Y:S01]  /*5110*/  LOP3.LUT R4, R5, 0xffff, RZ, 0xc0, !PT ;  /* 0x0000ffff05047812 */ /* 0x000fe200078ec0ff */
[----:B------:R-:W-:Y:S01]  /*5120*/  IMAD.MOV.U32 R234, RZ, RZ, 0x10 ;  /* 0x00000010ffea7424 */ /* 0x000fe200078e00ff */
[----:B------:R-:W-:Y:S03]  /*5130*/  @P4 FSEL R31, R31, -INF , !P6 ;  /* 0xff8000001f1f4808 */ /* 0x000fe60007000000 */
[----:B------:R-:W4:Y:S01]  /*5140*/  MUFU.EX2 R151, R20 ;  /* 0x0000001400977308 */ /* 0x000f220000000800 */
[----:B------:R-:W-:Y:S01]  /*5150*/  ISETP.LE.U32.AND P4, PT, R6, UR11, PT ;  /* 0x0000000b06007c0c */ /* 0x000fe2000bf83070 */
[----:B------:R-:W-:Y:S01]  /*5160*/  FFMA.FTZ R26, R26, UR14, -R0 ;  /* 0x0000000e1a1a7c23 */ /* 0x000fe20008010800 */
[----:B------:R-:W-:Y:S01]  /*5170*/  SHF.R.U32.HI R4, RZ, 0x8, R4 ;  /* 0x00000008ff047819 */ /* 0x000fe20000011604 */
[----:B------:R-:W-:Y:S01]  /*5180*/  FFMA.FTZ R136, R33, UR14, -R136 ;  /* 0x0000000e21887c23 */ /* 0x000fe20008010888 */
[----:B------:R-:W-:Y:S01]  /*5190*/  @P3 FSEL R29, R29, -INF , !P6 ;  /* 0xff8000001d1d3808 */ /* 0x000fe20007000000 */
[----:B------:R-:W-:Y:S01]  /*51a0*/  FFMA.FTZ R30, R30, UR14, -R0 ;  /* 0x0000000e1e1e7c23 */ /* 0x000fe20008010800 */
[----:B------:R-:W-:Y:S01]  /*51b0*/  PLOP3.LUT P3, PT, PT, PT, UP1, 0x80, 0x8 ;  /* 0x000000000008781c */ /* 0x000fe20003f6f018 */
[----:B------:R-:W-:Y:S01]  /*51c0*/  @!P0 FADD.FTZ R163, -R163, -RZ ;  /* 0x800000ffa3a38221 */ /* 0x000fe20000010100 */
[----:B------:R-:W-:Y:S01]  /*51d0*/  LOP3.LUT R4, R4, 0xffff, RZ, 0xc0, !PT ;  /* 0x0000ffff04047812 */ /* 0x000fe200078ec0ff */
[----:B------:R-:W4:Y:S01]  /*51e0*/  MUFU.EX2 R159, R18 ;  /* 0x00000012009f7308 */ /* 0x000f220000000800 */
[----:B------:R-:W-:Y:S01]  /*51f0*/  PRMT R8, R5, 0x7632, R8 ;  /* 0x0000763205087816 */ /* 0x000fe20000000008 */
[----:B------:R-:W-:Y:S01]  /*5200*/  FFMA.FTZ R2, R29, UR14, -R2 ;  /* 0x0000000e1d027c23 */ /* 0x000fe20008010802 */
[----:B------:R-:W-:Y:S01]  /*5210*/  ISETP.LE.U32.AND P5, PT, R4, UR11, PT ;  /* 0x0000000b04007c0c */ /* 0x000fe2000bfa3070 */
[----:B------:R-:W-:Y:S01]  /*5220*/  @!P4 FADD.FTZ R148, -R148, -RZ ;  /* 0x800000ff9494c221 */ /* 0x000fe20000010100 */
[----:B------:R-:W-:Y:S01]  /*5230*/  LOP3.LUT R4, R8, 0xff, RZ, 0xc0, !PT ;  /* 0x000000ff08047812 */ /* 0x000fe200078ec0ff */
[--C-:B------:R-:W-:Y:S01]  /*5240*/  FFMA.FTZ R27, R27, UR14, -R0.reuse ;  /* 0x0000000e1b1b7c23 */ /* 0x100fe20008010800 */
[----:B------:R-:W-:Y:S03]  /*5250*/  ISETP.LE.U32.AND P4, PT, R132, UR11, PT ;  /* 0x0000000b84007c0c */ /* 0x000fe6000bf83070 */
[----:B------:R-:W4:Y:S01]  /*5260*/  MUFU.EX2 R156, R17 ;  /* 0x00000011009c7308 */ /* 0x000f220000000800 */
[----:B------:R-:W-:Y:S01]  /*5270*/  LOP3.LUT R6, R5, 0xff, RZ, 0xc0, !PT ;  /* 0x000000ff05067812 */ /* 0x000fe200078ec0ff */
[----:B------:R-:W-:Y:S01]  /*5280*/  FFMA.FTZ R0, R31, UR14, -R0 ;  /* 0x0000000e1f007c23 */ /* 0x000fe20008010800 */
[----:B------:R-:W-:Y:S01]  /*5290*/  PRMT R133, R133, 0x7632, R133 ;  /* 0x0000763285857816 */ /* 0x000fe20000000085 */
[----:B------:R-:W-:Y:S01]  /*52a0*/  IMAD.SHL.U32 R167, R227, 0x8, RZ ;  /* 0x00000008e3a77824 */ /* 0x000fe200078e00ff */
[----:B------:R-:W-:Y:S02]  /*52b0*/  ISETP.LE.U32.AND P0, PT, R4, UR11, PT ;  /* 0x0000000b04007c0c */ /* 0x000fe4000bf03070 */
[----:B------:R-:W-:Y:S01]  /*52c0*/  @P3 FSEL R35, R35, -INF , !P6 ;  /* 0xff80000023233808 */ /* 0x000fe20007000000 */
[----:B------:R-:W-:Y:S01]  /*52d0*/  @!P5 FADD.FTZ R230, -R230, -RZ ;  /* 0x800000ffe6e6d221 */ /* 0x000fe20000010100 */
[----:B------:R-:W-:Y:S01]  /*52e0*/  ISETP.LE.U32.AND P3, PT, R6, UR11, PT ;  /* 0x0000000b06007c0c */ /* 0x000fe2000bf63070 */
[----:B------:R-:W-:Y:S01]  /*52f0*/  IMAD.WIDE.U32 R6, R152, -0x2daee0ad, RZ ;  /* 0xd2511f5398067825 */ /* 0x000fe200078e00ff */
[----:B------:R-:W-:Y:S01]  /*5300*/  LOP3.LUT R133, R133, 0xff, RZ, 0xc0, !PT ;  /* 0x000000ff85857812 */ /* 0x000fe200078ec0ff */
[----:B------:R-:W-:Y:S01]  /*5310*/  MUFU.EX2 R158, R24 ;  /* 0x00000018009e7308 */ /* 0x000fe20000000800 */
[----:B------:R-:W-:Y:S01]  /*5320*/  ISETP.GT.U32.AND P5, PT, R10, UR11, PT ;  /* 0x0000000b0a007c0c */ /* 0x000fe2000bfa4070 */
[----:B--2---:R-:W-:Y:S01]  /*5330*/  @!P4 FADD.FTZ R165, -R165, -RZ ;  /* 0x800000ffa5a5c221 */ /* 0x004fe20000010100 */
[----:B------:R-:W-:Y:S01]  /*5340*/  ISETP.LE.U32.AND P6, PT, R133, UR11, PT ;  /* 0x0000000b85007c0c */ /* 0x000fe2000bfc3070 */
[----:B------:R-:W-:Y:S01]  /*5350*/  FFMA.FTZ R3, R35, UR14, -R3 ;  /* 0x0000000e23037c23 */ /* 0x000fe20008010803 */
[----:B------:R-:W-:Y:S01]  /*5360*/  ISETP.GT.U32.AND P4, PT, R138, UR11, PT ;  /* 0x0000000b8a007c0c */ /* 0x000fe2000bf84070 */
[----:B------:R-:W-:Y:S01]  /*5370*/  @!P0 FADD.FTZ R232, -R232, -RZ ;  /* 0x800000ffe8e88221 */ /* 0x000fe20000010100 */
[----:B------:R-:W-:Y:S03]  /*5380*/  ISETP.LE.U32.AND P0, PT, R139, UR11, PT ;  /* 0x0000000b8b007c0c */ /* 0x000fe6000bf03070 */
[----:B------:R-:W-:Y:S01]  /*5390*/  MUFU.EX2 R150, R21 ;  /* 0x0000001500967308 */ /* 0x000fe20000000800 */
[----:B------:R-:W-:Y:S01]  /*53a0*/  SHF.R.U32.HI R5, RZ, 0x18, R5 ;  /* 0x00000018ff057819 */ /* 0x000fe20000011605 */
[----:B------:R-:W-:Y:S01]  /*53b0*/  @!P3 FADD.FTZ R231, -R231, -RZ ;  /* 0x800000ffe7e7b221 */ /* 0x000fe20000010100 */
[----:B------:R-:W-:Y:S02]  /*53c0*/  ISETP.GT.U32.AND P3, PT, R9, UR11, PT ;  /* 0x0000000b09007c0c */ /* 0x000fe4000bf64070 */
[----:B------:R-:W-:Y:S01]  /*53d0*/  LOP3.LUT R7, R160, UR17, R7, 0x96, !PT ;  /* 0x00000011a0077c12 */ /* 0x000fe2000f8e9607 */
[----:B---3--:R-:W-:Y:S01]  /*53e0*/  @P5 FADD.FTZ R169, -R169, -RZ ;  /* 0x800000ffa9a95221 */ /* 0x008fe20000010100 */
[----:B------:R-:W-:Y:S01]  /*53f0*/  ISETP.GT.U32.AND P5, PT, R147, UR11, PT ;  /* 0x0000000b93007c0c */ /* 0x000fe2000bfa4070 */
[----:B------:R-:W-:Y:S01]  /*5400*/  @!P6 FADD.FTZ R162, -R162, -RZ ;  /* 0x800000ffa2a2e221 */ /* 0x000fe20000010100 */
[----:B------:R-:W-:Y:S01]  /*5410*/  ISETP.LE.U32.AND P6, PT, R5, UR11, PT ;  /* 0x0000000b05007c0c */ /* 0x000fe2000bfc3070 */
[----:B-1----:R-:W-:Y:S01]  /*5420*/  @P4 FADD.FTZ R166, -R166, -RZ ;  /* 0x800000ffa6a64221 */ /* 0x002fe20000010100 */
[C---:B------:R-:W-:Y:S01]  /*5430*/  PRMT R11, R6.reuse, 0x7771, RZ ;  /* 0x00007771060b7816 */ /* 0x040fe200000000ff */
[----:B----4-:R-:W-:Y:S01]  /*5440*/  @!P0 FADD.FTZ R161, -R161, -RZ ;  /* 0x800000ffa1a18221 */ /* 0x010fe20000010100 */
[C---:B------:R-:W-:Y:S01]  /*5450*/  PRMT R10, R6.reuse, 0x7772, RZ ;  /* 0x00007772060a7816 */ /* 0x040fe200000000ff */
[----:B------:R-:W-:Y:S01]  /*5460*/  IMAD.WIDE.U32 R4, R157, -0x2daee0ad, RZ ;  /* 0xd2511f539d047825 */ /* 0x000fe200078e00ff */
[C---:B------:R-:W-:Y:S01]  /*5470*/  PRMT R12, R6.reuse, 0x7773, RZ ;  /* 0x00007773060c7816 */ /* 0x040fe200000000ff */
[----:B------:R-:W-:Y:S01]  /*5480*/  MUFU.EX2 R152, R23 ;  /* 0x0000001700987308 */ /* 0x000fe20000000800 */
[----:B------:R-:W-:Y:S01]  /*5490*/  PRMT R8, R6, 0x7770, RZ ;  /* 0x0000777006087816 */ /* 0x000fe200000000ff */
[----:B------:R-:W-:Y:S01]  /*54a0*/  @P3 FADD.FTZ R164, -R164, -RZ ;  /* 0x800000ffa4a43221 */ /* 0x000fe20000010100 */
[----:B------:R-:W-:Y:S01]  /*54b0*/  LOP3.LUT R6, R7, 0xff, RZ, 0xc0, !PT ;  /* 0x000000ff07067812 */ /* 0x000fe200078ec0ff */
[----:B------:R-:W-:Y:S01]  /*54c0*/  @P5 FADD.FTZ R155, -R155, -RZ ;  /* 0x800000ff9b9b5221 */ /* 0x000fe20000010100 */
[----:B------:R-:W-:Y:S01]  /*54d0*/  ISETP.LE.U32.AND P4, PT, R8, UR11, PT ;  /* 0x0000000b08007c0c */ /* 0x000fe2000bf83070 */
[----:B------:R-:W-:Y:S01]  /*54e0*/  @!P6 FADD.FTZ R171, -R171, -RZ ;  /* 0x800000ffababe221 */ /* 0x000fe20000010100 */
[C---:B------:R-:W-:Y:S03]  /*54f0*/  LOP3.LUT R9, R7.reuse, 0xffff, RZ, 0xc0, !PT ;  /* 0x0000ffff07097812 */ /* 0x040fe600078ec0ff */
[----:B------:R-:W-:Y:S01]  /*5500*/  MUFU.EX2 R145, R2 ;  /* 0x0000000200917308 */ /* 0x000fe20000000800 */
[----:B------:R-:W-:Y:S02]  /*5510*/  ISETP.LE.U32.AND P0, PT, R6, UR11, PT ;  /* 0x0000000b06007c0c */ /* 0x000fe4000bf03070 */
[--C-:B------:R-:W-:Y:S02]  /*5520*/  SHF.R.U32.HI R8, RZ, 0x18, R7.reuse ;  /* 0x00000018ff087819 */ /* 0x100fe40000011607 */
[----:B------:R-:W-:Y:S02]  /*5530*/  PRMT R7, R7, 0x7632, R7 ;  /* 0x0000763207077816 */ /* 0x000fe40000000007 */
[----:B------:R-:W-:Y:S03]  /*5540*/  ISETP.GT.U32.AND P3, PT, R149, UR11, PT ;  /* 0x0000000b95007c0c */ /* 0x000fe6000bf64070 */
[----:B------:R-:W1:Y:S01]  /*5550*/  MUFU.EX2 R142, R32 ;  /* 0x00000020008e7308 */ /* 0x000e620000000800 */
[----:B------:R-:W-:Y:S02]  /*5560*/  LOP3.LUT R7, R7, 0xff, RZ, 0xc0, !PT ;  /* 0x000000ff07077812 */ /* 0x000fe400078ec0ff */
[----:B------:R-:W-:Y:S02]  /*5570*/  LOP3.LUT R5, R154, UR17, R5, 0x96, !PT ;  /* 0x000000119a057c12 */ /* 0x000fe4000f8e9605 */
[----:B------:R-:W-:Y:S01]  /*5580*/  ISETP.GT.U32.AND P6, PT, R146, UR11, PT ;  /* 0x0000000b92007c0c */ /* 0x000fe2000bfc4070 */
[----:B------:R-:W-:Y:S01]  /*5590*/  @!P0 FADD.FTZ R151, -R151, -RZ ;  /* 0x800000ff97978221 */ /* 0x000fe20000010100 */
[----:B------:R-:W-:Y:S03]  /*55a0*/  SHF.R.U32.HI R6, RZ, 0x8, R9 ;  /* 0x00000008ff067819 */ /* 0x000fe60000011609 */
[----:B------:R-:W2:Y:S01]  /*55b0*/  MUFU.EX2 R149, R34 ;  /* 0x0000002200957308 */ /* 0x000ea20000000800 */
[----:B------:R-:W-:Y:S02]  /*55c0*/  ISETP.LE.U32.AND P5, PT, R7, UR11, PT ;  /* 0x0000000b07007c0c */ /* 0x000fe4000bfa3070 */
[----:B------:R-:W-:Y:S01]  /*55d0*/  LOP3.LUT R7, R5, 0xff, RZ, 0xc0, !PT ;  /* 0x000000ff05077812 */ /* 0x000fe200078ec0ff */
[----:B------:R-:W-:Y:S01]  /*55e0*/  @P3 FADD.FTZ R159, -R159, -RZ ;  /* 0x800000ff9f9f3221 */ /* 0x000fe20000010100 */
[----:B------:R-:W-:Y:S02]  /*55f0*/  LOP3.LUT R6, R6, 0xffff, RZ, 0xc0, !PT ;  /* 0x0000ffff06067812 */ /* 0x000fe400078ec0ff */
[----:B------:R-:W-:Y:S03]  /*5600*/  ISETP.LE.U32.AND P0, PT, R7, UR11, PT ;  /* 0x0000000b07007c0c */ /* 0x000fe6000bf03070 */
[----:B------:R-:W-:Y:S01]  /*5610*/  MUFU.EX2 R146, R3 ;  /* 0x0000000300927308 */ /* 0x000fe20000000800 */
[----:B------:R-:W-:Y:S01]  /*5620*/  ISETP.LE.U32.AND P3, PT, R6, UR11, PT ;  /* 0x0000000b06007c0c */ /* 0x000fe2000bf63070 */
[----:B------:R-:W-:Y:S01]  /*5630*/  @P6 FADD.FTZ R156, -R156, -RZ ;  /* 0x800000ff9c9c6221 */ /* 0x000fe20000010100 */
[C---:B------:R-:W-:Y:S01]  /*5640*/  LOP3.LUT R6, R5.reuse, 0xffff, RZ, 0xc0, !PT ;  /* 0x0000ffff05067812 */ /* 0x040fe200078ec0ff */
[----:B-1----:R-:W-:Y:S01]  /*5650*/  @!P4 FADD.FTZ R142, -R142, -RZ ;  /* 0x800000ff8e8ec221 */ /* 0x002fe20000010100 */
[----:B------:R-:W-:Y:S02]  /*5660*/  ISETP.LE.U32.AND P6, PT, R8, UR11, PT ;  /* 0x0000000b08007c0c */ /* 0x000fe4000bfc3070 */
[----:B------:R-:W-:Y:S03]  /*5670*/  SHF.R.U32.HI R6, RZ, 0x8, R6 ;  /* 0x00000008ff067819 */ /* 0x000fe60000011606 */
[----:B------:R-:W1:Y:S01]  /*5680*/  MUFU.EX2 R154, R25 ;  /* 0x00000019009a7308 */ /* 0x000e620000000800 */
[----:B------:R-:W-:Y:S02]  /*5690*/  PRMT R7, R5, 0x7632, R7 ;  /* 0x0000763205077816 */ /* 0x000fe40000000007 */
[----:B------:R-:W-:Y:S01]  /*56a0*/  LOP3.LUT R6, R6, 0xffff, RZ, 0xc0, !PT ;  /* 0x0000ffff06067812 */ /* 0x000fe200078ec0ff */
[----:B------:R-:W-:Y:S01]  /*56b0*/  @!P0 FADD.FTZ R158, -R158, -RZ ;  /* 0x800000ff9e9e8221 */ /* 0x000fe20000010100 */
[----:B------:R-:W-:Y:S01]  /*56c0*/  ISETP.GT.U32.AND P0, PT, R10, UR11, PT ;  /* 0x0000000b0a007c0c */ /* 0x000fe2000bf04070 */
[----:B------:R-:W-:Y:S01]  /*56d0*/  @!P3 FADD.FTZ R150, -R150, -RZ ;  /* 0x800000ff9696b221 */ /* 0x000fe20000010100 */
[----:B------:R-:W-:Y:S03]  /*56e0*/  ISETP.LE.U32.AND P3, PT, R6, UR11, PT ;  /* 0x0000000b06007c0c */ /* 0x000fe6000bf63070 */
[----:B------:R-:W3:Y:S01]  /*56f0*/  MUFU.EX2 R153, R22 ;  /* 0x0000001600997308 */ /* 0x000ee20000000800 */
[----:B------:R-:W-:Y:S01]  /*5700*/  LOP3.LUT R6, R7, 0xff, RZ, 0xc0, !PT ;  /* 0x000000ff07067812 */ /* 0x000fe200078ec0ff */
[----:B------:R-:W-:Y:S01]  /*5710*/  @!P6 FADD.FTZ R152, -R152, -RZ ;  /* 0x800000ff9898e221 */ /* 0x000fe20000010100 */
[----:B------:R-:W-:Y:S02]  /*5720*/  PRMT R7, R4, 0x7770, RZ ;  /* 0x0000777004077816 */ /* 0x000fe400000000ff */
[----:B------:R-:W-:Y:S02]  /*5730*/  ISETP.LE.U32.AND P6, PT, R6, UR11, PT ;  /* 0x0000000b06007c0c */ /* 0x000fe4000bfc3070 */
[C---:B------:R-:W-:Y:S03]  /*5740*/  PRMT R6, R4.reuse, 0x7771, RZ ;  /* 0x0000777104067816 */ /* 0x040fe600000000ff */
[----:B------:R-:W4:Y:S01]  /*5750*/  MUFU.EX2 R160, R26 ;  /* 0x0000001a00a07308 */ /* 0x000f220000000800 */
[C---:B------:R-:W-:Y:S01]  /*5760*/  PRMT R8, R4.reuse, 0x7772, RZ ;  /* 0x0000777204087816 */ /* 0x040fe200000000ff */
[----:B--2---:R-:W-:Y:S01]  /*5770*/  @P0 FADD.FTZ R149, -R149, -RZ ;  /* 0x800000ff95950221 */ /* 0x004fe20000010100 */
[----:B------:R-:W-:Y:S01]  /*5780*/  PRMT R4, R4, 0x7773, RZ ;  /* 0x0000777304047816 */ /* 0x000fe200000000ff */
[----:B-1----:R-:W-:Y:S01]  /*5790*/  @!P3 FADD.FTZ R154, -R154, -RZ ;  /* 0x800000ff9a9ab221 */ /* 0x002fe20000010100 */
[----:B------:R-:W-:Y:S02]  /*57a0*/  F2FP.RELU.BF16.F32.PACK_AB R3, R148, R162 ;  /* 0x000000a29403723e */ /* 0x000fe400000018ff */
[----:B------:R-:W-:Y:S03]  /*57b0*/  ISETP.GT.U32.AND P0, PT, R4, UR11, PT ;  /* 0x0000000b04007c0c */ /* 0x000fe6000bf04070 */
[----:B------:R-:W-:Y:S01]  /*57c0*/  MUFU.EX2 R141, R136 ;  /* 0x00000088008d7308 */ /* 0x000fe20000000800 */
[----:B------:R-:W-:Y:S01]  /*57d0*/  F2FP.RELU.BF16.F32.PACK_AB R4, R163, R168 ;  /* 0x000000a8a304723e */ /* 0x000fe200000018ff */
[----:B------:R1:W-:Y:S01]  /*57e0*/  STS [R144+0x13400], R3 ;  /* 0x0134000390007388 */ /* 0x0003e20000000800 */
[----:B------:R-:W-:Y:S01]  /*57f0*/  ISETP.GT.U32.AND P3, PT, R12, UR11, PT ;  /* 0x0000000b0c007c0c */ /* 0x000fe2000bf64070 */
[----:B---3--:R-:W-:Y:S01]  /*5800*/  @!P5 FADD.FTZ R153, -R153, -RZ ;  /* 0x800000ff9999d221 */ /* 0x008fe20000010100 */
[----:B------:R-:W-:Y:S01]  /*5810*/  SEL R234, R234, 0xfffffff0, !P1 ;  /* 0xfffffff0eaea7807 */ /* 0x000fe20004800000 */
[----:B------:R2:W-:Y:S01]  /*5820*/  STS [R144+0x13000], R4 ;  /* 0x0130000490007388 */ /* 0x0005e20000000800 */
[----:B------:R-:W-:Y:S03]  /*5830*/  ISETP.GT.U32.AND P4, PT, R6, UR11, PT ;  /* 0x0000000b06007c0c */ /* 0x000fe6000bf84070 */
[----:B------:R-:W3:Y:S01]  /*5840*/  MUFU.EX2 R140, R0 ;  /* 0x00000000008c7308 */ /* 0x000ee20000000800 */
[----:B------:R-:W-:Y:S01]  /*5850*/  SHF.R.U32.HI R5, RZ, 0x18, R5 ;  /* 0x00000018ff057819 */ /* 0x000fe20000011605 */
[----:B------:R-:W-:Y:S01]  /*5860*/  IMAD.IADD R2, R234, 0x1, R144 ;  /* 0x00000001ea027824 */ /* 0x000fe200078e0290 */
[----:B------:R-:W-:Y:S01]  /*5870*/  F2FP.RELU.BF16.F32.PACK_AB R6, R230, R231 ;  /* 0x000000e7e606723e */ /* 0x000fe200000018ff */
[----:B----4-:R-:W-:Y:S01]  /*5880*/  @!P6 FADD.FTZ R160, -R160, -RZ ;  /* 0x800000ffa0a0e221 */ /* 0x010fe20000010100 */
[----:B------:R-:W-:Y:S02]  /*5890*/  ISETP.GT.U32.AND P5, PT, R11, UR11, PT ;  /* 0x0000000b0b007c0c */ /* 0x000fe4000bfa4070 */
[----:B------:R-:W-:Y:S01]  /*58a0*/  ISETP.LE.U32.AND P6, PT, R7, UR11, PT ;  /* 0x0000000b07007c0c */ /* 0x000fe2000bfc3070 */
[----:B------:R-:W-:Y:S01]  /*58b0*/  @P3 FADD.FTZ R146, -R146, -RZ ;  /* 0x800000ff92923221 */ /* 0x000fe20000010100 */
[----:B------:R-:W-:Y:S01]  /*58c0*/  ISETP.LE.U32.AND P3, PT, R5, UR11, PT ;  /* 0x0000000b05007c0c */ /* 0x000fe2000bf63070 */
[----:B------:R-:W4:Y:S01]  /*58d0*/  MUFU.EX2 R157, R27 ;  /* 0x0000001b009d7308 */ /* 0x000f220000000800 */
[----:B------:R-:W-:Y:S01]  /*58e0*/  F2FP.RELU.BF16.F32.PACK_AB R5, R171, R232 ;  /* 0x000000e8ab05723e */ /* 0x000fe200000018ff */
[----:B------:R-:W-:Y:S01]  /*58f0*/  @P4 FADD.FTZ R145, -R145, -RZ ;  /* 0x800000ff91914221 */ /* 0x000fe20000010100 */
[----:B------:R-:W-:Y:S02]  /*5900*/  F2FP.RELU.BF16.F32.PACK_AB R7, R164, R165 ;  /* 0x000000a5a407723e */ /* 0x000fe400000018ff */
[----:B------:R-:W-:Y:S01]  /*5910*/  FSETP.GE.FTZ.AND P4, PT, R151, RZ, PT ;  /* 0x000000ff9700720b */ /* 0x000fe20003f96000 */
[----:B---3--:R-:W-:Y:S02]  /*5920*/  @P0 FADD.FTZ R140, -R140, -RZ ;  /* 0x800000ff8c8c0221 */ /* 0x008fe40000010100 */
[----:B------:R-:W-:Y:S01]  /*5930*/  @P5 FADD.FTZ R141, -R141, -RZ ;  /* 0x800000ff8d8d5221 */ /* 0x000fe20000010100 */
[----:B-1----:R-:W-:Y:S01]  /*5940*/  F2FP.RELU.BF16.F32.PACK_AB R3, R155, R159 ;  /* 0x0000009f9b03723e */ /* 0x002fe200000018ff */
[----:B------:R-:W1:Y:S01]  /*5950*/  MUFU.EX2 R147, R28 ;  /* 0x0000001c00937308 */ /* 0x000e620000000800 */
[----:B------:R-:W-:Y:S02]  /*5960*/  ISETP.GT.U32.AND P5, PT, R8, UR11, PT ;  /* 0x0000000b08007c0c */ /* 0x000fe4000bfa4070 */
[----:B--2---:R-:W-:Y:S01]  /*5970*/  F2FP.RELU.BF16.F32.PACK_AB R4, R156, R161 ;  /* 0x000000a19c04723e */ /* 0x004fe200000018ff */
[----:B------:R2:W-:Y:S01]  /*5980*/  STS [R2+0x13400], R3 ;  /* 0x0134000302007388 */ /* 0x0005e20000000800 */
[----:B------:R-:W-:Y:S01]  /*5990*/  F2FP.RELU.BF16.F32.PACK_AB R0, R141, R142 ;  /* 0x0000008e8d00723e */ /* 0x000fe200000018ff */
[----:B----4-:R-:W-:Y:S02]  /*59a0*/  @!P3 FADD.FTZ R157, -R157, -RZ ;  /* 0x800000ff9d9db221 */ /* 0x010fe40000010100 */
[----:B------:R3:W-:Y:S02]  /*59b0*/  STS [R2+0x13000], R4 ;  /* 0x0130000402007388 */ /* 0x0007e40000000800 */
[----:B------:R-:W4:Y:S01]  /*59c0*/  MUFU.EX2 R143, R30 ;  /* 0x0000001e008f7308 */ /* 0x000f220000000800 */
[----:B------:R-:W-:Y:S01]  /*59d0*/  FSETP.GE.FTZ.AND P3, PT, R162, RZ, PT ;  /* 0x000000ffa200720b */ /* 0x000fe20003f76000 */
[----:B------:R3:W-:Y:S04]  /*59e0*/  STS [R144+0x14000], R6 ;  /* 0x0140000690007388 */ /* 0x0007e80000000800 */
[----:B------:R3:W-:Y:S01]  /*59f0*/  STS [R144+0x14400], R5 ;  /* 0x0144000590007388 */ /* 0x0007e20000000800 */
[----:B-1----:R-:W-:Y:S03]  /*5a00*/  @!P6 FADD.FTZ R147, -R147, -RZ ;  /* 0x800000ff9393e221 */ /* 0x002fe60000010100 */
[----:B------:R-:W-:Y:S01]  /*5a10*/  STS [R2+0x14000], R7 ;  /* 0x0140000702007388 */ /* 0x000fe20000000800 */
[----:B----4-:R-:W-:Y:S01]  /*5a20*/  @P5 FADD.FTZ R143, -R143, -RZ ;  /* 0x800000ff8f8f5221 */ /* 0x010fe20000010100 */
[----:B------:R-:W-:Y:S01]  /*5a30*/  FSETP.GE.FTZ.AND P5, PT, R156, RZ, PT ;  /* 0x000000ff9c00720b */ /* 0x000fe20003fb6000 */
[----:B--2---:R-:W-:Y:S01]  /*5a40*/  IMAD.IADD R3, R234, 0x1, R137 ;  /* 0x00000001ea037824 */ /* 0x004fe200078e0289 */
[----:B---3--:R-:W-:Y:S02]  /*5a50*/  F2FP.RELU.BF16.F32.PACK_AB R4, R152, R153 ;  /* 0x000000999804723e */ /* 0x008fe400000018ff */
[----:B------:R-:W-:Y:S02]  /*5a60*/  F2FP.RELU.BF16.F32.PACK_AB R6, R166, R169 ;  /* 0x000000a9a606723e */ /* 0x000fe400000018ff */
[----:B------:R-:W-:Y:S03]  /*5a70*/  F2FP.RELU.BF16.F32.PACK_AB R5, R150, R151 ;  /* 0x000000979605723e */ /* 0x000fe600000018ff */
        /* <DEDUP_REMOVED lines=72> */
[----:B------:R-:W-:Y:S02]  /*5f00*/  LEA.HI.X R139, R243, R137, RZ, 0x2, P0 ;  /* 0x00000089f38b7211 */ /* 0x000fe400000f14ff */
[----:B------:R-:W-:Y:S03]  /*5f10*/  FSETP.GE.FTZ.AND P0, PT, R168, RZ, PT ;  /* 0x000000ffa800720b */ /* 0x000fe60003f16000 */
[----:B------:R-:W2:Y:S04]  /*5f20*/  LDG.E R137, desc[UR40][R138.64] ;  /* 0x000000288a897981 */ /* 0x000ea8000c1e1900 */
[----:B------:R-:W3:Y:S01]  /*5f30*/  LDG.E R136, desc[UR40][R138.64+0x20] ;  /* 0x000020288a887981 */ /* 0x000ee2000c1e1900 */
[-C--:B-1----:R-:W-:Y:S11]  /*5f40*/  HMMA.16816.F32.BF16 R4, R132, R212.reuse, R4 ;  /* 0x000000d48404723c */ /* 0x082ff60000041804 */
[----:B------:R-:W-:Y:S08]  /*5f50*/  @!UPT UIADD3 URZ, UPT, UPT, URZ, URZ, URZ ;  /* 0x000000fffffff290 */ /* 0x000ff0000fffe0ff */
[----:B--2---:R-:W-:Y:S01]  /*5f60*/  FADD.FTZ R0, -R137, R4 ;  /* 0x0000000489007221 */ /* 0x004fe20000010100 */
[----:B---3--:R-:W-:Y:S04]  /*5f70*/  FADD.FTZ R3, -R136, R6 ;  /* 0x0000000688037221 */ /* 0x008fe80000010100 */
[----:B------:R-:W-:Y:S02]  /*5f80*/  FSEL R0, R0, R137, P0 ;  /* 0x0000008900007208 */ /* 0x000fe40000000000 */
[----:B------:R-:W-:Y:S02]  /*5f90*/  FSETP.GE.FTZ.AND P0, PT, R163, RZ, PT ;  /* 0x000000ffa300720b */ /* 0x000fe40003f16000 */
[----:B------:R-:W-:Y:S01]  /*5fa0*/  FSEL R3, R3, R136, P3 ;  /* 0x0000008803037208 */ /* 0x000fe20001800000 */
[----:B------:R-:W-:Y:S01]  /*5fb0*/  FMUL.FTZ R168, R168, R0 ;  /* 0x00000000a8a87220 */ /* 0x000fe20000410000 */
[----:B------:R-:W-:Y:S01]  /*5fc0*/  FADD.FTZ R0, -R137, R5 ;  /* 0x0000000589007221 */ /* 0x000fe20000010100 */
[----:B------:R-:W-:Y:S02]  /*5fd0*/  FSETP.GE.FTZ.AND P3, PT, R161, RZ, PT ;  /* 0x000000ffa100720b */ /* 0x000fe40003f76000 */
[----:B------:R-:W-:Y:S02]  /*5fe0*/  FMUL.FTZ R170, R162, R3 ;  /* 0x00000003a2aa7220 */ /* 0x000fe40000410000 */
[-C--:B------:R-:W-:Y:S02]  /*5ff0*/  FSEL R0, R0, R137.reuse, P0 ;  /* 0x0000008900007208 */ /* 0x080fe40000000000 */
[----:B------:R-:W-:Y:S03]  /*6000*/  FSETP.GE.FTZ.AND P0, PT, R148, RZ, PT ;  /* 0x000000ff9400720b */ /* 0x000fe60003f16000 */
[----:B------:R-:W-:Y:S01]  /*6010*/  FMUL.FTZ R163, R163, R0 ;  /* 0x00000000a3a37220 */ /* 0x000fe20000410000 */
[----:B------:R-:W-:Y:S02]  /*6020*/  FADD.FTZ R0, -R136, R7 ;  /* 0x0000000788007221 */ /* 0x000fe40000010100 */
[----:B------:R1:W2:Y:S03]  /*6030*/  LDSM.16.M88.4 R4, [R2+0x2800] ;  /* 0x002800000204783b */ /* 0x0002a60000000200 */
[----:B------:R-:W-:Y:S02]  /*6040*/  FSEL R0, R0, R136, P0 ;  /* 0x0000008800007208 */ /* 0x000fe40000000000 */
[----:B------:R-:W-:Y:S03]  /*6050*/  FSETP.GE.FTZ.AND P0, PT, R141, RZ, PT ;  /* 0x000000ff8d00720b */ /* 0x000fe60003f16000 */
[----:B------:R-:W-:Y:S01]  /*6060*/  FMUL.FTZ R162, R148, R0 ;  /* 0x0000000094a27220 */ /* 0x000fe20000410000 */
[----:B------:R-:W-:Y:S01]  /*6070*/  LOP3.LUT R0, R228, 0x30, RZ, 0xc0, !PT ;  /* 0x00000030e4007812 */ /* 0x000fe200078ec0ff */
[----:B------:R-:W-:Y:S03]  /*6080*/  IMAD.SHL.U32 R148, R227, 0x40, RZ ;  /* 0x00000040e3947824 */ /* 0x000fe600078e00ff */
[----:B------:R-:W-:Y:S04]  /*6090*/  LOP3.LUT R0, R0, 0x8, R227, 0xf8, !PT ;  /* 0x0000000800007812 */ /* 0x000fe800078ef8e3 */
[----:B------:R-:W-:Y:S04]  /*60a0*/  LOP3.LUT R0, R0, 0x1c0, R148, 0xf8, !PT ;  /* 0x000001c000007812 */ /* 0x000fe800078ef894 */
[----:B------:R-:W-:Y:S02]  /*60b0*/  LOP3.LUT R3, R0, 0x38, R167, 0x78, !PT ;  /* 0x0000003800037812 */ /* 0x000fe400078e78a7 */
[----:B-1----:R-:W-:Y:S05]  /*60c0*/  LOP3.LUT R2, R148, 0x400, RZ, 0xc0, !PT ;  /* 0x0000040094027812 */ /* 0x002fea00078ec0ff */
[----:B------:R-:W-:Y:S01]  /*60d0*/  IMAD R3, R3, 0x2, R2 ;  /* 0x0000000203037824 */ /* 0x000fe200078e0202 */
[C---:B--2---:R-:W-:Y:S08]  /*60e0*/  HMMA.16816.F32.BF16 R8, R4.reuse, R212, R8 ;  /* 0x000000d40408723c */ /* 0x044ff00000041808 */
[-C--:B------:R-:W-:Y:S08]  /*60f0*/  HMMA.16816.F32.BF16 R12, R4, R214.reuse, R12 ;  /* 0x000000d6040c723c */ /* 0x080ff0000004180c */
[C---:B------:R-:W-:Y:S08]  /*6100*/  HMMA.16816.F32.BF16 R16, R132.reuse, R214, R16 ;  /* 0x000000d68410723c */ /* 0x040ff00000041810 */
[-C--:B------:R-:W-:Y:S08]  /*6110*/  HMMA.16816.F32.BF16 R20, R132, R216.reuse, R20 ;  /* 0x000000d88414723c */ /* 0x080ff00000041814 */
[C---:B------:R-:W-:Y:S04]  /*6120*/  HMMA.16816.F32.BF16 R24, R4.reuse, R216, R24 ;  /* 0x000000d80418723c */ /* 0x040fe80000041818 */
[C---:B------:R-:W-:Y:S04]  /*6130*/  FADD.FTZ R16, -R137.reuse, R16 ;  /* 0x0000001089107221 */ /* 0x040fe80000010100 */
[-C--:B------:R-:W-:Y:S01]  /*6140*/  HMMA.16816.F32.BF16 R28, R4, R218.reuse, R28 ;  /* 0x000000da041c723c */ /* 0x080fe2000004181c */
[----:B------:R1:W5:Y:S02]  /*6150*/  LDG.E R4, desc[UR40][R138.64+0x80] ;  /* 0x000080288a047981 */ /* 0x000364000c1e1900 */
[-C--:B------:R-:W-:Y:S01]  /*6160*/  FSEL R0, R16, R137.reuse, P3 ;  /* 0x0000008910007208 */ /* 0x080fe20001800000 */
[C---:B------:R-:W-:Y:S01]  /*6170*/  FADD.FTZ R16, -R137.reuse, R17 ;  /* 0x0000001189107221 */ /* 0x040fe20000010100 */
[----:B------:R-:W-:Y:S01]  /*6180*/  FSETP.GE.FTZ.AND P3, PT, R150, RZ, PT ;  /* 0x000000ff9600720b */ /* 0x000fe20003f76000 */
[----:B------:R1:W5:Y:S01]  /*6190*/  LDG.E R5, desc[UR40][R138.64+0xa0] ;  /* 0x0000a0288a057981 */ /* 0x000362000c1e1900 */
[C---:B------:R-:W-:Y:S01]  /*61a0*/  FADD.FTZ R2, -R137.reuse, R20 ;  /* 0x0000001489027221 */ /* 0x040fe20000010100 */
[----:B------:R-:W-:Y:S04]  /*61b0*/  HMMA.16816.F32.BF16 R32, R132, R218, R32 ;  /* 0x000000da8420723c */ /* 0x000fe80000041820 */
[-C--:B------:R-:W-:Y:S01]  /*61c0*/  FSEL R16, R16, R137.reuse, P5 ;  /* 0x0000008910107208 */ /* 0x080fe20002800000 */
[----:B------:R-:W-:Y:S01]  /*61d0*/  FADD.FTZ R21, -R137, R21 ;  /* 0x0000001589157221 */ /* 0x000fe20000010100 */
[-C--:B------:R-:W-:Y:S01]  /*61e0*/  FSEL R2, R2, R137.reuse, P4 ;  /* 0x0000008902027208 */ /* 0x080fe20002000000 */
[----:B------:R-:W-:Y:S02]  /*61f0*/  FMUL.FTZ R161, R161, R0 ;  /* 0x00000000a1a17220 */ /* 0x000fe40000410000 */
[----:B------:R-:W-:Y:S01]  /*6200*/  FMUL.FTZ R16, R156, R16 ;  /* 0x000000109c107220 */ /* 0x000fe20000410000 */
[----:B------:R-:W-:Y:S01]  /*6210*/  FSEL R21, R21, R137, P3 ;  /* 0x0000008915157208 */ /* 0x000fe20001800000 */
[----:B------:R-:W-:Y:S01]  /*6220*/  FMUL.FTZ R151, R151, R2 ;  /* 0x0000000297977220 */ /* 0x000fe20000410000 */
[----:B------:R-:W-:Y:S02]  /*6230*/  FSETP.GE.FTZ.AND P3, PT, R142, RZ, PT ;  /* 0x000000ff8e00720b */ /* 0x000fe40003f76000 */
[----:B------:R-:W-:Y:S01]  /*6240*/  F2FP.BF16.F32.PACK_AB R2, R163, R168 ;  /* 0x000000a8a302723e */ /* 0x000fe200000010ff */
[----:B------:R-:W-:Y:S01]  /*6250*/  FMUL.FTZ R21, R150, R21 ;  /* 0x0000001596157220 */ /* 0x000fe20000410000 */
[----:B------:R-:W-:Y:S03]  /*6260*/  F2FP.BF16.F32.PACK_AB R16, R16, R161 ;  /* 0x000000a11010723e */ /* 0x000fe600000010ff */
[----:B------:R-:W-:Y:S01]  /*6270*/  FADD.FTZ R0, -R137, R32 ;  /* 0x0000002089007221 */ /* 0x000fe20000010100 */
[----:B------:R-:W-:Y:S04]  /*6280*/  F2FP.BF16.F32.PACK_AB R21, R21, R151 ;  /* 0x000000971515723e */ /* 0x000fe800000010ff */
[----:B------:R-:W-:Y:S01]  /*6290*/  FSEL R0, R0, R137, P3 ;  /* 0x0000008900007208 */ /* 0x000fe20001800000 */
[----:B------:R-:W-:Y:S04]  /*62a0*/  @P0 FADD.FTZ R137, -R137, R33 ;  /* 0x0000002189890221 */ /* 0x000fe80000010100 */
[----:B------:R-:W-:Y:S01]  /*62b0*/  FMUL.FTZ R142, R142, R0 ;  /* 0x000000008e8e7220 */ /* 0x000fe20000410000 */
[----:B------:R-:W-:Y:S01]  /*62c0*/  FMUL.FTZ R20, R141, R137 ;  /* 0x000000898d147220 */ /* 0x000fe20000410000 */
[----:B-1----:R-:W-:Y:S06]  /*62d0*/  BRA.U !UP2, `(.L_x_727) ;  /* 0x000000010a9c7547 */ /* 0x002fec000b800000 */
        /* <DEDUP_REMOVED lines=39> */
.L_x_727:
[----:B------:R-:W2:Y:S01]  /*6550*/  LDL R6, [R1] ;  /* 0x0000000001067983 */ /* 0x000ea20000100800 */
[C---:B------:R-:W-:Y:S01]  /*6560*/  FADD.FTZ R18, -R136.reuse, R18 ;  /* 0x0000001288127221 */ /* 0x040fe20000010100 */
[----:B------:R-:W-:Y:S01]  /*6570*/  FSETP.GE.FTZ.AND P0, PT, R159, RZ, PT ;  /* 0x000000ff9f00720b */ /* 0x000fe20003f16000 */
[C---:B------:R-:W-:Y:S01]  /*6580*/  FADD.FTZ R0, -R136.reuse, R22 ;  /* 0x0000001688007221 */ /* 0x040fe20000010100 */
[----:B------:R3:W-:Y:S01]  /*6590*/  STS [R144+0xf000], R2 ;  /* 0x00f0000290007388 */ /* 0x0007e20000000800 */
[----:B------:R-:W-:Y:S01]  /*65a0*/  FSETP.GE.FTZ.AND P4, PT, R155, RZ, PT ;  /* 0x000000ff9b00720b */ /* 0x000fe20003f96000 */
[C---:B------:R-:W-:Y:S01]  /*65b0*/  FADD.FTZ R17, -R136.reuse, R23 ;  /* 0x0000001788117221 */ /* 0x040fe20000010100 */
[----:B------:R-:W-:Y:S01]  /*65c0*/  FSETP.GE.FTZ.AND P3, PT, R153, RZ, PT ;  /* 0x000000ff9900720b */ /* 0x000fe20003f76000 */
[----:B------:R-:W-:Y:S01]  /*65d0*/  FADD.FTZ R34, -R136, R34 ;  /* 0x0000002288227221 */ /* 0x000fe20000010100 */
[-C--:B------:R-:W-:Y:S01]  /*65e0*/  FSEL R18, R18, R136.reuse, P0 ;  /* 0x0000008812127208 */ /* 0x080fe20000000000 */
[----:B-----5:R-:W-:Y:S01]  /*65f0*/  FADD.FTZ R8, -R4, R8 ;  /* 0x0000000804087221 */ /* 0x020fe20000010100 */
[----:B------:R-:W-:Y:S01]  /*6600*/  FSEL R0, R0, R136, P3 ;  /* 0x0000008800007208 */ /* 0x000fe20001800000 */
[----:B------:R-:W-:Y:S01]  /*6610*/  FADD.FTZ R9, -R4, R9 ;  /* 0x0000000904097221 */ /* 0x000fe20000010100 */
[----:B------:R-:W-:Y:S01]  /*6620*/  F2FP.BF16.F32.PACK_AB R7, R162, R170 ;  /* 0x000000aaa207723e */ /* 0x000fe200000010ff */
[----:B------:R-:W-:Y:S01]  /*6630*/  FMUL.FTZ R18, R159, R18 ;  /* 0x000000129f127220 */ /* 0x000fe20000410000 */
[----:B------:R-:W-:Y:S01]  /*6640*/  FSETP.GE.FTZ.AND P3, PT, R146, RZ, PT ;  /* 0x000000ff9200720b */ /* 0x000fe20003f76000 */
[----:B------:R-:W-:Y:S01]  /*6650*/  FMUL.FTZ R153, R153, R0 ;  /* 0x0000000099997220 */ /* 0x000fe20000410000 */
[----:B------:R-:W-:Y:S01]  /*6660*/  FSETP.GE.FTZ.AND P0, PT, R152, RZ, PT ;  /* 0x000000ff9800720b */ /* 0x000fe20003f16000 */
[----:B------:R4:W-:Y:S01]  /*6670*/  STS [R144+0xf400], R7 ;  /* 0x00f4000790007388 */ /* 0x0009e20000000800 */
[C---:B------:R-:W-:Y:S01]  /*6680*/  FADD.FTZ R12, -R4.reuse, R12 ;  /* 0x0000000c040c7221 */ /* 0x040fe20000010100 */
[C---:B------:R-:W-:Y:S01]  /*6690*/  FADD.FTZ R13, -R4.reuse, R13 ;  /* 0x0000000d040d7221 */ /* 0x040fe20000010100 */
[-C--:B------:R-:W-:Y:S01]  /*66a0*/  FSEL R17, R17, R136.reuse, P0 ;  /* 0x0000008811117208 */ /* 0x080fe20000000000 */
[C---:B------:R-:W-:Y:S01]  /*66b0*/  FADD.FTZ R25, -R4.reuse, R25 ;  /* 0x0000001904197221 */ /* 0x040fe20000010100 */
[----:B------:R-:W-:Y:S01]  /*66c0*/  FSETP.GE.FTZ.AND P0, PT, R149, RZ, PT ;  /* 0x000000ff9500720b */ /* 0x000fe20003f16000 */
[----:B------:R-:W-:Y:S01]  /*66d0*/  FADD.FTZ R24, -R4, R24 ;  /* 0x0000001804187221 */ /* 0x000fe20000010100 */
[----:B------:R-:W-:Y:S01]  /*66e0*/  FSETP.GE.FTZ.AND P6, PT, R164, RZ, PT ;  /* 0x000000ffa400720b */ /* 0x000fe20003fd6000 */
[C---:B------:R-:W-:Y:S01]  /*66f0*/  FADD.FTZ R11, -R5.reuse, R11 ;  /* 0x0000000b050b7221 */ /* 0x040fe20000010100 */
[-C--:B------:R-:W-:Y:S01]  /*6700*/  FSEL R34, R34, R136.reuse, P0 ;  /* 0x0000008822227208 */ /* 0x080fe20000000000 */
[C---:B------:R-:W-:Y:S01]  /*6710*/  FADD.FTZ R14, -R5.reuse, R14 ;  /* 0x0000000e050e7221 */ /* 0x040fe20000010100 */
[----:B---3--:R-:W-:Y:S01]  /*6720*/  FADD.FTZ R2, -R136, R19 ;  /* 0x0000001388027221 */ /* 0x008fe20000010100 */
[----:B------:R-:W-:Y:S01]  /*6730*/  FSETP.GE.FTZ.AND P0, PT, R230, RZ, PT ;  /* 0x000000ffe600720b */ /* 0x000fe20003f16000 */
[----:B------:R-:W-:Y:S01]  /*6740*/  FADD.FTZ R30, -R5, R30 ;  /* 0x0000001e051e7221 */ /* 0x000fe20000010100 */
[----:B------:R-:W-:Y:S01]  /*6750*/  FSETP.GE.FTZ.AND P5, PT, R158, RZ, PT ;  /* 0x000000ff9e00720b */ /* 0x000fe20003fb6000 */
[----:B------:R-:W-:Y:S01]  /*6760*/  FMUL.FTZ R17, R152, R17 ;  /* 0x0000001198117220 */ /* 0x000fe20000410000 */
[----:B------:R-:W-:Y:S01]  /*6770*/  FSEL R2, R2, R136, P4 ;  /* 0x0000008802027208 */ /* 0x000fe20002000000 */
[----:B------:R-:W-:Y:S01]  /*6780*/  @P3 FADD.FTZ R136, -R136, R35 ;  /* 0x0000002388883221 */ /* 0x000fe20000010100 */
[----:B------:R-:W-:Y:S01]  /*6790*/  FSETP.GE.FTZ.AND P3, PT, R231, RZ, PT ;  /* 0x000000ffe700720b */ /* 0x000fe20003f76000 */
[----:B------:R-:W-:Y:S01]  /*67a0*/  FMUL.FTZ R34, R149, R34 ;  /* 0x0000002295227220 */ /* 0x000fe20000410000 */
[----:B------:R-:W-:Y:S01]  /*67b0*/  FSETP.GE.FTZ.AND P4, PT, R154, RZ, PT ;  /* 0x000000ff9a00720b */ /* 0x000fe20003f96000 */
[----:B------:R-:W-:Y:S01]  /*67c0*/  FMUL.FTZ R2, R155, R2 ;  /* 0x000000029b027220 */ /* 0x000fe20000410000 */
[----:B------:R-:W-:Y:S01]  /*67d0*/  FSEL R8, R8, R4, P3 ;  /* 0x0000000408087208 */ /* 0x000fe20001800000 */
[----:B------:R-:W-:Y:S01]  /*67e0*/  FMUL.FTZ R136, R146, R136 ;  /* 0x0000008892887220 */ /* 0x000fe20000410000 */
[----:B------:R-:W-:Y:S01]  /*67f0*/  FSETP.GE.FTZ.AND P3, PT, R165, RZ, PT ;  /* 0x000000ffa500720b */ /* 0x000fe20003f76000 */
[----:B------:R-:W-:Y:S01]  /*6800*/  IMAD.SHL.U32 R149, R227, 0x20, RZ ;  /* 0x00000020e3957824 */ /* 0x000fe200078e00ff */
[----:B------:R-:W-:Y:S02]  /*6810*/  F2FP.BF16.F32.PACK_AB R0, R2, R18 ;  /* 0x000000120200723e */ /* 0x000fe400000010ff */
[----:B----4-:R-:W-:Y:S01]  /*6820*/  FSEL R7, R9, R4, P0 ;  /* 0x0000000409077208 */ /* 0x010fe20000000000 */
[----:B------:R-:W-:Y:S01]  /*6830*/  FMUL.FTZ R9, R231, R8 ;  /* 0x00000008e7097220 */ /* 0x000fe20000410000 */
[----:B------:R-:W-:Y:S02]  /*6840*/  FSETP.GE.FTZ.AND P0, PT, R145, RZ, PT ;  /* 0x000000ff9100720b */ /* 0x000fe40003f16000 */
[----:B------:R-:W-:Y:S01]  /*6850*/  FSEL R24, R24, R4, P5 ;  /* 0x0000000418187208 */ /* 0x000fe20002800000 */
[----:B------:R-:W-:Y:S01]  /*6860*/  FMUL.FTZ R8, R230, R7 ;  /* 0x00000007e6087220 */ /* 0x000fe20000410000 */
[----:B------:R-:W-:Y:S01]  /*6870*/  FADD.FTZ R7, -R4, R28 ;  /* 0x0000001c04077221 */ /* 0x000fe20000010100 */
[----:B------:R-:W-:Y:S02]  /*6880*/  FSETP.GE.FTZ.AND P5, PT, R160, RZ, PT ;  /* 0x000000ffa000720b */ /* 0x000fe40003fb6000 */
[----:B------:R-:W-:Y:S01]  /*6890*/  F2FP.BF16.F32.PACK_AB R17, R17, R153 ;  /* 0x000000991111723e */ /* 0x000fe200000010ff */
[----:B------:R-:W-:Y:S01]  /*68a0*/  FMUL.FTZ R158, R158, R24 ;  /* 0x000000189e9e7220 */ /* 0x000fe20000410000 */
[----:B------:R-:W-:Y:S02]  /*68b0*/  F2FP.BF16.F32.PACK_AB R20, R20, R142 ;  /* 0x0000008e1414723e */ /* 0x000fe400000010ff */
[----:B--2---:R-:W-:Y:S05]  /*68c0*/  LEA R6, R6, UR42, 0x1 ;  /* 0x0000002a06067c11 */ /* 0x004fea000f8e08ff */
[C---:B------:R-:W-:Y:S02]  /*68d0*/  VIADD R2, R6.reuse, 0x20 ;  /* 0x0000002006027836 */ /* 0x040fe40000000000 */
[----:B------:R-:W-:Y:S02]  /*68e0*/  @P2 VIADD R2, R6, 0xffffffe0 ;  /* 0xffffffe006022836 */ /* 0x000fe40000000000 */
[----:B------:R-:W-:Y:S05]  /*68f0*/  IMAD.IADD R6, R234, 0x1, R6 ;  /* 0x00000001ea067824 */ /* 0x000fea00078e0206 */
[----:B------:R2:W-:Y:S04]  /*6900*/  STS [R6+-0x3c00], R0 ;  /* 0xffc4000006007388 */ /* 0x0005e80000000800 */
[----:B------:R-:W-:Y:S01]  /*6910*/  STS [R6+-0x4000], R16 ;  /* 0xffc0001006007388 */ /* 0x000fe20000000800 */
[-C--:B--2---:R-:W-:Y:S02]  /*6920*/  FSEL R0, R12, R4.reuse, P3 ;  /* 0x000000040c007208 */ /* 0x084fe40001800000 */
[----:B------:R-:W-:Y:S02]  /*6930*/  FSETP.GE.FTZ.AND P3, PT, R147, RZ, PT ;  /* 0x000000ff9300720b */ /* 0x000fe40003f76000 */
[----:B------:R-:W-:Y:S01]  /*6940*/  FSEL R12, R13, R4, P6 ;  /* 0x000000040d0c7208 */ /* 0x000fe20003000000 */
[----:B------:R-:W-:Y:S01]  /*6950*/  FMUL.FTZ R165, R165, R0 ;  /* 0x00000000a5a57220 */ /* 0x000fe20000410000 */
[----:B------:R-:W-:Y:S01]  /*6960*/  F2FP.BF16.F32.PACK_AB R0, R8, R9 ;  /* 0x000000090800723e */ /* 0x000fe200000010ff */
[----:B------:R-:W-:Y:S01]  /*6970*/  FADD.FTZ R8, -R5, R26 ;  /* 0x0000001a05087221 */ /* 0x000fe20000010100 */
[----:B------:R-:W-:Y:S01]  /*6980*/  FSEL R13, R25, R4, P4 ;  /* 0x00000004190d7208 */ /* 0x000fe20002000000 */
[----:B------:R-:W-:Y:S01]  /*6990*/  FMUL.FTZ R12, R164, R12 ;  /* 0x0000000ca40c7220 */ /* 0x000fe20000410000 */
[----:B------:R-:W-:Y:S01]  /*69a0*/  FSEL R7, R7, R4, P3 ;  /* 0x0000000407077208 */ /* 0x000fe20001800000 */
[----:B------:R-:W-:Y:S01]  /*69b0*/  @P0 FADD.FTZ R4, -R4, R29 ;  /* 0x0000001d04040221 */ /* 0x000fe20000010100 */
[----:B------:R2:W-:Y:S01]  /*69c0*/  STS [R144+0x10000], R0 ;  /* 0x0100000090007388 */ /* 0x0005e20000000800 */
[----:B------:R-:W-:Y:S01]  /*69d0*/  FSETP.GE.FTZ.AND P4, PT, R232, RZ, PT ;  /* 0x000000ffe800720b */ /* 0x000fe20003f96000 */
[----:B------:R-:W-:Y:S01]  /*69e0*/  FMUL.FTZ R13, R154, R13 ;  /* 0x0000000d9a0d7220 */ /* 0x000fe20000410000 */
[----:B------:R-:W-:Y:S01]  /*69f0*/  FMUL.FTZ R9, R145, R4 ;  /* 0x0000000491097220 */ /* 0x000fe20000410000 */
[----:B------:R-:W-:Y:S01]  /*6a00*/  FADD.FTZ R4, -R5, R10 ;  /* 0x0000000a05047221 */ /* 0x000fe20000010100 */
[----:B------:R-:W-:Y:S01]  /*6a10*/  FSETP.GE.FTZ.AND P3, PT, R171, RZ, PT ;  /* 0x000000ffab00720b */ /* 0x000fe20003f76000 */
[----:B------:R-:W-:Y:S01]  /*6a20*/  FMUL.FTZ R7, R147, R7 ;  /* 0x0000000793077220 */ /* 0x000fe20000410000 */
[----:B------:R-:W-:Y:S02]  /*6a30*/  FSETP.GE.FTZ.AND P0, PT, R169, RZ, PT ;  /* 0x000000ffa900720b */ /* 0x000fe40003f16000 */
[-C--:B------:R-:W-:Y:S02]  /*6a40*/  FSEL R4, R4, R5.reuse, P4 ;  /* 0x0000000504047208 */ /* 0x080fe40002000000 */
[-C--:B------:R-:W-:Y:S02]  /*6a50*/  FSEL R11, R11, R5.reuse, P3 ;  /* 0x000000050b0b7208 */ /* 0x080fe40001800000 */
[----:B------:R-:W-:Y:S01]  /*6a60*/  FSEL R14, R14, R5, P0 ;  /* 0x000000050e0e7208 */ /* 0x000fe20000000000 */
[----:B------:R-:W-:Y:S01]  /*6a70*/  FMUL.FTZ R10, R232, R4 ;  /* 0x00000004e80a7220 */ /* 0x000fe20000410000 */
[----:B------:R-:W-:Y:S01]  /*6a80*/  FSETP.GE.FTZ.AND P0, PT, R140, RZ, PT ;  /* 0x000000ff8c00720b */ /* 0x000fe20003f16000 */
[----:B------:R-:W-:Y:S01]  /*6a90*/  FMUL.FTZ R4, R171, R11 ;  /* 0x0000000bab047220 */ /* 0x000fe20000410000 */
[----:B------:R-:W-:Y:S01]  /*6aa0*/  FSETP.GE.FTZ.AND P3, PT, R166, RZ, PT ;  /* 0x000000ffa600720b */ /* 0x000fe20003f76000 */
[----:B------:R-:W-:Y:S01]  /*6ab0*/  FMUL.FTZ R14, R169, R14 ;  /* 0x0000000ea90e7220 */ /* 0x000fe20000410000 */
[----:B------:R-:W-:Y:S01]  /*6ac0*/  F2FP.BF16.F32.PACK_AB R9, R9, R7 ;  /* 0x000000070909723e */ /* 0x000fe200000010ff */
[----:B------:R-:W-:Y:S01]  /*6ad0*/  FADD.FTZ R7, -R5, R27 ;  /* 0x0000001b05077221 */ /* 0x000fe20000010100 */
[----:B------:R-:W-:Y:S01]  /*6ae0*/  F2FP.BF16.F32.PACK_AB R4, R4, R10 ;  /* 0x0000000a0404723e */ /* 0x000fe200000010ff */
[----:B------:R-:W-:Y:S01]  /*6af0*/  IMAD.SHL.U32 R169, R227, 0x4, RZ ;  /* 0x00000004e3a97824 */ /* 0x000fe200078e00ff */
[----:B------:R-:W-:Y:S01]  /*6b00*/  FSETP.GE.FTZ.AND P4, PT, R157, RZ, PT ;  /* 0x000000ff9d00720b */ /* 0x000fe20003f96000 */
[----:B------:R-:W-:Y:S02]  /*6b10*/  IMAD R232, R245, UR10, RZ ;  /* 0x0000000af5e87c24 */ /* 0x000fe4000f8e02ff */
[----:B--2---:R-:W-:Y:S01]  /*6b20*/  FADD.FTZ R0, -R5, R15 ;  /* 0x0000000f05007221 */ /* 0x004fe20000010100 */
[----:B------:R2:W-:Y:S01]  /*6b30*/  STS [R144+0x10400], R4 ;  /* 0x0104000490007388 */ /* 0x0005e20000000800 */
[-C--:B------:R-:W-:Y:S02]  /*6b40*/  FSEL R8, R8, R5.reuse, P5 ;  /* 0x0000000508087208 */ /* 0x080fe40002800000 */
[-C--:B------:R-:W-:Y:S02]  /*6b50*/  FSEL R7, R7, R5.reuse, P4 ;  /* 0x0000000507077208 */ /* 0x080fe40002000000 */
[----:B------:R-:W-:Y:S01]  /*6b60*/  FSEL R0, R0, R5, P3 ;  /* 0x0000000500007208 */ /* 0x000fe20001800000 */
[----:B------:R-:W-:Y:S01]  /*6b70*/  FMUL.FTZ R160, R160, R8 ;  /* 0x00000008a0a07220 */ /* 0x000fe20000410000 */
[----:B------:R-:W-:Y:S01]  /*6b80*/  FSETP.GE.FTZ.AND P3, PT, R143, RZ, PT ;  /* 0x000000ff8f00720b */ /* 0x000fe20003f76000 */
[----:B------:R-:W-:Y:S01]  /*6b90*/  FMUL.FTZ R7, R157, R7 ;  /* 0x000000079d077220 */ /* 0x000fe20000410000 */
[----:B------:R-:W-:Y:S01]  /*6ba0*/  F2FP.BF16.F32.PACK_AB R12, R12, R165 ;  /* 0x000000a50c0c723e */ /* 0x000fe200000010ff */
[----:B------:R-:W-:Y:S01]  /*6bb0*/  FMUL.FTZ R11, R166, R0 ;  /* 0x00000000a60b7220 */ /* 0x000fe20000410000 */
[----:B------:R-:W-:Y:S01]  /*6bc0*/  FSEL R30, R30, R5, P3 ;  /* 0x000000051e1e7208 */ /* 0x000fe20001800000 */
[----:B------:R-:W-:Y:S01]  /*6bd0*/  @P0 FADD.FTZ R5, -R5, R31 ;  /* 0x0000001f05050221 */ /* 0x000fe20000010100 */
[----:B------:R-:W-:Y:S01]  /*6be0*/  F2FP.BF16.F32.PACK_AB R16, R136, R34 ;  /* 0x000000228810723e */ /* 0x000fe200000010ff */
[----:B------:R-:W-:Y:S01]  /*6bf0*/  STS [R6+-0x3000], R12 ;  /* 0xffd0000c06007388 */ /* 0x000fe20000000800 */
[----:B------:R-:W-:Y:S01]  /*6c00*/  F2FP.BF16.F32.PACK_AB R13, R13, R158 ;  /* 0x0000009e0d0d723e */ /* 0x000fe200000010ff */
[----:B------:R-:W-:Y:S01]  /*6c10*/  FMUL.FTZ R8, R140, R5 ;  /* 0x000000058c087220 */ /* 0x000fe20000410000 */
[----:B------:R-:W-:Y:S01]  /*6c20*/  F2FP.BF16.F32.PACK_AB R5, R11, R14 ;  /* 0x0000000e0b05723e */ /* 0x000fe200000010ff */
[----:B------:R-:W-:Y:S01]  /*6c30*/  FMUL.FTZ R30, R143, R30 ;  /* 0x0000001e8f1e7220 */ /* 0x000fe20000410000 */
[----:B------:R-:W-:Y:S02]  /*6c40*/  F2FP.BF16.F32.PACK_AB R7, R7, R160 ;  /* 0x000000a00707723e */ /* 0x000fe400000010ff */
[--C-:B------:R-:W-:Y:S01]  /*6c50*/  SHF.R.U32.HI R0, RZ, 0x4, R227.reuse ;  /* 0x00000004ff007819 */ /* 0x100fe200000116e3 */
[----:B------:R-:W-:Y:S01]  /*6c60*/  STS [R6+-0x2c00], R5 ;  /* 0xffd4000506007388 */ /* 0x000fe20000000800 */
[----:B------:R-:W-:Y:S01]  /*6c70*/  F2FP.BF16.F32.PACK_AB R8, R8, R30 ;  /* 0x0000001e0808723e */ /* 0x000fe200000010ff */
[----:B--2---:R-:W-:Y:S02]  /*6c80*/  IMAD.IADD R4, R234, 0x1, R2 ;  /* 0x00000001ea047824 */ /* 0x004fe400078e0202 */
[----:B------:R-:W-:Y:S01]  /*6c90*/  STS [R2+-0x4000], R21 ;  /* 0xffc0001502007388 */ /* 0x000fe20000000800 */
[----:B------:R-:W-:Y:S03]  /*6ca0*/  LOP3.LUT R168, R0, 0x8, RZ, 0xc0, !PT ;  /* 0x0000000800a87812 */ /* 0x000fe600078ec0ff */
[----:B------:R-:W-:Y:S01]  /*6cb0*/  STS [R2+-0x3c00], R17 ;  /* 0xffc4001102007388 */ /* 0x000fe20000000800 */
[----:B------:R-:W-:Y:S03]  /*6cc0*/  LOP3.LUT R0, R168, 0x10, R227, 0xf8, !PT ;  /* 0x00000010a8007812 */ /* 0x000fe600078ef8e3 */
[----:B------:R-:W-:Y:S01]  /*6cd0*/  STS [R4+-0x4000], R20 ;  /* 0xffc0001404007388 */ /* 0x000fe20000000800 */
[----:B------:R-:W-:Y:S03]  /*6ce0*/  LOP3.LUT R0, R0, 0xc0, R149, 0xf8, !PT ;  /* 0x000000c000007812 */ /* 0x000fe600078ef895 */
[----:B------:R-:W-:Y:S01]  /*6cf0*/  STS [R4+-0x3c00], R16 ;  /* 0xffc4001004007388 */ /* 0x000fe20000000800 */
[----:B------:R-:W-:Y:S03]  /*6d00*/  LOP3.LUT R0, R0, 0x18, R169, 0x78, !PT ;  /* 0x0000001800007812 */ /* 0x000fe600078e78a9 */
[----:B------:R-:W-:Y:S01]  /*6d10*/  STS [R2+-0x3000], R13 ;  /* 0xffd0000d02007388 */ /* 0x000fe20000000800 */
[----:B------:R-:W-:Y:S03]  /*6d20*/  LOP3.LUT R0, R0, 0x120, R149, 0xf8, !PT ;  /* 0x0000012000007812 */ /* 0x000fe600078ef895 */
[----:B------:R2:W-:Y:S01]  /*6d30*/  STS [R2+-0x2c00], R7 ;  /* 0xffd4000702007388 */ /* 0x0005e20000000800 */
[----:B------:R-:W-:Y:S03]  /*6d40*/  LEA R0, R0, UR4, 0x1 ;  /* 0x0000000400007c11 */ /* 0x000fe6000f8e08ff */
[----:B------:R-:W-:Y:S04]  /*6d50*/  STS [R4+-0x3000], R9 ;  /* 0xffd0000904007388 */ /* 0x000fe80000000800 */
[----:B------:R-:W-:Y:S01]  /*6d60*/  STS [R4+-0x2c00], R8 ;  /* 0xffd4000804007388 */ /* 0x000fe20000000800 */
        /* <DEDUP_REMOVED lines=111> */
.L_x_728:
        /* <DEDUP_REMOVED lines=18> */
[----:B------:R-:W-:Y:S01]  /*7580*/  @UP2 UIADD3.X UR13, UPT, UPT, UR13, -0x1, URZ, UP0, !UPT ;  /* 0xffffffff0d0d2890 */ /* 0x000fe200087fe4ff */
[----:B------:R-:W-:Y:S01]  /*7590*/  VIADD R244, R244, 0xfffffffc ;  /* 0xfffffffcf4f47836 */ /* 0x000fe20000000000 */
        /* <DEDUP_REMOVED lines=20> */
[----:B------:R-:W-:Y:S01]  /*76e0*/  LDSM.16.MT88.4 R160, [R0+0xa400] ;  /* 0x00a4000000a0783b */ /* 0x000fe20000004200 */
[----:B------:R-:W-:Y:S02]  /*76f0*/  VIADD R164, R2, 0xf040 ;  /* 0x0000f04002a47836 */ /* 0x000fe40000000000 */
[----:B------:R-:W-:Y:S01]  /*7700*/  @P1 VIADD R164, R12, 0xffffffc0 ;  /* 0xffffffc00ca41836 */ /* 0x000fe20000000000 */
[----:B------:R-:W2:Y:S03]  /*7710*/  LDSM.16.M88.4 R32, [R165+0xf000] ;  /* 0x00f00000a520783b */ /* 0x000ea60000000200 */
[----:B------:R-:W-:Y:S01]  /*7720*/  IMAD.IADD R166, R224, 0x1, R164 ;  /* 0x00000001e0a67824 */ /* 0x000fe200078e02a4 */
[----:B------:R-:W3:Y:S04]  /*7730*/  LDSM.16.M88.4 R144, [R164] ;  /* 0x00000000a490783b */ /* 0x000ee80000000200 */
        /* <DEDUP_REMOVED lines=13> */
[----:B------:R-:W2:Y:S07]  /*7810*/  LDSM.16.M88.4 R132, [R166] ;  /* 0x00000000a684783b */ /* 0x000eae0000000200 */
        /* <DEDUP_REMOVED lines=14> */
[----:B------:R-:W-:Y:S05]  /*7900*/  LEA.HI.X.SX32 R171, R2, R237, 0x2, P0 ;  /* 0x000000ed02ab7211 */ /* 0x000fea00000f16ff */
[C---:B------:R-:W-:Y:S08]  /*7910*/  HMMA.16816.F32.BF16 R20, R144.reuse, R152, R20 ;  /* 0x000000989014723c */ /* 0x040ff00000041814 */
[----:B------:R-:W-:Y:S01]  /*7920*/  HMMA.16816.F32.BF16 R24, R144, R154, R24 ;  /* 0x0000009a9018723c */ /* 0x000fe20000041818 */
[----:B------:R-:W2:Y:S04]  /*7930*/  LDSM.16.MT88.4 R144, [R0+0xe000] ;  /* 0x00e000000090783b */ /* 0x000ea80000004200 */
[----:B------:R-:W2:Y:S03]  /*7940*/  LDSM.16.M88.4 R152, [R165+0x11000] ;  /* 0x01100000a598783b */ /* 0x000ea60000000200 */
[C---:B------:R-:W-:Y:S08]  /*7950*/  HMMA.16816.F32.BF16 R4, R132.reuse, R156, R4 ;  /* 0x0000009c8404723c */ /* 0x040ff00000041804 */
[C---:B------:R-:W-:Y:S08]  /*7960*/  HMMA.16816.F32.BF16 R8, R132.reuse, R158, R8 ;  /* 0x0000009e8408723c */ /* 0x040ff00000041808 */
[C---:B----4-:R-:W-:Y:S08]  /*7970*/  HMMA.16816.F32.BF16 R12, R132.reuse, R32, R12 ;  /* 0x00000020840c723c */ /* 0x050ff0000004180c */
[C---:B------:R-:W-:Y:S01]  /*7980*/  HMMA.16816.F32.BF16 R16, R132.reuse, R34, R16 ;  /* 0x000000228410723c */ /* 0x040fe20000041810 */
[----:B------:R-:W4:Y:S07]  /*7990*/  LDSM.16.MT88.4 R32, [R0+0xc400] ;  /* 0x00c400000020783b */ /* 0x000f2e0000004200 */
[C---:B------:R-:W-:Y:S08]  /*79a0*/  HMMA.16816.F32.BF16 R20, R132.reuse, R136, R20 ;  /* 0x000000888414723c */ /* 0x040ff00000041814 */
[----:B------:R-:W-:Y:S01]  /*79b0*/  HMMA.16816.F32.BF16 R24, R132, R138, R24 ;  /* 0x0000008a8418723c */ /* 0x000fe20000041818 */
[----:B------:R-:W-:Y:S04]  /*79c0*/  LDSM.16.MT88.4 R136, [R0+0xa800] ;  /* 0x00a800000088783b */ /* 0x000fe80000004200 */
[----:B------:R-:W-:Y:S03]  /*79d0*/  LDSM.16.M88.4 R132, [R164+0x2000] ;  /* 0x00200000a484783b */ /* 0x000fe60000000200 */
[C---:B---3--:R-:W-:Y:S08]  /*79e0*/  HMMA.16816.F32.BF16 R4, R140.reuse, R148, R4 ;  /* 0x000000948c04723c */ /* 0x048ff00000041804 */
[C---:B------:R-:W-:Y:S08]  /*79f0*/  HMMA.16816.F32.BF16 R8, R140.reuse, R150, R8 ;  /* 0x000000968c08723c */ /* 0x040ff00000041808 */
[C---:B-1----:R-:W-:Y:S08]  /*7a00*/  HMMA.16816.F32.BF16 R12, R140.reuse, R28, R12 ;  /* 0x0000001c8c0c723c */ /* 0x042ff0000004180c */
[C---:B------:R-:W-:Y:S01]  /*7a10*/  HMMA.16816.F32.BF16 R16, R140.reuse, R30, R16 ;  /* 0x0000001e8c10723c */ /* 0x040fe20000041810 */
[----:B------:R-:W1:Y:S07]  /*7a20*/  LDSM.16.MT88.4 R28, [R0+0xe400] ;  /* 0x00e40000001c783b */ /* 0x000e6e0000004200 */
[C---:B--2---:R-:W-:Y:S08]  /*7a30*/  HMMA.16816.F32.BF16 R20, R140.reuse, R144, R20 ;  /* 0x000000908c14723c */ /* 0x044ff00000041814 */
[----:B------:R-:W-:Y:S01]  /*7a40*/  HMMA.16816.F32.BF16 R24, R140, R146, R24 ;  /* 0x000000928c18723c */ /* 0x000fe20000041818 */
[----:B------:R-:W-:Y:S07]  /*7a50*/  LDSM.16.MT88.4 R140, [R0+0xac00] ;  /* 0x00ac0000008c783b */ /* 0x000fee0000004200 */
        /* <DEDUP_REMOVED lines=8> */
[----:B------:R-:W2:Y:S02]  /*7ae0*/  LDSM.16.MT88.4 R32, [R0+0xc800] ;  /* 0x00c800000020783b */ /* 0x000ea40000004200 */
        /* <DEDUP_REMOVED lines=12> */
[----:B------:R-:W3:Y:S02]  /*7bb0*/  LDSM.16.M88.4 R136, [R166+0x2000] ;  /* 0x00200000a688783b */ /* 0x000ee40000000200 */
[C---:B------:R-:W-:Y:S03]  /*7bc0*/  LEA.HI.X.SX32 R155, R232.reuse, R153, 0x5, P0 ;  /* 0x00000099e89b7211 */ /* 0x040fe600000f2eff */
[C---:B------:R-:W-:Y:S02]  /*7bd0*/  IMAD.WIDE R164, R232.reuse, -0xc0, R154 ;  /* 0xffffff40e8a47825 */ /* 0x040fe400078e029a */
[C---:B--2---:R-:W-:Y:S03]  /*7be0*/  HMMA.16816.F32.BF16 R12, R132.reuse, R32, R12 ;  /* 0x00000020840c723c */ /* 0x044fe6000004180c */
[C---:B------:R-:W-:Y:S05]  /*7bf0*/  LEA R150, P0, R232.reuse, R164, 0x5 ;  /* 0x000000a4e8967211 */ /* 0x040fea00078028ff */
        /* <DEDUP_REMOVED lines=8> */
[----:B------:R1:W4:Y:S02]  /*7c80*/  LDSM.16.MT88.4 R28, [R0+0xec00] ;  /* 0x00ec0000001c783b */ /* 0x0003240000004200 */
[C---:B------:R-:W-:Y:S02]  /*7c90*/  LEA.HI.X.SX32 R147, R232.reuse, R149, 0x5, P0 ;  /* 0x00000095e8937211 */ /* 0x040fe400000f2eff */
[C---:B------:R-:W-:Y:S03]  /*7ca0*/  LEA R144, P0, R232.reuse, R146, 0x5 ;  /* 0x00000092e8907211 */ /* 0x040fe600078028ff */
[C---:B---3--:R-:W-:Y:S05]  /*7cb0*/  HMMA.16816.F32.BF16 R4, R136.reuse, R140, R4 ;  /* 0x0000008c8804723c */ /* 0x048fea0000041804 */
[C---:B------:R-:W-:Y:S02]  /*7cc0*/  LEA.HI.X.SX32 R145, R232.reuse, R147, 0x5, P0 ;  /* 0x00000093e8917211 */ /* 0x040fe400000f2eff */
[C---:B------:R-:W-:Y:S01]  /*7cd0*/  LEA R134, P0, R232.reuse, R144, 0x5 ;  /* 0x00000090e8867211 */ /* 0x040fe200078028ff */
[C---:B------:R-:W-:Y:S03]  /*7ce0*/  HMMA.16816.F32.BF16 R8, R136.reuse, R142, R8 ;  /* 0x0000008e8808723c */ /* 0x040fe60000041808 */
[C---:B------:R-:W-:Y:S02]  /*7cf0*/  LEA.HI.X.SX32 R135, R232.reuse, R145, 0x5, P0 ;  /* 0x00000091e8877211 */ /* 0x040fe400000f2eff */
[----:B------:R-:W-:Y:S01]  /*7d00*/  LEA R140, P0, R232, R134, 0x5 ;  /* 0x00000086e88c7211 */ /* 0x000fe200078028ff */
[----:B-1----:R-:W-:Y:S02]  /*7d10*/  VIADD R0, R220, 0xffffd000 ;  /* 0xffffd000dc007836 */ /* 0x002fe40000000000 */
[C---:B--2---:R-:W-:Y:S03]  /*7d20*/  HMMA.16816.F32.BF16 R12, R136.reuse, R32, R12 ;  /* 0x00000020880c723c */ /* 0x044fe6000004180c */
        /* <DEDUP_REMOVED lines=8> */
[C---:B----4-:R-:W-:Y:S03]  /*7db0*/  HMMA.16816.F32.BF16 R20, R136.reuse, R28, R20 ;  /* 0x0000001c8814723c */ /* 0x050fe60000041814 */
        /* <DEDUP_REMOVED lines=18> */
[C---:B--2---:R-:W-:Y:S01]  /*7ee0*/  LEA.HI.X.SX32 R5, R232.reuse, R29, 0x5, P0 ;  /* 0x0000001de8057211 */ /* 0x044fe200000f2eff */
[----:B------:R-:W-:Y:S01]  /*7ef0*/  REDG.E.ADD.F32.FTZ.RN.STRONG.GPU desc[UR40][R146.64+0x80], R16 ;  /* 0x00008010920079a6 */ /* 0x000fe2000c12f328 */
[C---:B---3--:R-:W-:Y:S03]  /*7f00*/  LEA R6, P0, R232.reuse, R4, 0x5 ;  /* 0x00000004e8067211 */ /* 0x048fe600078028ff */
        /* <DEDUP_REMOVED lines=304> */
.L_x_730:
[----:B------:R-:W2:Y:S01]  /*9210*/  LDCU.64 UR10, c[0x0][0x5c0] ;  /* 0x0000b800ff0a77ac */ /* 0x000ea20008000a00 */
[----:B------:R-:W-:-:S04]  /*9220*/  UIADD3 UR8, UPT, UPT, UR44, UR46, URZ ;  /* 0x0000002e2c087290 */ /* 0x000fc8000fffe0ff */
[----:B--2---:R-:W-:Y:S02]  /*9230*/  UIMAD.WIDE.U32 UR16, UR8, UR10, URZ ;  /* 0x0000000a081072a5 */ /* 0x004fe4000f8e00ff */
[----:B------:R-:W-:-:S04]  /*9240*/  UIMAD UR8, UR8, UR11, URZ ;  /* 0x0000000b080872a4 */ /* 0x000fc8000f8e02ff */
[----:B------:R-:W-:-:S06]  /*9250*/  UIADD3 UR8, UPT, UPT, UR17, UR8, URZ ;  /* 0x0000000811087290 */ /* 0x000fcc000fffe0ff */
[----:B-1----:R-:W-:Y:S02]  /*9260*/  MOV R4, UR8 ;  /* 0x0000000800047c02 */ /* 0x002fe40008000f00 */
.L_x_731:
        /* <DEDUP_REMOVED lines=12> */
.L_x_732:
[----:B------:R-:W1:Y:S01]  /*9330*/  LDCU.64 UR8, c[0x0][0x5c8] ;  /* 0x0000b900ff0877ac */ /* 0x000e620008000a00 */
[----:B------:R-:W-:-:S04]  /*9340*/  UIADD3 UR12, UPT, UPT, UR44, UR46, URZ ;  /* 0x0000002e2c0c7290 */ /* 0x000fc8000fffe0ff */
[----:B-1----:R-:W-:Y:S02]  /*9350*/  UIMAD.WIDE.U32 UR18, UR12, UR8, URZ ;  /* 0x000000080c1272a5 */ /* 0x002fe4000f8e00ff */
[----:B------:R-:W-:-:S04]  /*9360*/  UIMAD UR12, UR12, UR9, URZ ;  /* 0x000000090c0c72a4 */ /* 0x000fc8000f8e02ff */
[----:B------:R-:W-:-:S06]  /*9370*/  UIADD3 UR12, UPT, UPT, UR19, UR12, URZ ;  /* 0x0000000c130c7290 */ /* 0x000fcc000fffe0ff */
[----:B------:R-:W-:-:S07]  /*9380*/  MOV R23, UR12 ;  /* 0x0000000c00177c02 */ /* 0x000fce0008000f00 */
.L_x_733:
        /* <DEDUP_REMOVED lines=59> */
.L_x_735:
[----:B------:R-:W-:Y:S05]  /*9740*/  BSYNC.RECONVERGENT B0 ;  /* 0x0000000000007941 */ /* 0x000fea0003800200 */
.L_x_734:
        /* <DEDUP_REMOVED lines=19> */
.L_x_737:
[----:B------:R-:W-:Y:S05]  /*9880*/  BSYNC.RECONVERGENT B0 ;  /* 0x0000000000007941 */ /* 0x000fea0003800200 */
.L_x_736:
        /* <DEDUP_REMOVED lines=25> */
.L_x_739:
[----:B------:R-:W-:Y:S05]  /*9a20*/  BSYNC.RECONVERGENT B0 ;  /* 0x0000000000007941 */ /* 0x000fea0003800200 */
.L_x_738:
        /* <DEDUP_REMOVED lines=17> */
.L_x_704:
[----:B------:R-:W-:Y:S05]  /*9b40*/  BSYNC.RECONVERGENT B1 ;  /* 0x0000000000017941 */ /* 0x000fea0003800200 */
.L_x_682:
        /* <DEDUP_REMOVED lines=11> */
.L_x_741:
        /* <DEDUP_REMOVED lines=16> */
.L_x_1724:


//--------------------- .text._ZN5flash44flash_bwd_dq_dk_dv_loop_seqk_parallel_kernelI23Flash_bwd_kernel_traitsILi96ELi64ELi128ELi8ELi2ELi4ELi4ELb1ELb0EN7cutlass10bfloat16_tE19Flash_kernel_traitsILi96ELi64ELi128ELi8ES3_EELb0ELb0ELb0ELb1ELb0ELb0ELb1EEEvNS_16Flash_bwd_paramsE --------------------------
	.section	.text._ZN5flash44flash_bwd_dq_dk_dv_loop_seqk_parallel_kernelI23Flash_bwd_kernel_traitsILi96ELi64ELi128ELi8ELi2ELi4ELi4ELb1ELb0EN7cutlass10bfloat16_tE19Flash_kernel_traitsILi96ELi64ELi128ELi8ES3_EELb0ELb0ELb0ELb1ELb0ELb0ELb1EEEvNS_16Flash_bwd_paramsE,"ax",@progbits
	.align	128
        .global         _ZN5flash44flash_bwd_dq_dk_dv_loop_seqk_parallel_kernelI23Flash_bwd_kernel_traitsILi96ELi64ELi128ELi8ELi2ELi4ELi4ELb1ELb0EN7cutlass10bfloat16_tE19Flash_kernel_traitsILi96ELi64ELi128ELi8ES3_EELb0ELb0ELb0ELb1ELb0ELb0ELb1EEEvNS_16Flash_bwd_paramsE
        .type           _ZN5flash44flash_bwd_dq_dk_dv_loop_seqk_parallel_kernelI23Flash_bwd_kernel_traitsILi96ELi64ELi128ELi8ELi2ELi4ELi4ELb1ELb0EN7cutlass10bfloat16_tE19Flash_kernel_traitsILi96ELi64ELi128ELi8ES3_EELb0ELb0ELb0ELb1ELb0ELb0ELb1EEEvNS_16Flash_bwd_paramsE,@function
        .size           _ZN5flash44flash_bwd_dq_dk_dv_loop_seqk_parallel_kernelI23Flash_bwd_kernel_traitsILi96ELi64ELi128ELi8ELi2ELi4ELi4ELb1ELb0EN7cutlass10bfloat16_tE19Flash_kernel_traitsILi96ELi64ELi128ELi8ES3_EELb0ELb0ELb0ELb1ELb0ELb0ELb1EEEvNS_16Flash_bwd_paramsE,(.L_x_1725 - _ZN5flash44flash_bwd_dq_dk_dv_loop_seqk_parallel_kernelI23Flash_bwd_kernel_traitsILi96ELi64ELi128ELi8ELi2ELi4ELi4ELb1ELb0EN7cutlass10bfloat16_tE19Flash_kernel_traitsILi96ELi64ELi128ELi8ES3_EELb0ELb0ELb0ELb1ELb0ELb0ELb1EEEvNS_16Flash_bwd_paramsE)
        .other          _ZN5flash44flash_bwd_dq_dk_dv_loop_seqk_parallel_kernelI23Flash_bwd_kernel_traitsILi96ELi64ELi128ELi8ELi2ELi4ELi4ELb1ELb0EN7cutlass10bfloat16_tE19Flash_kernel_traitsILi96ELi64ELi128ELi8ES3_EELb0ELb0ELb0ELb1ELb0ELb0ELb1EEEvNS_16Flash_bwd_paramsE,@"STO_CUDA_ENTRY STV_DEFAULT"
_ZN5flash44flash_bwd_dq_dk_dv_loop_seqk_parallel_kernelI23Flash_bwd_kernel_traitsILi96ELi64ELi128ELi8ELi2ELi4ELi4ELb1ELb0EN7cutlass10bfloat16_tE19Flash_kernel_traitsILi96ELi64ELi128ELi8ES3_EELb0ELb0ELb0ELb1ELb0ELb0ELb1EEEvNS_16Flash_bwd_paramsE:
.text._ZN5flash44flash_bwd_dq_dk_dv_loop_seqk_parallel_kernelI23Flash_bwd_kernel_traitsILi96ELi64ELi128ELi8ELi2ELi4ELi4ELb1ELb0EN7cutlass10bfloat16_tE19Flash_kernel_traitsILi96ELi64ELi128ELi8ES3_EELb0ELb0ELb0ELb1ELb0ELb0ELb1EEEvNS_16Flash_bwd_paramsE:
        /* <DEDUP_REMOVED lines=17> */
[----:B------:R-:W5:Y:S01]  /*0110*/  LDCU.64 UR12, c[0x0][0x470] ;  /* 0x00008e00ff0c77ac */ /* 0x000f620008000a00 */
[----:B------:R-:W4:Y:S06]  /*0120*/  LDCU UR10, c[0x0][0x438] ;  /* 0x00008700ff0a77ac */ /* 0x000f2c0008000800 */
[----:B------:R-:W-:Y:S01]  /*0130*/  S2UR UR27, SR_CTAID.X ;  /* 0x00000000001b79c3 */ /* 0x000fe20000002500 */
        /* <DEDUP_REMOVED lines=18> */
[----:B------:R-:W-:-:S03]  /*0260*/  UP2UR UR31, UPR, URZ, 0x8 ;  /* 0x00000008ff1f7883 */ /* 0x000fc60008000000 */
[----:B------:R-:W4:Y:S01]  /*0270*/  S2UR UR26, SR_CTAID.Z ;  /* 0x00000000001a79c3 */ /* 0x000f220000002700 */
[----:B------:R-:W3:Y:S01]  /*0280*/  LDCU.64 UR40, c[0x0][0x358] ;  /* 0x00006b00ff2877ac */ /* 0x000ee20008000a00 */
        /* <DEDUP_REMOVED lines=9> */
.L_x_801:
        /* <DEDUP_REMOVED lines=11> */
[----:B--2---:R-:W2:Y:S02]  /*03d0*/  @P1 LDG.E R6, desc[UR40][R4.64] ;  /* 0x0000002804061981 */ /* 0x004ea4000c1e1900 */
[----:B------:R-:W-:-:S06]  /*03e0*/  UISETP.NE.AND.EX UP0, UPT, UR9, URZ, UPT, UP0 ;  /* 0x000000ff0900728c */ /* 0x000fcc000bf05300 */
[----:B------:R-:W-:-:S05]  /*03f0*/  PLOP3.LUT P0, PT, PT, PT, UP0, 0x80, 0x8 ;  /* 0x000000000008781c */ /* 0x000fca0003f0f008 */
[----:B------:R-:W-:Y:S01]  /*0400*/  @UP0 ULEA UR16, UP1, UR29, UR8, 0x2 ;  /* 0x000000081d100291 */ /* 0x000fe2000f8210ff */
[----:B------:R-:W-:Y:S01]  /*0410*/  PLOP3.LUT P3, PT, PT, PT, UP2, 0x80, 0x8 ;  /* 0x000000000008781c */ /* 0x000fe20003f6f028 */
[----:B------:R-:W1:Y:S02]  /*0420*/  @!UP0 LDCU UR5, c[0x0][0x43c] ;  /* 0x00008780ff0587ac */ /* 0x000e640008000800 */
[----:B------:R-:W-:Y:S02]  /*0430*/  @UP0 ULEA.HI.X UR17, UR29, UR9, URZ, 0x2, UP1 ;  /* 0x000000091d110291 */ /* 0x000fe400088f14ff */
[----:B----4-:R-:W-:Y:S01]  /*0440*/  IMAD.U32 R2, RZ, RZ, UR16 ;  /* 0x00000010ff027e24 */ /* 0x010fe2000f8e00ff */
[----:B------:R-:W3:Y:S03]  /*0450*/  @!UP0 LDCU.64 UR8, c[0x0][0x488] ;  /* 0x00009100ff0887ac */ /* 0x000ee60008000a00 */
[----:B------:R-:W-:-:S05]  /*0460*/  IMAD.U32 R3, RZ, RZ, UR17 ;  /* 0x00000011ff037e24 */ /* 0x000fca000f8e00ff */
[----:B------:R5:W4:Y:S01]  /*0470*/  @P0 LDG.E R4, desc[UR40][R2.64] ;  /* 0x0000002802040981 */ /* 0x000b22000c1e1900 */
[----:B------:R-:W-:Y:S01]  /*0480*/  UMOV UR42, URZ ;  /* 0x000000ff002a7c82 */ /* 0x000fe20008000000 */
[----:B---3--:R-:W-:-:S04]  /*0490*/  @!UP0 UISETP.NE.U32.AND UP1, UPT, UR8, URZ, UPT ;  /* 0x000000ff0800828c */ /* 0x008fc8000bf25070 */
[----:B------:R-:W-:Y:S01]  /*04a0*/  @!UP0 UISETP.NE.AND.EX UP1, UPT, UR9, URZ, UPT, UP1 ;  /* 0x000000ff0900828c */ /* 0x000fe2000bf25310 */
[----:B------:R-:W-:-:S03]  /*04b0*/  UMOV UR44, 0xffffffff ;  /* 0xffffffff002c7882 */ /* 0x000fc60000000000 */
[----:B-1----:R-:W-:Y:S01]  /*04c0*/  @!UP0 USEL UR8, UR5, URZ, UP1 ;  /* 0x000000ff05088287 */ /* 0x002fe20008800000 */
[----:B-----5:R-:W-:Y:S02]  /*04d0*/  IMAD.U32 R2, RZ, RZ, UR14 ;  /* 0x0000000eff027e24 */ /* 0x020fe4000f8e00ff */
[----:B------:R-:W-:-:S05]  /*04e0*/  IMAD.U32 R3, RZ, RZ, UR15 ;  /* 0x0000000fff037e24 */ /* 0x000fca000f8e00ff */
[----:B------:R-:W3:Y:S04]  /*04f0*/  @P4 LDG.E R5, desc[UR40][R2.64] ;  /* 0x0000002802054981 */ /* 0x000ee8000c1e1900 */
[----:B------:R1:W5:Y:S02]  /*0500*/  @P2 LDG.E R0, desc[UR40][R2.64+0x4] ;  /* 0x0000042802002981 */ /* 0x000364000c1e1900 */
[----:B-1----:R-:W-:Y:S02]  /*0510*/  IMAD.U32 R2, RZ, RZ, UR46 ;  /* 0x0000002eff027e24 */ /* 0x002fe4000f8e00ff */
[----:B------:R-:W-:-:S05]  /*0520*/  IMAD.U32 R3, RZ, RZ, UR47 ;  /* 0x0000002fff037e24 */ /* 0x000fca000f8e00ff */
[----:B------:R-:W5:Y:S01]  /*0530*/  @!P3 LDG.E R2, desc[UR40][R2.64] ;  /* 0x000000280202b981 */ /* 0x000f62000c1e1900 */
[----:B------:R-:W-:Y:S01]  /*0540*/  UMOV UR14, 0xffffffff ;  /* 0xffffffff000e7882 */ /* 0x000fe20000000000 */
[----:B------:R-:W-:Y:S01]  /*0550*/  USHF.L.U32 UR33, UR45, 0x7, URZ ;  /* 0x000000072d217899 */ /* 0x000fe200080006ff */
        /* <DEDUP_REMOVED lines=16> */
.L_x_742:
        /* <DEDUP_REMOVED lines=33> */
.L_x_744:
[----:B------:R-:W1:Y:S01]  /*0870*/  LDCU.64 UR18, c[0x0][0x3b8] ;  /* 0x00007700ff1277ac */ /* 0x000e620008000a00 */
[----:B------:R-:W-:-:S04]  /*0880*/  UIADD3 UR8, UPT, UPT, UR42, UR44, URZ ;  /* 0x0000002c2a087290 */ /* 0x000fc8000fffe0ff */
[----:B-1----:R-:W-:Y:S02]  /*0890*/  UIMAD.WIDE.U32 UR52, UR8, UR18, URZ ;  /* 0x00000012083472a5 */ /* 0x002fe4000f8e00ff */
[----:B------:R-:W-:-:S04]  /*08a0*/  UIMAD UR8, UR8, UR19, URZ ;  /* 0x00000013080872a4 */ /* 0x000fc8000f8e02ff */
[----:B------:R-:W-:-:S06]  /*08b0*/  UIADD3 UR8, UPT, UPT, UR53, UR8, URZ ;  /* 0x0000000835087290 */ /* 0x000fcc000fffe0ff */
[----:B------:R-:W-:Y:S02]  /*08c0*/  MOV R18, UR8 ;  /* 0x0000000800127c02 */ /* 0x000fe40008000f00 */
.L_x_745:
        /* <DEDUP_REMOVED lines=43> */
.L_x_746:
[----:B------:R-:W1:Y:S01]  /*0b80*/  LDCU.64 UR16, c[0x0][0x3c0] ;  /* 0x00007800ff1077ac */ /* 0x000e620008000a00 */
[----:B------:R-:W-:-:S04]  /*0b90*/  UIADD3 UR8, UPT, UPT, UR42, UR44, URZ ;  /* 0x0000002c2a087290 */ /* 0x000fc8000fffe0ff */
[----:B-1----:R-:W-:Y:S02]  /*0ba0*/  UIMAD.WIDE.U32 UR54, UR8, UR16, URZ ;  /* 0x00000010083672a5 */ /* 0x002fe4000f8e00ff */
[----:B------:R-:W-:-:S04]  /*0bb0*/  UIMAD UR8, UR8, UR17, URZ ;  /* 0x00000011080872a4 */ /* 0x000fc8000f8e02ff */
[----:B------:R-:W-:-:S06]  /*0bc0*/  UIADD3 UR8, UPT, UPT, UR55, UR8, URZ ;  /* 0x0000000837087290 */ /* 0x000fcc000fffe0ff */
[----:B------:R-:W-:-:S07]  /*0bd0*/  MOV R16, UR8 ;  /* 0x0000000800107c02 */ /* 0x000fce0008000f00 */
.L_x_747:
        /* <DEDUP_REMOVED lines=11> */
[----:B------:R-:W1:Y:S02]  /*0c90*/  LDCU UR8, c[0x0][0x444] ;  /* 0x00008880ff0877ac */ /* 0x000e640008000800 */
[----:B-1----:R-:W-:Y:S02]  /*0ca0*/  USHF.R.S32.HI UR9, URZ, 0x1f, UR8 ;  /* 0x0000001fff097899 */ /* 0x002fe40008011408 */
[----:B------:R-:W-:Y:S02]  /*0cb0*/  UIMAD.WIDE.U32 UR20, UR29, UR8, URZ ;  /* 0x000000081d1472a5 */ /* 0x000fe4000f8e00ff */
[----:B------:R-:W-:Y:S02]  /*0cc0*/  UIMAD UR8, UR9, UR29, URZ ;  /* 0x0000001d090872a4 */ /* 0x000fe4000f8e02ff */
[----:B------:R-:W-:Y:S02]  /*0cd0*/  USHF.R.S32.HI UR9, URZ, 0x1f, UR60 ;  /* 0x0000001fff097899 */ /* 0x000fe4000801143c */
[----:B------:R-:W-:-:S02]  /*0ce0*/  UIADD3 UR8, UPT, UPT, UR21, UR8, URZ ;  /* 0x0000000815087290 */ /* 0x000fc4000fffe0ff */
[----:B------:R-:W-:Y:S02]  /*0cf0*/  UIMAD.WIDE.U32 UR10, UR20, UR60, URZ ;  /* 0x0000003c140a72a5 */ /* 0x000fe4000f8e00ff */
        /* <DEDUP_REMOVED lines=10> */
.L_x_748:
[----:B------:R-:W-:Y:S02]  /*0da0*/  UIMAD.WIDE.U32 UR10, UR64, UR14, URZ ;  /* 0x0000000e400a72a5 */ /* 0x000fe4000f8e00ff */
[----:B------:R-:W-:-:S04]  /*0db0*/  UIMAD UR8, UR65, UR14, URZ ;  /* 0x0000000e410872a4 */ /* 0x000fc8000f8e02ff */
[----:B------:R-:W-:-:S12]  /*0dc0*/  UIADD3 UR8, UPT, UPT, UR11, UR8, URZ ;  /* 0x000000080b087290 */ /* 0x000fd8000fffe0ff */
.L_x_749:
        /* <DEDUP_REMOVED lines=21> */
.L_x_750:
[----:B------:R-:W1:Y:S01]  /*0f20*/  LDCU UR58, c[0x0][0x434] ;  /* 0x00008680ff3a77ac */ /* 0x000e620008000800 */
[----:B------:R-:W-:-:S04]  /*0f30*/  UIMAD UR9, UR29, UR60, UR30 ;  /* 0x0000003c1d0972a4 */ /* 0x000fc8000f8e021e */
[----:B-1----:R-:W-:Y:S02]  /*0f40*/  UIMAD UR58, UR9, UR58, URZ ;  /* 0x0000003a093a72a4 */ /* 0x002fe4000f8e02ff */
.L_x_751:
        /* <DEDUP_REMOVED lines=11> */
.L_x_752:
[----:B------:R-:W1:Y:S01]  /*1000*/  LDCU UR57, c[0x0][0x444] ;  /* 0x00008880ff3977ac */ /* 0x000e620008000800 */
[----:B------:R-:W-:-:S04]  /*1010*/  UIMAD UR9, UR29, UR60, UR30 ;  /* 0x0000003c1d0972a4 */ /* 0x000fc8000f8e021e */
[----:B-1----:R-:W-:-:S12]  /*1020*/  UIMAD UR57, UR9, UR57, URZ ;  /* 0x00000039093972a4 */ /* 0x002fd8000f8e02ff */
.L_x_753:
        /* <DEDUP_REMOVED lines=45> */
[----:B------:R-:W-:-:S04]  /*1300*/  IMAD.WIDE.U32 R4, R4, UR30, R2 ;  /* 0x0000001e04047c25 */ /* 0x000fc8000f8e0002 */
[----:B---3--:R-:W-:-:S04]  /*1310*/  IMAD.WIDE.U32 R2, R14, UR27, RZ ;  /* 0x0000001b0e027c25 */ /* 0x008fc8000f8e00ff */
[----:B------:R-:W-:Y:S01]  /*1320*/  IMAD R7, R0, UR30, R7 ;  /* 0x0000001e00077c24 */ /* 0x000fe2000f8e0207 */
[----:B------:R-:W-:Y:S01]  /*1330*/  SEL R10, R2, RZ, P3 ;  /* 0x000000ff020a7207 */ /* 0x000fe20001800000 */
[----:B------:R-:W-:Y:S01]  /*1340*/  IMAD.U32 R0, RZ, RZ, UR11 ;  /* 0x0000000bff007e24 */ /* 0x000fe2000f8e00ff */
[----:B------:R-:W3:Y:S01]  /*1350*/  LDCU.64 UR10, c[0x0][0x570] ;  /* 0x0000ae00ff0a77ac */ /* 0x000ee20008000a00 */
        /* <DEDUP_REMOVED lines=12> */
[----:B----4-:R-:W-:Y:S02]  /*1420*/  LEA R26, P1, R2, UR20, 0x1 ;  /* 0x00000014021a7c11 */ /* 0x010fe4000f8208ff */
[----:B------:R-:W-:Y:S01]  /*1430*/  LEA.HI.X.SX32 R7, R10, R11, 0x1, P0 ;  /* 0x0000000b0a077211 */ /* 0x000fe200000f0eff */
[C---:B------:R-:W-:Y:S01]  /*1440*/  IMAD R6, R19.reuse, UR9, R3 ;  /* 0x0000000913067c24 */ /* 0x040fe2000f8e0203 */
[----:B-----5:R-:W-:Y:S01]  /*1450*/  LEA R24, P2, R4, UR22, 0x1 ;  /* 0x0000001604187c11 */ /* 0x020fe2000f8408ff */
[----:B------:R-:W-:Y:S01]  /*1460*/  IMAD R3, R19, UR15, R5 ;  /* 0x0000000f13037c24 */ /* 0x000fe2000f8e0205 */
[----:B---3--:R-:W-:Y:S01]  /*1470*/  LEA R242, P0, R0, UR10, 0x2 ;  /* 0x0000000a00f27c11 */ /* 0x008fe2000f8010ff */
[----:B--2---:R-:W-:Y:S01]  /*1480*/  UIMAD.WIDE UR14, UR57, 0x4, UR60 ;  /* 0x00000004390e78a5 */ /* 0x004fe2000f8e023c */
[----:B------:R-:W-:-:S02]  /*1490*/  LEA.HI.X R27, R2, UR21, R6, 0x1, P1 ;  /* 0x00000015021b7c11 */ /* 0x000fc400088f0c06 */
[----:B------:R-:W-:Y:S01]  /*14a0*/  LEA.HI.X R25, R4, UR23, R3, 0x1, P2 ;  /* 0x0000001704197c11 */ /* 0x000fe200090f0c03 */
[----:B-1----:R-:W-:Y:S01]  /*14b0*/  UIMAD.WIDE UR22, UR58, 0x4, UR62 ;  /* 0x000000043a1678a5 */ /* 0x002fe2000f8e023e */
[----:B------:R-:W-:Y:S02]  /*14c0*/  LEA.HI.X R243, R0, UR11, R7, 0x2, P0 ;  /* 0x0000000b00f37c11 */ /* 0x000fe400080f1407 */
[----:B------:R-:W-:Y:S01]  /*14d0*/  IADD3 R14, P0, PT, R19, 0x40, RZ ;  /* 0x00000040130e7810 */ /* 0x000fe20007f1e0ff */
[----:B------:R1:W-:Y:S01]  /*14e0*/  STL.64 [R1+0x20], R24 ;  /* 0x0000201801007387 */ /* 0x0003e20000100a00 */
[----:B------:R-:W-:-:S03]  /*14f0*/  LOP3.LUT R11, R8, 0x20, RZ, 0xfc, !PT ;  /* 0x00000020080b7812 */ /* 0x000fc600078efcff */
[----:B------:R1:W-:Y:S01]  /*1500*/  STL.64 [R1+0x18], R26 ;  /* 0x0000181a01007387 */ /* 0x0003e20000100a00 */
[----:B------:R-:W-:Y:S01]  /*1510*/  IMAD.X R15, RZ, RZ, RZ, P0 ;  /* 0x000000ffff0f7224 */ /* 0x000fe200000e06ff */
[----:B------:R-:W-:Y:S06]  /*1520*/  BRA.U UP0, `(.L_x_754) ;  /* 0x00000009000c7547 */ /* 0x000fec000b800000 */
        /* <DEDUP_REMOVED lines=11> */
[----:B------:R-:W-:Y:S05]  /*15e0*/  BRA `(.L_x_756) ;  /* 0x0000000000187947 */ /* 0x000fea0003800000 */
.L_x_755:
[----:B------:R-:W2:Y:S01]  /*15f0*/  LDCU.64 UR10, c[0x0][0x5c0] ;  /* 0x0000b800ff0a77ac */ /* 0x000ea20008000a00 */
[----:B------:R-:W-:-:S04]  /*1600*/  UIADD3 UR5, UPT, UPT, UR42, UR44, URZ ;  /* 0x0000002c2a057290 */ /* 0x000fc8000fffe0ff */
[----:B--2---:R-:W-:Y:S02]  /*1610*/  UIMAD.WIDE.U32 UR18, UR5, UR10, URZ ;  /* 0x0000000a051272a5 */ /* 0x004fe4000f8e00ff */
[----:B------:R-:W-:-:S04]  /*1620*/  UIMAD UR5, UR5, UR11, URZ ;  /* 0x0000000b050572a4 */ /* 0x000fc8000f8e02ff */
[----:B------:R-:W-:-:S06]  /*1630*/  UIADD3 UR5, UPT, UPT, UR19, UR5, URZ ;  /* 0x0000000513057290 */ /* 0x000fcc000fffe0ff */
[----:B------:R-:W-:Y:S02]  /*1640*/  MOV R0, UR5 ;  /* 0x0000000500007c02 */ /* 0x000fe40008000f00 */
.L_x_756:
        /* <DEDUP_REMOVED lines=12> */
.L_x_757:
[----:B------:R-:W2:Y:S01]  /*1710*/  LDCU.64 UR8, c[0x0][0x5c8] ;  /* 0x0000b900ff0877ac */ /* 0x000ea20008000a00 */
[----:B------:R-:W-:-:S04]  /*1720*/  UIADD3 UR42, UPT, UPT, UR42, UR44, URZ ;  /* 0x0000002c2a2a7290 */ /* 0x000fc8000fffe0ff */
[----:B--2---:R-:W-:Y:S02]  /*1730*/  UIMAD.WIDE.U32 UR16, UR42, UR8, URZ ;  /* 0x000000082a1072a5 */ /* 0x004fe4000f8e00ff */
[----:B------:R-:W-:-:S04]  /*1740*/  UIMAD UR42, UR42, UR9, URZ ;  /* 0x000000092a2a72a4 */ /* 0x000fc8000f8e02ff */
[----:B------:R-:W-:-:S06]  /*1750*/  UIADD3 UR42, UPT, UPT, UR17, UR42, URZ ;  /* 0x0000002a112a7290 */ /* 0x000fcc000fffe0ff */
[----:B------:R-:W-:Y:S02]  /*1760*/  MOV R10, UR42 ;  /* 0x0000002a000a7c02 */ /* 0x000fe40008000f00 */
.L_x_758:
        /* <DEDUP_REMOVED lines=30> */
.L_x_760:
[----:B------:R-:W-:Y:S05]  /*1950*/  BSYNC.RECONVERGENT B0 ;  /* 0x0000000000007941 */ /* 0x000fea0003800200 */
.L_x_759:
        /* <DEDUP_REMOVED lines=17> */
.L_x_762:
[----:B------:R-:W-:Y:S05]  /*1a70*/  BSYNC.RECONVERGENT B0 ;  /* 0x0000000000007941 */ /* 0x000fea0003800200 */
.L_x_761:
        /* <DEDUP_REMOVED lines=27> */
.L_x_764:
[----:B------:R-:W-:Y:S05]  /*1c30*/  BSYNC.RECONVERGENT B0 ;  /* 0x0000000000007941 */ /* 0x000fea0003800200 */
.L_x_763:
        /* <DEDUP_REMOVED lines=18> */
.L_x_754:
[----:B------:R-:W-:Y:S01]  /*1d60*/  IMAD.U32 R2, RZ, RZ, UR16 ;  /* 0x00000010ff027e24 */ /* 0x000fe2000f8e00ff */
[----:B------:R-:W-:Y:S01]  /*1d70*/  UIMAD UR10, UR48, UR16, URZ ;  /* 0x00000010300a72a4 */ /* 0x000fe2000f8e02ff */
[----:B------:R-:W-:Y:S01]  /*1d80*/  LOP3.LUT R4, R22, 0xd8, RZ, 0xc0, !PT ;  /* 0x000000d816047812 */ /* 0x000fe200078ec0ff */
[----:B------:R-:W2:Y:S01]  /*1d90*/  LDCU.64 UR8, c[0x0][0x3d8] ;  /* 0x00007b00ff0877ac */ /* 0x000ea20008000a00 */
        /* <DEDUP_REMOVED lines=12> */
[----:B--2---:R-:W-:Y:S01]  /*1e60*/  IMAD R0, R17, UR8, RZ ;  /* 0x0000000811007c24 */ /* 0x004fe2000f8e02ff */
[----:B------:R-:W-:Y:S01]  /*1e70*/  USEL UR20, URZ, 0x3000, UP0 ;  /* 0x00003000ff147887 */ /* 0x000fe20008000000 */
[----:B------:R-:W-:-:S04]  /*1e80*/  IMAD.WIDE.U32 R4, R13, UR8, R2 ;  /* 0x000000080d047c25 */ /* 0x000fc8000f8e0002 */
[----:B------:R-:W-:Y:S01]  /*1e90*/  IMAD R10, R13, UR9, R0 ;  /* 0x000000090d0a7c24 */ /* 0x000fe2000f8e0200 */
[----:B------:R-:W-:-:S03]  /*1ea0*/  LEA R0, R6, UR6, 0x1 ;  /* 0x0000000606007c11 */ /* 0x000fc6000f8e08ff */
[----:B------:R-:W-:Y:S02]  /*1eb0*/  IMAD.IADD R10, R5, 0x1, R10 ;  /* 0x00000001050a7824 */ /* 0x000fe400078e020a */
[----:B------:R-:W-:Y:S05]  /*1ec0*/  @P5 BRA `(.L_x_767) ;  /* 0x0000000000745947 */ /* 0x000fea0003800000 */
        /* <DEDUP_REMOVED lines=27> */
.L_x_768:
[----:B------:R3:W-:Y:S01]  /*2080*/  STS.128 [R0+0x13000], RZ ;  /* 0x013000ff00007388 */ /* 0x0007e20000000c00 */
[----:B------:R-:W-:Y:S05]  /*2090*/  BRA `(.L_x_769) ;  /* 0x00000000000c7947 */ /* 0x000fea0003800000 */
.L_x_767:
[----:B------:R2:W-:Y:S04]  /*20a0*/  STS.128 [R0+0xf000], RZ ;  /* 0x00f000ff00007388 */ /* 0x0005e80000000c00 */
[----:B------:R2:W-:Y:S04]  /*20b0*/  STS.128 [R0+0x11000], RZ ;  /* 0x011000ff00007388 */ /* 0x0005e80000000c00 */
[----:B------:R2:W-:Y:S02]  /*20c0*/  STS.128 [R0+0x13000], RZ ;  /* 0x013000ff00007388 */ /* 0x0005e40000000c00 */
.L_x_769:
[----:B------:R-:W-:Y:S05]  /*20d0*/  BSYNC.RECONVERGENT B0 ;  /* 0x0000000000007941 */ /* 0x000fea0003800200 */
.L_x_766:
        /* <DEDUP_REMOVED lines=34> */
.L_x_772:
[----:B------:R4:W-:Y:S02]  /*2300*/  STS.128 [R0+0x14000], RZ ;  /* 0x014000ff00007388 */ /* 0x0009e40000000c00 */
.L_x_771:
[----:B------:R-:W-:Y:S05]  /*2310*/  BSYNC.RECONVERGENT B0 ;  /* 0x0000000000007941 */ /* 0x000fea0003800200 */
.L_x_770:
        /* <DEDUP_REMOVED lines=25> */
.L_x_775:
[----:B------:R1:W-:Y:S01]  /*24b0*/  STS.128 [R0+0x8000], RZ ;  /* 0x008000ff00007388 */ /* 0x0003e20000000c00 */
[----:B------:R-:W-:Y:S05]  /*24c0*/  BRA `(.L_x_776) ;  /* 0x00000000000c7947 */ /* 0x000fea0003800000 */
.L_x_774:
[----:B------:R1:W-:Y:S04]  /*24d0*/  STS.128 [R0+0x6000], RZ ;  /* 0x006000ff00007388 */ /* 0x0003e80000000c00 */
[----:B------:R1:W-:Y:S04]  /*24e0*/  STS.128 [R0+0x7000], RZ ;  /* 0x007000ff00007388 */ /* 0x0003e80000000c00 */
[----:B------:R1:W-:Y:S02]  /*24f0*/  STS.128 [R0+0x8000], RZ ;  /* 0x008000ff00007388 */ /* 0x0003e40000000c00 */
.L_x_776:
[----:B------:R-:W-:Y:S05]  /*2500*/  BSYNC.RECONVERGENT B0 ;  /* 0x0000000000007941 */ /* 0x000fea0003800200 */
.L_x_773:
        /* <DEDUP_REMOVED lines=23> */
.L_x_779:
[----:B------:R1:W-:Y:S01]  /*2680*/  STS.128 [R234+0x2000], RZ ;  /* 0x002000ffea007388 */ /* 0x0003e20000000c00 */
[----:B------:R-:W-:Y:S05]  /*2690*/  BRA `(.L_x_780) ;  /* 0x00000000000c7947 */ /* 0x000fea0003800000 */
.L_x_778:
[----:B------:R1:W-:Y:S04]  /*26a0*/  STS.128 [R234], RZ ;  /* 0x000000ffea007388 */ /* 0x0003e80000000c00 */
[----:B------:R1:W-:Y:S04]  /*26b0*/  STS.128 [R234+0x1000], RZ ;  /* 0x001000ffea007388 */ /* 0x0003e80000000c00 */
[----:B------:R1:W-:Y:S02]  /*26c0*/  STS.128 [R234+0x2000], RZ ;  /* 0x002000ffea007388 */ /* 0x0003e40000000c00 */
.L_x_780:
[----:B------:R-:W-:Y:S05]  /*26d0*/  BSYNC.RECONVERGENT B0 ;  /* 0x0000000000007941 */ /* 0x000fea0003800200 */
.L_x_777:
        /* <DEDUP_REMOVED lines=11> */
[----:B------:R-:W-:Y:S01]  /*2790*/  ISETP.GE.AND P1, PT, R3, UR9, PT ;  /* 0x0000000903007c0c */ /* 0x000fe2000bf26270 */
[----:B------:R-:W-:Y:S01]  /*27a0*/  STL [R1+0x2c], R20 ;  /* 0x00002c1401007387 */ /* 0x000fe20000100800 */
        /* <DEDUP_REMOVED lines=11> */
[----:B--2---:R-:W-:Y:S02]  /*2860*/  IMAD R4, R17, UR8, RZ ;  /* 0x0000000811047c24 */ /* 0x004fe4000f8e02ff */
[----:B-1----:R-:W-:-:S04]  /*2870*/  IMAD.U32 R2, RZ, RZ, UR18 ;  /* 0x00000012ff027e24 */ /* 0x002fc8000f8e00ff */
[----:B------:R-:W-:-:S03]  /*2880*/  IMAD.WIDE.U32 R2, R2, UR33, R8 ;  /* 0x0000002102027c25 */ /* 0x000fc6000f8e0008 */
[----:B------:R-:W-:-:S04]  /*2890*/  IADD3 R2, P0, PT, R2, UR52, RZ ;  /* 0x0000003402027c10 */ /* 0x000fc8000ff1e0ff */
[----:B------:R-:W-:Y:S01]  /*28a0*/  IADD3.X R3, PT, PT, R18, UR10, R3, P0, !PT ;  /* 0x0000000a12037c10 */ /* 0x000fe200087fe403 */
[----:B------:R-:W-:Y:S01]  /*28b0*/  BSSY.RECONVERGENT B0, `(.L_x_781) ;  /* 0x0000029000007945 */ /* 0x000fe20003800200 */
[----:B----4-:R1:W-:Y:S04]  /*28c0*/  STL [R1+0x3c], R10 ;  /* 0x00003c0a01007387 */ /* 0x0103e80000100800 */
[----:B-----5:R2:W-:Y:S04]  /*28d0*/  STL [R1+0x30], R5 ;  /* 0x0000300501007387 */ /* 0x0205e80000100800 */
[----:B---3--:R3:W-:Y:S04]  /*28e0*/  STL [R1+0x34], R6 ;  /* 0x0000340601007387 */ /* 0x0087e80000100800 */
[----:B------:R3:W-:Y:S01]  /*28f0*/  STL [R1+0x38], R7 ;  /* 0x0000380701007387 */ /* 0x0007e20000100800 */
[----:B-1----:R-:W-:-:S02]  /*2900*/  IMAD R10, R13, UR9, R4 ;  /* 0x000000090d0a7c24 */ /* 0x002fc4000f8e0204 */
[----:B--2---:R-:W-:-:S05]  /*2910*/  IMAD.WIDE.U32 R4, R13, UR8, R2 ;  /* 0x000000080d047c25 */ /* 0x004fca000f8e0002 */
[----:B------:R-:W-:Y:S01]  /*2920*/  IADD3 R10, PT, PT, R5, R10, RZ ;  /* 0x0000000a050a7210 */ /* 0x000fe20007ffe0ff */
        /* <DEDUP_REMOVED lines=28> */
.L_x_783:
[----:B------:R4:W-:Y:S01]  /*2af0*/  STS.128 [R0+0xd000], RZ ;  /* 0x00d000ff00007388 */ /* 0x0009e20000000c00 */
[----:B------:R-:W-:Y:S05]  /*2b00*/  BRA `(.L_x_784) ;  /* 0x00000000000c7947 */ /* 0x000fea0003800000 */
.L_x_782:
[----:B------:R1:W-:Y:S04]  /*2b10*/  STS.128 [R0+0x9000], RZ ;  /* 0x009000ff00007388 */ /* 0x0003e80000000c00 */
[----:B------:R1:W-:Y:S04]  /*2b20*/  STS.128 [R0+0xb000], RZ ;  /* 0x00b000ff00007388 */ /* 0x0003e80000000c00 */
[----:B------:R1:W-:Y:S02]  /*2b30*/  STS.128 [R0+0xd000], RZ ;  /* 0x00d000ff00007388 */ /* 0x0003e40000000c00 */
.L_x_784:
[----:B------:R-:W-:Y:S05]  /*2b40*/  BSYNC.RECONVERGENT B0 ;  /* 0x0000000000007941 */ /* 0x000fea0003800200 */
.L_x_781:
        /* <DEDUP_REMOVED lines=33> */
.L_x_787:
[----:B------:R2:W-:Y:S02]  /*2d60*/  STS.128 [R0+0xe000], RZ ;  /* 0x00e000ff00007388 */ /* 0x0005e40000000c00 */
.L_x_786:
[----:B------:R-:W-:Y:S05]  /*2d70*/  BSYNC.RECONVERGENT B0 ;  /* 0x0000000000007941 */ /* 0x000fea0003800200 */
.L_x_785:
[----:B------:R-:W5:Y:S01]  /*2d80*/  LDCU.64 UR10, c[0x0][0x538] ;  /* 0x0000a700ff0a77ac */ /* 0x000f620008000a00 */
[----:B------:R-:W0:Y:S01]  /*2d90*/  LDGDEPBAR ;  /* 0x00000000000079af */ /* 0x000e220000000000 */
[----:B-----5:R-:W-:-:S04]  /*2da0*/  UISETP.NE.U32.AND UP0, UPT, UR10, URZ, UPT ;  /* 0x000000ff0a00728c */ /* 0x020fc8000bf05070 */
[----:B------:R-:W-:Y:S01]  /*2db0*/  UISETP.NE.AND.EX UP0, UPT, UR11, URZ, UPT, UP0 ;  /* 0x000000ff0b00728c */ /* 0x000fe2000bf05300 */
[----:B------:R-:W-:-:S05]  /*2dc0*/  DEPBAR.LE SB0, 0x1 ;  /* 0x000080400000791a */ /* 0x000fca0000000000 */
[----:B------:R-:W-:-:S05]  /*2dd0*/  PLOP3.LUT P1, PT, PT, PT, UP0, 0x80, 0x8 ;  /* 0x000000000008781c */ /* 0x000fca0003f2f008 */
[----:B------:R-:W5:Y:S01]  /*2de0*/  @UP0 LDCU.64 UR8, c[0x0][0x540] ;  /* 0x0000a800ff0807ac */ /* 0x000f620008000a00 */
[----:B------:R-:W-:Y:S01]  /*2df0*/  @UP0 UMOV UR16, UR30 ;  /* 0x0000001e00100c82 */ /* 0x000fe20008000000 */
[----:B------:R-:W-:Y:S02]  /*2e00*/  @UP0 UMOV UR17, URZ ;  /* 0x000000ff00110c82 */ /* 0x000fe40008000000 */
[----:B-----5:R-:W-:Y:S01]  /*2e10*/  @UP0 UIMAD.WIDE.U32 UR16, UR29, UR8, UR16 ;  /* 0x000000081d1002a5 */ /* 0x020fe2000f8e0010 */
[----:B------:R-:W5:Y:S01]  /*2e20*/  S2R R227, SR_TID.X ;  /* 0x0000000000e37919 */ /* 0x000f620000002100 */
[C---:B------:R-:W-:Y:S02]  /*2e30*/  IMAD.SHL.U32 R4, R21.reuse, 0x2, RZ ;  /* 0x0000000215047824 */ /* 0x040fe400078e00ff */
[C---:B------:R-:W-:Y:S01]  /*2e40*/  IMAD.SHL.U32 R12, R21.reuse, 0x20, RZ ;  /* 0x00000020150c7824 */ /* 0x040fe200078e00ff */
[----:B------:R-:W-:Y:S02]  /*2e50*/  @UP0 UIMAD UR9, UR29, UR9, UR17 ;  /* 0x000000091d0902a4 */ /* 0x000fe4000f8e0211 */
[----:B------:R-:W-:Y:S01]  /*2e60*/  @UP0 ULEA UR10, UP1, UR16, UR10, 0x2 ;  /* 0x0000000a100a0291 */ /* 0x000fe2000f8210ff */
[----:B---3--:R-:W-:-:S02]  /*2e70*/  IMAD.SHL.U32 R7, R21, 0x10, RZ ;  /* 0x0000001015077824 */ /* 0x008fc400078e00ff */
[----:B------:R-:W-:Y:S01]  /*2e80*/  IMAD.SHL.U32 R11, R21, 0x4, RZ ;  /* 0x00000004150b7824 */ /* 0x000fe200078e00ff */
[----:B------:R-:W-:Y:S02]  /*2e90*/  @UP0 ULEA.HI.X UR11, UR16, UR11, UR9, 0x2, UP1 ;  /* 0x0000000b100b0291 */ /* 0x000fe400088f1409 */
[----:B-12---:R-:W-:Y:S01]  /*2ea0*/  IMAD.U32 R2, RZ, RZ, UR10 ;  /* 0x0000000aff027e24 */ /* 0x006fe2000f8e00ff */
[----:B------:R-:W-:Y:S03]  /*2eb0*/  BAR.SYNC.DEFER_BLOCKING 0x0 ;  /* 0x0000000000007b1d */ /* 0x000fe60000010000 */
[----:B------:R-:W-:Y:S01]  /*2ec0*/  IMAD.U32 R3, RZ, RZ, UR11 ;  /* 0x0000000bff037e24 */ /* 0x000fe2000f8e00ff */
[----:B------:R-:W-:Y:S02]  /*2ed0*/  LOP3.LUT R4, R4, 0x6, RZ, 0xc0, !PT ;  /* 0x0000000604047812 */ /* 0x000fe400078ec0ff */
[C---:B------:R-:W-:Y:S01]  /*2ee0*/  LOP3.LUT R5, R12.reuse, 0x20, RZ, 0xc0, !PT ;  /* 0x000000200c057812 */ /* 0x040fe200078ec0ff */
[----:B----4-:R-:W-:Y:S01]  /*2ef0*/  IMAD.U32 R0, RZ, RZ, UR5 ;  /* 0x00000005ff007e24 */ /* 0x010fe2000f8e00ff */
[----:B------:R-:W-:Y:S01]  /*2f00*/  LOP3.LUT R11, R11, 0x18, RZ, 0xc0, !PT ;  /* 0x000000180b0b7812 */ /* 0x000fe200078ec0ff */
[----:B------:R-:W1:Y:S01]  /*2f10*/  @UP0 LDCU UR8, c[0x0][0x458] ;  /* 0x00008b00ff0807ac */ /* 0x000e620008000800 */
[----:B------:R-:W-:-:S02]  /*2f20*/  LOP3.LUT R8, R12, 0x120, RZ, 0xc0, !PT ;  /* 0x000001200c087812 */ /* 0x000fc400078ec0ff */
[----:B------:R-:W-:Y:S01]  /*2f30*/  LOP3.LUT P0, RZ, R21, 0x4, RZ, 0xc0, !PT ;  /* 0x0000000415ff7812 */ /* 0x000fe2000780c0ff */
[----:B------:R-:W2:Y:S01]  /*2f40*/  LDCU UR16, c[0x0][0x3b0] ;  /* 0x00007600ff1077ac */ /* 0x000ea20008000800 */
[----:B------:R-:W3:Y:S01]  /*2f50*/  LDCU UR17, c[0x0][0x590] ;  /* 0x0000b200ff1177ac */ /* 0x000ee20008000800 */
[C---:B-----5:R-:W-:Y:S02]  /*2f60*/  IMAD.SHL.U32 R13, R227.reuse, 0x20, RZ ;  /* 0x00000020e30d7824 */ /* 0x060fe400078e00ff */
[C---:B------:R-:W-:Y:S02]  /*2f70*/  IMAD.SHL.U32 R15, R227.reuse, 0x10, RZ ;  /* 0x00000010e30f7824 */ /* 0x040fe400078e00ff */
[----:B------:R-:W-:Y:S01]  /*2f80*/  IMAD.MOV.U32 R225, RZ, RZ, 0x20 ;  /* 0x00000020ffe17424 */ /* 0x000fe200078e00ff */
[----:B------:R4:W5:Y:S01]  /*2f90*/  @P1 LDG.E R10, desc[UR40][R2.64] ;  /* 0x00000028020a1981 */ /* 0x000962000c1e1900 */
[----:B------:R-:W-:Y:S01]  /*2fa0*/  LOP3.LUT R4, R4, 0x1e0, R16, 0xf8, !PT ;  /* 0x000001e004047812 */ /* 0x000fe200078ef810 */
[----:B------:R-:W-:Y:S01]  /*2fb0*/  IMAD.SHL.U32 R228, R227, 0x4, RZ ;  /* 0x00000004e3e47824 */ /* 0x000fe200078e00ff */
[--C-:B------:R-:W-:Y:S01]  /*2fc0*/  LOP3.LUT R5, R5, 0x3c00, R7.reuse, 0xf8, !PT ;  /* 0x00003c0005057812 */ /* 0x100fe200078ef807 */
[----:B------:R-:W-:Y:S01]  /*2fd0*/  IMAD.MOV.U32 R224, RZ, RZ, 0x20 ;  /* 0x00000020ffe07424 */ /* 0x000fe200078e00ff */
[----:B------:R-:W-:-:S02]  /*2fe0*/  LOP3.LUT R8, R8, 0x200, R7, 0xf8, !PT ;  /* 0x0000020008087812 */ /* 0x000fc400078ef807 */
[----:B------:R-:W-:Y:S02]  /*2ff0*/  CS2R R126, SRZ ;  /* 0x00000000007e7805 */ /* 0x000fe4000001ff00 */
[----:B------:R-:W-:Y:S02]  /*3000*/  LOP3.LUT R9, R13, 0x7400, RZ, 0xc0, !PT ;  /* 0x000074000d097812 */ /* 0x000fe400078ec0ff */
[----:B------:R-:W-:Y:S02]  /*3010*/  CS2R R124, SRZ ;  /* 0x00000000007c7805 */ /* 0x000fe4000001ff00 */
[----:B------:R-:W-:Y:S02]  /*3020*/  LOP3.LUT R14, R15, 0x1c0, RZ, 0xc0, !PT ;  /* 0x000001c00f0e7812 */ /* 0x000fe400078ec0ff */
[----:B------:R-:W-:Y:S02]  /*3030*/  CS2R R130, SRZ ;  /* 0x0000000000827805 */ /* 0x000fe4000001ff00 */
[----:B------:R-:W-:-:S02]  /*3040*/  SEL R225, R225, 0xffffffe0, !P0 ;  /* 0xffffffe0e1e17807 */ /* 0x000fc40004000000 */
[----:B------:R-:W-:Y:S02]  /*3050*/  CS2R R128, SRZ ;  /* 0x0000000000807805 */ /* 0x000fe4000001ff00 */
[----:B------:R-:W-:Y:S02]  /*3060*/  LOP3.LUT P2, RZ, R227, 0x4, RZ, 0xc0, !PT ;  /* 0x00000004e3ff7812 */ /* 0x000fe4000784c0ff */
        /* <DEDUP_REMOVED lines=11> */
[----:B----4-:R-:W-:Y:S01]  /*3120*/  IMAD.U32 R2, RZ, RZ, UR33 ;  /* 0x00000021ff027e24 */ /* 0x010fe2000f8e00ff */
[----:B------:R-:W-:Y:S01]  /*3130*/  UIADD3 UR33, UPT, UPT, UR33, 0x80, URZ ;  /* 0x0000008021217890 */ /* 0x000fe2000fffe0ff */
[----:B------:R-:W-:Y:S01]  /*3140*/  VIADD R3, R20, UR39 ;  /* 0x0000002714037c36 */ /* 0x000fe20008000000 */
[----:B------:R-:W-:Y:S02]  /*3150*/  CS2R R100, SRZ ;  /* 0x0000000000647805 */ /* 0x000fe4000001ff00 */
[----:B------:R-:W-:Y:S02]  /*3160*/  CS2R R94, SRZ ;  /* 0x00000000005e7805 */ /* 0x000fe4000001ff00 */
[----:B------:R-:W-:Y:S01]  /*3170*/  CS2R R92, SRZ ;  /* 0x00000000005c7805 */ /* 0x000fe2000001ff00 */
[----:B------:R-:W-:Y:S01]  /*3180*/  IMAD R6, R0, 0x40, R3 ;  /* 0x0000004000067824 */ /* 0x000fe200078e0203 */
[----:B------:R-:W-:-:S02]  /*3190*/  IADD3 R0, PT, PT, R4, UR43, R2 ;  /* 0x0000002b04007c10 */ /* 0x000fc4000fffe002 */
[----:B------:R-:W-:Y:S02]  /*31a0*/  CS2R R98, SRZ ;  /* 0x0000000000627805 */ /* 0x000fe4000001ff00 */
[----:B------:R-:W-:Y:S01]  /*31b0*/  LOP3.LUT R3, R5, 0x100, R7, 0xf8, !PT ;  /* 0x0000010005037812 */ /* 0x000fe200078ef807 */
[----:B------:R-:W-:Y:S01]  /*31c0*/  IMAD.SHL.U32 R7, R227, 0x2, RZ ;  /* 0x00000002e3077824 */ /* 0x000fe200078e00ff */
[----:B------:R-:W-:Y:S02]  /*31d0*/  SHF.R.U32.HI R4, RZ, 0x4, R21 ;  /* 0x00000004ff047819 */ /* 0x000fe40000011615 */
[----:B------:R-:W-:Y:S02]  /*31e0*/  CS2R R96, SRZ ;  /* 0x0000000000607805 */ /* 0x000fe4000001ff00 */
[----:B------:R-:W-:Y:S02]  /*31f0*/  LOP3.LUT R5, R11, 0xc0, R12, 0xf8, !PT ;  /* 0x000000c00b057812 */ /* 0x000fe400078ef80c */
[----:B------:R-:W-:-:S02]  /*3200*/  CS2R R90, SRZ ;  /* 0x00000000005a7805 */ /* 0x000fc4000001ff00 */
[----:B------:R-:W-:Y:S02]  /*3210*/  LOP3.LUT R4, R4, 0x8, RZ, 0xc0, !PT ;  /* 0x0000000804047812 */ /* 0x000fe400078ec0ff */
[----:B------:R-:W-:Y:S02]  /*3220*/  CS2R R88, SRZ ;  /* 0x0000000000587805 */ /* 0x000fe4000001ff00 */
[----:B------:R-:W-:Y:S02]  /*3230*/  LOP3.LUT R2, R5, 0x8, R21, 0x78, !PT ;  /* 0x0000000805027812 */ /* 0x000fe400078e7815 */
[----:B------:R-:W-:Y:S02]  /*3240*/  CS2R R86, SRZ ;  /* 0x0000000000567805 */ /* 0x000fe4000001ff00 */
[----:B------:R-:W-:Y:S02]  /*3250*/  IADD3 R229, PT, PT, R6, -0x29, -R0 ;  /* 0xffffffd706e57810 */ /* 0x000fe40007ffe800 */
[----:B------:R-:W-:-:S02]  /*3260*/  CS2R R84, SRZ ;  /* 0x0000000000547805 */ /* 0x000fc4000001ff00 */
[----:B------:R-:W-:Y:S01]  /*3270*/  LOP3.LUT R4, R4, 0x10, R21, 0xf8, !PT ;  /* 0x0000001004047812 */ /* 0x000fe200078ef815 */
[----:B-1----:R-:W5:Y:S01]  /*3280*/  @P1 MUFU.RCP R6, UR8 ;  /* 0x0000000800061d08 */ /* 0x002f620008001000 */
[----:B------:R-:W-:Y:S02]  /*3290*/  LOP3.LUT R0, R3, R2, RZ, 0xfc, !PT ;  /* 0x0000000203007212 */ /* 0x000fe400078efcff */
[----:B------:R-:W-:Y:S02]  /*32a0*/  CS2R R78, SRZ ;  /* 0x00000000004e7805 */ /* 0x000fe4000001ff00 */
[----:B------:R-:W-:Y:S02]  /*32b0*/  LOP3.LUT R2, R13, 0xc0, RZ, 0xc0, !PT ;  /* 0x000000c00d027812 */ /* 0x000fe400078ec0ff */
[----:B------:R-:W-:Y:S02]  /*32c0*/  CS2R R76, SRZ ;  /* 0x00000000004c7805 */ /* 0x000fe4000001ff00 */
        /* <DEDUP_REMOVED lines=8> */
[----:B------:R-:W-:Y:S02]  /*3350*/  SHF.R.U32.HI R4, RZ, 0x1, R227 ;  /* 0x00000001ff047819 */ /* 0x000fe400000116e3 */
[----:B------:R-:W-:Y:S02]  /*3360*/  CS2R R70, SRZ ;  /* 0x0000000000467805 */ /* 0x000fe4000001ff00 */
[----:B------:R-:W-:Y:S02]  /*3370*/  LOP3.LUT R2, R2, 0x18, R228, 0xf8, !PT ;  /* 0x0000001802027812 */ /* 0x000fe400078ef8e4 */
[----:B------:R-:W-:Y:S02]  /*3380*/  CS2R R68, SRZ ;  /* 0x0000000000447805 */ /* 0x000fe4000001ff00 */
[----:B------:R-:W-:-:S02]  /*3390*/  LEA R222, R0, UR6, 0x1 ;  /* 0x0000000600de7c11 */ /* 0x000fc4000f8e08ff */
[----:B------:R-:W-:Y:S02]  /*33a0*/  CS2R R62, SRZ ;  /* 0x00000000003e7805 */ /* 0x000fe4000001ff00 */
[----:B------:R-:W-:Y:S02]  /*33b0*/  LOP3.LUT R8, R8, R5, RZ, 0xfc, !PT ;  /* 0x0000000508087212 */ /* 0x000fe400078efcff */
[----:B------:R-:W-:Y:S02]  /*33c0*/  CS2R R60, SRZ ;  /* 0x00000000003c7805 */ /* 0x000fe4000001ff00 */
[--C-:B------:R-:W-:Y:S01]  /*33d0*/  LOP3.LUT R2, R2, 0x8, R4.reuse, 0x78, !PT ;  /* 0x0000000802027812 */ /* 0x100fe200078e7804 */
[C---:B------:R-:W-:Y:S01]  /*33e0*/  VIADD R216, R222.reuse, 0xf020 ;  /* 0x0000f020ded87836 */ /* 0x040fe20000000000 */
[----:B------:R-:W-:Y:S01]  /*33f0*/  LOP3.LUT R5, R7, 0x20, R4, 0x78, !PT ;  /* 0x0000002007057812 */ /* 0x000fe200078e7804 */
[----:B------:R-:W-:Y:S01]  /*3400*/  VIADD R4, R222, 0xf000 ;  /* 0x0000f000de047836 */ /* 0x000fe20000000000 */
[----:B------:R-:W1:Y:S01]  /*3410*/  LDSM.16.M88.4 R172, [R222+0xf000] ;  /* 0x00f00000deac783b */ /* 0x000e620000000200 */
[----:B------:R-:W-:-:S02]  /*3420*/  LOP3.LUT R13, R13, 0x120, RZ, 0xc0, !PT ;  /* 0x000001200d0d7812 */ /* 0x000fc400078ec0ff */
[----:B------:R-:W-:Y:S01]  /*3430*/  CS2R R66, SRZ ;  /* 0x0000000000427805 */ /* 0x000fe2000001ff00 */
[----:B------:R-:W-:Y:S01]  /*3440*/  @P0 VIADD R216, R4, 0xffffffe0 ;  /* 0xffffffe004d80836 */ /* 0x000fe20000000000 */
[----:B------:R-:W4:Y:S01]  /*3450*/  LDSM.16.M88.4 R176, [R222+0xf400] ;  /* 0x00f40000deb0783b */ /* 0x000f220000000200 */
[----:B------:R-:W-:Y:S02]  /*3460*/  LOP3.LUT R0, R13, 0x200, R15, 0xf8, !PT ;  /* 0x000002000d007812 */ /* 0x000fe400078ef80f */
[----:B------:R-:W-:Y:S02]  /*3470*/  CS2R R64, SRZ ;  /* 0x0000000000407805 */ /* 0x000fe4000001ff00 */
[----:B------:R-:W-:Y:S01]  /*3480*/  LOP3.LUT R3, R3, R11, RZ, 0x3c, !PT ;  /* 0x0000000b03037212 */ /* 0x000fe200078e3cff */
[----:B------:R-:W1:Y:S01]  /*3490*/  LDSM.16.M88.4 R180, [R216] ;  /* 0x00000000d8b4783b */ /* 0x000e620000000200 */
[----:B------:R-:W-:Y:S02]  /*34a0*/  LOP3.LUT R226, R0, R2, RZ, 0xfc, !PT ;  /* 0x0000000200e27212 */ /* 0x000fe400078efcff */
[----:B------:R-:W-:-:S02]  /*34b0*/  CS2R R58, SRZ ;  /* 0x00000000003a7805 */ /* 0x000fc4000001ff00 */
[----:B------:R-:W-:Y:S01]  /*34c0*/  LOP3.LUT R0, R9, R5, RZ, 0xfc, !PT ;  /* 0x0000000509007212 */ /* 0x000fe200078efcff */
[----:B------:R-:W1:Y:S01]  /*34d0*/  LDSM.16.M88.4 R184, [R216+0x400] ;  /* 0x00040000d8b8783b */ /* 0x000e620000000200 */
[----:B------:R-:W-:Y:S02]  /*34e0*/  LOP3.LUT R220, R3, 0x120, R12, 0xf8, !PT ;  /* 0x0000012003dc7812 */ /* 0x000fe400078ef80c */
[----:B------:R-:W-:Y:S02]  /*34f0*/  CS2R R56, SRZ ;  /* 0x0000000000387805 */ /* 0x000fe4000001ff00 */
[----:B------:R-:W-:Y:S01]  /*3500*/  LEA R221, R8, UR6, 0x1 ;  /* 0x0000000608dd7c11 */ /* 0x000fe2000f8e08ff */
[----:B------:R-:W1:Y:S01]  /*3510*/  LDSM.16.M88.4 R196, [R216+0x2000] ;  /* 0x00200000d8c4783b */ /* 0x000e620000000200 */
[----:B------:R-:W-:Y:S02]  /*3520*/  LEA R220, R220, UR6, 0x1 ;  /* 0x00000006dcdc7c11 */ /* 0x000fe4000f8e08ff */
[----:B------:R-:W-:-:S02]  /*3530*/  CS2R R54, SRZ ;  /* 0x0000000000367805 */ /* 0x000fc4000001ff00 */
[----:B------:R-:W-:Y:S01]  /*3540*/  LOP3.LUT P0, RZ, R227, 0x2, RZ, 0xc0, !PT ;  /* 0x00000002e3ff7812 */ /* 0x000fe2000780c0ff */
[----:B------:R-:W1:Y:S01]  /*3550*/  LDSM.16.M88.4 R200, [R216+0x2400] ;  /* 0x00240000d8c8783b */ /* 0x000e620000000200 */
[----:B------:R-:W-:Y:S02]  /*3560*/  CS2R R52, SRZ ;  /* 0x0000000000347805 */ /* 0x000fe4000001ff00 */
[----:B------:R-:W-:Y:S02]  /*3570*/  CS2R R46, SRZ ;  /* 0x00000000002e7805 */ /* 0x000fe4000001ff00 */
[----:B------:R-:W-:Y:S01]  /*3580*/  CS2R R44, SRZ ;  /* 0x00000000002c7805 */ /* 0x000fe2000001ff00 */
[----:B------:R-:W1:Y:S01]  /*3590*/  LDSM.16.M88.4 R212, [R216+0x4000] ;  /* 0x00400000d8d4783b */ /* 0x000e620000000200 */
[----:B------:R-:W-:Y:S02]  /*35a0*/  CS2R R50, SRZ ;  /* 0x0000000000327805 */ /* 0x000fe4000001ff00 */
[----:B------:R-:W-:-:S02]  /*35b0*/  CS2R R48, SRZ ;  /* 0x0000000000307805 */ /* 0x000fc4000001ff00 */
[----:B------:R-:W-:Y:S01]  /*35c0*/  CS2R R42, SRZ ;  /* 0x00000000002a7805 */ /* 0x000fe2000001ff00 */
[----:B------:R-:W1:Y:S01]  /*35d0*/  LDSM.16.M88.4 R188, [R222+0x11000] ;  /* 0x01100000debc783b */ /* 0x000e620000000200 */
[----:B------:R-:W-:Y:S02]  /*35e0*/  CS2R R40, SRZ ;  /* 0x0000000000287805 */ /* 0x000fe4000001ff00 */
[----:B------:R-:W-:Y:S02]  /*35f0*/  CS2R R38, SRZ ;  /* 0x0000000000267805 */ /* 0x000fe4000001ff00 */
[----:B------:R-:W-:Y:S01]  /*3600*/  CS2R R36, SRZ ;  /* 0x0000000000247805 */ /* 0x000fe2000001ff00 */
[----:B------:R-:W1:Y:S01]  /*3610*/  LDSM.16.M88.4 R192, [R222+0x11400] ;  /* 0x01140000dec0783b */ /* 0x000e620000000200 */
[----:B------:R-:W-:Y:S01]  /*3620*/  VIADD R221, R221, UR20 ;  /* 0x00000014dddd7c36 */ /* 0x000fe20008000000 */
[----:B------:R-:W-:Y:S01]  /*3630*/  SEL R224, R224, 0xffffffe0, !P0 ;  /* 0xffffffe0e0e07807 */ /* 0x000fe20004000000 */
[----:B------:R-:W-:Y:S01]  /*3640*/  VIADD R220, R220, UR20 ;  /* 0x00000014dcdc7c36 */ /* 0x000fe20008000000 */
[----:B------:R-:W1:Y:S01]  /*3650*/  LDSM.16.M88.4 R204, [R222+0x13000] ;  /* 0x01300000decc783b */ /* 0x000e620000000200 */
[----:B------:R-:W-:Y:S01]  /*3660*/  IMAD.IADD R223, R222, 0x1, R225 ;  /* 0x00000001dedf7824 */ /* 0x000fe200078e02e1 */
[----:B------:R-:W-:Y:S01]  /*3670*/  UMOV UR5, URZ ;  /* 0x000000ff00057c82 */ /* 0x000fe20008000000 */
[----:B------:R-:W-:Y:S01]  /*3680*/  USHF.L.U32 UR49, UR49, 0x3, URZ ;  /* 0x0000000331317899 */ /* 0x000fe200080006ff */
[----:B------:R-:W1:Y:S01]  /*3690*/  LDSM.16.M88.4 R208, [R222+0x13400] ;  /* 0x01340000ded0783b */ /* 0x000e620000000200 */
[----:B------:R-:W1:Y:S03]  /*36a0*/  LDCU UR8, c[0x0][0x440] ;  /* 0x00008800ff0877ac */ /* 0x000e660008000800 */
[----:B------:R-:W1:Y:S01]  /*36b0*/  LDSM.16.M88.4 R216, [R216+0x4400] ;  /* 0x00440000d8d8783b */ /* 0x000e620000000200 */
[----:B------:R-:W1:Y:S03]  /*36c0*/  LDCU UR9, c[0x0][0x3e0] ;  /* 0x00007c00ff0977ac */ /* 0x000e660008000800 */
[----:B------:R4:W-:Y:S01]  /*36d0*/  STL [R1+0x40], R0 ;  /* 0x0000400001007387 */ /* 0x0009e20000100800 */
[----:B------:R-:W1:Y:S03]  /*36e0*/  LDCU UR11, c[0x0][0x50c] ;  /* 0x0000a180ff0b77ac */ /* 0x000e660008000800 */
[----:B------:R1:W-:Y:S01]  /*36f0*/  STL [R1+0x28], R234 ;  /* 0x000028ea01007387 */ /* 0x0003e20000100800 */
[----:B------:R-:W1:Y:S01]  /*3700*/  LDCU UR10, c[0x0][0x45c] ;  /* 0x00008b80ff0a77ac */ /* 0x000e620008000800 */
[----:B------:R-:W-:-:S02]  /*3710*/  UISETP.GE.AND UP1, UPT, UR33, UR39, UPT ;  /* 0x000000272100728c */ /* 0x000fc4000bf26270 */
[----:B--2---:R-:W-:Y:S02]  /*3720*/  USHF.L.U32 UR16, UR16, 0x6, URZ ;  /* 0x0000000610107899 */ /* 0x004fe400080006ff */
[----:B---3--:R-:W-:Y:S01]  /*3730*/  USHF.L.U32 UR17, UR17, 0x6, URZ ;  /* 0x0000000611117899 */ /* 0x008fe200080006ff */
[----:B----4-:R-:W-:-:S05]  /*3740*/  IMAD.MOV.U32 R0, RZ, RZ, 0x10 ;  /* 0x00000010ff007424 */ /* 0x010fca00078e00ff */
[----:B------:R-:W-:Y:S01]  /*3750*/  SEL R0, R0, 0xfffffff0, !P2 ;  /* 0xfffffff000007807 */ /* 0x000fe20005000000 */
[----:B-----5:R-:W-:-:S05]  /*3760*/  @P1 FMUL.FTZ R3, R10, R6 ;  /* 0x000000060a031220 */ /* 0x020fca0000410000 */
[----:B------:R-:W-:Y:S02]  /*3770*/  @P1 R2UR UR18, R3 ;  /* 0x00000000031212ca */ /* 0x000fe400000e0000 */
[----:B------:R-:W-:-:S11]  /*3780*/  LOP3.LUT P1, RZ, R227, 0x8, RZ, 0xc0, !PT ;  /* 0x00000008e3ff7812 */ /* 0x000fd6000782c0ff */
[----:B-1----:R-:W-:-:S05]  /*3790*/  @UP0 UMOV UR5, UR18 ;  /* 0x0000001200050c82 */ /* 0x002fca0008000000 */
.L_x_790:
        /* <DEDUP_REMOVED lines=8> */
[----:B------:R-:W-:Y:S01]  /*3820*/  STL [R1+0x6c], R46 ;  /* 0x00006c2e01007387 */ /* 0x000fe20000100800 */
        /* <DEDUP_REMOVED lines=46> */
[----:B------:R-:W3:Y:S07]  /*3b10*/  LDSM.16.M88.4 R136, [R0+0x1800] ;  /* 0x001800000088783b */ /* 0x000eee0000000200 */
[-C--:B------:R-:W-:Y:S01]  /*3b20*/  HMMA.16816.F32.BF16 R4, R152, R156.reuse, R4 ;  /* 0x0000009c9804723c */ /* 0x080fe20000041804 */
[----:B------:R-:W2:Y:S07]  /*3b30*/  LDSM.16.M88.4 R148, [R221+0x2000] ;  /* 0x00200000dd94783b */ /* 0x000eae0000000200 */
        /* <DEDUP_REMOVED lines=12> */
[C---:B---3--:R-:W-:Y:S08]  /*3c00*/  HMMA.16816.F32.BF16 R8, R136.reuse, R164, R8 ;  /* 0x000000a48808723c */ /* 0x048ff00000041808 */
        /* <DEDUP_REMOVED lines=10> */
[C---:B----4-:R-:W-:Y:S01]  /*3cb0*/  HMMA.16816.F32.BF16 R8, R132.reuse, R168, R8 ;  /* 0x000000a88408723c */ /* 0x050fe20000041808 */
[----:B---3--:R-:W-:Y:S07]  /*3cc0*/  IMAD.U32 R0, RZ, RZ, UR45 ;  /* 0x0000002dff007e24 */ /* 0x008fee000f8e00ff */
        /* <DEDUP_REMOVED lines=29> */
[----:B------:R2:W-:Y:S10]  /*3ea0*/  MUFU.TANH R228, R15 ;  /* 0x0000000f00e47308 */ /* 0x0005f40000002400 */
[----:B------:R-:W3:Y:S01]  /*3eb0*/  MUFU.TANH R233, R9 ;  /* 0x0000000900e97308 */ /* 0x000ee20000002400 */
[----:B-1----:R-:W-:Y:S01]  /*3ec0*/  STL [R1], R238 ;  /* 0x000000ee01007387 */ /* 0x002fe20000100800 */
[----:B------:R-:W-:Y:S08]  /*3ed0*/  FMUL.FTZ R8, R3, 1.4426950216293334961 ;  /* 0x3fb8aa3b03087820 */ /* 0x000ff00000410000 */
[----:B------:R-:W-:Y:S01]  /*3ee0*/  MUFU.TANH R42, R16 ;  /* 0x00000010002a7308 */ /* 0x000fe20000002400 */
[----:B--2---:R-:W-:Y:S04]  /*3ef0*/  IABS R15, R229 ;  /* 0x000000e5000f7213 */ /* 0x004fe80000000000 */
[----:B------:R-:W-:Y:S05]  /*3f00*/  I2FP.F32.S32 R15, R15 ;  /* 0x0000000f000f7245 */ /* 0x000fea0000201400 */
[----:B------:R-:W1:Y:S01]  /*3f10*/  MUFU.TANH R230, R10 ;  /* 0x0000000a00e67308 */ /* 0x000e620000002400 */
[----:B---3--:R-:W-:Y:S01]  /*3f20*/  STL [R1+0x4], R233 ;  /* 0x000004e901007387 */ /* 0x008fe20000100800 */
[----:B------:R-:W-:Y:S02]  /*3f30*/  @P5 LOP3.LUT R9, R2, 0x6, RZ, 0xc0, !PT ;  /* 0x0000000602095812 */ /* 0x000fe400078ec0ff */
[----:B------:R-:W-:Y:S02]  /*3f40*/  SHF.R.U32.HI R2, RZ, 0x1, R227 ;  /* 0x00000001ff027819 */ /* 0x000fe400000116e3 */
[----:B------:R-:W-:Y:S04]  /*3f50*/  PLOP3.LUT P5, PT, PT, PT, UP1, 0x80, 0x8 ;  /* 0x000000000008781c */ /* 0x000fe80003faf018 */
[----:B------:R-:W2:Y:S01]  /*3f60*/  MUFU.TANH R232, R11 ;  /* 0x0000000b00e87308 */ /* 0x000ea20000002400 */
[----:B------:R-:W-:Y:S01]  /*3f70*/  @P4 LOP3.LUT R9, R9, 0x1e0, R2, 0xf8, !PT ;  /* 0x000001e009094812 */ /* 0x000fe200078ef802 */
[----:B------:R-:W-:Y:S01]  /*3f80*/  VIADD R2, R229, 0xffffffe8 ;  /* 0xffffffe8e5027836 */ /* 0x000fe20000000000 */
[----:B------:R-:W-:Y:S01]  /*3f90*/  FSETP.NEU.FTZ.AND P4, PT, R3, -INF , PT ;  /* 0xff8000000300780b */ /* 0x000fe20003f9d000 */
[C---:B------:R-:W-:Y:S02]  /*3fa0*/  VIADD R3, R229.reuse, 0xfffffff0 ;  /* 0xfffffff0e5037836 */ /* 0x040fe40000000000 */
[----:B------:R-:W-:Y:S01]  /*3fb0*/  @P3 IMAD R9, R0, 0x80, R9 ;  /* 0x0000008000093824 */ /* 0x000fe200078e0209 */
[----:B------:R-:W-:Y:S03]  /*3fc0*/  FSEL R8, R8, RZ, P4 ;  /* 0x000000ff08087208 */ /* 0x000fe60002000000 */
[----:B------:R-:W3:Y:S01]  /*3fd0*/  MUFU.TANH R231, R14 ;  /* 0x0000000e00e77308 */ /* 0x000ee20000002400 */
[----:B-1----:R-:W-:Y:S01]  /*3fe0*/  STL [R1+0x14], R230 ;  /* 0x000014e601007387 */ /* 0x002fe20000100800 */
[----:B------:R-:W-:Y:S01]  /*3ff0*/  VIADD R10, R229, 0xfffffff1 ;  /* 0xfffffff1e50a7836 */ /* 0x000fe20000000000 */
[----:B------:R-:W-:Y:S02]  /*4000*/  IABS R2, R2 ;  /* 0x0000000200027213 */ /* 0x000fe40000000000 */
[----:B------:R-:W-:Y:S02]  /*4010*/  PLOP3.LUT P3, PT, PT, PT, UP1, 0x80, 0x8 ;  /* 0x000000000008781c */ /* 0x000fe40003f6f018 */
[----:B------:R-:W-:Y:S03]  /*4020*/  IABS R10, R10 ;  /* 0x0000000a000a7213 */ /* 0x000fe60000000000 */
[----:B------:R1:W-:Y:S01]  /*4030*/  MUFU.TANH R252, R12 ;  /* 0x0000000c00fc7308 */ /* 0x0003e20000002400 */
[----:B--2---:R-:W-:Y:S01]  /*4040*/  STL [R1+0x10], R232 ;  /* 0x000010e801007387 */ /* 0x004fe20000100800 */
[----:B------:R-:W-:Y:S02]  /*4050*/  I2FP.F32.S32 R16, R2 ;  /* 0x0000000200107245 */ /* 0x000fe40000201400 */
[----:B------:R-:W-:Y:S02]  /*4060*/  IABS R2, R3 ;  /* 0x0000000300027213 */ /* 0x000fe40000000000 */
[----:B------:R-:W-:Y:S01]  /*4070*/  MOV R3, R10 ;  /* 0x0000000a00037202 */ /* 0x000fe20000000f00 */
[----:B------:R-:W-:Y:S03]  /*4080*/  FFMA.FTZ R10, R16, -UR5, R145 ;  /* 0x80000005100a7c23 */ /* 0x000fe60008010091 */
[----:B------:R2:W-:Y:S01]  /*4090*/  MUFU.TANH R251, R13 ;  /* 0x0000000d00fb7308 */ /* 0x0005e20000002400 */
[----:B---3--:R-:W-:Y:S01]  /*40a0*/  STL [R1+0xc], R231 ;  /* 0x00000ce701007387 */ /* 0x008fe20000100800 */
[C---:B------:R-:W-:Y:S02]  /*40b0*/  @P0 IADD3 R0, PT, PT, R9.reuse, 0x1, RZ ;  /* 0x0000000109000810 */ /* 0x040fe40007ffe0ff */
[----:B------:R-:W-:Y:S01]  /*40c0*/  @P5 ISETP.GE.AND P5, PT, R9, UR39, PT ;  /* 0x0000002709005c0c */ /* 0x000fe2000bfa6270 */
[----:B------:R-:W-:Y:S01]  /*40d0*/  STL [R1+0x8], R228 ;  /* 0x000008e401007387 */ /* 0x000fe20000100800 */
[----:B------:R-:W-:Y:S01]  /*40e0*/  @P6 ISETP.GE.AND P6, PT, R0, UR39, PT ;  /* 0x0000002700006c0c */ /* 0x000fe2000bfc6270 */
[----:B------:R-:W-:Y:S03]  /*40f0*/  VIADD R0, R229, 0xffffffe9 ;  /* 0xffffffe9e5007836 */ /* 0x000fe60000000000 */
[----:B------:R-:W3:Y:S01]  /*4100*/  MUFU.TANH R248, R6 ;  /* 0x0000000600f87308 */ /* 0x000ee20000002400 */
[----:B-1----:R-:W4:Y:S01]  /*4110*/  LDL R12, [R1+0x38] ;  /* 0x00003800010c7983 */ /* 0x002f220000100800 */
[----:B------:R-:W-:Y:S02]  /*4120*/  PLOP3.LUT P0, PT, PT, PT, UP1, 0x80, 0x8 ;  /* 0x000000000008781c */ /* 0x000fe40003f0f018 */
[----:B------:R-:W-:Y:S01]  /*4130*/  IABS R0, R0 ;  /* 0x0000000000007213 */ /* 0x000fe20000000000 */
[----:B------:R-:W4:Y:S05]  /*4140*/  LDL R11, [R1+0x34] ;  /* 0x00003400010b7983 */ /* 0x000f2a0000100800 */
[----:B------:R1:W3:Y:S01]  /*4150*/  MUFU.TANH R247, R7 ;  /* 0x0000000700f77308 */ /* 0x0002e20000002400 */
[----:B------:R-:W4:Y:S01]  /*4160*/  LDL R14, [R1+0x30] ;  /* 0x00003000010e7983 */ /* 0x000f220000100800 */
[----:B--2---:R-:W-:Y:S05]  /*4170*/  I2FP.F32.S32 R13, R0 ;  /* 0x00000000000d7245 */ /* 0x004fea0000201400 */
[----:B------:R-:W-:Y:S03]  /*4180*/  FFMA.FTZ R0, R13, -UR5, R148 ;  /* 0x800000050d007c23 */ /* 0x000fe60008010094 */
[----:B------:R2:W3:Y:S01]  /*4190*/  MUFU.TANH R240, R18 ;  /* 0x0000001200f07308 */ /* 0x0004e20000002400 */
[----:B------:R-:W-:Y:S02]  /*41a0*/  @P0 FSEL R10, R10, -INF , !P6 ;  /* 0xff8000000a0a0808 */ /* 0x000fe40007000000 */
[----:B------:R-:W-:Y:S02]  /*41b0*/  PLOP3.LUT P0, PT, PT, PT, UP1, 0x80, 0x8 ;  /* 0x000000000008781c */ /* 0x000fe40003f0f018 */
[----:B------:R-:W-:Y:S01]  /*41c0*/  @P3 FSEL R0, R0, -INF , !P5 ;  /* 0xff80000000003808 */ /* 0x000fe20006800000 */
[--C-:B------:R-:W-:Y:S01]  /*41d0*/  FFMA.FTZ R10, R10, UR10, -R8.reuse ;  /* 0x0000000a0a0a7c23 */ /* 0x100fe20008010808 */
[----:B------:R-:W-:Y:S03]  /*41e0*/  PLOP3.LUT P3, PT, PT, PT, UP1, 0x80, 0x8 ;  /* 0x000000000008781c */ /* 0x000fe60003f6f018 */
[----:B------:R3:W4:Y:S01]  /*41f0*/  MUFU.TANH R41, R17 ;  /* 0x0000001100297308 */ /* 0x0007220000002400 */
[----:B-1----:R-:W1:Y:S01]  /*4200*/  LDSM.16.M88.4 R4, [R223+0xd400] ;  /* 0x00d40000df04783b */ /* 0x002e620000000200 */
[----:B------:R-:W-:Y:S08]  /*4210*/  FFMA.FTZ R0, R0, UR10, -R8 ;  /* 0x0000000a00007c23 */ /* 0x000ff00008010808 */
[----:B------:R3:W-:Y:S01]  /*4220*/  MUFU.EX2 R150, R0 ;  /* 0x0000000000967308 */ /* 0x0007e20000000800 */
[----:B--2---:R-:W-:Y:S09]  /*4230*/  I2FP.F32.S32 R18, R2 ;  /* 0x0000000200127245 */ /* 0x004ff20000201400 */
[----:B------:R2:W4:Y:S01]  /*4240*/  MUFU.TANH R237, R19 ;  /* 0x0000001300ed7308 */ /* 0x0005220000002400 */
[----:B---3--:R-:W-:Y:S05]  /*4250*/  I2FP.F32.S32 R17, R3 ;  /* 0x0000000300117245 */ /* 0x008fea0000201400 */
[----:B------:R-:W-:Y:S04]  /*4260*/  FFMA.FTZ R2, R17, -UR5, R248 ;  /* 0x8000000511027c23 */ /* 0x000fe800080100f8 */
[----:B------:R3:W-:Y:S01]  /*4270*/  MUFU.EX2 R163, R10 ;  /* 0x0000000a00a37308 */ /* 0x0007e20000000800 */
[----:B------:R-:W-:Y:S01]  /*4280*/  FFMA.FTZ R0, R18, -UR5, R247 ;  /* 0x8000000512007c23 */ /* 0x000fe200080100f7 */
[----:B------:R-:W-:Y:S02]  /*4290*/  @P3 FSEL R2, R2, -INF , !P5 ;  /* 0xff80000002023808 */ /* 0x000fe40006800000 */
[----:B------:R-:W-:Y:S02]  /*42a0*/  PLOP3.LUT P3, PT, PT, PT, UP1, 0x80, 0x8 ;  /* 0x000000000008781c */ /* 0x000fe40003f6f018 */
[----:B------:R-:W-:Y:S01]  /*42b0*/  @P0 FSEL R0, R0, -INF , !P6 ;  /* 0xff80000000000808 */ /* 0x000fe20007000000 */
[----:B--2---:R-:W2:Y:S01]  /*42c0*/  LDL R19, [R1+0x40] ;  /* 0x0000400001137983 */ /* 0x004ea20000100800 */
[----:B------:R-:W-:Y:S01]  /*42d0*/  PLOP3.LUT P0, PT, PT, PT, UP1, 0x80, 0x8 ;  /* 0x000000000008781c */ /* 0x000fe20003f0f018 */
[-C--:B-1----:R-:W-:Y:S03]  /*42e0*/  HMMA.16816.F32.BF16 R20, R156, R4.reuse, R20 ;  /* 0x000000049c14723c */ /* 0x082fe60000041814 */
[C---:B---3--:R-:W-:Y:S05]  /*42f0*/  VIADD R10, R229.reuse, 0x10 ;  /* 0x00000010e50a7836 */ /* 0x048fea0000000000 */
[C---:B------:R-:W-:Y:S04]  /*4300*/  HMMA.16816.F32.BF16 R24, R136.reuse, R4, R24 ;  /* 0x000000048818723c */ /* 0x040fe80000041818 */
[----:B------:R-:W-:Y:S04]  /*4310*/  VIADD R5, R229, 0x11 ;  /* 0x00000011e5057836 */ /* 0x000fe80000000000 */
[-C--:B------:R-:W-:Y:S03]  /*4320*/  HMMA.16816.F32.BF16 R28, R136, R6.reuse, R28 ;  /* 0x00000006881c723c */ /* 0x080fe6000004181c */
[----:B------:R-:W-:Y:S01]  /*4330*/  IABS R5, R5 ;  /* 0x0000000500057213 */ /* 0x000fe20000000000 */
[----:B------:R-:W-:Y:S01]  /*4340*/  FMUL.FTZ R20, R20, UR11 ;  /* 0x0000000b14147c20 */ /* 0x000fe20008410000 */
[----:B------:R-:W-:Y:S01]  /*4350*/  FMUL.FTZ R21, R21, UR11 ;  /* 0x0000000b15157c20 */ /* 0x000fe20008410000 */
[----:B------:R-:W-:Y:S01]  /*4360*/  FMUL.FTZ R22, R22, UR11 ;  /* 0x0000000b16167c20 */ /* 0x000fe20008410000 */
[----:B------:R-:W-:Y:S01]  /*4370*/  I2FP.F32.S32 R5, R5 ;  /* 0x0000000500057245 */ /* 0x000fe20000201400 */
[----:B------:R-:W-:Y:S01]  /*4380*/  HMMA.16816.F32.BF16 R32, R156, R6, R32 ;  /* 0x000000069c20723c */ /* 0x000fe20000041820 */
[----:B------:R-:W-:Y:S03]  /*4390*/  MUFU.TANH R40, R20 ;  /* 0x0000001400287308 */ /* 0x000fe60000002400 */
[----:B------:R-:W-:Y:S01]  /*43a0*/  FFMA.FTZ R5, R5, -UR5, R230 ;  /* 0x8000000505057c23 */ /* 0x000fe200080100e6 */
[----:B------:R-:W-:Y:S01]  /*43b0*/  FFMA.FTZ R6, R13, -UR5, R240 ;  /* 0x800000050d067c23 */ /* 0x000fe200080100f0 */
[----:B------:R-:W-:Y:S02]  /*43c0*/  VIADD R13, R229, 0xffffffd8 ;  /* 0xffffffd8e50d7836 */ /* 0x000fe40000000000 */
[----:B------:R-:W-:Y:S01]  /*43d0*/  FMUL.FTZ R23, R23, UR11 ;  /* 0x0000000b17177c20 */ /* 0x000fe20008410000 */
[----:B------:R-:W-:Y:S02]  /*43e0*/  FMUL.FTZ R24, R24, UR11 ;  /* 0x0000000b18187c20 */ /* 0x000fe40008410000 */
[----:B------:R-:W1:Y:S01]  /*43f0*/  MUFU.TANH R39, R21 ;  /* 0x0000001500277308 */ /* 0x000e620000002400 */
[----:B------:R-:W-:Y:S01]  /*4400*/  FMUL.FTZ R26, R26, UR11 ;  /* 0x0000000b1a1a7c20 */ /* 0x000fe20008410000 */
[----:B------:R-:W-:Y:S01]  /*4410*/  IABS R13, R13 ;  /* 0x0000000d000d7213 */ /* 0x000fe20000000000 */
[----:B------:R-:W-:Y:S01]  /*4420*/  FMUL.FTZ R25, R25, UR11 ;  /* 0x0000000b19197c20 */ /* 0x000fe20008410000 */
[----:B------:R-:W-:Y:S01]  /*4430*/  FMUL.FTZ R27, R27, UR11 ;  /* 0x0000000b1b1b7c20 */ /* 0x000fe20008410000 */
[----:B------:R-:W-:Y:S01]  /*4440*/  FMUL.FTZ R28, R28, UR11 ;  /* 0x0000000b1c1c7c20 */ /* 0x000fe20008410000 */
[----:B------:R-:W-:Y:S01]  /*4450*/  I2FP.F32.S32 R13, R13 ;  /* 0x0000000d000d7245 */ /* 0x000fe20000201400 */
[----:B------:R-:W-:Y:S03]  /*4460*/  FMUL.FTZ R29, R29, UR11 ;  /* 0x0000000b1d1d7c20 */ /* 0x000fe60008410000 */
[----:B------:R-:W3:Y:S01]  /*4470*/  MUFU.TANH R236, R22 ;  /* 0x0000001600ec7308 */ /* 0x000ee20000002400 */
[----:B------:R-:W-:Y:S01]  /*4480*/  FMUL.FTZ R30, R30, UR11 ;  /* 0x0000000b1e1e7c20 */ /* 0x000fe20008410000 */
[----:B------:R-:W-:Y:S01]  /*4490*/  FMUL.FTZ R32, R32, UR11 ;  /* 0x0000000b20207c20 */ /* 0x000fe20008410000 */
[----:B------:R-:W-:Y:S01]  /*44a0*/  FMUL.FTZ R33, R33, UR11 ;  /* 0x0000000b21217c20 */ /* 0x000fe20008410000 */
[----:B------:R-:W-:Y:S01]  /*44b0*/  FMUL.FTZ R34, R34, UR11 ;  /* 0x0000000b22227c20 */ /* 0x000fe20008410000 */
[----:B------:R-:W-:Y:S01]  /*44c0*/  FMUL.FTZ R35, R35, UR11 ;  /* 0x0000000b23237c20 */ /* 0x000fe20008410000 */
[----:B------:R-:W-:Y:S04]  /*44d0*/  FMUL.FTZ R31, R31, UR11 ;  /* 0x0000000b1f1f7c20 */ /* 0x000fe80008410000 */
[----:B------:R-:W3:Y:S10]  /*44e0*/  MUFU.TANH R235, R23 ;  /* 0x0000001700eb7308 */ /* 0x000ef40000002400 */
[----:B------:R-:W-:Y:S10]  /*44f0*/  MUFU.TANH R245, R24 ;  /* 0x0000001800f57308 */ /* 0x000ff40000002400 */
[----:B------:R-:W3:Y:S10]  /*4500*/  MUFU.TANH R250, R26 ;  /* 0x0000001a00fa7308 */ /* 0x000ef40000002400 */
[----:B------:R-:W3:Y:S10]  /*4510*/  MUFU.TANH R241, R25 ;  /* 0x0000001900f17308 */ /* 0x000ef40000002400 */
[----:B------:R-:W-:Y:S10]  /*4520*/  MUFU.TANH R249, R27 ;  /* 0x0000001b00f97308 */ /* 0x000ff40000002400 */
[----:B------:R-:W-:Y:S10]  /*4530*/  MUFU.TANH R38, R32 ;  /* 0x0000002000267308 */ /* 0x000ff40000002400 */
[----:B------:R-:W-:Y:S10]  /*4540*/  MUFU.TANH R37, R33 ;  /* 0x0000002100257308 */ /* 0x000ff40000002400 */
[----:B------:R-:W-:Y:S10]  /*4550*/  MUFU.TANH R162, R34 ;  /* 0x0000002200a27308 */ /* 0x000ff40000002400 */
[----:B------:R-:W-:Y:S10]  /*4560*/  MUFU.TANH R246, R30 ;  /* 0x0000001e00f67308 */ /* 0x000ff40000002400 */
[----:B------:R-:W-:Y:S10]  /*4570*/  MUFU.TANH R160, R35 ;  /* 0x0000002300a07308 */ /* 0x000ff40000002400 */
[----:B------:R-:W-:Y:S01]  /*4580*/  MUFU.TANH R244, R31 ;  /* 0x0000001f00f47308 */ /* 0x000fe20000002400 */
[C---:B----4-:R-:W-:Y:S01]  /*4590*/  FMUL.FTZ R3, R12.reuse, 1.4426950216293334961 ;  /* 0x3fb8aa3b0c037820 */ /* 0x050fe20000410000 */
[----:B------:R-:W-:Y:S01]  /*45a0*/  FSETP.NEU.FTZ.AND P4, PT, R12, -INF , PT ;  /* 0xff8000000c00780b */ /* 0x000fe20003f9d000 */
[----:B------:R-:W-:Y:S03]  /*45b0*/  FMUL.FTZ R4, R11, 1.4426950216293334961 ;  /* 0x3fb8aa3b0b047820 */ /* 0x000fe60000410000 */
[----:B------:R-:W-:Y:S02]  /*45c0*/  FSEL R3, R3, RZ, P4 ;  /* 0x000000ff03037208 */ /* 0x000fe40002000000 */
[----:B------:R-:W-:Y:S03]  /*45d0*/  FSETP.NEU.FTZ.AND P4, PT, R11, -INF , PT ;  /* 0xff8000000b00780b */ /* 0x000fe60003f9d000 */
[--C-:B------:R-:W-:Y:S01]  /*45e0*/  FFMA.FTZ R0, R0, UR10, -R3.reuse ;  /* 0x0000000a00007c23 */ /* 0x100fe20008010803 */
[----:B------:R-:W-:Y:S03]  /*45f0*/  FFMA.FTZ R2, R2, UR10, -R3 ;  /* 0x0000000a02027c23 */ /* 0x000fe60008010803 */
[----:B------:R4:W-:Y:S10]  /*4600*/  MUFU.EX2 R168, R0 ;  /* 0x0000000000a87308 */ /* 0x0009f40000000800 */
[----:B------:R1:W-:Y:S01]  /*4610*/  MUFU.EX2 R169, R2 ;  /* 0x0000000200a97308 */ /* 0x0003e20000000800 */
[C---:B----4-:R-:W-:Y:S05]  /*4620*/  VIADD R0, R229.reuse, 0x9 ;  /* 0x00000009e5007836 */ /* 0x050fea0000000000 */
[----:B------:R-:W-:Y:S01]  /*4630*/  IABS R0, R0 ;  /* 0x0000000000007213 */ /* 0x000fe20000000000 */
[----:B-1----:R-:W-:Y:S03]  /*4640*/  VIADD R2, R229, 0x8 ;  /* 0x00000008e5027836 */ /* 0x002fe60000000000 */
[----:B------:R-:W-:Y:S02]  /*4650*/  I2FP.F32.S32 R11, R0 ;  /* 0x00000000000b7245 */ /* 0x000fe40000201400 */
[----:B------:R-:W-:Y:S03]  /*4660*/  IABS R2, R2 ;  /* 0x0000000200027213 */ /* 0x000fe60000000000 */
[----:B------:R-:W-:Y:S01]  /*4670*/  FFMA.FTZ R0, R11, -UR5, R238 ;  /* 0x800000050b007c23 */ /* 0x000fe200080100ee */
[----:B------:R-:W-:Y:S02]  /*4680*/  MOV R12, R2 ;  /* 0x00000002000c7202 */ /* 0x000fe40000000f00 */
[----:B------:R-:W-:Y:S02]  /*4690*/  FSEL R2, R4, RZ, P4 ;  /* 0x000000ff04027208 */ /* 0x000fe40002000000 */
[----:B------:R-:W-:Y:S02]  /*46a0*/  @P3 FSEL R0, R0, -INF , !P5 ;  /* 0xff80000000003808 */ /* 0x000fe40006800000 */
[----:B------:R-:W-:Y:S02]  /*46b0*/  I2FP.F32.S32 R12, R12 ;  /* 0x0000000c000c7245 */ /* 0x000fe40000201400 */
[----:B------:R-:W-:Y:S01]  /*46c0*/  IABS R4, R10 ;  /* 0x0000000a00047213 */ /* 0x000fe20000000000 */
[----:B------:R-:W-:Y:S01]  /*46d0*/  FFMA.FTZ R0, R0, UR10, -R2 ;  /* 0x0000000a00007c23 */ /* 0x000fe20008010802 */
[----:B------:R-:W-:Y:S01]  /*46e0*/  FSETP.NEU.FTZ.AND P4, PT, R14, -INF , PT ;  /* 0xff8000000e00780b */ /* 0x000fe20003f9d000 */
[----:B------:R-:W-:Y:S01]  /*46f0*/  FFMA.FTZ R10, R12, -UR5, R233 ;  /* 0x800000050c0a7c23 */ /* 0x000fe200080100e9 */
[----:B------:R-:W-:Y:S01]  /*4700*/  I2FP.F32.S32 R4, R4 ;  /* 0x0000000400047245 */ /* 0x000fe20000201400 */
[----:B------:R1:W-:Y:S01]  /*4710*/  MUFU.EX2 R230, R0 ;  /* 0x0000000000e67308 */ /* 0x0003e20000000800 */
[----:B------:R-:W-:Y:S01]  /*4720*/  FMUL.FTZ R14, R14, 1.4426950216293334961 ;  /* 0x3fb8aa3b0e0e7820 */ /* 0x000fe20000410000 */
[----:B------:R-:W-:Y:S02]  /*4730*/  PLOP3.LUT P3, PT, PT, PT, UP1, 0x80, 0x8 ;  /* 0x000000000008781c */ /* 0x000fe40003f6f018 */
[----:B------:R-:W-:Y:S01]  /*4740*/  @P0 FSEL R10, R10, -INF , !P6 ;  /* 0xff8000000a0a0808 */ /* 0x000fe20007000000 */
[----:B------:R-:W-:Y:S01]  /*4750*/  FFMA.FTZ R4, R4, -UR5, R232 ;  /* 0x8000000504047c23 */ /* 0x000fe200080100e8 */
[----:B------:R-:W-:Y:S04]  /*4760*/  PLOP3.LUT P0, PT, PT, PT, UP1, 0x80, 0x8 ;  /* 0x000000000008781c */ /* 0x000fe80003f0f018 */
[----:B------:R-:W4:Y:S01]  /*4770*/  MUFU.TANH R233, R28 ;  /* 0x0000001c00e97308 */ /* 0x000f220000002400 */
[----:B------:R-:W-:Y:S01]  /*4780*/  FFMA.FTZ R10, R10, UR10, -R2 ;  /* 0x0000000a0a0a7c23 */ /* 0x000fe20008010802 */
[----:B--2---:R-:W-:Y:S01]  /*4790*/  LEA R142, R19, UR4, 0x1 ;  /* 0x00000004138e7c11 */ /* 0x004fe2000f8e08ff */
[----:B------:R-:W-:Y:S02]  /*47a0*/  IMAD.MOV.U32 R19, RZ, RZ, 0x10 ;  /* 0x00000010ff137424 */ /* 0x000fe400078e00ff */
[----:B------:R-:W-:Y:S05]  /*47b0*/  @P3 FSEL R5, R5, -INF , !P5 ;  /* 0xff80000005053808 */ /* 0x000fea0006800000 */
[----:B------:R2:W-:Y:S01]  /*47c0*/  MUFU.EX2 R170, R10 ;  /* 0x0000000a00aa7308 */ /* 0x0005e20000000800 */
[----:B-1----:R-:W-:Y:S01]  /*47d0*/  FSEL R0, R14, RZ, P4 ;  /* 0x000000ff0e007208 */ /* 0x002fe20002000000 */
[----:B------:R-:W-:Y:S01]  /*47e0*/  VIADD R146, R142, 0x13000 ;  /* 0x000130008e927836 */ /* 0x000fe20000000000 */
[----:B------:R-:W-:Y:S01]  /*47f0*/  @P0 FSEL R4, R4, -INF , !P6 ;  /* 0xff80000004040808 */ /* 0x000fe20007000000 */
[----:B------:R-:W-:Y:S01]  /*4800*/  VIADD R143, R142, 0x13020 ;  /* 0x000130208e8f7836 */ /* 0x000fe20000000000 */
[----:B------:R-:W-:Y:S01]  /*4810*/  PLOP3.LUT P0, PT, PT, PT, UP1, 0x80, 0x8 ;  /* 0x000000000008781c */ /* 0x000fe20003f0f018 */
[--C-:B------:R-:W-:Y:S01]  /*4820*/  FFMA.FTZ R5, R5, UR10, -R0.reuse ;  /* 0x0000000a05057c23 */ /* 0x100fe20008010800 */
[----:B------:R-:W-:Y:S01]  /*4830*/  PLOP3.LUT P6, PT, PT, PT, UP1, 0x80, 0x8 ;  /* 0x000000000008781c */ /* 0x000fe20003fcf018 */
[----:B------:R-:W-:Y:S01]  /*4840*/  FFMA.FTZ R4, R4, UR10, -R0 ;  /* 0x0000000a04047c23 */ /* 0x000fe20008010800 */
[----:B------:R-:W-:Y:S01]  /*4850*/  PLOP3.LUT P4, PT, PT, PT, UP1, 0x80, 0x8 ;  /* 0x000000000008781c */ /* 0x000fe20003f8f018 */
[----:B------:R-:W-:Y:S01]  /*4860*/  MUFU.EX2 R239, R5 ;  /* 0x0000000500ef7308 */ /* 0x000fe20000000800 */
[----:B------:R-:W-:Y:S02]  /*4870*/  PLOP3.LUT P3, PT, PT, PT, UP1, 0x80, 0x8 ;  /* 0x000000000008781c */ /* 0x000fe40003f6f018 */
[----:B------:R-:W-:Y:S02]  /*4880*/  PLOP3.LUT P5, PT, PT, PT, UP1, 0x80, 0x8 ;  /* 0x000000000008781c */ /* 0x000fe40003faf018 */
[----:B------:R-:W-:Y:S05]  /*4890*/  SEL R19, R19, 0xfffffff0, !P2 ;  /* 0xfffffff013137807 */ /* 0x000fea0005000000 */
[----:B------:R1:W-:Y:S01]  /*48a0*/  MUFU.EX2 R238, R4 ;  /* 0x0000000400ee7308 */ /* 0x0003e20000000800 */
[----:B--2---:R-:W-:Y:S02]  /*48b0*/  @P6 IADD3 R10, PT, PT, R9, 0x9, RZ ;  /* 0x00000009090a6810 */ /* 0x004fe40007ffe0ff */
[----:B------:R-:W-:Y:S02]  /*48c0*/  PLOP3.LUT P6, PT, PT, PT, UP1, 0x80, 0x8 ;  /* 0x000000000008781c */ /* 0x000fe40003fcf018 */
[----:B------:R-:W-:Y:S05]  /*48d0*/  @P3 ISETP.GE.AND P3, PT, R10, UR39, PT ;  /* 0x000000270a003c0c */ /* 0x000fea000bf66270 */
[----:B------:R-:W2:Y:S01]  /*48e0*/  MUFU.TANH R232, R29 ;  /* 0x0000001d00e87308 */ /* 0x000ea20000002400 */
[----:B-1----:R-:W-:Y:S05]  /*48f0*/  VIADD R4, R229, 0x1 ;  /* 0x00000001e5047836 */ /* 0x002fea0000000000 */
[C---:B------:R-:W-:Y:S01]  /*4900*/  @P6 VIADD R7, R9.reuse, 0x10 ;  /* 0x0000001009076836 */ /* 0x040fe20000000000 */
[----:B------:R-:W-:Y:S02]  /*4910*/  PLOP3.LUT P6, PT, PT, PT, UP1, 0x80, 0x8 ;  /* 0x000000000008781c */ /* 0x000fe40003fcf018 */
[----:B------:R-:W-:Y:S04]  /*4920*/  IABS R4, R4 ;  /* 0x0000000400047213 */ /* 0x000fe80000000000 */
[----:B------:R-:W-:Y:S01]  /*4930*/  I2FP.F32.S32 R14, R4 ;  /* 0x00000004000e7245 */ /* 0x000fe20000201400 */
[----:B------:R-:W-:Y:S01]  /*4940*/  @P0 VIADD R4, R9, 0x8 ;  /* 0x0000000809040836 */ /* 0x000fe20000000000 */
[----:B------:R-:W-:Y:S03]  /*4950*/  PLOP3.LUT P0, PT, PT, PT, UP1, 0x80, 0x8 ;  /* 0x000000000008781c */ /* 0x000fe60003f0f018 */
[----:B------:R-:W-:Y:S01]  /*4960*/  FFMA.FTZ R5, R14, -UR5, R252 ;  /* 0x800000050e057c23 */ /* 0x000fe200080100fc */
[----:B------:R-:W-:Y:S01]  /*4970*/  @P4 ISETP.GE.AND P4, PT, R4, UR39, PT ;  /* 0x0000002704004c0c */ /* 0x000fe2000bf86270 */
[----:B------:R-:W-:Y:S03]  /*4980*/  FFMA.FTZ R4, R15, -UR5, R251 ;  /* 0x800000050f047c23 */ /* 0x000fe600080100fb */
[----:B------:R-:W-:Y:S02]  /*4990*/  @P5 FSEL R5, R5, -INF , !P4 ;  /* 0xff80000005055808 */ /* 0x000fe40006000000 */
[----:B------:R-:W-:Y:S03]  /*49a0*/  PLOP3.LUT P5, PT, PT, PT, UP1, 0x80, 0x8 ;  /* 0x000000000008781c */ /* 0x000fe60003faf018 */
[----:B------:R-:W-:Y:S01]  /*49b0*/  @P0 FSEL R4, R4, -INF , !P3 ;  /* 0xff80000004040808 */ /* 0x000fe20005800000 */
[--C-:B------:R-:W-:Y:S01]  /*49c0*/  FFMA.FTZ R5, R5, UR10, -R2.reuse ;  /* 0x0000000a05057c23 */ /* 0x100fe20008010802 */
[----:B------:R-:W-:Y:S03]  /*49d0*/  PLOP3.LUT P0, PT, PT, PT, UP1, 0x80, 0x8 ;  /* 0x000000000008781c */ /* 0x000fe60003f0f018 */
[----:B------:R-:W-:Y:S01]  /*49e0*/  FFMA.FTZ R4, R4, UR10, -R2 ;  /* 0x0000000a04047c23 */ /* 0x000fe20008010802 */
[----:B------:R1:W-:Y:S10]  /*49f0*/  MUFU.EX2 R167, R5 ;  /* 0x0000000500a77308 */ /* 0x0003f40000000800 */
[----:B------:R3:W-:Y:S01]  /*4a00*/  MUFU.EX2 R166, R4 ;  /* 0x0000000400a67308 */ /* 0x0007e20000000800 */
[----:B-1----:R-:W-:Y:S01]  /*4a10*/  FFMA.FTZ R5, R11, -UR5, R231 ;  /* 0x800000050b057c23 */ /* 0x002fe200080100e7 */
[----:B------:R-:W-:Y:S04]  /*4a20*/  VIADD R11, R229, 0xffffffe1 ;  /* 0xffffffe1e50b7836 */ /* 0x000fe80000000000 */
[----:B------:R-:W-:Y:S02]  /*4a30*/  @P5 FSEL R5, R5, -INF , !P4 ;  /* 0xff80000005055808 */ /* 0x000fe40006000000 */
[----:B------:R-:W-:Y:S01]  /*4a40*/  IABS R11, R11 ;  /* 0x0000000b000b7213 */ /* 0x000fe20000000000 */
[----:B---3--:R-:W-:Y:S01]  /*4a50*/  FFMA.FTZ R4, R12, -UR5, R228 ;  /* 0x800000050c047c23 */ /* 0x008fe200080100e4 */
[----:B------:R-:W-:Y:S01]  /*4a60*/  PLOP3.LUT P5, PT, PT, PT, UP1, 0x80, 0x8 ;  /* 0x000000000008781c */ /* 0x000fe20003faf018 */
[--C-:B------:R-:W-:Y:S01]  /*4a70*/  FFMA.FTZ R5, R5, UR10, -R0.reuse ;  /* 0x0000000a05057c23 */ /* 0x100fe20008010800 */
[----:B------:R-:W-:Y:S01]  /*4a80*/  I2FP.F32.S32 R11, R11 ;  /* 0x0000000b000b7245 */ /* 0x000fe20000201400 */
[----:B------:R-:W-:Y:S01]  /*4a90*/  VIADD R12, R229, 0xffffffd9 ;  /* 0xffffffd9e50c7836 */ /* 0x000fe20000000000 */
[----:B------:R-:W-:Y:S01]  /*4aa0*/  @P0 FSEL R4, R4, -INF , !P3 ;  /* 0xff80000004040808 */ /* 0x000fe20005800000 */
[----:B------:R1:W-:Y:S01]  /*4ab0*/  MUFU.EX2 R231, R5 ;  /* 0x0000000500e77308 */ /* 0x0003e20000000800 */
[----:B------:R-:W-:Y:S02]  /*4ac0*/  PLOP3.LUT P0, PT, PT, PT, UP1, 0x80, 0x8 ;  /* 0x000000000008781c */ /* 0x000fe40003f0f018 */
[----:B------:R-:W-:Y:S01]  /*4ad0*/  IABS R12, R12 ;  /* 0x0000000c000c7213 */ /* 0x000fe20000000000 */
[----:B------:R-:W-:Y:S03]  /*4ae0*/  FFMA.FTZ R4, R4, UR10, -R0 ;  /* 0x0000000a04047c23 */ /* 0x000fe60008010800 */
[----:B------:R-:W-:Y:S03]  /*4af0*/  I2FP.F32.S32 R12, R12 ;  /* 0x0000000c000c7245 */ /* 0x000fe60000201400 */
[----:B------:R3:W-:Y:S04]  /*4b00*/  MUFU.EX2 R171, R4 ;  /* 0x0000000400ab7308 */ /* 0x0007e80000000800 */
[----:B------:R-:W-:Y:S02]  /*4b10*/  @P0 FSEL R6, R6, -INF , !P4 ;  /* 0xff80000006060808 */ /* 0x000fe40006000000 */
[----:B------:R-:W-:Y:S01]  /*4b20*/  PLOP3.LUT P0, PT, PT, PT, UP1, 0x80, 0x8 ;  /* 0x000000000008781c */ /* 0x000fe20003f0f018 */
[----:B-1----:R-:W-:Y:S02]  /*4b30*/  FFMA.FTZ R5, R11, -UR5, R42 ;  /* 0x800000050b057c23 */ /* 0x002fe4000801002a */
[----:B------:R-:W-:Y:S03]  /*4b40*/  FFMA.FTZ R6, R6, UR10, -R3 ;  /* 0x0000000a06067c23 */ /* 0x000fe60008010803 */
[----:B------:R-:W-:Y:S01]  /*4b50*/  @P5 FSEL R5, R5, -INF , !P4 ;  /* 0xff80000005055808 */ /* 0x000fe20006000000 */
[----:B------:R-:W-:Y:S01]  /*4b60*/  MUFU.EX2 R154, R6 ;  /* 0x00000006009a7308 */ /* 0x000fe20000000800 */
[----:B------:R-:W-:Y:S01]  /*4b70*/  PLOP3.LUT P5, PT, PT, PT, UP1, 0x80, 0x8 ;  /* 0x000000000008781c */ /* 0x000fe20003faf018 */
[----:B---3--:R-:W-:Y:S01]  /*4b80*/  VIADD R4, R229, 0xffffffe0 ;  /* 0xffffffe0e5047836 */ /* 0x008fe20000000000 */
[----:B------:R-:W-:Y:S01]  /*4b90*/  PLOP3.LUT P4, PT, PT, PT, UP1, 0x80, 0x8 ;  /* 0x000000000008781c */ /* 0x000fe20003f8f018 */
[--C-:B------:R-:W-:Y:S03]  /*4ba0*/  FFMA.FTZ R5, R5, UR10, -R8.reuse ;  /* 0x0000000a05057c23 */ /* 0x100fe60008010808 */
[----:B------:R-:W-:Y:S03]  /*4bb0*/  IABS R4, R4 ;  /* 0x0000000400047213 */ /* 0x000fe60000000000 */
[----:B------:R1:W-:Y:S01]  /*4bc0*/  MUFU.EX2 R46, R5 ;  /* 0x00000005002e7308 */ /* 0x0003e20000000800 */
[----:B------:R-:W-:Y:S03]  /*4bd0*/  I2FP.F32.S32 R10, R4 ;  /* 0x00000004000a7245 */ /* 0x000fe60000201400 */
[----:B------:R-:W-:Y:S02]  /*4be0*/  @P5 ISETP.GE.AND P5, PT, R7, UR39, PT ;  /* 0x0000002707005c0c */ /* 0x000fe4000bfa6270 */
[----:B------:R-:W-:Y:S01]  /*4bf0*/  FFMA.FTZ R4, R10, -UR5, R41 ;  /* 0x800000050a047c23 */ /* 0x000fe20008010029 */
[----:B------:R-:W-:Y:S02]  /*4c00*/  @P0 IADD3 R7, PT, PT, R9, 0x11, RZ ;  /* 0x0000001109070810 */ /* 0x000fe40007ffe0ff */
[----:B------:R-:W-:Y:S02]  /*4c10*/  PLOP3.LUT P0, PT, PT, PT, UP1, 0x80, 0x8 ;  /* 0x000000000008781c */ /* 0x000fe40003f0f018 */
[----:B------:R-:W-:Y:S02]  /*4c20*/  @P6 FSEL R4, R4, -INF , !P3 ;  /* 0xff80000004046808 */ /* 0x000fe40005800000 */
[----:B------:R-:W-:Y:S01]  /*4c30*/  PLOP3.LUT P6, PT, PT, PT, UP1, 0x80, 0x8 ;  /* 0x000000000008781c */ /* 0x000fe20003fcf018 */
[----:B-1----:R-:W-:Y:S02]  /*4c40*/  FFMA.FTZ R5, R16, -UR5, R237 ;  /* 0x8000000510057c23 */ /* 0x002fe400080100ed */
[----:B------:R-:W-:Y:S01]  /*4c50*/  FFMA.FTZ R4, R4, UR10, -R8 ;  /* 0x0000000a04047c23 */ /* 0x000fe20008010808 */
[----:B------:R-:W-:Y:S01]  /*4c60*/  @P4 ISETP.GE.AND P4, PT, R7, UR39, PT ;  /* 0x0000002707004c0c */ /* 0x000fe2000bf86270 */
[----:B------:R-:W-:Y:S02]  /*4c70*/  VIADD R7, R229, 0xfffffff9 ;  /* 0xfffffff9e5077836 */ /* 0x000fe40000000000 */
[----:B------:R1:W3:Y:S02]  /*4c80*/  MUFU.EX2 R45, R4 ;  /* 0x00000004002d7308 */ /* 0x0002e40000000800 */
[----:B------:R-:W-:Y:S02]  /*4c90*/  @P0 FSEL R5, R5, -INF , !P3 ;  /* 0xff80000005050808 */ /* 0x000fe40005800000 */
[----:B------:R-:W-:Y:S02]  /*4ca0*/  PLOP3.LUT P3, PT, PT, PT, UP1, 0x80, 0x8 ;  /* 0x000000000008781c */ /* 0x000fe40003f6f018 */
[----:B------:R-:W-:Y:S01]  /*4cb0*/  IABS R6, R7 ;  /* 0x0000000700067213 */ /* 0x000fe20000000000 */
[----:B------:R-:W-:Y:S01]  /*4cc0*/  FFMA.FTZ R7, R13, -UR5, R39 ;  /* 0x800000050d077c23 */ /* 0x000fe20008010027 */
[----:B------:R-:W-:Y:S01]  /*4cd0*/  FFMA.FTZ R16, R5, UR10, -R3 ;  /* 0x0000000a05107c23 */ /* 0x000fe20008010803 */
[----:B------:R-:W-:Y:S02]  /*4ce0*/  PLOP3.LUT P0, PT, PT, PT, UP1, 0x80, 0x8 ;  /* 0x000000000008781c */ /* 0x000fe40003f0f018 */
[----:B------:R-:W-:Y:S01]  /*4cf0*/  MOV R5, R6 ;  /* 0x0000000600057202 */ /* 0x000fe20000000f00 */
[----:B------:R4:W3:Y:S01]  /*4d00*/  MUFU.EX2 R153, R16 ;  /* 0x0000001000997308 */ /* 0x0008e20000000800 */
[----:B------:R-:W-:Y:S02]  /*4d10*/  FFMA.FTZ R6, R11, -UR5, R236 ;  /* 0x800000050b067c23 */ /* 0x000fe400080100ec */
[----:B------:R-:W-:Y:S01]  /*4d20*/  I2FP.F32.S32 R11, R5 ;  /* 0x00000005000b7245 */ /* 0x000fe20000201400 */
[----:B------:R-:W-:Y:S01]  /*4d30*/  FFMA.FTZ R5, R10, -UR5, R235 ;  /* 0x800000050a057c23 */ /* 0x000fe200080100eb */
[----:B-1----:R-:W-:Y:S01]  /*4d40*/  FFMA.FTZ R4, R12, -UR5, R40 ;  /* 0x800000050c047c23 */ /* 0x002fe20008010028 */
[----:B------:R-:W-:Y:S02]  /*4d50*/  @P3 FSEL R7, R7, -INF , !P4 ;  /* 0xff80000007073808 */ /* 0x000fe40006000000 */
[----:B------:R-:W-:Y:S02]  /*4d60*/  PLOP3.LUT P3, PT, PT, PT, UP1, 0x80, 0x8 ;  /* 0x000000000008781c */ /* 0x000fe40003f6f018 */
[----:B------:R-:W-:Y:S01]  /*4d70*/  @P6 FSEL R4, R4, -INF , !P5 ;  /* 0xff80000004046808 */ /* 0x000fe20006800000 */
[--C-:B------:R-:W-:Y:S01]  /*4d80*/  FFMA.FTZ R10, R7, UR10, -R8.reuse ;  /* 0x0000000a070a7c23 */ /* 0x100fe20008010808 */
[----:B------:R-:W-:Y:S02]  /*4d90*/  @P0 FSEL R6, R6, -INF , !P5 ;  /* 0xff80000006060808 */ /* 0x000fe40006800000 */
[----:B------:R-:W-:Y:S01]  /*4da0*/  PLOP3.LUT P0, PT, PT, PT, UP1, 0x80, 0x8 ;  /* 0x000000000008781c */ /* 0x000fe20003f0f018 */
[----:B------:R-:W-:Y:S01]  /*4db0*/  FFMA.FTZ R4, R4, UR10, -R8 ;  /* 0x0000000a04047c23 */ /* 0x000fe20008010808 */
[----:B------:R1:W-:Y:S01]  /*4dc0*/  MUFU.EX2 R43, R10 ;  /* 0x0000000a002b7308 */ /* 0x0003e20000000800 */
[----:B------:R-:W-:Y:S01]  /*4dd0*/  FFMA.FTZ R6, R6, UR10, -R3 ;  /* 0x0000000a06067c23 */ /* 0x000fe20008010803 */
[----:B----4-:R-:W-:Y:S01]  /*4de0*/  VIADD R16, R229, 0xfffffff8 ;  /* 0xfffffff8e5107836 */ /* 0x010fe20000000000 */
[----:B------:R-:W-:Y:S04]  /*4df0*/  PLOP3.LUT P6, PT, PT, PT, UP1, 0x80, 0x8 ;  /* 0x000000000008781c */ /* 0x000fe80003fcf018 */
[----:B------:R-:W-:Y:S03]  /*4e00*/  IABS R7, R16 ;  /* 0x0000001000077213 */ /* 0x000fe60000000000 */
[----:B------:R4:W3:Y:S10]  /*4e10*/  MUFU.EX2 R44, R4 ;  /* 0x00000004002c7308 */ /* 0x0008f40000000800 */
[----:B------:R2:W-:Y:S01]  /*4e20*/  MUFU.EX2 R152, R6 ;  /* 0x0000000600987308 */ /* 0x0005e20000000800 */
[----:B-1----:R-:W-:Y:S02]  /*4e30*/  IMAD.MOV.U32 R10, RZ, RZ, R7 ;  /* 0x000000ffff0a7224 */ /* 0x002fe400078e0007 */
[----:B------:R-:W-:Y:S01]  /*4e40*/  FFMA.FTZ R7, R14, -UR5, R250 ;  /* 0x800000050e077c23 */ /* 0x000fe200080100fa */
[----:B------:R-:W-:Y:S02]  /*4e50*/  @P6 FSEL R5, R5, -INF , !P4 ;  /* 0xff80000005056808 */ /* 0x000fe40006000000 */
[----:B------:R-:W-:Y:S02]  /*4e60*/  PLOP3.LUT P6, PT, PT, PT, UP1, 0x80, 0x8 ;  /* 0x000000000008781c */ /* 0x000fe40003fcf018 */
[----:B------:R-:W-:Y:S01]  /*4e70*/  I2FP.F32.S32 R10, R10 ;  /* 0x0000000a000a7245 */ /* 0x000fe20000201400 */
[----:B------:R-:W-:Y:S01]  /*4e80*/  FFMA.FTZ R5, R5, UR10, -R3 ;  /* 0x0000000a05057c23 */ /* 0x000fe20008010803 */
[----:B----4-:R-:W-:Y:S01]  /*4e90*/  FFMA.FTZ R4, R11, -UR5, R245 ;  /* 0x800000050b047c23 */ /* 0x010fe200080100f5 */
[----:B------:R-:W-:Y:S02]  /*4ea0*/  @P0 FSEL R7, R7, -INF , !P5 ;  /* 0xff80000007070808 */ /* 0x000fe40006800000 */
[----:B------:R-:W-:Y:S01]  /*4eb0*/  PLOP3.LUT P0, PT, PT, PT, UP1, 0x80, 0x8 ;  /* 0x000000000008781c */ /* 0x000fe20003f0f018 */
[----:B------:R1:W-:Y:S01]  /*4ec0*/  MUFU.EX2 R151, R5 ;  /* 0x0000000500977308 */ /* 0x0003e20000000800 */
[----:B------:R-:W-:Y:S01]  /*4ed0*/  @P3 FSEL R4, R4, -INF , !P5 ;  /* 0xff80000004043808 */ /* 0x000fe20006800000 */
[----:B------:R-:W-:Y:S01]  /*4ee0*/  FFMA.FTZ R7, R7, UR10, -R0 ;  /* 0x0000000a07077c23 */ /* 0x000fe20008010800 */
[----:B------:R-:W-:Y:S01]  /*4ef0*/  PLOP3.LUT P3, PT, PT, PT, UP1, 0x80, 0x8 ;  /* 0x000000000008781c */ /* 0x000fe20003f6f018 */
[----:B--2---:R-:W-:Y:S01]  /*4f00*/  FFMA.FTZ R6, R10, -UR5, R241 ;  /* 0x800000050a067c23 */ /* 0x004fe200080100f1 */
[C---:B------:R-:W-:Y:S02]  /*4f10*/  @P6 VIADD R14, R9.reuse, 0x18 ;  /* 0x00000018090e6836 */ /* 0x040fe40000000000 */
[--C-:B------:R-:W-:Y:S01]  /*4f20*/  FFMA.FTZ R4, R4, UR10, -R2.reuse ;  /* 0x0000000a04047c23 */ /* 0x100fe20008010802 */
[----:B------:R-:W-:Y:S02]  /*4f30*/  PLOP3.LUT P5, PT, PT, PT, UP1, 0x80, 0x8 ;  /* 0x000000000008781c */ /* 0x000fe40003faf018 */
[----:B------:R-:W-:Y:S01]  /*4f40*/  MUFU.EX2 R165, R7 ;  /* 0x0000000700a57308 */ /* 0x000fe20000000800 */
[----:B------:R-:W-:Y:S02]  /*4f50*/  PLOP3.LUT P6, PT, PT, PT, UP1, 0x80, 0x8 ;  /* 0x000000000008781c */ /* 0x000fe40003fcf018 */
[----:B------:R-:W-:Y:S02]  /*4f60*/  @P0 IADD3 R9, PT, PT, R9, 0x19, RZ ;  /* 0x0000001909090810 */ /* 0x000fe40007ffe0ff */
[----:B------:R-:W-:Y:S05]  /*4f70*/  PLOP3.LUT P0, PT, PT, PT, UP1, 0x80, 0x8 ;  /* 0x000000000008781c */ /* 0x000fea0003f0f018 */
[----:B------:R2:W-:Y:S01]  /*4f80*/  MUFU.EX2 R161, R4 ;  /* 0x0000000400a17308 */ /* 0x0005e20000000800 */
[----:B------:R-:W-:Y:S01]  /*4f90*/  @P3 FSEL R6, R6, -INF , !P4 ;  /* 0xff80000006063808 */ /* 0x000fe20006000000 */
[----:B-1----:R-:W-:Y:S01]  /*4fa0*/  FFMA.FTZ R5, R17, -UR5, R233 ;  /* 0x8000000511057c23 */ /* 0x002fe200080100e9 */
[----:B------:R-:W-:Y:S02]  /*4fb0*/  PLOP3.LUT P3, PT, PT, PT, UP1, 0x80, 0x8 ;  /* 0x000000000008781c */ /* 0x000fe40003f6f018 */
[----:B------:R-:W-:Y:S01]  /*4fc0*/  @P5 ISETP.GE.AND P5, PT, R14, UR39, PT ;  /* 0x000000270e005c0c */ /* 0x000fe2000bfa6270 */
[----:B------:R-:W-:Y:S01]  /*4fd0*/  FFMA.FTZ R6, R6, UR10, -R2 ;  /* 0x0000000a06067c23 */ /* 0x000fe20008010802 */
[----:B------:R-:W-:Y:S01]  /*4fe0*/  @P6 ISETP.GE.AND P6, PT, R9, UR39, PT ;  /* 0x0000002709006c0c */ /* 0x000fe2000bfc6270 */
[----:B------:R-:W-:Y:S02]  /*4ff0*/  VIADD R9, R229, 0xffffffd1 ;  /* 0xffffffd1e5097836 */ /* 0x000fe40000000000 */
[----:B------:R1:W-:Y:S01]  /*5000*/  MUFU.EX2 R157, R6 ;  /* 0x00000006009d7308 */ /* 0x0003e20000000800 */
[----:B------:R-:W-:Y:S02]  /*5010*/  @P0 FSEL R5, R5, -INF , !P5 ;  /* 0xff80000005050808 */ /* 0x000fe40006800000 */
[----:B------:R-:W-:Y:S02]  /*5020*/  IABS R9, R9 ;  /* 0x0000000900097213 */ /* 0x000fe40000000000 */
[----:B------:R-:W-:Y:S01]  /*5030*/  PLOP3.LUT P0, PT, PT, PT, UP1, 0x80, 0x8 ;  /* 0x000000000008781c */ /* 0x000fe20003f0f018 */
[----:B--2---:R-:W-:Y:S01]  /*5040*/  FFMA.FTZ R4, R15, -UR5, R249 ;  /* 0x800000050f047c23 */ /* 0x004fe200080100f9 */
[----:B------:R-:W-:Y:S04]  /*5050*/  I2FP.F32.S32 R9, R9 ;  /* 0x0000000900097245 */ /* 0x000fe80000201400 */
[----:B------:R-:W-:Y:S02]  /*5060*/  @P3 FSEL R4, R4, -INF , !P4 ;  /* 0xff80000004043808 */ /* 0x000fe40006000000 */
[----:B------:R-:W-:Y:S02]  /*5070*/  PLOP3.LUT P3, PT, PT, PT, UP1, 0x80, 0x8 ;  /* 0x000000000008781c */ /* 0x000fe40003f6f018 */
[----:B------:R-:W-:Y:S01]  /*5080*/  PLOP3.LUT P4, PT, PT, PT, UP1, 0x80, 0x8 ;  /* 0x000000000008781c */ /* 0x000fe20003f8f018 */
[----:B------:R-:W-:Y:S01]  /*5090*/  FFMA.FTZ R7, R4, UR10, -R0 ;  /* 0x0000000a04077c23 */ /* 0x000fe20008010800 */
[----:B------:R-:W-:Y:S01]  /*50a0*/  FFMA.FTZ R4, R18, -UR5, R232 ;  /* 0x8000000512047c23 */ /* 0x000fe200080100e8 */
[----:B-1----:R-:W-:Y:S02]  /*50b0*/  VIADD R6, R229, 0xffffffd0 ;  /* 0xffffffd0e5067836 */ /* 0x002fe40000000000 */
[----:B------:R1:W-:Y:S03]  /*50c0*/  MUFU.EX2 R164, R7 ;  /* 0x0000000700a47308 */ /* 0x0003e60000000800 */
[----:B------:R-:W-:Y:S03]  /*50d0*/  IABS R6, R6 ;  /* 0x0000000600067213 */ /* 0x000fe60000000000 */
[----:B------:R-:W-:Y:S02]  /*50e0*/  @P3 FSEL R4, R4, -INF , !P6 ;  /* 0xff80000004043808 */ /* 0x000fe40007000000 */
[----:B------:R-:W-:Y:S02]  /*50f0*/  I2FP.F32.S32 R6, R6 ;  /* 0x0000000600067245 */ /* 0x000fe40000201400 */
[----:B------:R-:W-:Y:S01]  /*5100*/  PLOP3.LUT P3, PT, PT, PT, UP1, 0x80, 0x8 ;  /* 0x000000000008781c */ /* 0x000fe20003f6f018 */
[--C-:B-1----:R-:W-:Y:S01]  /*5110*/  FFMA.FTZ R7, R5, UR10, -R2.reuse ;  /* 0x0000000a05077c23 */ /* 0x102fe20008010802 */
[----:B------:R-:W-:Y:S01]  /*5120*/  FFMA.FTZ R2, R4, UR10, -R2 ;  /* 0x0000000a04027c23 */ /* 0x000fe20008010802 */
[----:B------:R-:W-:Y:S01]  /*5130*/  FFMA.FTZ R5, R9, -UR5, R38 ;  /* 0x8000000509057c23 */ /* 0x000fe20008010026 */
[----:B------:R-:W-:Y:S01]  /*5140*/  FFMA.FTZ R4, R6, -UR5, R37 ;  /* 0x8000000506047c23 */ /* 0x000fe20008010025 */
[----:B------:R-:W-:Y:S01]  /*5150*/  FFMA.FTZ R6, R11, -UR5, R246 ;  /* 0x800000050b067c23 */ /* 0x000fe200080100f6 */
[----:B------:R1:W-:Y:S02]  /*5160*/  MUFU.EX2 R155, R2 ;  /* 0x00000002009b7308 */ /* 0x0003e40000000800 */
[----:B------:R-:W-:Y:S02]  /*5170*/  @P4 FSEL R5, R5, -INF , !P5 ;  /* 0xff80000005054808 */ /* 0x000fe40006800000 */
[----:B------:R-:W-:Y:S02]  /*5180*/  @P0 FSEL R4, R4, -INF , !P6 ;  /* 0xff80000004040808 */ /* 0x000fe40007000000 */
[----:B------:R-:W-:Y:S02]  /*5190*/  PLOP3.LUT P4, PT, PT, PT, UP1, 0x80, 0x8 ;  /* 0x000000000008781c */ /* 0x000fe40003f8f018 */
[----:B------:R-:W-:Y:S02]  /*51a0*/  PLOP3.LUT P0, PT, PT, PT, UP1, 0x80, 0x8 ;  /* 0x000000000008781c */ /* 0x000fe40003f0f018 */
[----:B------:R3:W-:Y:S01]  /*51b0*/  MUFU.EX2 R156, R7 ;  /* 0x00000007009c7308 */ /* 0x0007e20000000800 */
[----:B-1----:R-:W-:Y:S01]  /*51c0*/  FFMA.FTZ R2, R5, UR10, -R8 ;  /* 0x0000000a05027c23 */ /* 0x002fe20008010808 */
[----:B------:R-:W-:Y:S01]  /*51d0*/  FFMA.FTZ R5, R12, -UR5, R162 ;  /* 0x800000050c057c23 */ /* 0x000fe200080100a2 */
[----:B------:R-:W-:Y:S01]  /*51e0*/  FFMA.FTZ R8, R4, UR10, -R8 ;  /* 0x0000000a04087c23 */ /* 0x000fe20008010808 */
[----:B------:R-:W-:Y:S06]  /*51f0*/  F2FP.BF16.F32.PACK_AB R4, R163, R150 ;  /* 0x00000096a304723e */ /* 0x000fec00000010ff */
[----:B------:R1:W-:Y:S01]  /*5200*/  MUFU.EX2 R36, R2 ;  /* 0x0000000200247308 */ /* 0x0003e20000000800 */
[----:B------:R-:W-:Y:S02]  /*5210*/  @P4 FSEL R6, R6, -INF , !P5 ;  /* 0xff80000006064808 */ /* 0x000fe40006800000 */
[----:B------:R-:W-:Y:S01]  /*5220*/  @P3 FSEL R5, R5, -INF , !P5 ;  /* 0xff80000005053808 */ /* 0x000fe20006800000 */
[----:B------:R2:W-:Y:S01]  /*5230*/  STS [R142+0x13000], R4 ;  /* 0x013000048e007388 */ /* 0x0005e20000000800 */
[----:B------:R-:W-:Y:S01]  /*5240*/  PLOP3.LUT P3, PT, PT, PT, UP1, 0x80, 0x8 ;  /* 0x000000000008781c */ /* 0x000fe20003f6f018 */
[----:B------:R-:W-:Y:S01]  /*5250*/  FFMA.FTZ R6, R6, UR10, -R0 ;  /* 0x0000000a06067c23 */ /* 0x000fe20008010800 */
[----:B---3--:R-:W-:Y:S01]  /*5260*/  F2FP.BF16.F32.PACK_AB R7, R45, R46 ;  /* 0x0000002e2d07723e */ /* 0x008fe200000010ff */
[--C-:B------:R-:W-:Y:S02]  /*5270*/  FFMA.FTZ R5, R5, UR10, -R3.reuse ;  /* 0x0000000a05057c23 */ /* 0x100fe40008010803 */
[----:B------:R3:W-:Y:S10]  /*5280*/  MUFU.EX2 R228, R8 ;  /* 0x0000000800e47308 */ /* 0x0007f40000000800 */
[----:B------:R4:W-:Y:S01]  /*5290*/  MUFU.EX2 R149, R5 ;  /* 0x0000000500957308 */ /* 0x0009e20000000800 */
[----:B-1----:R-:W-:Y:S05]  /*52a0*/  FFMA.FTZ R2, R13, -UR5, R160 ;  /* 0x800000050d027c23 */ /* 0x002fea00080100a0 */
[----:B------:R-:W-:Y:S04]  /*52b0*/  @P0 FSEL R2, R2, -INF , !P6 ;  /* 0xff80000002020808 */ /* 0x000fe80007000000 */
[----:B------:R1:W-:Y:S01]  /*52c0*/  MUFU.EX2 R159, R6 ;  /* 0x00000006009f7308 */ /* 0x0003e20000000800 */
[----:B---3--:R-:W-:Y:S01]  /*52d0*/  F2FP.BF16.F32.PACK_AB R8, R168, R169 ;  /* 0x000000a9a808723e */ /* 0x008fe200000010ff */
[----:B------:R-:W-:Y:S01]  /*52e0*/  FFMA.FTZ R3, R2, UR10, -R3 ;  /* 0x0000000a02037c23 */ /* 0x000fe20008010803 */
[----:B--2---:R-:W-:Y:S02]  /*52f0*/  IADD3 R4, PT, PT, R19, R142, RZ ;  /* 0x0000008e13047210 */ /* 0x004fe40007ffe0ff */
[----:B------:R-:W-:Y:S01]  /*5300*/  F2FP.BF16.F32.PACK_AB R2, R153, R154 ;  /* 0x0000009a9902723e */ /* 0x000fe200000010ff */
[----:B------:R2:W-:Y:S04]  /*5310*/  STS [R142+0x13400], R8 ;  /* 0x013400088e007388 */ /* 0x0005e80000000800 */
[----:B------:R3:W2:Y:S01]  /*5320*/  MUFU.EX2 R147, R3 ;  /* 0x0000000300937308 */ /* 0x0006a20000000800 */
[----:B----4-:R-:W-:Y:S01]  /*5330*/  FFMA.FTZ R5, R10, -UR5, R244 ;  /* 0x800000050a057c23 */ /* 0x010fe200080100f4 */
[----:B------:R4:W-:Y:S04]  /*5340*/  STS [R4+0x13000], R7 ;  /* 0x0130000704007388 */ /* 0x0009e80000000800 */
[----:B------:R-:W-:Y:S01]  /*5350*/  @P3 FSEL R5, R5, -INF , !P6 ;  /* 0xff80000005053808 */ /* 0x000fe20007000000 */
[----:B------:R4:W-:Y:S01]  /*5360*/  STS [R4+0x13400], R2 ;  /* 0x0134000204007388 */ /* 0x0009e20000000800 */
[----:B-1----:R-:W-:Y:S03]  /*5370*/  F2FP.BF16.F32.PACK_AB R6, R170, R230 ;  /* 0x000000e6aa06723e */ /* 0x002fe600000010ff */
[----:B------:R-:W-:Y:S01]  /*5380*/  FFMA.FTZ R0, R5, UR10, -R0 ;  /* 0x0000000a05007c23 */ /* 0x000fe20008010800 */
[----:B------:R-:W-:Y:S01]  /*5390*/  F2FP.BF16.F32.PACK_AB R5, R238, R239 ;  /* 0x000000efee05723e */ /* 0x000fe200000010ff */
[----:B------:R1:W-:Y:S02]  /*53a0*/  STS [R142+0x14000], R6 ;  /* 0x014000068e007388 */ /* 0x0003e40000000800 */
[----:B------:R1:W1:Y:S01]  /*53b0*/  MUFU.EX2 R158, R0 ;  /* 0x00000000009e7308 */ /* 0x0002620000000800 */
[----:B---3--:R-:W-:Y:S01]  /*53c0*/  F2FP.BF16.F32.PACK_AB R3, R166, R167 ;  /* 0x000000a7a603723e */ /* 0x008fe200000010ff */
[----:B------:R3:W-:Y:S04]  /*53d0*/  STS [R142+0x14400], R5 ;  /* 0x014400058e007388 */ /* 0x0007e80000000800 */
[----:B------:R3:W-:Y:S01]  /*53e0*/  STS [R4+0x14000], R3 ;  /* 0x0140000304007388 */ /* 0x0007e20000000800 */
[----:B--2---:R-:W-:Y:S02]  /*53f0*/  F2FP.BF16.F32.PACK_AB R8, R171, R231 ;  /* 0x000000e7ab08723e */ /* 0x004fe400000010ff */
[----:B----4-:R-:W-:Y:S03]  /*5400*/  F2FP.BF16.F32.PACK_AB R7, R43, R44 ;  /* 0x0000002c2b07723e */ /* 0x010fe600000010ff */
[----:B------:R2:W-:Y:S01]  /*5410*/  STS [R4+0x14400], R8 ;  /* 0x0144000804007388 */ /* 0x0005e20000000800 */
[----:B------:R-:W-:Y:S01]  /*5420*/  IMAD.MOV.U32 R2, RZ, RZ, R143 ;  /* 0x000000ffff027224 */ /* 0x000fe200078e008f */
[----:B------:R-:W-:Y:S02]  /*5430*/  @P1 IADD3 R2, PT, PT, R146, -0x20, RZ ;  /* 0xffffffe092021810 */ /* 0x000fe40007ffe0ff */
[----:B-1----:R-:W-:Y:S03]  /*5440*/  F2FP.BF16.F32.PACK_AB R0, R147, R149 ;  /* 0x000000959300723e */ /* 0x002fe600000010ff */
[----:B------:R1:W-:Y:S01]  /*5450*/  STS [R2], R7 ;  /* 0x0000000702007388 */ /* 0x0003e20000000800 */
[----:B------:R-:W-:Y:S02]  /*5460*/  F2FP.BF16.F32.PACK_AB R6, R151, R152 ;  /* 0x000000989706723e */ /* 0x000fe400000010ff */
[----:B---3--:R-:W-:Y:S03]  /*5470*/  F2FP.BF16.F32.PACK_AB R5, R228, R36 ;  /* 0x00000024e405723e */ /* 0x008fe600000010ff */
[----:B------:R3:W-:Y:S01]  /*5480*/  STS [R2+0x400], R6 ;  /* 0x0004000602007388 */ /* 0x0007e20000000800 */
[----:B------:R-:W-:Y:S05]  /*5490*/  IMAD.IADD R3, R19, 0x1, R2 ;  /* 0x0000000113037824 */ /* 0x000fea00078e0202 */
[----:B------:R4:W-:Y:S01]  /*54a0*/  STS [R3], R5 ;  /* 0x0000000503007388 */ /* 0x0009e20000000800 */
[----:B--2---:R-:W-:Y:S03]  /*54b0*/  F2FP.BF16.F32.PACK_AB R4, R158, R159 ;  /* 0x0000009f9e04723e */ /* 0x004fe600000010ff */
[----:B------:R2:W-:Y:S01]  /*54c0*/  STS [R3+0x400], R0 ;  /* 0x0004000003007388 */ /* 0x0005e20000000800 */
[----:B-1----:R-:W-:Y:S05]  /*54d0*/  F2FP.BF16.F32.PACK_AB R7, R157, R161 ;  /* 0x000000a19d07723e */ /* 0x002fea00000010ff */
[----:B------:R-:W-:Y:S01]  /*54e0*/  STS [R2+0x1000], R7 ;  /* 0x0010000702007388 */ /* 0x000fe20000000800 */
[----:B---3--:R-:W-:Y:S05]  /*54f0*/  F2FP.BF16.F32.PACK_AB R6, R164, R165 ;  /* 0x000000a5a406723e */ /* 0x008fea00000010ff */
[----:B------:R1:W-:Y:S01]  /*5500*/  STS [R2+0x1400], R6 ;  /* 0x0014000602007388 */ /* 0x0003e20000000800 */
[----:B----4-:R-:W-:Y:S03]  /*5510*/  F2FP.BF16.F32.PACK_AB R5, R155, R156 ;  /* 0x0000009c9b05723e */ /* 0x010fe600000010ff */
[----:B------:R-:W-:Y:S01]  /*5520*/  STS [R3+0x1400], R4 ;  /* 0x0014000403007388 */ /* 0x000fe20000000800 */
[----:B--2---:R-:W-:Y:S03]  /*5530*/  LEA R0, R226, UR4, 0x1 ;  /* 0x00000004e2007c11 */ /* 0x004fe6000f8e08ff */
[----:B------:R2:W-:Y:S04]  /*5540*/  STS [R3+0x1000], R5 ;  /* 0x0010000503007388 */ /* 0x0005e80000000800 */
[----:B------:R-:W3:Y:S08]  /*5550*/  LDSM.16.M88.4 R32, [R0+0x6000] ;  /* 0x006000000020783b */ /* 0x000ef00000000200 */
[----:B------:R-:W4:Y:S01]  /*5560*/  LDSM.16.M88.4 R28, [R0+0x6800] ;  /* 0x00680000001c783b */ /* 0x000f220000000200 */
[C---:B-1----:R-:W-:Y:S02]  /*5570*/  VIADD R2, R0.reuse, 0x6020 ;  /* 0x0000602000027836 */ /* 0x042fe40000000000 */
[----:B--2---:R-:W-:Y:S05]  /*5580*/  VIADD R3, R0, 0x6000 ;  /* 0x0000600000037836 */ /* 0x004fea0000000000 */
[----:B------:R-:W-:Y:S01]  /*5590*/  @P2 IADD3 R2, PT, PT, R3, -0x20, RZ ;  /* 0xffffffe003022810 */ /* 0x000fe20007ffe0ff */
[----:B------:R-:W-:Y:S04]  /*55a0*/  IMAD.MOV.U32 R3, RZ, RZ, R145 ;  /* 0x000000ffff037224 */ /* 0x000fe800078e0091 */
        /* <DEDUP_REMOVED lines=40> */
[----:B--2---:R-:W2:Y:S01]  /*5830*/  LDL R0, [R1+0x2c] ;  /* 0x00002c0001007983 */ /* 0x004ea20000100800 */
        /* <DEDUP_REMOVED lines=9> */
[----:B------:R-:W3:Y:S07]  /*58d0*/  LDSM.16.M88.4 R136, [R2+0x2800] ;  /* 0x002800000288783b */ /* 0x000eee0000000200 */
[-C--:B-1----:R-:W-:Y:S08]  /*58e0*/  HMMA.16816.F32.BF16 R4, R132, R212.reuse, R4 ;  /* 0x000000d48404723c */ /* 0x082ff00000041804 */
[C---:B---3--:R-:W-:Y:S08]  /*58f0*/  HMMA.16816.F32.BF16 R8, R136.reuse, R212, R8 ;  /* 0x000000d48808723c */ /* 0x048ff00000041808 */
[-C--:B------:R-:W-:Y:S08]  /*5900*/  HMMA.16816.F32.BF16 R12, R136, R214.reuse, R12 ;  /* 0x000000d6880c723c */ /* 0x080ff0000004180c */
[C---:B------:R-:W-:Y:S08]  /*5910*/  HMMA.16816.F32.BF16 R16, R132.reuse, R214, R16 ;  /* 0x000000d68410723c */ /* 0x040ff00000041810 */
[-C--:B------:R-:W-:Y:S08]  /*5920*/  HMMA.16816.F32.BF16 R20, R132, R216.reuse, R20 ;  /* 0x000000d88414723c */ /* 0x080ff00000041814 */
[C---:B------:R-:W-:Y:S08]  /*5930*/  HMMA.16816.F32.BF16 R24, R136.reuse, R216, R24 ;  /* 0x000000d88818723c */ /* 0x040ff00000041818 */
[-C--:B------:R-:W-:Y:S03]  /*5940*/  HMMA.16816.F32.BF16 R28, R136, R218.reuse, R28 ;  /* 0x000000da881c723c */ /* 0x080fe6000004181c */
[----:B------:R-:W-:Y:S01]  /*5950*/  MOV R139, R3 ;  /* 0x00000003008b7202 */ /* 0x000fe20000000f00 */
[----:B------:R-:W-:Y:S01]  /*5960*/  FFMA.FTZ R137, -R148, R148, 1 ;  /* 0x3f80000094897423 */ /* 0x000fe20000010194 */
[C---:B------:R-:W-:Y:S01]  /*5970*/  LOP3.LUT R3, R227.reuse, 0x8, RZ, 0xc0, !PT ;  /* 0x00000008e3037812 */ /* 0x040fe200078ec0ff */
[----:B------:R-:W-:Y:S02]  /*5980*/  IMAD.SHL.U32 R148, R227, 0x40, RZ ;  /* 0x00000040e3947824 */ /* 0x000fe400078e00ff */
[----:B------:R-:W-:Y:S04]  /*5990*/  HMMA.16816.F32.BF16 R32, R132, R218, R32 ;  /* 0x000000da8420723c */ /* 0x000fe80000041820 */
[----:B------:R-:W-:Y:S01]  /*59a0*/  FMUL.FTZ R137, R137, UR11 ;  /* 0x0000000b89897c20 */ /* 0x000fe20008410000 */
[----:B------:R-:W-:Y:S01]  /*59b0*/  FFMA.FTZ R136, -R139, R139, 1 ;  /* 0x3f8000008b887423 */ /* 0x000fe2000001018b */
[----:B------:R-:W-:Y:S03]  /*59c0*/  LOP3.LUT R139, R227, 0x4, RZ, 0xc0, !PT ;  /* 0x00000004e38b7812 */ /* 0x000fe600078ec0ff */
[----:B------:R-:W-:Y:S01]  /*59d0*/  FMUL.FTZ R136, R136, UR11 ;  /* 0x0000000b88887c20 */ /* 0x000fe20008410000 */
[----:B------:R-:W-:Y:S02]  /*59e0*/  ISETP.NE.AND P6, PT, R139, RZ, PT ;  /* 0x000000ff8b00720c */ /* 0x000fe40003fc5270 */
[C---:B--2---:R-:W-:Y:S04]  /*59f0*/  LEA R144, P0, R0.reuse, R140, 0x2 ;  /* 0x0000008c00907211 */ /* 0x044fe800078010ff */
[----:B------:R-:W-:Y:S02]  /*5a00*/  LEA.HI.X R145, R0, R141, RZ, 0x2, P0 ;  /* 0x0000008d00917211 */ /* 0x000fe400000f14ff */
[----:B------:R-:W-:Y:S03]  /*5a10*/  ISETP.NE.AND P0, PT, R3, RZ, PT ;  /* 0x000000ff0300720c */ /* 0x000fe60003f05270 */
[----:B------:R-:W2:Y:S04]  /*5a20*/  LDG.E R141, desc[UR40][R144.64] ;  /* 0x00000028908d7981 */ /* 0x000ea8000c1e1900 */
[----:B------:R1:W5:Y:S04]  /*5a30*/  LDG.E R140, desc[UR40][R144.64+0x20] ;  /* 0x00002028908c7981 */ /* 0x000368000c1e1900 */
[----:B------:R1:W5:Y:S01]  /*5a40*/  LDG.E R2, desc[UR40][R144.64+0xa0] ;  /* 0x0000a02890027981 */ /* 0x000362000c1e1900 */
[C---:B--2---:R-:W-:Y:S01]  /*5a50*/  FADD.FTZ R0, -R141.reuse, R4 ;  /* 0x000000048d007221 */ /* 0x044fe20000010100 */
[C---:B------:R-:W-:Y:S02]  /*5a60*/  FADD.FTZ R16, -R141.reuse, R16 ;  /* 0x000000108d107221 */ /* 0x040fe40000010100 */
[----:B------:R1:W5:Y:S01]  /*5a70*/  LDG.E R4, desc[UR40][R144.64+0x80] ;  /* 0x0000802890047981 */ /* 0x000362000c1e1900 */
[C---:B------:R-:W-:Y:S01]  /*5a80*/  FADD.FTZ R135, -R141.reuse, R21 ;  /* 0x000000158d877221 */ /* 0x040fe20000010100 */
[----:B------:R-:W-:Y:S01]  /*5a90*/  FMUL.FTZ R0, R150, R0 ;  /* 0x0000000096007220 */ /* 0x000fe20000410000 */
[----:B------:R-:W-:Y:S01]  /*5aa0*/  SHF.R.U32.HI R150, RZ, 0x1, R227 ;  /* 0x00000001ff967819 */ /* 0x000fe200000116e3 */
[----:B------:R-:W-:Y:S01]  /*5ab0*/  FMUL.FTZ R21, R46, R16 ;  /* 0x000000102e157220 */ /* 0x000fe20000410000 */
[C---:B------:R-:W-:Y:S01]  /*5ac0*/  FADD.FTZ R17, -R141.reuse, R17 ;  /* 0x000000118d117221 */ /* 0x040fe20000010100 */
[----:B------:R1:W5:Y:S01]  /*5ad0*/  LDL.LU R46, [R1+0x6c] ;  /* 0x00006c00012e7983 */ /* 0x0003620000300800 */
[----:B------:R-:W-:Y:S01]  /*5ae0*/  FADD.FTZ R5, -R141, R5 ;  /* 0x000000058d057221 */ /* 0x000fe20000010100 */
[----:B------:R-:W-:Y:S01]  /*5af0*/  LOP3.LUT R3, R3, 0x30, R150, 0xf8, !PT ;  /* 0x0000003003037812 */ /* 0x000fe200078ef896 */
[----:B------:R-:W-:Y:S01]  /*5b00*/  FMUL.FTZ R133, R45, R17 ;  /* 0x000000112d857220 */ /* 0x000fe20000410000 */
[----:B------:R-:W-:Y:S01]  /*5b10*/  FADD.FTZ R20, -R141, R20 ;  /* 0x000000148d147221 */ /* 0x000fe20000010100 */
[----:B------:R1:W5:Y:S01]  /*5b20*/  LDL.LU R45, [R1+0x68] ;  /* 0x00006800012d7983 */ /* 0x0003620000300800 */
[----:B------:R-:W-:Y:S01]  /*5b30*/  FMUL.FTZ R138, R163, R5 ;  /* 0x00000005a38a7220 */ /* 0x000fe20000410000 */
[----:B------:R-:W-:Y:S01]  /*5b40*/  IMAD.SHL.U32 R163, R227, 0x8, RZ ;  /* 0x00000008e3a37824 */ /* 0x000fe200078e00ff */
[----:B------:R-:W-:Y:S01]  /*5b50*/  LOP3.LUT R3, R3, 0x1c0, R148, 0xf8, !PT ;  /* 0x000001c003037812 */ /* 0x000fe200078ef894 */
[----:B------:R-:W-:Y:S01]  /*5b60*/  FMUL.FTZ R134, R44, R20 ;  /* 0x000000142c867220 */ /* 0x000fe20000410000 */
[----:B------:R-:W-:Y:S01]  /*5b70*/  FMUL.FTZ R137, R137, R0 ;  /* 0x0000000089897220 */ /* 0x000fe20000410000 */
[----:B------:R1:W5:Y:S01]  /*5b80*/  LDL.LU R44, [R1+0x64] ;  /* 0x00006400012c7983 */ /* 0x0003620000300800 */
[----:B------:R-:W-:Y:S01]  /*5b90*/  LOP3.LUT R0, R148, 0x400, RZ, 0xc0, !PT ;  /* 0x0000040094007812 */ /* 0x000fe200078ec0ff */
[----:B------:R-:W-:Y:S01]  /*5ba0*/  FMUL.FTZ R135, R43, R135 ;  /* 0x000000872b877220 */ /* 0x000fe20000410000 */
[----:B------:R-:W-:Y:S01]  /*5bb0*/  LOP3.LUT R3, R3, 0x38, R163, 0x78, !PT ;  /* 0x0000003803037812 */ /* 0x000fe200078e78a3 */
[----:B------:R1:W5:Y:S01]  /*5bc0*/  LDL.LU R43, [R1+0x60] ;  /* 0x00006000012b7983 */ /* 0x0003620000300800 */
[----:B------:R-:W-:Y:S01]  /*5bd0*/  FFMA.FTZ R16, -R41, R41, 1 ;  /* 0x3f80000029107423 */ /* 0x000fe20000010129 */
[----:B------:R-:W-:Y:S01]  /*5be0*/  FFMA.FTZ R17, -R40, R40, 1 ;  /* 0x3f80000028117423 */ /* 0x000fe20000010128 */
[----:B------:R-:W-:Y:S01]  /*5bf0*/  FFMA.FTZ R20, -R39, R39, 1 ;  /* 0x3f80000027147423 */ /* 0x000fe20000010127 */
[----:B------:R-:W-:Y:S02]  /*5c00*/  IMAD R3, R3, 0x2, R0 ;  /* 0x0000000203037824 */ /* 0x000fe400078e0200 */
[----:B------:R-:W-:Y:S01]  /*5c10*/  FFMA.FTZ R0, -R42, R42, 1 ;  /* 0x3f8000002a007423 */ /* 0x000fe2000001012a */
[----:B------:R-:W-:Y:S01]  /*5c20*/  FMUL.FTZ R17, R17, UR11 ;  /* 0x0000000b11117c20 */ /* 0x000fe20008410000 */
        /* <DEDUP_REMOVED lines=9> */
[----:B------:R-:W-:Y:S01]  /*5cc0*/  FFMA.FTZ R21, -R37, R37, 1 ;  /* 0x3f80000025157423 */ /* 0x000fe20000010125 */
[----:B------:R-:W-:Y:S01]  /*5cd0*/  FMUL.FTZ R16, R16, R133 ;  /* 0x0000008510107220 */ /* 0x000fe20000410000 */
[----:B------:R-:W-:Y:S01]  /*5ce0*/  FADD.FTZ R133, -R141, R33 ;  /* 0x000000218d857221 */ /* 0x000fe20000010100 */
[----:B------:R1:W5:Y:S01]  /*5cf0*/  LDL.LU R39, [R1+0x50] ;  /* 0x0000500001277983 */ /* 0x0003620000300800 */
[----:B------:R-:W-:Y:S01]  /*5d00*/  FMUL.FTZ R33, R36, R134 ;  /* 0x0000008624217220 */ /* 0x000fe20000410000 */
[----:B------:R-:W-:Y:S01]  /*5d10*/  FMUL.FTZ R20, R20, UR11 ;  /* 0x0000000b14147c20 */ /* 0x000fe20008410000 */
[----:B------:R-:W-:Y:S01]  /*5d20*/  FMUL.FTZ R136, R136, R138 ;  /* 0x0000008a88887220 */ /* 0x000fe20000410000 */
[----:B------:R1:W5:Y:S01]  /*5d30*/  LDL.LU R38, [R1+0x4c] ;  /* 0x00004c0001267983 */ /* 0x0003620000300800 */
[----:B------:R-:W-:Y:S01]  /*5d40*/  FMUL.FTZ R133, R228, R133 ;  /* 0x00000085e4857220 */ /* 0x000fe20000410000 */
[----:B------:R-:W-:Y:S01]  /*5d50*/  FMUL.FTZ R20, R20, R135 ;  /* 0x0000008714147220 */ /* 0x000fe20000410000 */
[----:B------:R-:W-:Y:S01]  /*5d60*/  FMUL.FTZ R32, R32, UR11 ;  /* 0x0000000b20207c20 */ /* 0x000fe20008410000 */
[----:B------:R1:W5:Y:S01]  /*5d70*/  LDL.LU R37, [R1+0x48] ;  /* 0x0000480001257983 */ /* 0x0003620000300800 */
[----:B------:R-:W-:Y:S01]  /*5d80*/  F2FP.BF16.F32.PACK_AB R132, R136, R137 ;  /* 0x000000898884723e */ /* 0x000fe200000010ff */
[----:B------:R-:W-:Y:S01]  /*5d90*/  FMUL.FTZ R21, R21, UR11 ;  /* 0x0000000b15157c20 */ /* 0x000fe20008410000 */
[----:B------:R-:W-:Y:S01]  /*5da0*/  F2FP.BF16.F32.PACK_AB R16, R16, R0 ;  /* 0x000000001010723e */ /* 0x000fe200000010ff */
[----:B------:R1:W5:Y:S01]  /*5db0*/  LDL.LU R36, [R1+0x44] ;  /* 0x0000440001247983 */ /* 0x0003620000300800 */
[----:B------:R-:W-:Y:S01]  /*5dc0*/  F2FP.BF16.F32.PACK_AB R20, R20, R17 ;  /* 0x000000111414723e */ /* 0x000fe200000010ff */
[----:B------:R-:W-:Y:S01]  /*5dd0*/  IMAD.MOV.U32 R5, RZ, RZ, R143 ;  /* 0x000000ffff057224 */ /* 0x000fe200078e008f */
[----:B------:R-:W-:Y:S01]  /*5de0*/  @P0 IADD3 R5, PT, PT, R146, -0x20, RZ ;  /* 0xffffffe092050810 */ /* 0x000fe20007ffe0ff */
[----:B------:R-:W-:Y:S02]  /*5df0*/  IMAD.SHL.U32 R228, R227, 0x4, RZ ;  /* 0x00000004e3e47824 */ /* 0x000fe400078e00ff */
[----:B------:R-:W-:Y:S01]  /*5e00*/  FMUL.FTZ R32, R32, R33 ;  /* 0x0000002120207220 */ /* 0x000fe20000410000 */
[----:B------:R-:W-:Y:S01]  /*5e10*/  FMUL.FTZ R21, R21, R133 ;  /* 0x0000008515157220 */ /* 0x000fe20000410000 */
[----:B------:R-:W-:Y:S06]  /*5e20*/  BRA.U !UP2, `(.L_x_788) ;  /* 0x000000010aac7547 */ /* 0x000fec000b800000 */
[----:B------:R-:W2:Y:S01]  /*5e30*/  LDL.LU.64 R138, [R1+0x20] ;  /* 0x00002000018a7983 */ /* 0x000ea20000300a00 */
[----:B------:R-:W-:Y:S01]  /*5e40*/  IMAD.SHL.U32 R17, R227, 0x8, RZ ;  /* 0x00000008e3117824 */ /* 0x000fe200078e00ff */
[----:B------:R-:W-:Y:S02]  /*5e50*/  ULOP3.LUT UR18, UR50, 0x1, URZ, 0xc0, !UPT ;  /* 0x0000000132127892 */ /* 0x000fe4000f8ec0ff */
[----:B------:R-:W3:Y:S02]  /*5e60*/  LDL.LU R136, [R1+0x28] ;  /* 0x0000280001887983 */ /* 0x000ee40000300800 */
[----:B------:R-:W-:Y:S01]  /*5e70*/  LOP3.LUT R17, R17, 0x18, RZ, 0xc0, !PT ;  /* 0x0000001811117812 */ /* 0x000fe200078ec0ff */
[----:B------:R-:W-:Y:S03]  /*5e80*/  UISETP.NE.U32.AND UP0, UPT, UR18, 0x1, UPT ;  /* 0x000000011200788c */ /* 0x000fe6000bf05070 */
[C---:B------:R-:W-:Y:S01]  /*5e90*/  LOP3.LUT R0, R17.reuse, 0x20, RZ, 0xfc, !PT ;  /* 0x0000002011007812 */ /* 0x040fe200078efcff */
[----:B------:R-:W-:Y:S01]  /*5ea0*/  USEL UR18, UR36, 0x3000, !UP0 ;  /* 0x0000300024127887 */ /* 0x000fe2000c000000 */
[C---:B------:R-:W-:Y:S02]  /*5eb0*/  ISETP.GE.AND P4, PT, R17.reuse, UR8, PT ;  /* 0x0000000811007c0c */ /* 0x040fe4000bf86270 */
[----:B------:R-:W-:Y:S02]  /*5ec0*/  ISETP.GE.AND P3, PT, R0, UR8, PT ;  /* 0x0000000800007c0c */ /* 0x000fe4000bf66270 */
[----:B------:R-:W-:Y:S01]  /*5ed0*/  LOP3.LUT R0, R17, 0x40, RZ, 0xfc, !PT ;  /* 0x0000004011007812 */ /* 0x000fe200078efcff */
[----:B------:R-:W-:Y:S01]  /*5ee0*/  VIADD R234, R234, UR18 ;  /* 0x00000012eaea7c36 */ /* 0x000fe20008000000 */
[----:B------:R-:W-:Y:S01]  /*5ef0*/  IADD3 R17, P5, PT, RZ, -UR37, RZ ;  /* 0x80000025ff117c10 */ /* 0x000fe2000ffbe0ff */
[----:B------:R-:W-:Y:S01]  /*5f00*/  VIADD R221, R221, UR18 ;  /* 0x00000012dddd7c36 */ /* 0x000fe20008000000 */
[----:B------:R-:W-:Y:S03]  /*5f10*/  ISETP.GE.AND P0, PT, R0, UR8, PT ;  /* 0x0000000800007c0c */ /* 0x000fe6000bf06270 */
[----:B------:R-:W-:Y:S05]  /*5f20*/  IMAD.X R0, RZ, RZ, ~UR16, P5 ;  /* 0x80000010ff007e24 */ /* 0x000fea000a8e06ff */
[----:B------:R-:W-:Y:S01]  /*5f30*/  SHF.R.S64 R17, R17, 0x1f, R0 ;  /* 0x0000001f11117819 */ /* 0x000fe20000001000 */
[----:B---3--:R-:W-:Y:S03]  /*5f40*/  VIADD R136, R136, UR18 ;  /* 0x0000001288887c36 */ /* 0x008fe60008000000 */
[----:B--2---:R-:W-:Y:S02]  /*5f50*/  IADD3 R17, P5, PT, R138, R17, RZ ;  /* 0x000000118a117210 */ /* 0x004fe40007fbe0ff */
[----:B------:R2:W-:Y:S02]  /*5f60*/  STL [R1+0x28], R136 ;  /* 0x0000288801007387 */ /* 0x0005e40000100800 */
        /* <DEDUP_REMOVED lines=23> */
.L_x_788:
[----:B--2---:R-:W2:Y:S01]  /*60e0*/  LDL.LU R134, [R1] ;  /* 0x0000000001867983 */ /* 0x004ea20000300800 */
[C---:B-----5:R-:W-:Y:S01]  /*60f0*/  FADD.FTZ R6, -R140.reuse, R6 ;  /* 0x000000068c067221 */ /* 0x060fe20000010100 */
[----:B------:R-:W-:Y:S01]  /*6100*/  FADD.FTZ R7, -R140, R7 ;  /* 0x000000078c077221 */ /* 0x000fe20000010100 */
[----:B------:R-:W-:Y:S02]  /*6110*/  FFMA.FTZ R17, -R248, R248, 1 ;  /* 0x3f800000f8117423 */ /* 0x000fe400000101f8 */
[----:B------:R-:W3:Y:S01]  /*6120*/  LDL.LU R133, [R1+0x4] ;  /* 0x0000040001857983 */ /* 0x000ee20000300800 */
[----:B------:R-:W-:Y:S01]  /*6130*/  FFMA.FTZ R0, -R247, R247, 1 ;  /* 0x3f800000f7007423 */ /* 0x000fe200000101f7 */
[----:B------:R-:W-:Y:S01]  /*6140*/  FMUL.FTZ R6, R169, R6 ;  /* 0x00000006a9067220 */ /* 0x000fe20000410000 */
[----:B------:R-:W-:Y:S02]  /*6150*/  FMUL.FTZ R7, R168, R7 ;  /* 0x00000007a8077220 */ /* 0x000fe40000410000 */
[----:B------:R4:W-:Y:S01]  /*6160*/  STS [R142+0xf000], R132 ;  /* 0x00f000848e007388 */ /* 0x0009e20000000800 */
[----:B------:R-:W-:Y:S01]  /*6170*/  FMUL.FTZ R17, R17, UR11 ;  /* 0x0000000b11117c20 */ /* 0x000fe20008410000 */
        /* <DEDUP_REMOVED lines=8> */
[----:B------:R-:W-:Y:S01]  /*6200*/  FMUL.FTZ R22, R152, R22 ;  /* 0x0000001698167220 */ /* 0x000fe20000410000 */
[----:B------:R-:W-:Y:S01]  /*6210*/  FMUL.FTZ R7, R0, UR11 ;  /* 0x0000000b00077c20 */ /* 0x000fe20008410000 */
[----:B------:R-:W-:Y:S01]  /*6220*/  FFMA.FTZ R0, -R235, R235, 1 ;  /* 0x3f800000eb007423 */ /* 0x000fe200000101eb */
[----:B------:R-:W3:Y:S01]  /*6230*/  LDL.LU R136, [R1+0x14] ;  /* 0x0000140001887983 */ /* 0x000ee20000300800 */
[----:B------:R-:W-:Y:S01]  /*6240*/  FADD.FTZ R34, -R140, R34 ;  /* 0x000000228c227221 */ /* 0x000fe20000010100 */
[----:B------:R-:W-:Y:S01]  /*6250*/  FMUL.FTZ R7, R7, R19 ;  /* 0x0000001307077220 */ /* 0x000fe20000410000 */
[----:B------:R-:W-:Y:S02]  /*6260*/  FADD.FTZ R8, -R4, R8 ;  /* 0x0000000804087221 */ /* 0x000fe40000010100 */
[----:B------:R-:W3:Y:S01]  /*6270*/  LDL.LU R135, [R1+0x10] ;  /* 0x0000100001877983 */ /* 0x000ee20000300800 */
[----:B------:R-:W-:Y:S01]  /*6280*/  FMUL.FTZ R34, R149, R34 ;  /* 0x0000002295227220 */ /* 0x000fe20000410000 */
[----:B------:R-:W-:Y:S01]  /*6290*/  FADD.FTZ R23, -R140, R23 ;  /* 0x000000178c177221 */ /* 0x000fe20000010100 */
[----:B------:R-:W-:Y:S01]  /*62a0*/  FMUL.FTZ R8, R230, R8 ;  /* 0x00000008e6087220 */ /* 0x000fe20000410000 */
[----:B------:R-:W-:Y:S01]  /*62b0*/  FADD.FTZ R35, -R140, R35 ;  /* 0x000000238c237221 */ /* 0x000fe20000010100 */
[C---:B------:R-:W-:Y:S01]  /*62c0*/  FADD.FTZ R12, -R4.reuse, R12 ;  /* 0x0000000c040c7221 */ /* 0x040fe20000010100 */
[----:B------:R-:W-:Y:S01]  /*62d0*/  FMUL.FTZ R23, R151, R23 ;  /* 0x0000001797177220 */ /* 0x000fe20000410000 */
[----:B------:R-:W-:Y:S01]  /*62e0*/  FADD.FTZ R13, -R4, R13 ;  /* 0x0000000d040d7221 */ /* 0x000fe20000010100 */
[----:B----4-:R-:W-:Y:S01]  /*62f0*/  FMUL.FTZ R132, R17, R6 ;  /* 0x0000000611847220 */ /* 0x010fe20000410000 */
[----:B------:R-:W-:Y:S01]  /*6300*/  FFMA.FTZ R6, -R240, R240, 1 ;  /* 0x3f800000f0067423 */ /* 0x000fe200000101f0 */
[----:B------:R-:W-:Y:S01]  /*6310*/  FMUL.FTZ R35, R147, R35 ;  /* 0x0000002393237220 */ /* 0x000fe20000410000 */
        /* <DEDUP_REMOVED lines=10> */
[----:B------:R-:W-:Y:S01]  /*63c0*/  FADD.FTZ R24, -R4, R24 ;  /* 0x0000001804187221 */ /* 0x000fe20000010100 */
[----:B------:R-:W-:Y:S01]  /*63d0*/  F2FP.BF16.F32.PACK_AB R7, R7, R17 ;  /* 0x000000110707723e */ /* 0x000fe200000010ff */
[----:B------:R-:W-:Y:S01]  /*63e0*/  FFMA.FTZ R17, -R162, R162, 1 ;  /* 0x3f800000a2117423 */ /* 0x000fe200000101a2 */
[----:B------:R-:W-:Y:S01]  /*63f0*/  FMUL.FTZ R22, R19, R22 ;  /* 0x0000001613167220 */ /* 0x000fe20000410000 */
[----:B------:R2:W-:Y:S01]  /*6400*/  STS [R142+0xf400], R0 ;  /* 0x00f400008e007388 */ /* 0x0005e20000000800 */
[----:B------:R-:W-:Y:S01]  /*6410*/  FMUL.FTZ R23, R6, R23 ;  /* 0x0000001706177220 */ /* 0x000fe20000410000 */
[----:B------:R-:W-:Y:S01]  /*6420*/  FMUL.FTZ R19, R17, UR11 ;  /* 0x0000000b11137c20 */ /* 0x000fe20008410000 */
[----:B------:R-:W-:Y:S01]  /*6430*/  FFMA.FTZ R6, -R160, R160, 1 ;  /* 0x3f800000a0067423 */ /* 0x000fe200000101a0 */
[----:B------:R-:W-:Y:S01]  /*6440*/  F2FP.BF16.F32.PACK_AB R18, R21, R32 ;  /* 0x000000201512723e */ /* 0x000fe200000010ff */
[----:B------:R-:W-:Y:S01]  /*6450*/  FADD.FTZ R25, -R4, R25 ;  /* 0x0000001904197221 */ /* 0x000fe20000010100 */
[----:B------:R-:W-:Y:S01]  /*6460*/  FMUL.FTZ R34, R19, R34 ;  /* 0x0000002213227220 */ /* 0x000fe20000410000 */
[----:B------:R-:W-:Y:S01]  /*6470*/  FMUL.FTZ R6, R6, UR11 ;  /* 0x0000000b06067c20 */ /* 0x000fe20008410000 */
[----:B------:R-:W-:Y:S01]  /*6480*/  F2FP.BF16.F32.PACK_AB R17, R23, R22 ;  /* 0x000000161711723e */ /* 0x000fe200000010ff */
[----:B------:R-:W-:Y:S01]  /*6490*/  FADD.FTZ R28, -R4, R28 ;  /* 0x0000001c041c7221 */ /* 0x000fe20000010100 */
[----:B------:R-:W-:Y:S01]  /*64a0*/  MOV R23, 0x10 ;  /* 0x0000001000177802 */ /* 0x000fe20000000f00 */
[----:B------:R-:W-:Y:S01]  /*64b0*/  FMUL.FTZ R35, R6, R35 ;  /* 0x0000002306237220 */ /* 0x000fe20000410000 */
[----:B------:R-:W-:Y:S01]  /*64c0*/  FFMA.FTZ R6, -R252, R252, 1 ;  /* 0x3f800000fc067423 */ /* 0x000fe200000101fc */
[----:B------:R-:W-:Y:S01]  /*64d0*/  FADD.FTZ R29, -R4, R29 ;  /* 0x0000001d041d7221 */ /* 0x000fe20000010100 */
[----:B------:R-:W-:Y:S01]  /*64e0*/  SEL R23, R23, 0xfffffff0, !P6 ;  /* 0xfffffff017177807 */ /* 0x000fe20007000000 */
[----:B------:R-:W-:Y:S01]  /*64f0*/  FFMA.FTZ R4, -R241, R241, 1 ;  /* 0x3f800000f1047423 */ /* 0x000fe200000101f1 */
[----:B------:R-:W-:Y:S01]  /*6500*/  FMUL.FTZ R25, R157, R25 ;  /* 0x000000199d197220 */ /* 0x000fe20000410000 */
[----:B------:R-:W-:Y:S01]  /*6510*/  FMUL.FTZ R28, R156, R28 ;  /* 0x0000001c9c1c7220 */ /* 0x000fe20000410000 */
[----:B------:R-:W-:Y:S01]  /*6520*/  FMUL.FTZ R29, R155, R29 ;  /* 0x0000001d9b1d7220 */ /* 0x000fe20000410000 */
[----:B------:R-:W-:Y:S01]  /*6530*/  FMUL.FTZ R24, R161, R24 ;  /* 0x00000018a1187220 */ /* 0x000fe20000410000 */
[C---:B------:R-:W-:Y:S01]  /*6540*/  FADD.FTZ R15, -R2.reuse, R15 ;  /* 0x0000000f020f7221 */ /* 0x040fe20000010100 */
[C---:B------:R-:W-:Y:S01]  /*6550*/  FADD.FTZ R14, -R2.reuse, R14 ;  /* 0x0000000e020e7221 */ /* 0x040fe20000010100 */
        /* <DEDUP_REMOVED lines=8> */
[----:B------:R-:W-:Y:S01]  /*65e0*/  SHF.L.U32 R149, R227, 0x5, RZ ;  /* 0x00000005e3957819 */ /* 0x000fe200000006ff */
[----:B------:R-:W4:Y:S01]  /*65f0*/  LDC R151, c[0x0][0x44c] ;  /* 0x00011300ff977b82 */ /* 0x000f220000000800 */
[----:B------:R-:W-:Y:S01]  /*6600*/  FMUL.FTZ R27, R164, R27 ;  /* 0x0000001ba41b7220 */ /* 0x000fe20000410000 */
[----:B------:R-:W-:Y:S01]  /*6610*/  FMUL.FTZ R30, R159, R30 ;  /* 0x0000001e9f1e7220 */ /* 0x000fe20000410000 */
[----:B--2---:R-:W-:Y:S02]  /*6620*/  FFMA.FTZ R0, -R134, R134, 1 ;  /* 0x3f80000086007423 */ /* 0x004fe40000010186 */
[----:B------:R-:W2:Y:S02]  /*6630*/  LDL.LU R134, [R1+0xc] ;  /* 0x00000c0001867983 */ /* 0x000ea40000300800 */
[----:B------:R-:W-:Y:S04]  /*6640*/  FMUL.FTZ R0, R0, UR11 ;  /* 0x0000000b00007c20 */ /* 0x000fe80008410000 */
[----:B------:R-:W-:Y:S01]  /*6650*/  FMUL.FTZ R19, R0, R8 ;  /* 0x0000000800137220 */ /* 0x000fe20000410000 */
[----:B---3--:R-:W-:Y:S01]  /*6660*/  FFMA.FTZ R8, -R133, R133, 1 ;  /* 0x3f80000085087423 */ /* 0x008fe20000010185 */
[----:B------:R-:W-:Y:S01]  /*6670*/  FFMA.FTZ R0, -R251, R251, 1 ;  /* 0x3f800000fb007423 */ /* 0x000fe200000101fb */
[----:B------:R-:W3:Y:S02]  /*6680*/  LDL.LU R133, [R1+0x8] ;  /* 0x0000080001857983 */ /* 0x000ee40000300800 */
[----:B------:R-:W-:Y:S01]  /*6690*/  FMUL.FTZ R22, R8, UR11 ;  /* 0x0000000b08167c20 */ /* 0x000fe20008410000 */
[----:B------:R-:W-:Y:S01]  /*66a0*/  FMUL.FTZ R8, R6, UR11 ;  /* 0x0000000b06087c20 */ /* 0x000fe20008410000 */
[----:B------:R-:W-:Y:S01]  /*66b0*/  IADD3 R6, PT, PT, R142, R23, RZ ;  /* 0x000000178e067210 */ /* 0x000fe20007ffe0ff */
[----:B------:R-:W-:Y:S01]  /*66c0*/  FMUL.FTZ R21, R0, UR11 ;  /* 0x0000000b00157c20 */ /* 0x000fe20008410000 */
[----:B------:R-:W-:Y:S01]  /*66d0*/  FMUL.FTZ R0, R22, R9 ;  /* 0x0000000916007220 */ /* 0x000fe20000410000 */
[----:B------:R-:W-:Y:S02]  /*66e0*/  FMUL.FTZ R8, R8, R12 ;  /* 0x0000000c08087220 */ /* 0x000fe40000410000 */
[----:B------:R1:W-:Y:S01]  /*66f0*/  STS [R6+0xf400], R7 ;  /* 0x00f4000706007388 */ /* 0x0003e20000000800 */
[----:B------:R-:W-:Y:S01]  /*6700*/  FMUL.FTZ R12, R21, R13 ;  /* 0x0000000d150c7220 */ /* 0x000fe20000410000 */
[----:B------:R-:W-:Y:S03]  /*6710*/  F2FP.BF16.F32.PACK_AB R0, R0, R19 ;  /* 0x000000130000723e */ /* 0x000fe600000010ff */
[----:B------:R4:W-:Y:S01]  /*6720*/  STS [R6+0xf000], R16 ;  /* 0x00f0001006007388 */ /* 0x0009e20000000800 */
[----:B------:R-:W-:Y:S02]  /*6730*/  F2FP.BF16.F32.PACK_AB R13, R35, R34 ;  /* 0x00000022230d723e */ /* 0x000fe400000010ff */
[----:B------:R-:W-:Y:S01]  /*6740*/  F2FP.BF16.F32.PACK_AB R12, R12, R8 ;  /* 0x000000080c0c723e */ /* 0x000fe200000010ff */
[----:B------:R-:W-:Y:S01]  /*6750*/  FFMA.FTZ R8, -R245, R245, 1 ;  /* 0x3f800000f5087423 */ /* 0x000fe200000101f5 */
[----:B------:R4:W-:Y:S03]  /*6760*/  STS [R142+0x10000], R0 ;  /* 0x010000008e007388 */ /* 0x0009e60000000800 */
[----:B------:R-:W-:Y:S01]  /*6770*/  FMUL.FTZ R9, R8, UR11 ;  /* 0x0000000b08097c20 */ /* 0x000fe20008410000 */
[----:B------:R-:W-:Y:S01]  /*6780*/  FMUL.FTZ R8, R4, UR11 ;  /* 0x0000000b04087c20 */ /* 0x000fe20008410000 */
[----:B------:R-:W-:Y:S02]  /*6790*/  FFMA.FTZ R4, -R232, R232, 1 ;  /* 0x3f800000e8047423 */ /* 0x000fe400000101e8 */
[----:B------:R-:W-:Y:S01]  /*67a0*/  FMUL.FTZ R24, R9, R24 ;  /* 0x0000001809187220 */ /* 0x000fe20000410000 */
[----:B------:R-:W-:Y:S01]  /*67b0*/  FMUL.FTZ R25, R8, R25 ;  /* 0x0000001908197220 */ /* 0x000fe20000410000 */
[----:B-1----:R-:W-:Y:S04]  /*67c0*/  FFMA.FTZ R7, -R233, R233, 1 ;  /* 0x3f800000e9077423 */ /* 0x002fe800000101e9 */
[----:B----4-:R-:W-:Y:S01]  /*67d0*/  FMUL.FTZ R16, R7, UR11 ;  /* 0x0000000b07107c20 */ /* 0x010fe20008410000 */
[----:B------:R-:W-:Y:S01]  /*67e0*/  FMUL.FTZ R7, R4, UR11 ;  /* 0x0000000b04077c20 */ /* 0x000fe20008410000 */
[----:B------:R-:W-:Y:S01]  /*67f0*/  FADD.FTZ R4, -R2, R11 ;  /* 0x0000000b02047221 */ /* 0x000fe20000010100 */
[----:B------:R-:W-:Y:S01]  /*6800*/  F2FP.BF16.F32.PACK_AB R11, R25, R24 ;  /* 0x00000018190b723e */ /* 0x000fe200000010ff */
[----:B------:R-:W-:Y:S01]  /*6810*/  FMUL.FTZ R28, R16, R28 ;  /* 0x0000001c101c7220 */ /* 0x000fe20000410000 */
[----:B------:R-:W-:Y:S01]  /*6820*/  FMUL.FTZ R29, R7, R29 ;  /* 0x0000001d071d7220 */ /* 0x000fe20000410000 */
[----:B------:R-:W-:Y:S01]  /*6830*/  FMUL.FTZ R8, R238, R4 ;  /* 0x00000004ee087220 */ /* 0x000fe20000410000 */
[----:B------:R-:W-:Y:S01]  /*6840*/  FFMA.FTZ R4, -R135, R135, 1 ;  /* 0x3f80000087047423 */ /* 0x000fe20000010187 */
[----:B------:R-:W-:Y:S01]  /*6850*/  FFMA.FTZ R7, -R136, R136, 1 ;  /* 0x3f80000088077423 */ /* 0x000fe20000010188 */
[----:B------:R-:W-:Y:S02]  /*6860*/  FFMA.FTZ R0, -R250, R250, 1 ;  /* 0x3f800000fa007423 */ /* 0x000fe400000101fa */
[----:B------:R-:W-:Y:S01]  /*6870*/  FMUL.FTZ R16, R4, UR11 ;  /* 0x0000000b04107c20 */ /* 0x000fe20008410000 */
[----:B------:R-:W-:Y:S03]  /*6880*/  FMUL.FTZ R9, R7, UR11 ;  /* 0x0000000b07097c20 */ /* 0x000fe60008410000 */
[----:B------:R-:W-:Y:S01]  /*6890*/  FMUL.FTZ R8, R16, R8 ;  /* 0x0000000810087220 */ /* 0x000fe20000410000 */
[----:B------:R-:W-:Y:S01]  /*68a0*/  FMUL.FTZ R9, R9, R10 ;  /* 0x0000000a09097220 */ /* 0x000fe20000410000 */
[----:B------:R-:W-:Y:S04]  /*68b0*/  F2FP.BF16.F32.PACK_AB R10, R29, R28 ;  /* 0x0000001c1d0a723e */ /* 0x000fe800000010ff */
[----:B------:R-:W-:Y:S05]  /*68c0*/  F2FP.BF16.F32.PACK_AB R9, R8, R9 ;  /* 0x000000090809723e */ /* 0x000fea00000010ff */
[----:B------:R-:W-:Y:S05]  /*68d0*/  STS [R142+0x10400], R9 ;  /* 0x010400098e007388 */ /* 0x000fea0000000800 */
[----:B------:R-:W-:Y:S01]  /*68e0*/  STS [R6+0x10000], R12 ;  /* 0x0100000c06007388 */ /* 0x000fe20000000800 */
[----:B--2---:R-:W-:Y:S04]  /*68f0*/  FFMA.FTZ R7, -R134, R134, 1 ;  /* 0x3f80000086077423 */ /* 0x004fe80000010186 */
[----:B------:R-:W-:Y:S04]  /*6900*/  FMUL.FTZ R7, R7, UR11 ;  /* 0x0000000b07077c20 */ /* 0x000fe80008410000 */
[----:B------:R-:W-:Y:S01]  /*6910*/  FMUL.FTZ R16, R7, R14 ;  /* 0x0000000e07107220 */ /* 0x000fe20000410000 */
[----:B---3--:R-:W-:Y:S01]  /*6920*/  FFMA.FTZ R4, -R133, R133, 1 ;  /* 0x3f80000085047423 */ /* 0x008fe20000010185 */
[----:B------:R-:W-:Y:S01]  /*6930*/  FMUL.FTZ R14, R0, UR11 ;  /* 0x0000000b000e7c20 */ /* 0x000fe20008410000 */
[----:B------:R-:W-:Y:S02]  /*6940*/  FFMA.FTZ R0, -R246, R246, 1 ;  /* 0x3f800000f6007423 */ /* 0x000fe400000101f6 */
[----:B------:R-:W-:Y:S04]  /*6950*/  FMUL.FTZ R4, R4, UR11 ;  /* 0x0000000b04047c20 */ /* 0x000fe80008410000 */
[----:B------:R-:W-:Y:S01]  /*6960*/  FMUL.FTZ R15, R4, R15 ;  /* 0x0000000f040f7220 */ /* 0x000fe20000410000 */
[----:B------:R-:W-:Y:S01]  /*6970*/  FADD.FTZ R4, -R2, R26 ;  /* 0x0000001a02047221 */ /* 0x000fe20000010100 */
[----:B------:R-:W-:Y:S03]  /*6980*/  FFMA.FTZ R2, -R249, R249, 1 ;  /* 0x3f800000f9027423 */ /* 0x000fe600000101f9 */
[----:B------:R-:W-:Y:S01]  /*6990*/  FMUL.FTZ R4, R165, R4 ;  /* 0x00000004a5047220 */ /* 0x000fe20000410000 */
[----:B------:R-:W-:Y:S01]  /*69a0*/  FMUL.FTZ R7, R2, UR11 ;  /* 0x0000000b02077c20 */ /* 0x000fe20008410000 */
[----:B------:R-:W-:Y:S01]  /*69b0*/  FMUL.FTZ R2, R0, UR11 ;  /* 0x0000000b00027c20 */ /* 0x000fe20008410000 */
[--C-:B------:R-:W-:Y:S01]  /*69c0*/  SHF.R.U32.HI R0, RZ, 0x4, R227.reuse ;  /* 0x00000004ff007819 */ /* 0x100fe200000116e3 */
[----:B------:R-:W-:Y:S01]  /*69d0*/  FMUL.FTZ R14, R14, R4 ;  /* 0x000000040e0e7220 */ /* 0x000fe20000410000 */
[----:B------:R-:W-:Y:S01]  /*69e0*/  FFMA.FTZ R4, -R244, R244, 1 ;  /* 0x3f800000f4047423 */ /* 0x000fe200000101f4 */
[----:B------:R-:W-:Y:S01]  /*69f0*/  FMUL.FTZ R7, R7, R27 ;  /* 0x0000001b07077220 */ /* 0x000fe20000410000 */
[----:B------:R-:W-:Y:S01]  /*6a00*/  FMUL.FTZ R30, R2, R30 ;  /* 0x0000001e021e7220 */ /* 0x000fe20000410000 */
[----:B------:R-:W-:Y:S01]  /*6a10*/  IADD3 R2, PT, PT, R23, R5, RZ ;  /* 0x0000000517027210 */ /* 0x000fe20007ffe0ff */
[----:B------:R-:W-:Y:S01]  /*6a20*/  FMUL.FTZ R4, R4, UR11 ;  /* 0x0000000b04047c20 */ /* 0x000fe20008410000 */
[----:B------:R-:W-:Y:S01]  /*6a30*/  LOP3.LUT R164, R0, 0x8, RZ, 0xc0, !PT ;  /* 0x0000000800a47812 */ /* 0x000fe200078ec0ff */
[----:B------:R-:W-:Y:S01]  /*6a40*/  IMAD R165, R151, UR9, RZ ;  /* 0x0000000997a57c24 */ /* 0x000fe2000f8e02ff */
[----:B------:R-:W-:Y:S01]  /*6a50*/  F2FP.BF16.F32.PACK_AB R7, R7, R14 ;  /* 0x0000000e0707723e */ /* 0x000fe200000010ff */
[----:B------:R-:W-:Y:S01]  /*6a60*/  FMUL.FTZ R8, R4, R31 ;  /* 0x0000001f04087220 */ /* 0x000fe20000410000 */
[----:B------:R-:W-:Y:S02]  /*6a70*/  F2FP.BF16.F32.PACK_AB R4, R15, R16 ;  /* 0x000000100f04723e */ /* 0x000fe400000010ff */
[----:B------:R-:W-:Y:S02]  /*6a80*/  LOP3.LUT R0, R164, 0x10, R227, 0xf8, !PT ;  /* 0x00000010a4007812 */ /* 0x000fe400078ef8e3 */
[----:B------:R-:W-:Y:S01]  /*6a90*/  F2FP.BF16.F32.PACK_AB R8, R8, R30 ;  /* 0x0000001e0808723e */ /* 0x000fe200000010ff */
[----:B------:R-:W-:Y:S01]  /*6aa0*/  STS [R6+0x10400], R4 ;  /* 0x0104000406007388 */ /* 0x000fe20000000800 */
[--C-:B------:R-:W-:Y:S04]  /*6ab0*/  LOP3.LUT R0, R0, 0xc0, R149.reuse, 0xf8, !PT ;  /* 0x000000c000007812 */ /* 0x100fe800078ef895 */
[----:B------:R-:W-:Y:S01]  /*6ac0*/  STS [R5+-0x4000], R20 ;  /* 0xffc0001405007388 */ /* 0x000fe20000000800 */
[----:B------:R-:W-:Y:S04]  /*6ad0*/  LOP3.LUT R0, R0, 0x18, R228, 0x78, !PT ;  /* 0x0000001800007812 */ /* 0x000fe800078e78e4 */
[----:B------:R-:W-:Y:S01]  /*6ae0*/  STS [R5+-0x3c00], R17 ;  /* 0xffc4001105007388 */ /* 0x000fe20000000800 */
[----:B------:R-:W-:Y:S04]  /*6af0*/  LOP3.LUT R0, R0, 0x120, R149, 0xf8, !PT ;  /* 0x0000012000007812 */ /* 0x000fe800078ef895 */
[----:B------:R-:W-:Y:S01]  /*6b00*/  STS [R2+-0x4000], R18 ;  /* 0xffc0001202007388 */ /* 0x000fe20000000800 */
[----:B------:R-:W-:Y:S04]  /*6b10*/  LEA R0, R0, UR4, 0x1 ;  /* 0x0000000400007c11 */ /* 0x000fe8000f8e08ff */
[----:B------:R-:W-:Y:S05]  /*6b20*/  STS [R2+-0x3c00], R13 ;  /* 0xffc4000d02007388 */ /* 0x000fea0000000800 */
[----:B------:R-:W-:Y:S05]  /*6b30*/  STS [R5+-0x3000], R11 ;  /* 0xffd0000b05007388 */ /* 0x000fea0000000800 */
[----:B------:R-:W-:Y:S05]  /*6b40*/  STS [R5+-0x2c00], R7 ;  /* 0xffd4000705007388 */ /* 0x000fea0000000800 */
[----:B------:R-:W-:Y:S05]  /*6b50*/  STS [R2+-0x3000], R10 ;  /* 0xffd0000a02007388 */ /* 0x000fea0000000800 */
[----:B------:R1:W-:Y:S01]  /*6b60*/  STS [R2+-0x2c00], R8 ;  /* 0xffd4000802007388 */ /* 0x0003e20000000800 */
[----:B------:R-:W-:Y:S01]  /*6b70*/  BAR.SYNC.DEFER_BLOCKING 0x0 ;  /* 0x0000000000007b1d */ /* 0x000fe20000010000 */
[----:B-1----:R-:W-:Y:S05]  /*6b80*/  LEA R2, -R165, RZ, 0x6 ;  /* 0x000000ffa5027211 */ /* 0x002fea00078e31ff */
        /* <DEDUP_REMOVED lines=111> */
.L_x_789:
        /* <DEDUP_REMOVED lines=9> */
[----:B------:R-:W-:Y:S01]  /*7310*/  VIADD R229, R229, 0xffffffc0 ;  /* 0xffffffc0e5e57836 */ /* 0x000fe20000000000 */
[----:B------:R-:W-:Y:S01]  /*7320*/  LEA R170, P4, R170, R242, 0x2 ;  /* 0x000000f2aaaa7211 */ /* 0x000fe200078810ff */
[----:B------:R-:W-:Y:S01]  /*7330*/  @UP2 UIADD3.X UR19, UPT, UPT, UR23, -0x1, URZ, UP0, !UPT ;  /* 0xffffffff17132890 */ /* 0x000fe200087fe4ff */
[----:B------:R-:W-:Y:S01]  /*7340*/  LDSM.16.MT88.4 R28, [R0+0xd000] ;  /* 0x00d00000001c783b */ /* 0x000fe20000004200 */
[----:B------:R-:W-:Y:S01]  /*7350*/  @UP2 UIADD3 UR14, UP0, UPT, UR14, -0x100, URZ ;  /* 0xffffff000e0e2890 */ /* 0x000fe2000ff1e0ff */
[----:B------:R-:W-:Y:S01]  /*7360*/  @P3 LOP3.LUT R4, R150, 0x10, RZ, 0xc0, !PT ;  /* 0x0000001096043812 */ /* 0x000fe200078ec0ff */
[----:B------:R-:W-:Y:S01]  /*7370*/  ULOP3.LUT UR18, UR50, 0x1, URZ, 0xc0, !UPT ;  /* 0x0000000132127892 */ /* 0x000fe2000f8ec0ff */
        /* <DEDUP_REMOVED lines=26> */
[----:B------:R2:W2:Y:S01]  /*7520*/  LDL R238, [R1+0x3c] ;  /* 0x00003c0001ee7983 */ /* 0x0004a20000100800 */
[C---:B------:R-:W-:Y:S03]  /*7530*/  VIADD R160, R2.reuse, 0xf040 ;  /* 0x0000f04002a07836 */ /* 0x040fe60000000000 */
[----:B------:R-:W1:Y:S04]  /*7540*/  LDSM.16.M88.4 R24, [R2+0xf000] ;  /* 0x00f000000218783b */ /* 0x000e680000000200 */
        /* <DEDUP_REMOVED lines=61> */
[----:B---3--:R-:W3:Y:S07]  /*7920*/  @P3 LDG.E R235, desc[UR40][R232.64+-0x60] ;  /* 0xffffa028e8eb3981 */ /* 0x008eee000c1e1900 */
[C---:B------:R-:W-:Y:S01]  /*7930*/  HMMA.16816.F32.BF16 R8, R32.reuse, R134, R8 ;  /* 0x000000862008723c */ /* 0x040fe20000041808 */
[----:B----4-:R-:W4:Y:S04]  /*7940*/  @P3 LDG.E R236, desc[UR40][R232.64+-0x80] ;  /* 0xffff8028e8ec3981 */ /* 0x010f28000c1e1900 */
[----:B-----5:R-:W5:Y:S03]  /*7950*/  @P3 LDG.E R237, desc[UR40][R232.64+-0xe0] ;  /* 0xffff2028e8ed3981 */ /* 0x020f66000c1e1900 */
[C---:B------:R-:W-:Y:S01]  /*7960*/  HMMA.16816.F32.BF16 R12, R32.reuse, R136, R12 ;  /* 0x00000088200c723c */ /* 0x040fe2000004180c */
[----:B--2---:R-:W2:Y:S04]  /*7970*/  @P3 LDG.E R238, desc[UR40][R232.64+-0x100] ;  /* 0xffff0028e8ee3981 */ /* 0x004ea8000c1e1900 */
        /* <DEDUP_REMOVED lines=75> */
[----:B---3--:R-:W-:Y:S04]  /*7e30*/  @P3 STL [R1+0x30], R235 ;  /* 0x000030eb01003387 */ /* 0x008fe80000100800 */
[----:B----4-:R-:W-:Y:S04]  /*7e40*/  @P3 STL [R1+0x34], R236 ;  /* 0x000034ec01003387 */ /* 0x010fe80000100800 */
[----:B-----5:R-:W-:Y:S04]  /*7e50*/  @P3 STL [R1+0x38], R237 ;  /* 0x000038ed01003387 */ /* 0x020fe80000100800 */
[----:B--2---:R-:W-:Y:S01]  /*7e60*/  @P3 STL [R1+0x3c], R238 ;  /* 0x00003cee01003387 */ /* 0x004fe20000100800 */
        /* <DEDUP_REMOVED lines=243> */
.L_x_791:
[----:B------:R-:W2:Y:S01]  /*8da0*/  LDCU.64 UR10, c[0x0][0x5c0] ;  /* 0x0000b800ff0a77ac */ /* 0x000ea20008000a00 */
[----:B------:R-:W-:-:S04]  /*8db0*/  UIADD3 UR5, UPT, UPT, UR42, UR44, URZ ;  /* 0x0000002c2a057290 */ /* 0x000fc8000fffe0ff */
[----:B--2---:R-:W-:Y:S02]  /*8dc0*/  UIMAD.WIDE.U32 UR18, UR5, UR10, URZ ;  /* 0x0000000a051272a5 */ /* 0x004fe4000f8e00ff */
[----:B------:R-:W-:-:S04]  /*8dd0*/  UIMAD UR5, UR5, UR11, URZ ;  /* 0x0000000b050572a4 */ /* 0x000fc8000f8e02ff */
[----:B------:R-:W-:-:S06]  /*8de0*/  UIADD3 UR5, UPT, UPT, UR19, UR5, URZ ;  /* 0x0000000513057290 */ /* 0x000fcc000fffe0ff */
[----:B-1----:R-:W-:Y:S02]  /*8df0*/  MOV R4, UR5 ;  /* 0x0000000500047c02 */ /* 0x002fe40008000f00 */
.L_x_792:
        /* <DEDUP_REMOVED lines=12> */
.L_x_793:
[----:B------:R-:W1:Y:S01]  /*8ec0*/  LDCU.64 UR8, c[0x0][0x5c8] ;  /* 0x0000b900ff0877ac */ /* 0x000e620008000a00 */
[----:B------:R-:W-:-:S04]  /*8ed0*/  UIADD3 UR5, UPT, UPT, UR42, UR44, URZ ;  /* 0x0000002c2a057290 */ /* 0x000fc8000fffe0ff */
[----:B-1----:R-:W-:Y:S02]  /*8ee0*/  UIMAD.WIDE.U32 UR20, UR5, UR8, URZ ;  /* 0x00000008051472a5 */ /* 0x002fe4000f8e00ff */
[----:B------:R-:W-:-:S04]  /*8ef0*/  UIMAD UR5, UR5, UR9, URZ ;  /* 0x00000009050572a4 */ /* 0x000fc8000f8e02ff */
[----:B------:R-:W-:-:S06]  /*8f00*/  UIADD3 UR5, UPT, UPT, UR21, UR5, URZ ;  /* 0x0000000515057290 */ /* 0x000fcc000fffe0ff */
[----:B------:R-:W-:-:S07]  /*8f10*/  MOV R23, UR5 ;  /* 0x0000000500177c02 */ /* 0x000fce0008000f00 */
.L_x_794:
        /* <DEDUP_REMOVED lines=59> */
.L_x_796:
[----:B------:R-:W-:Y:S05]  /*92d0*/  BSYNC.RECONVERGENT B0 ;  /* 0x0000000000007941 */ /* 0x000fea0003800200 */
.L_x_795:
        /* <DEDUP_REMOVED lines=19> */
.L_x_798:
[----:B------:R-:W-:Y:S05]  /*9410*/  BSYNC.RECONVERGENT B0 ;  /* 0x0000000000007941 */ /* 0x000fea0003800200 */
.L_x_797:
        /* <DEDUP_REMOVED lines=25> */
.L_x_800:
[----:B------:R-:W-:Y:S05]  /*95b0*/  BSYNC.RECONVERGENT B0 ;  /* 0x0000000000007941 */ /* 0x000fea0003800200 */
.L_x_799:
        /* <DEDUP_REMOVED lines=17> */
.L_x_765:
[----:B------:R-:W-:Y:S05]  /*96d0*/  BSYNC.RECONVERGENT B1 ;  /* 0x0000000000017941 */ /* 0x000fea0003800200 */
.L_x_743:
        /* <DEDUP_REMOVED lines=11> */
.L_x_802:
        /* <DEDUP_REMOVED lines=15> */
.L_x_1725:


//--------------------- .text._ZN5flash44flash_bwd_dq_dk_dv_loop_seqk_parallel_kernelI23Flash_bwd_kernel_traitsILi96ELi64ELi128ELi8ELi2ELi4ELi4ELb1ELb0EN7cutlass10bfloat16_tE19Flash_kernel_traitsILi96ELi64ELi128ELi8ES3_EELb1ELb0ELb1ELb0ELb0ELb1ELb0EEEvNS_16Flash_bwd_paramsE --------------------------
	.section	.text._ZN5flash44flash_bwd_dq_dk_dv_loop_seqk_parallel_kernelI23Flash_bwd_kernel_traitsILi96ELi64ELi128ELi8ELi2ELi4ELi4ELb1ELb0EN7cutlass10bfloat16_tE19Flash_kernel_traitsILi96ELi64ELi128ELi8ES3_EELb1ELb0ELb1ELb0ELb0ELb1ELb0EEEvNS_16Flash_bwd_paramsE,"ax",@progbits
	.align	128
        .global         _ZN5flash44flash_bwd_dq_dk_dv_loop_seqk_parallel_kernelI23Flash_bwd_kernel_traitsILi96ELi64ELi128ELi8ELi2ELi4ELi4ELb1ELb0EN7cutlass10bfloat16_tE19Flash_kernel_traitsILi96ELi64ELi128ELi8ES3_EELb1ELb0ELb1ELb0ELb0ELb1ELb0EEEvNS_16Flash_bwd_paramsE
        .type           _ZN5flash44flash_bwd_dq_dk_dv_loop_seqk_parallel_kernelI23Flash_bwd_kernel_traitsILi96ELi64ELi128ELi8ELi2ELi4ELi4ELb1ELb0EN7cutlass10bfloat16_tE19Flash_kernel_traitsILi96ELi64ELi128ELi8ES3_EELb1ELb0ELb1ELb0ELb0ELb1ELb0EEEvNS_16Flash_bwd_paramsE,@function
        .size           _ZN5flash44flash_bwd_dq_dk_dv_loop_seqk_parallel_kernelI23Flash_bwd_kernel_traitsILi96ELi64ELi128ELi8ELi2ELi4ELi4ELb1ELb0EN7cutlass10bfloat16_tE19Flash_kernel_traitsILi96ELi64ELi128ELi8ES3_EELb1ELb0ELb1ELb0ELb0ELb1ELb0EEEvNS_16Flash_bwd_paramsE,(.L_x_1726 - _ZN5flash44flash_bwd_dq_dk_dv_loop_seqk_parallel_kernelI23Flash_bwd_kernel_traitsILi96ELi64ELi128ELi8ELi2ELi4ELi4ELb1ELb0EN7cutlass10bfloat16_tE19Flash_kernel_traitsILi96ELi64ELi128ELi8ES3_EELb1ELb0ELb1ELb0ELb0ELb1ELb0EEEvNS_16Flash_bwd_paramsE)
        .other          _ZN5flash44flash_bwd_dq_dk_dv_loop_seqk_parallel_kernelI23Flash_bwd_kernel_traitsILi96ELi64ELi128ELi8ELi2ELi4ELi4ELb1ELb0EN7cutlass10bfloat16_tE19Flash_kernel_traitsILi96ELi64ELi128ELi8ES3_EELb1ELb0ELb1ELb0ELb0ELb1ELb0EEEvNS_16Flash_bwd_paramsE,@"STO_CUDA_ENTRY STV_DEFAULT"
_ZN5flash44flash_bwd_dq_dk_dv_loop_seqk_parallel_kernelI23Flash_bwd_kernel_traitsILi96ELi64ELi128ELi8ELi2ELi4ELi4ELb1ELb0EN7cutlass10bfloat16_tE19Flash_kernel_traitsILi96ELi64ELi128ELi8ES3_EELb1ELb0ELb1ELb0ELb0ELb1ELb0EEEvNS_16Flash_bwd_paramsE:
.text._ZN5flash44flash_bwd_dq_dk_dv_loop_seqk_parallel_kernelI23Flash_bwd_kernel_traitsILi96ELi64ELi128ELi8ELi2ELi4ELi4ELb1ELb0EN7cutlass10bfloat16_tE19Flash_kernel_traitsILi96ELi64ELi128ELi8ES3_EELb1ELb0ELb1ELb0ELb0ELb1ELb0EEEvNS_16Flash_bwd_paramsE:
        /* <DEDUP_REMOVED lines=51> */
.L_x_841:
[----:B--2---:R-:W2:Y:S01]  /*0330*/  LDCU.64 UR8, c[0x0][0x478] ;  /* 0x00008f00ff0877ac */ /* 0x004ea20008000a00 */
[----:B------:R-:W-:Y:S02]  /*0340*/  PLOP3.LUT P1, PT, PT, PT, UP3, 0x80, 0x8 ;  /* 0x000000000008781c */ /* 0x000fe40003f2f038 */
[----:B------:R-:W-:Y:S01]  /*0350*/  PLOP3.LUT P4, PT, PT, PT, UP5, 0x80, 0x8 ;  /* 0x000000000008781c */ /* 0x000fe20003f8f058 */
[----:B------:R-:W-:Y:S01]  /*0360*/  @UP3 ULEA UR12, UP0, UR30, UR6, 0x2 ;  /* 0x000000061e0c3291 */ /* 0x000fe2000f8010ff */
[----:B------:R-:W-:Y:S01]  /*0370*/  PLOP3.LUT P2, PT, PT, PT, UP4, 0x80, 0x8 ;  /* 0x000000000008781c */ /* 0x000fe20003f4f048 */
[----:B------:R-:W-:Y:S02]  /*0380*/  UISETP.NE.AND UP2, UPT, UR32, URZ, UPT ;  /* 0x000000ff2000728c */ /* 0x000fe4000bf45270 */
[----:B------:R-:W-:Y:S02]  /*0390*/  @UP3 ULEA.HI.X UR13, UR30, UR7, URZ, 0x2, UP0 ;  /* 0x000000071e0d3291 */ /* 0x000fe400080f14ff */
[----:B-1----:R-:W-:-:S02]  /*03a0*/  IMAD.U32 R10, RZ, RZ, UR12 ;  /* 0x0000000cff0a7e24 */ /* 0x002fc4000f8e00ff */
[----:B------:R-:W-:Y:S02]  /*03b0*/  PLOP3.LUT P3, PT, PT, PT, UP2, 0x80, 0x8 ;  /* 0x000000000008781c */ /* 0x000fe40003f6f028 */
[----:B------:R-:W-:Y:S01]  /*03c0*/  IMAD.U32 R11, RZ, RZ, UR13 ;  /* 0x0000000dff0b7e24 */ /* 0x000fe2000f8e00ff */
[----:B------:R-:W-:Y:S02]  /*03d0*/  UIMAD.WIDE.U32 UR12, UR30, 0x4, UR34 ;  /* 0x000000041e0c78a5 */ /* 0x000fe4000f8e0022 */
[----:B--2---:R-:W-:Y:S02]  /*03e0*/  UISETP.NE.U32.AND UP0, UPT, UR8, URZ, UPT ;  /* 0x000000ff0800728c */ /* 0x004fe4000bf05070 */
[----:B------:R-:W2:Y:S02]  /*03f0*/  @P1 LDG.E R3, desc[UR40][R10.64] ;  /* 0x000000280a031981 */ /* 0x000ea4000c1e1900 */
[----:B------:R-:W-:-:S04]  /*0400*/  UISETP.NE.AND.EX UP0, UPT, UR9, URZ, UPT, UP0 ;  /* 0x000000ff0900728c */ /* 0x000fc8000bf05300 */
[----:B-----5:R-:W5:Y:S02]  /*0410*/  @!P3 LDG.E R4, desc[UR40][R244.64] ;  /* 0x00000028f404b981 */ /* 0x020f64000c1e1900 */
        /* <DEDUP_REMOVED lines=33> */
.L_x_803:
        /* <DEDUP_REMOVED lines=43> */
.L_x_805:
[----:B------:R-:W1:Y:S01]  /*08e0*/  LDCU.64 UR16, c[0x0][0x3b8] ;  /* 0x00007700ff1077ac */ /* 0x000e620008000a00 */
[----:B------:R-:W-:-:S04]  /*08f0*/  UIADD3 UR8, UPT, UPT, UR44, UR46, URZ ;  /* 0x0000002e2c087290 */ /* 0x000fc8000fffe0ff */
[----:B-1----:R-:W-:Y:S02]  /*0900*/  UIMAD.WIDE.U32 UR50, UR8, UR16, URZ ;  /* 0x00000010083272a5 */ /* 0x002fe4000f8e00ff */
[----:B------:R-:W-:-:S04]  /*0910*/  UIMAD UR8, UR8, UR17, URZ ;  /* 0x00000011080872a4 */ /* 0x000fc8000f8e02ff */
[----:B------:R-:W-:-:S06]  /*0920*/  UIADD3 UR8, UPT, UPT, UR51, UR8, URZ ;  /* 0x0000000833087290 */ /* 0x000fcc000fffe0ff */
[----:B------:R-:W-:Y:S02]  /*0930*/  MOV R0, UR8 ;  /* 0x0000000800007c02 */ /* 0x000fe40008000f00 */
.L_x_806:
        /* <DEDUP_REMOVED lines=12> */
[----:B------:R-:W-:-:S06]  /*0a00*/  IMAD.HI.U32 R4, R7, R4, R6 ;  /* 0x0000000407047227 */ /* 0x000fcc00078e0006 */
[----:B------:R-:W-:-:S04]  /*0a10*/  IMAD.HI.U32 R22, R4, R3, RZ ;  /* 0x0000000304167227 */ /* 0x000fc800078e00ff */
[----:B------:R-:W-:-:S04]  /*0a20*/  IMAD.MOV R4, RZ, RZ, -R22 ;  /* 0x000000ffff047224 */ /* 0x000fc800078e0a16 */
[----:B------:R-:W-:Y:S01]  /*0a30*/  IMAD R4, R5, R4, R3 ;  /* 0x0000000405047224 */ /* 0x000fe200078e0203 */
[----:B------:R-:W-:-:S04]  /*0a40*/  LOP3.LUT R3, R2, UR29, RZ, 0x3c, !PT ;  /* 0x0000001d02037c12 */ /* 0x000fc8000f8e3cff */
[----:B------:R-:W-:Y:S02]  /*0a50*/  ISETP.GT.U32.AND P1, PT, R5, R4, PT ;  /* 0x000000040500720c */ /* 0x000fe40003f24070 */
[----:B------:R-:W-:-:S11]  /*0a60*/  ISETP.GE.AND P0, PT, R3, RZ, PT ;  /* 0x000000ff0300720c */ /* 0x000fd60003f06270 */
[----:B------:R-:W-:Y:S01]  /*0a70*/  @!P1 IMAD.IADD R4, R4, 0x1, -R5 ;  /* 0x0000000104049824 */ /* 0x000fe200078e0a05 */
[----:B------:R-:W-:Y:S02]  /*0a80*/  @!P1 IADD3 R22, PT, PT, R22, 0x1, RZ ;  /* 0x0000000116169810 */ /* 0x000fe40007ffe0ff */
[----:B------:R-:W-:Y:S02]  /*0a90*/  ISETP.NE.AND P1, PT, R2, RZ, PT ;  /* 0x000000ff0200720c */ /* 0x000fe40003f25270 */
[----:B------:R-:W-:-:S13]  /*0aa0*/  ISETP.GE.U32.AND P2, PT, R4, R5, PT ;  /* 0x000000050400720c */ /* 0x000fda0003f46070 */
[----:B------:R-:W-:-:S05]  /*0ab0*/  @P2 VIADD R22, R22, 0x1 ;  /* 0x0000000116162836 */ /* 0x000fca0000000000 */
        /* <DEDUP_REMOVED lines=16> */
.L_x_807:
[----:B------:R-:W1:Y:S01]  /*0bc0*/  LDCU.64 UR14, c[0x0][0x3c0] ;  /* 0x00007800ff0e77ac */ /* 0x000e620008000a00 */
[----:B------:R-:W-:-:S04]  /*0bd0*/  UIADD3 UR8, UPT, UPT, UR44, UR46, URZ ;  /* 0x0000002e2c087290 */ /* 0x000fc8000fffe0ff */
[----:B-1----:R-:W-:Y:S02]  /*0be0*/  UIMAD.WIDE.U32 UR52, UR8, UR14, URZ ;  /* 0x0000000e083472a5 */ /* 0x002fe4000f8e00ff */
[----:B------:R-:W-:-:S04]  /*0bf0*/  UIMAD UR8, UR8, UR15, URZ ;  /* 0x0000000f080872a4 */ /* 0x000fc8000f8e02ff */
[----:B------:R-:W-:-:S06]  /*0c00*/  UIADD3 UR8, UPT, UPT, UR53, UR8, URZ ;  /* 0x0000000835087290 */ /* 0x000fcc000fffe0ff */
[----:B------:R-:W-:-:S07]  /*0c10*/  MOV R2, UR8 ;  /* 0x0000000800027c02 */ /* 0x000fce0008000f00 */
.L_x_808:
        /* <DEDUP_REMOVED lines=28> */
.L_x_809:
[----:B------:R-:W-:Y:S02]  /*0de0*/  UIMAD.WIDE.U32 UR10, UR54, UR13, URZ ;  /* 0x0000000d360a72a5 */ /* 0x000fe4000f8e00ff */
[----:B------:R-:W-:-:S04]  /*0df0*/  UIMAD UR8, UR55, UR13, URZ ;  /* 0x0000000d370872a4 */ /* 0x000fc8000f8e02ff */
[----:B------:R-:W-:-:S12]  /*0e00*/  UIADD3 UR8, UPT, UPT, UR11, UR8, URZ ;  /* 0x000000080b087290 */ /* 0x000fd8000fffe0ff */
.L_x_810:
        /* <DEDUP_REMOVED lines=20> */
.L_x_811:
[----:B------:R-:W1:Y:S01]  /*0f50*/  LDCU UR59, c[0x0][0x434] ;  /* 0x00008680ff3b77ac */ /* 0x000e620008000800 */
[----:B------:R-:W-:-:S04]  /*0f60*/  UIMAD UR9, UR30, UR51, UR29 ;  /* 0x000000331e0972a4 */ /* 0x000fc8000f8e021d */
[----:B-1----:R-:W-:Y:S02]  /*0f70*/  UIMAD UR59, UR9, UR59, URZ ;  /* 0x0000003b093b72a4 */ /* 0x002fe4000f8e02ff */
.L_x_812:
        /* <DEDUP_REMOVED lines=11> */
.L_x_813:
[----:B------:R-:W1:Y:S01]  /*1030*/  LDCU UR58, c[0x0][0x444] ;  /* 0x00008880ff3a77ac */ /* 0x000e620008000800 */
[----:B------:R-:W-:-:S04]  /*1040*/  UIMAD UR9, UR30, UR51, UR29 ;  /* 0x000000331e0972a4 */ /* 0x000fc8000f8e021d */
[----:B-1----:R-:W-:-:S12]  /*1050*/  UIMAD UR58, UR9, UR58, URZ ;  /* 0x0000003a093a72a4 */ /* 0x002fd8000f8e02ff */
.L_x_814:
[----:B------:R-:W1:Y:S01]  /*1060*/  LDCU UR55, c[0x0][0x508] ;  /* 0x0000a100ff3777ac */ /* 0x000e620008000800 */
[----:B------:R-:W2:Y:S01]  /*1070*/  S2R R10, SR_TID.X ;  /* 0x00000000000a7919 */ /* 0x000ea20000002100 */
[----:B------:R-:W-:Y:S01]  /*1080*/  IMAD.MOV.U32 R9, RZ, RZ, RZ ;  /* 0x000000ffff097224 */ /* 0x000fe200078e00ff */
[----:B------:R-:W3:Y:S01]  /*1090*/  LDC.64 R6, c[0x0][0x5f8] ;  /* 0x00017e00ff067b82 */ /* 0x000ee20000000a00 */
[----:B------:R-:W-:Y:S01]  /*10a0*/  USHF.R.S32.HI UR9, URZ, 0x1f, UR57 ;  /* 0x0000001fff097899 */ /* 0x000fe20008011439 */
[----:B------:R-:W-:Y:S01]  /*10b0*/  BSSY.RECONVERGENT B1, `(.L_x_804) ;  /* 0x00007be000017945 */ /* 0x000fe20003800200 */
[----:B------:R-:W-:Y:S01]  /*10c0*/  UIADD3 UR57, UP1, UP0, UR66, UR10, UR57 ;  /* 0x0000000a42397290 */ /* 0x000fe2000f83e039 */
[----:B------:R-:W4:Y:S03]  /*10d0*/  LDCU.64 UR18, c[0x0][0x3c8] ;  /* 0x00007900ff1277ac */ /* 0x000f260008000a00 */
[----:B------:R-:W-:-:S02]  /*10e0*/  UIADD3.X UR56, UPT, UPT, UR56, UR8, UR9, UP1, UP0 ;  /* 0x0000000838387290 */ /* 0x000fc40008fe0409 */
[----:B------:R-:W-:Y:S02]  /*10f0*/  UIMAD UR60, UR51, UR60, URZ ;  /* 0x0000003c333c72a4 */ /* 0x000fe4000f8e02ff */
[----:B------:R-:W-:Y:S02]  /*1100*/  ULEA UR58, UR54, UR58, 0x6 ;  /* 0x0000003a363a7291 */ /* 0x000fe4000f8e30ff */
[----:B-1----:R-:W-:Y:S02]  /*1110*/  UIADD3 UR8, UPT, UPT, UR43, UR55, URZ ;  /* 0x000000372b087290 */ /* 0x002fe4000fffe0ff */
[----:B------:R-:W-:Y:S02]  /*1120*/  ULEA UR59, UR54, UR59, 0x6 ;  /* 0x0000003b363b7291 */ /* 0x000fe4000f8e30ff */
[----:B------:R-:W-:-:S04]  /*1130*/  UIADD3 UR12, UPT, UPT, UR12, -0x80, -UR8 ;  /* 0xffffff800c0c7890 */ /* 0x000fc8000fffe808 */
[----:B------:R-:W-:Y:S01]  /*1140*/  USHF.R.S32.HI UR8, URZ, 0x1f, UR12 ;  /* 0x0000001fff087899 */ /* 0x000fe2000801140c */
[----:B----4-:R-:W-:-:S03]  /*1150*/  MOV R16, UR19 ;  /* 0x0000001300107c02 */ /* 0x010fc60008000f00 */
        /* <DEDUP_REMOVED lines=11> */
[----:B------:R-:W-:Y:S01]  /*1210*/  ISETP.NE.AND P0, PT, RZ, UR61, PT ;  /* 0x0000003dff007c0c */ /* 0x000fe2000bf05270 */
[----:B-1----:R-:W-:Y:S01]  /*1220*/  UIMAD UR63, UR23, UR12, URZ ;  /* 0x0000000c173f72a4 */ /* 0x002fe2000f8e02ff */
[----:B------:R-:W-:Y:S01]  /*1230*/  IMAD.U32 R13, RZ, RZ, UR12 ;  /* 0x0000000cff0d7e24 */ /* 0x000fe2000f8e00ff */
[----:B------:R-:W-:-:S02]  /*1240*/  USEL UR53, URZ, UR53, !UP0 ;  /* 0x00000035ff357287 */ /* 0x000fc4000c000000 */
[----:B------:R-:W-:Y:S01]  /*1250*/  UIMAD UR63, UR20, UR13, UR63 ;  /* 0x0000000d143f72a4 */ /* 0x000fe2000f8e023f */
[----:B------:R-:W-:Y:S01]  /*1260*/  IMAD.WIDE.U32 R12, R13, UR20, R8 ;  /* 0x000000140d0c7c25 */ /* 0x000fe2000f8e0008 */
[----:B------:R-:W-:Y:S02]  /*1270*/  UISETP.GT.AND UP0, UPT, UR48, UR53, UPT ;  /* 0x000000353000728c */ /* 0x000fe4000bf04270 */
[----:B--2---:R-:W-:Y:S01]  /*1280*/  UIMAD UR23, UR23, UR8, URZ ;  /* 0x00000008171772a4 */ /* 0x004fe2000f8e02ff */
[----:B------:R-:W-:Y:S01]  /*1290*/  IMAD.U32 R11, RZ, RZ, UR8 ;  /* 0x00000008ff0b7e24 */ /* 0x000fe2000f8e00ff */
[----:B------:R-:W-:Y:S01]  /*12a0*/  MOV R4, UR63 ;  /* 0x0000003f00047c02 */ /* 0x000fe20008000f00 */
[----:B------:R-:W-:Y:S01]  /*12b0*/  IMAD.U32 R14, RZ, RZ, UR10 ;  /* 0x0000000aff0e7e24 */ /* 0x000fe2000f8e00ff */
[----:B------:R-:W-:Y:S01]  /*12c0*/  IADD3 R12, P1, PT, R12, UR22, RZ ;  /* 0x000000160c0c7c10 */ /* 0x000fe2000ff3e0ff */
[----:B------:R-:W-:Y:S01]  /*12d0*/  IMAD.WIDE.U32 R18, R11, UR20, R18 ;  /* 0x000000140b127c25 */ /* 0x000fe2000f8e0012 */
[----:B------:R-:W-:Y:S01]  /*12e0*/  SHF.R.U32.HI R11, RZ, 0x5, R10 ;  /* 0x00000005ff0b7819 */ /* 0x000fe2000001160a */
[----:B------:R-:W-:Y:S01]  /*12f0*/  USHF.L.U32 UR10, UR60, 0x6, URZ ;  /* 0x000000063c0a7899 */ /* 0x000fe200080006ff */
[----:B------:R-:W-:Y:S01]  /*1300*/  IADD3.X R13, PT, PT, R13, UR21, R4, P1, !PT ;  /* 0x000000150d0d7c10 */ /* 0x000fe20008ffe404 */
[----:B------:R-:W-:Y:S01]  /*1310*/  IMAD.U32 R4, RZ, RZ, UR18 ;  /* 0x00000012ff047e24 */ /* 0x000fe2000f8e00ff */
[----:B------:R-:W-:Y:S01]  /*1320*/  UIMAD UR18, UR20, UR9, UR23 ;  /* 0x00000009141272a4 */ /* 0x000fe2000f8e0217 */
[----:B------:R-:W1:Y:S02]  /*1330*/  LDCU.64 UR20, c[0x0][0x550] ;  /* 0x0000aa00ff1477ac */ /* 0x000e640008000a00 */
[----:B------:R-:W-:Y:S01]  /*1340*/  IMAD.WIDE.U32 R12, R4, UR29, R12 ;  /* 0x0000001d040c7c25 */ /* 0x000fe2000f8e000c */
[----:B------:R-:W2:Y:S03]  /*1350*/  LDCU.64 UR22, c[0x0][0x380] ;  /* 0x00007000ff1677ac */ /* 0x000ea60008000a00 */
[----:B------:R-:W-:Y:S01]  /*1360*/  IMAD R17, R16, UR29, R13 ;  /* 0x0000001d10117c24 */ /* 0x000fe2000f8e020d */
[----:B------:R-:W-:Y:S01]  /*1370*/  MOV R16, R12 ;  /* 0x0000000c00107202 */ /* 0x000fe20000000f00 */
[----:B---3--:R-:W-:Y:S01]  /*1380*/  IMAD.WIDE.U32 R12, R6, UR27, RZ ;  /* 0x0000001b060c7c25 */ /* 0x008fe2000f8e00ff */
[----:B------:R-:W3:Y:S03]  /*1390*/  LDCU.64 UR62, c[0x0][0x5e8] ;  /* 0x0000bd00ff3e77ac */ /* 0x000ee60008000a00 */
[----:B------:R-:W-:Y:S01]  /*13a0*/  VIADD R19, R19, UR18 ;  /* 0x0000001213137c36 */ /* 0x000fe20008000000 */
[----:B------:R-:W5:Y:S01]  /*13b0*/  LDCU.64 UR18, c[0x0][0x570] ;  /* 0x0000ae00ff1277ac */ /* 0x000f620008000a00 */
[----:B------:R-:W-:Y:S01]  /*13c0*/  IMAD R4, R11, UR60, R236 ;  /* 0x0000003c0b047c24 */ /* 0x000fe2000f8e02ec */
[----:B------:R-:W-:Y:S01]  /*13d0*/  SEL R11, R12, RZ, P0 ;  /* 0x000000ff0c0b7207 */ /* 0x000fe20000000000 */
[----:B------:R-:W-:Y:S01]  /*13e0*/  IMAD R7, R7, UR27, R13 ;  /* 0x0000001b07077c24 */ /* 0x000fe2000f8e020d */
[----:B------:R-:W-:Y:S01]  /*13f0*/  SHF.R.U32.HI R13, RZ, 0x2, R10 ;  /* 0x00000002ff0d7819 */ /* 0x000fe2000001160a */
[----:B------:R-:W-:Y:S01]  /*1400*/  IMAD.WIDE.U32 R14, R14, UR29, R18 ;  /* 0x0000001d0e0e7c25 */ /* 0x000fe2000f8e0012 */
[----:B------:R-:W-:-:S02]  /*1410*/  IADD3 R12, P2, P1, R4, UR57, R11 ;  /* 0x00000039040c7c10 */ /* 0x000fc4000f95e00b */
[----:B------:R-:W-:Y:S01]  /*1420*/  SHF.R.S32.HI R4, RZ, 0x1f, R4 ;  /* 0x0000001fff047819 */ /* 0x000fe20000011404 */
[----:B------:R-:W-:Y:S01]  /*1430*/  IMAD.U32 R6, RZ, RZ, UR11 ;  /* 0x0000000bff067e24 */ /* 0x000fe2000f8e00ff */
[----:B------:R-:W-:Y:S01]  /*1440*/  SEL R7, R7, RZ, P0 ;  /* 0x000000ff07077207 */ /* 0x000fe20000000000 */
[----:B------:R-:W-:-:S03]  /*1450*/  IMAD.WIDE.U32 R16, R13, UR12, R16 ;  /* 0x0000000c0d107c25 */ /* 0x000fc6000f8e0010 */
[----:B------:R-:W-:Y:S01]  /*1460*/  IADD3.X R4, PT, PT, R4, UR56, R7, P2, P1 ;  /* 0x0000003804047c10 */ /* 0x000fe200097e2407 */
[----:B------:R-:W-:Y:S01]  /*1470*/  IMAD R15, R6, UR29, R15 ;  /* 0x0000001d060f7c24 */ /* 0x000fe2000f8e020f */
[----:B------:R-:W-:Y:S01]  /*1480*/  IADD3 R12, P1, PT, R12, UR10, RZ ;  /* 0x0000000a0c0c7c10 */ /* 0x000fe2000ff3e0ff */
[----:B------:R-:W-:Y:S01]  /*1490*/  IMAD.U32 R7, RZ, RZ, UR10 ;  /* 0x0000000aff077e24 */ /* 0x000fe2000f8e00ff */
[----:B--2---:R-:W-:Y:S01]  /*14a0*/  LEA R242, P3, R16, UR22, 0x1 ;  /* 0x0000001610f27c11 */ /* 0x004fe2000f8608ff */
[----:B------:R-:W-:-:S03]  /*14b0*/  IMAD.WIDE.U32 R14, R13, UR8, R14 ;  /* 0x000000080d0e7c25 */ /* 0x000fc6000f8e000e */
[----:B------:R-:W-:Y:S01]  /*14c0*/  LEA.HI.X.SX32 R7, R7, R4, 0x1, P1 ;  /* 0x0000000407077211 */ /* 0x000fe200008f0eff */
[C---:B------:R-:W-:Y:S01]  /*14d0*/  IMAD R6, R13.reuse, UR9, R15 ;  /* 0x000000090d067c24 */ /* 0x040fe2000f8e020f */
[----:B-1----:R-:W-:Y:S01]  /*14e0*/  LEA R240, P2, R14, UR20, 0x1 ;  /* 0x000000140ef07c11 */ /* 0x002fe2000f8408ff */
[C---:B------:R-:W-:Y:S01]  /*14f0*/  IMAD R4, R13.reuse, UR13, R17 ;  /* 0x0000000d0d047c24 */ /* 0x040fe2000f8e0211 */
[----:B-----5:R-:W-:Y:S01]  /*1500*/  LEA R238, P1, R12, UR18, 0x2 ;  /* 0x000000120cee7c11 */ /* 0x020fe2000f8210ff */
[----:B---3--:R-:W-:Y:S01]  /*1510*/  UIMAD.WIDE UR12, UR58, 0x4, UR62 ;  /* 0x000000043a0c78a5 */ /* 0x008fe2000f8e023e */
[----:B------:R-:W-:Y:S02]  /*1520*/  LEA.HI.X R241, R14, UR21, R6, 0x1, P2 ;  /* 0x000000150ef17c11 */ /* 0x000fe400090f0c06 */
[----:B------:R-:W-:Y:S01]  /*1530*/  LEA.HI.X R239, R12, UR19, R7, 0x2, P1 ;  /* 0x000000130cef7c11 */ /* 0x000fe200088f1407 */
[----:B----4-:R-:W-:Y:S01]  /*1540*/  UIMAD.WIDE UR18, UR59, 0x4, UR64 ;  /* 0x000000043b1278a5 */ /* 0x010fe2000f8e0240 */
[----:B------:R-:W-:-:S02]  /*1550*/  IADD3 R14, P1, PT, R13, 0x40, RZ ;  /* 0x000000400d0e7810 */ /* 0x000fc40007f3e0ff */
[----:B------:R-:W-:Y:S02]  /*1560*/  LEA.HI.X R243, R16, UR23, R4, 0x1, P3 ;  /* 0x0000001710f37c11 */ /* 0x000fe400098f0c04 */
[----:B------:R-:W-:Y:S01]  /*1570*/  IADD3 R4, PT, PT, R13, 0x40, RZ ;  /* 0x000000400d047810 */ /* 0x000fe20007ffe0ff */
[----:B------:R-:W-:Y:S01]  /*1580*/  IMAD.X R15, RZ, RZ, RZ, P1 ;  /* 0x000000ffff0f7224 */ /* 0x000fe200008e06ff */
[----:B------:R-:W-:Y:S07]  /*1590*/  BRA.U UP0, `(.L_x_815) ;  /* 0x0000000500d07547 */ /* 0x000fee000b800000 */
        /* <DEDUP_REMOVED lines=13> */
.L_x_816:
[----:B------:R-:W1:Y:S01]  /*1670*/  LDCU.64 UR10, c[0x0][0x5c0] ;  /* 0x0000b800ff0a77ac */ /* 0x000e620008000a00 */
[----:B------:R-:W-:-:S04]  /*1680*/  UIADD3 UR8, UPT, UPT, UR44, UR46, URZ ;  /* 0x0000002e2c087290 */ /* 0x000fc8000fffe0ff */
[----:B-1----:R-:W-:Y:S02]  /*1690*/  UIMAD.WIDE.U32 UR16, UR8, UR10, URZ ;  /* 0x0000000a081072a5 */ /* 0x002fe4000f8e00ff */
[----:B------:R-:W-:-:S04]  /*16a0*/  UIMAD UR8, UR8, UR11, URZ ;  /* 0x0000000b080872a4 */ /* 0x000fc8000f8e02ff */
[----:B------:R-:W-:-:S06]  /*16b0*/  UIADD3 UR8, UPT, UPT, UR17, UR8, URZ ;  /* 0x0000000811087290 */ /* 0x000fcc000fffe0ff */
[----:B------:R-:W-:Y:S02]  /*16c0*/  MOV R0, UR8 ;  /* 0x0000000800007c02 */ /* 0x000fe40008000f00 */
.L_x_817:
        /* <DEDUP_REMOVED lines=13> */
.L_x_818:
[----:B------:R-:W1:Y:S01]  /*17a0*/  LDCU.64 UR8, c[0x0][0x5c8] ;  /* 0x0000b900ff0877ac */ /* 0x000e620008000a00 */
[----:B------:R-:W-:-:S04]  /*17b0*/  UIADD3 UR44, UPT, UPT, UR44, UR46, URZ ;  /* 0x0000002e2c2c7290 */ /* 0x000fc8000fffe0ff */
[----:B-1----:R-:W-:Y:S02]  /*17c0*/  UIMAD.WIDE.U32 UR14, UR44, UR8, URZ ;  /* 0x000000082c0e72a5 */ /* 0x002fe4000f8e00ff */
[----:B------:R-:W-:-:S04]  /*17d0*/  UIMAD UR44, UR44, UR9, URZ ;  /* 0x000000092c2c72a4 */ /* 0x000fc8000f8e02ff */
[----:B------:R-:W-:-:S06]  /*17e0*/  UIADD3 UR44, UPT, UPT, UR15, UR44, URZ ;  /* 0x0000002c0f2c7290 */ /* 0x000fcc000fffe0ff */
[----:B------:R-:W-:-:S07]  /*17f0*/  MOV R2, UR44 ;  /* 0x0000002c00027c02 */ /* 0x000fce0008000f00 */
.L_x_819:
        /* <DEDUP_REMOVED lines=26> */
.L_x_821:
[----:B------:R-:W-:Y:S05]  /*19a0*/  BSYNC.RECONVERGENT B0 ;  /* 0x0000000000007941 */ /* 0x000fea0003800200 */
.L_x_820:
[----:B------:R-:W-:Y:S04]  /*19b0*/  BSSY.RECONVERGENT B0, `(.L_x_822) ;  /* 0x000000e000007945 */ /* 0x000fe80003800200 */
[----:B------:R-:W-:Y:S05]  /*19c0*/  @P1 BRA `(.L_x_823) ;  /* 0x0000000000301947 */ /* 0x000fea0003800000 */
[----:B------:R-:W2:Y:S01]  /*19d0*/  LDCU.64 UR12, c[0x0][0x560] ;  /* 0x0000ac00ff0c77ac */ /* 0x000ea20008000a00 */
[----:B------:R-:W-:Y:S01]  /*19e0*/  MOV R6, R4 ;  /* 0x0000000400067202 */ /* 0x000fe20000000f00 */
[----:B------:R-:W-:Y:S01]  /*19f0*/  IMAD R5, R15, UR10, RZ ;  /* 0x0000000a0f057c24 */ /* 0x000fe2000f8e02ff */
[----:B------:R-:W-:-:S03]  /*1a00*/  MOV R7, R3 ;  /* 0x0000000300077202 */ /* 0x000fc60000000f00 */
[C---:B------:R-:W-:Y:S02]  /*1a10*/  IMAD R5, R14.reuse, UR11, R5 ;  /* 0x0000000b0e057c24 */ /* 0x040fe4000f8e0205 */
[----:B------:R-:W-:-:S05]  /*1a20*/  IMAD.WIDE.U32 R6, R14, UR10, R6 ;  /* 0x0000000a0e067c25 */ /* 0x000fca000f8e0006 */
[----:B------:R-:W-:Y:S02]  /*1a30*/  IADD3 R5, PT, PT, R7, R5, RZ ;  /* 0x0000000507057210 */ /* 0x000fe40007ffe0ff */
[----:B--2---:R-:W-:-:S04]  /*1a40*/  LEA R4, P0, R6, UR12, 0x1 ;  /* 0x0000000c06047c11 */ /* 0x004fc8000f8008ff */
[----:B------:R-:W-:-:S05]  /*1a50*/  LEA.HI.X R5, R6, UR13, R5, 0x1, P0 ;  /* 0x0000000d06057c11 */ /* 0x000fca00080f0c05 */
[----:B------:R2:W-:Y:S04]  /*1a60*/  STG.E.128 desc[UR40][R4.64], RZ ;  /* 0x000000ff04007986 */ /* 0x0005e8000c101d28 */
[----:B------:R2:W-:Y:S04]  /*1a70*/  STG.E.128 desc[UR40][R4.64+0x40], RZ ;  /* 0x000040ff04007986 */ /* 0x0005e8000c101d28 */
[----:B------:R2:W-:Y:S02]  /*1a80*/  STG.E.128 desc[UR40][R4.64+0x80], RZ ;  /* 0x000080ff04007986 */ /* 0x0005e4000c101d28 */
.L_x_823:
[----:B------:R-:W-:Y:S05]  /*1a90*/  BSYNC.RECONVERGENT B0 ;  /* 0x0000000000007941 */ /* 0x000fea0003800200 */
.L_x_822:
[----:B------:R-:W2:Y:S01]  /*1aa0*/  LDCU.64 UR10, c[0x0][0x5e0] ;  /* 0x0000bc00ff0a77ac */ /* 0x000ea20008000a00 */
[----:B------:R-:W-:Y:S01]  /*1ab0*/  MOV R3, UR8 ;  /* 0x0000000800037c02 */ /* 0x000fe20008000f00 */
[----:B------:R-:W-:Y:S01]  /*1ac0*/  BSSY.RECONVERGENT B0, `(.L_x_824) ;  /* 0x0000014000007945 */ /* 0x000fe20003800200 */
[----:B------:R-:W-:-:S03]  /*1ad0*/  UIMAD UR49, UR49, UR8, URZ ;  /* 0x00000008313172a4 */ /* 0x000fc6000f8e02ff */
[----:B------:R-:W-:Y:S01]  /*1ae0*/  IMAD.WIDE.U32 R8, R3, UR36, R8 ;  /* 0x0000002403087c25 */ /* 0x000fe2000f8e0008 */
[----:B------:R-:W-:Y:S02]  /*1af0*/  UIMAD UR49, UR36, UR9, UR49 ;  /* 0x00000009243172a4 */ /* 0x000fe4000f8e0231 */
[----:B------:R-:W-:-:S04]  /*1b00*/  IADD3 R6, P0, PT, R8, UR14, RZ ;  /* 0x0000000e08067c10 */ /* 0x000fc8000ff1e0ff */
[----:B------:R-:W-:Y:S02]  /*1b10*/  IADD3.X R7, PT, PT, R2, UR49, R9, P0, !PT ;  /* 0x0000003102077c10 */ /* 0x000fe400087fe409 */
[----:B--2---:R-:W-:Y:S02]  /*1b20*/  MOV R4, UR10 ;  /* 0x0000000a00047c02 */ /* 0x004fe40008000f00 */
[----:B------:R-:W-:-:S03]  /*1b30*/  MOV R0, UR11 ;  /* 0x0000000b00007c02 */ /* 0x000fc60008000f00 */
[----:B------:R-:W-:-:S04]  /*1b40*/  IMAD.WIDE.U32 R4, R4, UR29, R6 ;  /* 0x0000001d04047c25 */ /* 0x000fc8000f8e0006 */
[----:B------:R-:W-:Y:S01]  /*1b50*/  IMAD R3, R0, UR29, R5 ;  /* 0x0000001d00037c24 */ /* 0x000fe2000f8e0205 */
[----:B------:R-:W-:Y:S06]  /*1b60*/  @P2 BRA `(.L_x_825) ;  /* 0x0000000000242947 */ /* 0x000fec0003800000 */
[----:B------:R-:W2:Y:S01]  /*1b70*/  LDCU.64 UR10, c[0x0][0x568] ;  /* 0x0000ad00ff0a77ac */ /* 0x000ea20008000a00 */
[----:B------:R-:W-:-:S05]  /*1b80*/  MOV R2, R4 ;  /* 0x0000000400027202 */ /* 0x000fca0000000f00 */
[----:B------:R-:W-:-:S04]  /*1b90*/  IMAD.WIDE.U32 R6, R13, UR8, R2 ;  /* 0x000000080d067c25 */ /* 0x000fc8000f8e0002 */
[----:B------:R-:W-:Y:S01]  /*1ba0*/  IMAD R13, R13, UR9, R7 ;  /* 0x000000090d0d7c24 */ /* 0x000fe2000f8e0207 */
[----:B--2---:R-:W-:-:S04]  /*1bb0*/  LEA R8, P0, R6, UR10, 0x1 ;  /* 0x0000000a06087c11 */ /* 0x004fc8000f8008ff */
[----:B------:R-:W-:-:S05]  /*1bc0*/  LEA.HI.X R9, R6, UR11, R13, 0x1, P0 ;  /* 0x0000000b06097c11 */ /* 0x000fca00080f0c0d */
[----:B------:R2:W-:Y:S04]  /*1bd0*/  STG.E.128 desc[UR40][R8.64], RZ ;  /* 0x000000ff08007986 */ /* 0x0005e8000c101d28 */
[----:B------:R2:W-:Y:S04]  /*1be0*/  STG.E.128 desc[UR40][R8.64+0x40], RZ ;  /* 0x000040ff08007986 */ /* 0x0005e8000c101d28 */
[----:B------:R2:W-:Y:S02]  /*1bf0*/  STG.E.128 desc[UR40][R8.64+0x80], RZ ;  /* 0x000080ff08007986 */ /* 0x0005e4000c101d28 */
.L_x_825:
[----:B------:R-:W-:Y:S05]  /*1c00*/  BSYNC.RECONVERGENT B0 ;  /* 0x0000000000007941 */ /* 0x000fea0003800200 */
.L_x_824:
[----:B------:R-:W-:Y:S05]  /*1c10*/  @P1 BRA `(.L_x_826) ;  /* 0x00000070001c1947 */ /* 0x000fea0003800000 */
[----:B------:R-:W3:Y:S01]  /*1c20*/  LDCU.64 UR10, c[0x0][0x568] ;  /* 0x0000ad00ff0a77ac */ /* 0x000ee20008000a00 */
[----:B------:R-:W-:Y:S01]  /*1c30*/  MOV R2, R4 ;  /* 0x0000000400027202 */ /* 0x000fe20000000f00 */
[----:B------:R-:W-:-:S04]  /*1c40*/  IMAD R15, R15, UR8, RZ ;  /* 0x000000080f0f7c24 */ /* 0x000fc8000f8e02ff */
        /* <DEDUP_REMOVED lines=9> */
.L_x_815:
[----:B------:R-:W1:Y:S01]  /*1ce0*/  LDCU.64 UR10, c[0x0][0x3d8] ;  /* 0x00007b00ff0a77ac */ /* 0x000e620008000a00 */
[----:B------:R-:W-:Y:S02]  /*1cf0*/  IMAD.U32 R7, RZ, RZ, UR14 ;  /* 0x0000000eff077e24 */ /* 0x000fe4000f8e00ff */
[----:B------:R-:W-:Y:S01]  /*1d00*/  IMAD.U32 R6, RZ, RZ, UR16 ;  /* 0x00000010ff067e24 */ /* 0x000fe2000f8e00ff */
[----:B------:R-:W-:Y:S01]  /*1d10*/  UIADD3 UR20, UPT, UPT, -UR36, UR43, URZ ;  /* 0x0000002b24147290 */ /* 0x000fe2000fffe1ff */
[--C-:B------:R-:W-:Y:S01]  /*1d20*/  IMAD.WIDE.U32 R16, R7, UR36, R8.reuse ;  /* 0x0000002407107c25 */ /* 0x100fe2000f8e0008 */
[----:B------:R-:W-:Y:S02]  /*1d30*/  UIMAD UR21, UR49, UR14, URZ ;  /* 0x0000000e311572a4 */ /* 0x000fe4000f8e02ff */
[----:B------:R-:W-:Y:S01]  /*1d40*/  UIMAD UR49, UR49, UR16, URZ ;  /* 0x00000010313172a4 */ /* 0x000fe2000f8e02ff */
[----:B------:R-:W-:Y:S01]  /*1d50*/  IMAD.WIDE.U32 R8, R6, UR36, R8 ;  /* 0x0000002406087c25 */ /* 0x000fe2000f8e0008 */
[----:B------:R-:W-:Y:S01]  /*1d60*/  ISETP.GE.AND P4, PT, R13, UR20, PT ;  /* 0x000000140d007c0c */ /* 0x000fe2000bf86270 */
[----:B------:R-:W-:Y:S01]  /*1d70*/  UIMAD UR21, UR36, UR15, UR21 ;  /* 0x0000000f241572a4 */ /* 0x000fe2000f8e0215 */
[----:B------:R-:W-:Y:S01]  /*1d80*/  ISETP.GE.AND P3, PT, R4, UR20, PT ;  /* 0x0000001404007c0c */ /* 0x000fe2000bf66270 */
[----:B------:R-:W2:Y:S01]  /*1d90*/  LDCU.64 UR8, c[0x0][0x3d0] ;  /* 0x00007a00ff0877ac */ /* 0x000ea20008000a00 */
[----:B------:R-:W-:Y:S01]  /*1da0*/  IADD3 R18, P2, PT, R16, UR52, RZ ;  /* 0x0000003410127c10 */ /* 0x000fe2000ff5e0ff */
[----:B------:R-:W-:Y:S01]  /*1db0*/  IMAD.MOV.U32 R231, RZ, RZ, 0x7f800000 ;  /* 0x7f800000ffe77424 */ /* 0x000fe200078e00ff */
[----:B------:R-:W-:Y:S01]  /*1dc0*/  IADD3 R16, P1, PT, R8, UR50, RZ ;  /* 0x0000003208107c10 */ /* 0x000fe2000ff3e0ff */
[----:B------:R-:W-:Y:S01]  /*1dd0*/  UIMAD UR49, UR36, UR17, UR49 ;  /* 0x00000011243172a4 */ /* 0x000fe2000f8e0231 */
[----:B-1----:R-:W-:Y:S01]  /*1de0*/  IMAD R7, R3, UR10, RZ ;  /* 0x0000000a03077c24 */ /* 0x002fe2000f8e02ff */
[----:B------:R-:W-:Y:S01]  /*1df0*/  IADD3.X R19, PT, PT, R2, UR21, R17, P2, !PT ;  /* 0x0000001502137c10 */ /* 0x000fe200097fe411 */
[----:B------:R-:W-:-:S02]  /*1e00*/  IMAD.MOV.U32 R230, RZ, RZ, 0x7f800000 ;  /* 0x7f800000ffe67424 */ /* 0x000fc400078e00ff */
[C---:B------:R-:W-:Y:S01]  /*1e10*/  IMAD R24, R22.reuse, UR11, R7 ;  /* 0x0000000b16187c24 */ /* 0x040fe2000f8e0207 */
[----:B------:R-:W-:Y:S01]  /*1e20*/  LOP3.LUT R7, R5, 0xd8, RZ, 0xc0, !PT ;  /* 0x000000d805077812 */ /* 0x000fe200078ec0ff */
[----:B------:R-:W-:Y:S01]  /*1e30*/  IMAD.WIDE.U32 R18, R22, UR10, R18 ;  /* 0x0000000a16127c25 */ /* 0x000fe2000f8e0012 */
[----:B------:R-:W-:-:S03]  /*1e40*/  IADD3.X R17, PT, PT, R0, UR49, R9, P1, !PT ;  /* 0x0000003100117c10 */ /* 0x000fc60008ffe409 */
[----:B------:R-:W-:Y:S01]  /*1e50*/  IMAD.MOV.U32 R229, RZ, RZ, 0x7f800000 ;  /* 0x7f800000ffe57424 */ /* 0x000fe200078e00ff */
[----:B------:R-:W1:Y:S01]  /*1e60*/  @!P4 LDC.64 R8, c[0x0][0x390] ;  /* 0x0000e400ff08cb82 */ /* 0x000e620000000a00 */
[--C-:B------:R-:W-:Y:S01]  /*1e70*/  LOP3.LUT R12, R7, 0x18, R10.reuse, 0x78, !PT ;  /* 0x00000018070c7812 */ /* 0x100fe200078e780a */
[----:B--2---:R-:W-:Y:S01]  /*1e80*/  IMAD R3, R3, UR8, RZ ;  /* 0x0000000803037c24 */ /* 0x004fe2000f8e02ff */
[----:B------:R-:W-:Y:S01]  /*1e90*/  SHF.R.U32.HI R0, RZ, 0x1, R10 ;  /* 0x00000001ff007819 */ /* 0x000fe2000001160a */
[----:B------:R-:W-:Y:S01]  /*1ea0*/  IMAD.IADD R25, R19, 0x1, R24 ;  /* 0x0000000113197824 */ /* 0x000fe200078e0218 */
[----:B------:R-:W-:Y:S01]  /*1eb0*/  LOP3.LUT R12, R12, 0x1f20, R5, 0xf8, !PT ;  /* 0x00001f200c0c7812 */ /* 0x000fe200078ef805 */
[----:B------:R-:W-:Y:S01]  /*1ec0*/  IMAD R3, R22, UR9, R3 ;  /* 0x0000000916037c24 */ /* 0x000fe2000f8e0203 */
[----:B------:R-:W-:Y:S01]  /*1ed0*/  UIMAD UR9, UR54, -0x40, UR45 ;  /* 0xffffffc0360978a4 */ /* 0x000fe2000f8e022d */
[----:B------:R-:W2:Y:S01]  /*1ee0*/  @!P3 LDC.64 R4, c[0x0][0x390] ;  /* 0x0000e400ff04bb82 */ /* 0x000ea20000000a00 */
[----:B------:R-:W-:Y:S01]  /*1ef0*/  @!P4 IMAD.MOV.U32 R24, RZ, RZ, R18 ;  /* 0x000000ffff18c224 */ /* 0x000fe200078e0012 */
[----:B------:R-:W-:Y:S01]  /*1f00*/  LOP3.LUT R232, R0, 0x10, RZ, 0xc0, !PT ;  /* 0x0000001000e87812 */ /* 0x000fe200078ec0ff */
[----:B------:R-:W-:Y:S01]  /*1f10*/  IMAD.WIDE.U32 R22, R22, UR8, R16 ;  /* 0x0000000816167c25 */ /* 0x000fe2000f8e0010 */
[----:B------:R-:W-:Y:S01]  /*1f20*/  ULOP3.LUT UR8, UR54, 0x80000001, URZ, 0xc0, !UPT ;  /* 0x8000000136087892 */ /* 0x000fe2000f8ec0ff */
[----:B------:R-:W-:-:S02]  /*1f30*/  ISETP.GE.AND P2, PT, R13, UR9, PT ;  /* 0x000000090d007c0c */ /* 0x000fc4000bf46270 */
[----:B------:R-:W-:Y:S01]  /*1f40*/  IMAD.MOV.U32 R228, RZ, RZ, 0x7f800000 ;  /* 0x7f800000ffe47424 */ /* 0x000fe200078e00ff */
[----:B------:R-:W3:Y:S01]  /*1f50*/  @!P4 LDC.64 R6, c[0x0][0x388] ;  /* 0x0000e200ff06cb82 */ /* 0x000ee20000000a00 */
[--C-:B------:R-:W-:Y:S01]  /*1f60*/  @!P3 IMAD.MOV.U32 R19, RZ, RZ, R25.reuse ;  /* 0x000000ffff13b224 */ /* 0x100fe200078e0019 */
[----:B------:R-:W-:Y:S01]  /*1f70*/  UISETP.NE.AND UP0, UPT, UR8, 0x1, UPT ;  /* 0x000000010800788c */ /* 0x000fe2000bf05270 */
[----:B------:R-:W-:Y:S01]  /*1f80*/  @!P4 IMAD.WIDE.U32 R24, R13, UR14, R24 ;  /* 0x0000000e0d18cc25 */ /* 0x000fe2000f8e0018 */
[----:B------:R-:W-:-:S04]  /*1f90*/  LOP3.LUT R232, R232, 0x7, R13, 0xf8, !PT ;  /* 0x00000007e8e87812 */ /* 0x000fc800078ef80d */
[----:B------:R-:W-:Y:S01]  /*1fa0*/  @P0 BAR.SYNC.DEFER_BLOCKING 0x0 ;  /* 0x0000000000000b1d */ /* 0x000fe20000010000 */
[----:B------:R-:W-:Y:S01]  /*1fb0*/  USEL UR8, URZ, 0x3000, UP0 ;  /* 0x00003000ff087887 */ /* 0x000fe20008000000 */
[----:B------:R-:W-:Y:S01]  /*1fc0*/  IMAD.IADD R23, R23, 0x1, R3 ;  /* 0x0000000117177824 */ /* 0x000fe200078e0203 */
[----:B-1----:R-:W-:Y:S01]  /*1fd0*/  @!P4 LEA R26, P1, R24, R8, 0x1 ;  /* 0x00000008181ac211 */ /* 0x002fe200078208ff */
[----:B------:R-:W-:-:S04]  /*1fe0*/  @!P3 IMAD R11, R15, UR14, RZ ;  /* 0x0000000e0f0bbc24 */ /* 0x000fc8000f8e02ff */
[----:B------:R-:W1:Y:S01]  /*1ff0*/  @!P3 LDC.64 R2, c[0x0][0x388] ;  /* 0x0000e200ff02bb82 */ /* 0x000e620000000a00 */
[----:B------:R-:W-:Y:S02]  /*2000*/  @!P4 IMAD R16, R13, UR15, R25 ;  /* 0x0000000f0d10cc24 */ /* 0x000fe4000f8e0219 */
[----:B------:R-:W-:Y:S01]  /*2010*/  IMAD.SHL.U32 R220, R10, 0x20, RZ ;  /* 0x000000200adc7824 */ /* 0x000fe200078e00ff */
[----:B------:R-:W-:Y:S01]  /*2020*/  UIMAD UR51, UR30, UR51, UR29 ;  /* 0x000000331e3372a4 */ /* 0x000fe2000f8e021d */
[----:B------:R-:W-:Y:S01]  /*2030*/  @!P3 IMAD R11, R14, UR15, R11 ;  /* 0x0000000f0e0bbc24 */ /* 0x000fe2000f8e020b */
[----:B------:R-:W-:Y:S01]  /*2040*/  @!P4 LEA.HI.X R27, R24, R9, R16, 0x1, P1 ;  /* 0x00000009181bc211 */ /* 0x000fe200008f0c10 */
[----:B------:R-:W-:Y:S01]  /*2050*/  @!P3 IMAD.WIDE.U32 R18, R14, UR14, R18 ;  /* 0x0000000e0e12bc25 */ /* 0x000fe2000f8e0012 */
[----:B------:R-:W-:Y:S02]  /*2060*/  LEA R9, R12, UR5, 0x1 ;  /* 0x000000050c097c11 */ /* 0x000fe4000f8e08ff */
[----:B------:R-:W-:-:S02]  /*2070*/  CS2R R158, SRZ ;  /* 0x00000000009e7805 */ /* 0x000fc4000001ff00 */
[----:B------:R-:W-:Y:S01]  /*2080*/  CS2R R156, SRZ ;  /* 0x00000000009c7805 */ /* 0x000fe2000001ff00 */
[----:B------:R-:W-:Y:S01]  /*2090*/  @!P3 IMAD.IADD R11, R19, 0x1, R11 ;  /* 0x00000001130bb824 */ /* 0x000fe200078e020b */
[C---:B--2---:R-:W-:Y:S01]  /*20a0*/  @!P3 LEA R4, P1, R18.reuse, R4, 0x1 ;  /* 0x000000041204b211 */ /* 0x044fe200078208ff */
[--C-:B------:R-:W-:Y:S01]  /*20b0*/  @!P3 IMAD.MOV.U32 R20, RZ, RZ, R22.reuse ;  /* 0x000000ffff14b224 */ /* 0x100fe200078e0016 */
[----:B------:R-:W-:Y:S01]  /*20c0*/  CS2R R162, SRZ ;  /* 0x0000000000a27805 */ /* 0x000fe2000001ff00 */
[----:B------:R-:W-:Y:S01]  /*20d0*/  @!P3 IMAD.MOV.U32 R21, RZ, RZ, R23 ;  /* 0x000000ffff15b224 */ /* 0x000fe200078e0017 */
[----:B------:R-:W-:Y:S01]  /*20e0*/  @!P3 LEA.HI.X R5, R18, R5, R11, 0x1, P1 ;  /* 0x000000051205b211 */ /* 0x000fe200008f0c0b */
[----:B------:R-:W-:Y:S01]  /*20f0*/  @!P3 IMAD R15, R15, UR16, RZ ;  /* 0x000000100f0fbc24 */ /* 0x000fe2000f8e02ff */
[----:B------:R-:W-:Y:S01]  /*2100*/  @!PT LDS RZ, [RZ] ;  /* 0x00000000fffff984 */ /* 0x000fe20000000800 */
[----:B------:R-:W-:Y:S01]  /*2110*/  @!PT LDS RZ, [RZ] ;  /* 0x00000000fffff984 */ /* 0x000fe20000000800 */
[----:B------:R-:W-:Y:S01]  /*2120*/  @!PT LDS RZ, [RZ] ;  /* 0x00000000fffff984 */ /* 0x000fe20000000800 */
[----:B------:R-:W-:Y:S01]  /*2130*/  @!P4 LDGSTS.E.BYPASS.LTC128B.128 [R9+0xf000], desc[UR40][R26.64] ;  /* 0x0f0000001a09cfae */ /* 0x000fe2000b981a28 */
[----:B------:R-:W-:Y:S01]  /*2140*/  @!P4 IMAD.WIDE.U32 R22, R13, UR16, R22 ;  /* 0x000000100d16cc25 */ /* 0x000fe2000f8e0016 */
[----:B------:R-:W-:-:S02]  /*2150*/  USHF.L.U32 UR51, UR51, 0x5, URZ ;  /* 0x0000000533337899 */ /* 0x000fc400080006ff */
[----:B------:R-:W-:Y:S01]  /*2160*/  @!P4 LDGSTS.E.BYPASS.LTC128B.128 [R9+0x11000], desc[UR40][R26.64+0x40] ;  /* 0x110000401a09cfae */ /* 0x000fe2000b981a28 */
[----:B------:R-:W-:Y:S01]  /*2170*/  @!P3 IMAD R8, R14, UR17, R15 ;  /* 0x000000110e08bc24 */ /* 0x000fe2000f8e020f */
[----:B---3--:R-:W-:Y:S01]  /*2180*/  @!P4 LEA R6, P0, R22, R6, 0x1 ;  /* 0x000000061606c211 */ /* 0x008fe200078008ff */
[----:B------:R-:W-:Y:S01]  /*2190*/  @!P3 IMAD.WIDE.U32 R20, R14, UR16, R20 ;  /* 0x000000100e14bc25 */ /* 0x000fe2000f8e0014 */
[----:B------:R-:W-:Y:S01]  /*21a0*/  @!P4 LDGSTS.E.BYPASS.LTC128B.128 [R9+0x13000], desc[UR40][R26.64+0x80] ;  /* 0x130000801a09cfae */ /* 0x000fe2000b981a28 */
[----:B------:R-:W-:Y:S02]  /*21b0*/  CS2R R160, SRZ ;  /* 0x0000000000a07805 */ /* 0x000fe4000001ff00 */
[----:B------:R-:W-:Y:S01]  /*21c0*/  CS2R R154, SRZ ;  /* 0x00000000009a7805 */ /* 0x000fe2000001ff00 */
[----:B------:R-:W-:Y:S01]  /*21d0*/  @!P4 IMAD R14, R13, UR17, R23 ;  /* 0x000000110d0ecc24 */ /* 0x000fe2000f8e0217 */
[----:B------:R-:W-:Y:S01]  /*21e0*/  @P4 STS.128 [R9+0xf000], RZ ;  /* 0x00f000ff09004388 */ /* 0x000fe20000000c00 */
[----:B------:R-:W-:Y:S01]  /*21f0*/  VIADD R233, R9, UR8 ;  /* 0x0000000809e97c36 */ /* 0x000fe20008000000 */
[----:B------:R-:W2:Y:S01]  /*2200*/  LDC.64 R12, c[0x0][0x528] ;  /* 0x00014a00ff0c7b82 */ /* 0x000ea20000000a00 */
[----:B------:R-:W-:Y:S01]  /*2210*/  @!P3 IMAD.IADD R8, R21, 0x1, R8 ;  /* 0x000000011508b824 */ /* 0x000fe200078e0208 */
[----:B------:R-:W-:Y:S01]  /*2220*/  @P4 STS.128 [R9+0x11000], RZ ;  /* 0x011000ff09004388 */ /* 0x000fe20000000c00 */
[----:B------:R-:W-:-:S02]  /*2230*/  @!P4 LEA.HI.X R7, R22, R7, R14, 0x1, P0 ;  /* 0x000000071607c211 */ /* 0x000fc400000f0c0e */
[----:B------:R-:W-:Y:S02]  /*2240*/  CS2R R152, SRZ ;  /* 0x0000000000987805 */ /* 0x000fe4000001ff00 */
[----:B-1----:R-:W-:Y:S01]  /*2250*/  @!P3 LEA R14, P0, R20, R2, 0x1 ;  /* 0x00000002140eb211 */ /* 0x002fe200078008ff */
[----:B------:R-:W-:Y:S01]  /*2260*/  @P4 STS.128 [R9+0x13000], RZ ;  /* 0x013000ff09004388 */ /* 0x000fe20000000c00 */
[----:B------:R-:W-:Y:S01]  /*2270*/  VIADD R2, R232, 0x8 ;  /* 0x00000008e8027836 */ /* 0x000fe20000000000 */
[----:B------:R-:W-:Y:S01]  /*2280*/  LOP3.LUT R11, R220, 0x20, RZ, 0xc0, !PT ;  /* 0x00000020dc0b7812 */ /* 0x000fe200078ec0ff */
[----:B------:R-:W-:Y:S01]  /*2290*/  USHF.R.S32.HI UR20, URZ, 0x1f, UR51 ;  /* 0x0000001fff147899 */ /* 0x000fe20008011433 */
[----:B------:R-:W-:Y:S01]  /*22a0*/  @P3 STS.128 [R9+0x10000], RZ ;  /* 0x010000ff09003388 */ /* 0x000fe20000000c00 */
[----:B------:R-:W-:Y:S01]  /*22b0*/  @!P3 LEA.HI.X R15, R20, R3, R8, 0x1, P0 ;  /* 0x00000003140fb211 */ /* 0x000fe200000f0c08 */
[----:B------:R-:W-:Y:S01]  /*22c0*/  VIADD R3, R232, 0x28 ;  /* 0x00000028e8037836 */ /* 0x000fe20000000000 */
[----:B------:R-:W1:Y:S01]  /*22d0*/  LDCU UR17, c[0x0][0x3b0] ;  /* 0x00007600ff1177ac */ /* 0x000e620008000800 */
[----:B------:R-:W-:Y:S03]  /*22e0*/  @P3 STS.128 [R9+0x12000], RZ ;  /* 0x012000ff09003388 */ /* 0x000fe60000000c00 */
[----:B------:R-:W-:Y:S01]  /*22f0*/  ISETP.GE.AND P0, PT, R3, UR9, PT ;  /* 0x0000000903007c0c */ /* 0x000fe2000bf06270 */
[----:B------:R-:W-:Y:S01]  /*2300*/  @P3 STS.128 [R9+0x14000], RZ ;  /* 0x014000ff09003388 */ /* 0x000fe20000000c00 */
[----:B------:R-:W-:Y:S01]  /*2310*/  IMAD.MOV.U32 R3, RZ, RZ, 0x4 ;  /* 0x00000004ff037424 */ /* 0x000fe200078e00ff */
[----:B------:R-:W-:-:S02]  /*2320*/  UIADD3 UR14, UPT, UPT, UR33, -UR55, -UR43 ;  /* 0x80000037210e7290 */ /* 0x000fc4000fffe82b */
        /* <DEDUP_REMOVED lines=9> */
[----:B------:R-:W-:Y:S02]  /*23c0*/  CS2R R146, SRZ ;  /* 0x0000000000927805 */ /* 0x000fe4000001ff00 */
[----:B------:R-:W-:Y:S01]  /*23d0*/  CS2R R144, SRZ ;  /* 0x0000000000907805 */ /* 0x000fe2000001ff00 */
[----:B------:R3:W-:Y:S01]  /*23e0*/  @!P3 LDGSTS.E.BYPASS.LTC128B.128 [R9+0x14000], desc[UR40][R4.64+0x80] ;  /* 0x140000800409bfae */ /* 0x0007e2000b981a28 */
        /* <DEDUP_REMOVED lines=26> */
[----:B---3--:R-:W-:Y:S01]  /*2590*/  LOP3.LUT R4, R232, 0x20, RZ, 0xfc, !PT ;  /* 0x00000020e8047812 */ /* 0x008fe200078efcff */
[----:B------:R-:W-:Y:S01]  /*25a0*/  @P2 STS.128 [R9+0x8000], RZ ;  /* 0x008000ff09002388 */ /* 0x000fe20000000c00 */
[----:B------:R-:W-:Y:S02]  /*25b0*/  CS2R R94, SRZ ;  /* 0x00000000005e7805 */ /* 0x000fe4000001ff00 */
[----:B------:R-:W-:Y:S02]  /*25c0*/  CS2R R92, SRZ ;  /* 0x00000000005c7805 */ /* 0x000fe4000001ff00 */
[----:B------:R-:W-:Y:S01]  /*25d0*/  ISETP.GE.AND P1, PT, R4, UR9, PT ;  /* 0x0000000904007c0c */ /* 0x000fe2000bf26270 */
[----:B------:R-:W-:Y:S01]  /*25e0*/  @!PT LDS RZ, [RZ] ;  /* 0x00000000fffff984 */ /* 0x000fe20000000800 */
[----:B------:R-:W-:Y:S01]  /*25f0*/  @!PT LDS RZ, [RZ] ;  /* 0x00000000fffff984 */ /* 0x000fe20000000800 */
[----:B------:R-:W-:Y:S01]  /*2600*/  @!PT LDS RZ, [RZ] ;  /* 0x00000000fffff984 */ /* 0x000fe20000000800 */
[----:B------:R-:W-:Y:S01]  /*2610*/  @!P2 LDGSTS.E.BYPASS.LTC128B.128 [R233], desc[UR40][R242.64] ;  /* 0x00000000f2e9afae */ /* 0x000fe2000b981a28 */
        /* <DEDUP_REMOVED lines=11> */
[----:B------:R-:W-:Y:S01]  /*26d0*/  @P2 STS.128 [R233], RZ ;  /* 0x000000ffe9002388 */ /* 0x000fe20000000c00 */
[----:B------:R-:W-:Y:S02]  /*26e0*/  CS2R R80, SRZ ;  /* 0x0000000000507805 */ /* 0x000fe4000001ff00 */
[----:B------:R-:W-:Y:S02]  /*26f0*/  CS2R R74, SRZ ;  /* 0x00000000004a7805 */ /* 0x000fe4000001ff00 */
[----:B------:R-:W-:Y:S01]  /*2700*/  CS2R R72, SRZ ;  /* 0x0000000000487805 */ /* 0x000fe2000001ff00 */
[----:B------:R-:W-:Y:S01]  /*2710*/  @P2 STS.128 [R233+0x1000], RZ ;  /* 0x001000ffe9002388 */ /* 0x000fe20000000c00 */
[----:B------:R-:W-:-:S02]  /*2720*/  CS2R R70, SRZ ;  /* 0x0000000000467805 */ /* 0x000fc4000001ff00 */
[----:B------:R-:W-:Y:S01]  /*2730*/  CS2R R68, SRZ ;  /* 0x0000000000447805 */ /* 0x000fe2000001ff00 */
[----:B------:R-:W-:Y:S01]  /*2740*/  USHF.L.U32 UR60, UR60, 0x3, URZ ;  /* 0x000000033c3c7899 */ /* 0x000fe200080006ff */
[----:B------:R-:W-:Y:S01]  /*2750*/  @P2 STS.128 [R233+0x2000], RZ ;  /* 0x002000ffe9002388 */ /* 0x000fe20000000c00 */
[----:B------:R-:W-:Y:S01]  /*2760*/  ISETP.GE.AND P2, PT, R2, UR9, PT ;  /* 0x0000000902007c0c */ /* 0x000fe2000bf46270 */
[----:B------:R-:W3:Y:S02]  /*2770*/  LDCU UR11, c[0x0][0x504] ;  /* 0x0000a080ff0b77ac */ /* 0x000ee40008000800 */
[----:B------:R-:W-:Y:S01]  /*2780*/  @!PT LDS RZ, [RZ] ;  /* 0x00000000fffff984 */ /* 0x000fe20000000800 */
[----:B------:R-:W-:Y:S01]  /*2790*/  @!PT LDS RZ, [RZ] ;  /* 0x00000000fffff984 */ /* 0x000fe20000000800 */
[----:B------:R-:W-:Y:S01]  /*27a0*/  @!PT LDS RZ, [RZ] ;  /* 0x00000000fffff984 */ /* 0x000fe20000000800 */
[----:B------:R-:W-:Y:S01]  /*27b0*/  @!P4 LDGSTS.E.BYPASS.LTC128B.128 [R9+0x9000], desc[UR40][R6.64] ;  /* 0x090000000609cfae */ /* 0x000fe2000b981a28 */
[----:B------:R-:W4:Y:S03]  /*27c0*/  LDCU UR10, c[0x0][0x508] ;  /* 0x0000a100ff0a77ac */ /* 0x000f260008000800 */
[----:B------:R-:W-:Y:S01]  /*27d0*/  @!P4 LDGSTS.E.BYPASS.LTC128B.128 [R9+0xb000], desc[UR40][R6.64+0x40] ;  /* 0x0b0000400609cfae */ /* 0x000fe2000b981a28 */
[----:B------:R-:W1:Y:S03]  /*27e0*/  LDCU UR16, c[0x0][0x45c] ;  /* 0x00008b80ff1077ac */ /* 0x000e660008000800 */
[----:B------:R2:W-:Y:S01]  /*27f0*/  @!P4 LDGSTS.E.BYPASS.LTC128B.128 [R9+0xd000], desc[UR40][R6.64+0x80] ;  /* 0x0d0000800609cfae */ /* 0x0005e2000b981a28 */
[----:B------:R-:W1:Y:S03]  /*2800*/  LDCU.U8 UR15, c[0x0][0x4f8] ;  /* 0x00009f00ff0f77ac */ /* 0x000e660008000000 */
[----:B------:R-:W-:Y:S04]  /*2810*/  @P4 STS.128 [R9+0x9000], RZ ;  /* 0x009000ff09004388 */ /* 0x000fe80000000c00 */
[----:B------:R-:W-:Y:S04]  /*2820*/  @P4 STS.128 [R9+0xb000], RZ ;  /* 0x00b000ff09004388 */ /* 0x000fe80000000c00 */
[----:B------:R-:W-:Y:S04]  /*2830*/  @P4 STS.128 [R9+0xd000], RZ ;  /* 0x00d000ff09004388 */ /* 0x000fe80000000c00 */
[----:B------:R-:W-:Y:S04]  /*2840*/  @P3 STS.128 [R9+0xa000], RZ ;  /* 0x00a000ff09003388 */ /* 0x000fe80000000c00 */
[----:B------:R-:W-:Y:S04]  /*2850*/  @P3 STS.128 [R9+0xc000], RZ ;  /* 0x00c000ff09003388 */ /* 0x000fe80000000c00 */
[----:B------:R3:W-:Y:S01]  /*2860*/  @P3 STS.128 [R9+0xe000], RZ ;  /* 0x00e000ff09003388 */ /* 0x0007e20000000c00 */
[----:B--2---:R-:W-:-:S03]  /*2870*/  IMAD.WIDE.U32 R6, R232, R3, UR18 ;  /* 0x00000012e8067e25 */ /* 0x004fc6000f8e0003 */
[----:B------:R-:W-:Y:S01]  /*2880*/  @!PT LDS RZ, [RZ] ;  /* 0x00000000fffff984 */ /* 0x000fe20000000800 */
[----:B------:R-:W-:Y:S01]  /*2890*/  @!PT LDS RZ, [RZ] ;  /* 0x00000000fffff984 */ /* 0x000fe20000000800 */
[----:B------:R-:W-:Y:S01]  /*28a0*/  @!PT LDS RZ, [RZ] ;  /* 0x00000000fffff984 */ /* 0x000fe20000000800 */
[----:B------:R-:W-:Y:S04]  /*28b0*/  @!P3 LDGSTS.E.BYPASS.LTC128B.128 [R9+0xa000], desc[UR40][R14.64] ;  /* 0x0a0000000e09bfae */ /* 0x000fe8000b981a28 */
[----:B------:R-:W-:Y:S04]  /*28c0*/  @!P3 LDGSTS.E.BYPASS.LTC128B.128 [R9+0xc000], desc[UR40][R14.64+0x40] ;  /* 0x0c0000400e09bfae */ /* 0x000fe8000b981a28 */
[----:B------:R-:W-:Y:S01]  /*28d0*/  @!P3 LDGSTS.E.BYPASS.LTC128B.128 [R9+0xe000], desc[UR40][R14.64+0x80] ;  /* 0x0e0000800e09bfae */ /* 0x000fe2000b981a28 */
[----:B------:R-:W-:Y:S01]  /*28e0*/  ISETP.GE.AND P3, PT, R232, UR9, PT ;  /* 0x00000009e8007c0c */ /* 0x000fe2000bf66270 */
[----:B------:R-:W-:Y:S01]  /*28f0*/  IMAD.SHL.U32 R5, R10, 0x4, RZ ;  /* 0x000000040a057824 */ /* 0x000fe200078e00ff */
[----:B------:R-:W2:Y:S01]  /*2900*/  LDCU UR9, c[0x0][0x3e0] ;  /* 0x00007c00ff0977ac */ /* 0x000ea20008000800 */
[----:B------:R-:W0:Y:S04]  /*2910*/  LDGDEPBAR ;  /* 0x00000000000079af */ /* 0x000e280000000000 */
[----:B------:R-:W5:Y:S04]  /*2920*/  @!P2 LDG.E R230, desc[UR40][R6.64+0x20] ;  /* 0x0000202806e6a981 */ /* 0x000f68000c1e1900 */
[----:B------:R-:W5:Y:S04]  /*2930*/  @!P1 LDG.E R229, desc[UR40][R6.64+0x80] ;  /* 0x0000802806e59981 */ /* 0x000f68000c1e1900 */
[----:B------:R-:W5:Y:S04]  /*2940*/  @!P3 LDG.E R231, desc[UR40][R6.64] ;  /* 0x0000002806e7b981 */ /* 0x000f68000c1e1900 */
[----:B------:R4:W5:Y:S01]  /*2950*/  @!P0 LDG.E R228, desc[UR40][R6.64+0xa0] ;  /* 0x0000a02806e48981 */ /* 0x000962000c1e1900 */
[----:B------:R-:W-:-:S04]  /*2960*/  DEPBAR.LE SB0, 0x1 ;  /* 0x000080400000791a */ /* 0x000fc80000000000 */
[----:B------:R-:W-:Y:S06]  /*2970*/  BAR.SYNC.DEFER_BLOCKING 0x0 ;  /* 0x0000000000007b1d */ /* 0x000fec0000010000 */
[----:B------:R-:W2:Y:S04]  /*2980*/  LDG.E.64 R234, desc[UR40][R12.64+0x8] ;  /* 0x000008280cea7981 */ /* 0x000ea8000c1e1b00 */
[----:B------:R1:W2:Y:S01]  /*2990*/  LDG.E.64 R2, desc[UR40][R12.64] ;  /* 0x000000280c027981 */ /* 0x0002a2000c1e1b00 */
[----:B------:R-:W-:Y:S01]  /*29a0*/  IMAD.SHL.U32 R4, R10, 0x10, RZ ;  /* 0x000000100a047824 */ /* 0x000fe200078e00ff */
[----:B------:R-:W-:-:S04]  /*29b0*/  LOP3.LUT R5, R5, 0x18, RZ, 0xc0, !PT ;  /* 0x0000001805057812 */ /* 0x000fc800078ec0ff */
[----:B------:R-:W-:Y:S02]  /*29c0*/  LOP3.LUT R11, R11, 0x3c00, R4, 0xf8, !PT ;  /* 0x00003c000b0b7812 */ /* 0x000fe400078ef804 */
[----:B----4-:R-:W-:Y:S02]  /*29d0*/  LOP3.LUT R7, R5, 0xc0, R220, 0xf8, !PT ;  /* 0x000000c005077812 */ /* 0x010fe400078ef8dc */
[----:B------:R-:W-:Y:S02]  /*29e0*/  LOP3.LUT R11, R11, 0x100, R4, 0xf8, !PT ;  /* 0x000001000b0b7812 */ /* 0x000fe400078ef804 */
[----:B------:R-:W-:-:S04]  /*29f0*/  LOP3.LUT R224, R7, 0x8, R10, 0x78, !PT ;  /* 0x0000000807e07812 */ /* 0x000fc800078e780a */
[----:B------:R-:W-:-:S04]  /*2a00*/  LOP3.LUT R224, R11, R224, RZ, 0xfc, !PT ;  /* 0x000000e00be07212 */ /* 0x000fc800078efcff */
[----:B------:R-:W-:-:S05]  /*2a10*/  LEA R224, R224, UR5, 0x1 ;  /* 0x00000005e0e07c11 */ /* 0x000fca000f8e08ff */
[----:B------:R-:W4:Y:S04]  /*2a20*/  LDSM.16.M88.4 R172, [R224+0xf000] ;  /* 0x00f00000e0ac783b */ /* 0x000f280000000200 */
[----:B------:R-:W2:Y:S04]  /*2a30*/  LDSM.16.M88.4 R176, [R224+0xf400] ;  /* 0x00f40000e0b0783b */ /* 0x000ea80000000200 */
[----:B------:R-:W2:Y:S04]  /*2a40*/  LDSM.16.M88.4 R188, [R224+0x11000] ;  /* 0x01100000e0bc783b */ /* 0x000ea80000000200 */
[----:B------:R-:W2:Y:S04]  /*2a50*/  LDSM.16.M88.4 R192, [R224+0x11400] ;  /* 0x01140000e0c0783b */ /* 0x000ea80000000200 */
[----:B------:R-:W2:Y:S04]  /*2a60*/  LDSM.16.M88.4 R204, [R224+0x13000] ;  /* 0x01300000e0cc783b */ /* 0x000ea80000000200 */
[----:B------:R-:W2:Y:S01]  /*2a70*/  LDSM.16.M88.4 R208, [R224+0x13400] ;  /* 0x01340000e0d0783b */ /* 0x000ea20000000200 */
[----:B---3--:R-:W-:-:S04]  /*2a80*/  SHF.R.U32.HI R9, RZ, 0x4, R10 ;  /* 0x00000004ff097819 */ /* 0x008fc8000001160a */
[----:B------:R-:W-:Y:S02]  /*2a90*/  LOP3.LUT R9, R9, 0x8, RZ, 0xc0, !PT ;  /* 0x0000000809097812 */ /* 0x000fe400078ec0ff */
[----:B------:R-:W-:Y:S02]  /*2aa0*/  LOP3.LUT P0, RZ, R10, 0x4, RZ, 0xc0, !PT ;  /* 0x000000040aff7812 */ /* 0x000fe4000780c0ff */
[----:B------:R-:W-:Y:S02]  /*2ab0*/  LOP3.LUT R9, R9, 0x10, R10, 0xf8, !PT ;  /* 0x0000001009097812 */ /* 0x000fe400078ef80a */
[----:B------:R-:W-:Y:S02]  /*2ac0*/  LOP3.LUT R7, R7, 0x8, R0, 0x78, !PT ;  /* 0x0000000807077812 */ /* 0x000fe400078e7800 */
[----:B-1----:R-:W-:Y:S02]  /*2ad0*/  LOP3.LUT R13, R220, 0x120, RZ, 0xc0, !PT ;  /* 0x00000120dc0d7812 */ /* 0x002fe400078ec0ff */
[----:B------:R-:W-:-:S02]  /*2ae0*/  LOP3.LUT R0, R9, 0xc0, R220, 0xf8, !PT ;  /* 0x000000c009007812 */ /* 0x000fc400078ef8dc */
[----:B------:R-:W-:Y:S02]  /*2af0*/  LOP3.LUT R222, R13, 0x200, R4, 0xf8, !PT ;  /* 0x000002000dde7812 */ /* 0x000fe400078ef804 */
[----:B------:R-:W-:Y:S01]  /*2b00*/  LOP3.LUT R5, R0, R5, RZ, 0x3c, !PT ;  /* 0x0000000500057212 */ /* 0x000fe200078e3cff */
[----:B------:R-:W-:Y:S01]  /*2b10*/  VIADD R4, R224, 0xf000 ;  /* 0x0000f000e0047836 */ /* 0x000fe20000000000 */
[----:B------:R-:W-:Y:S02]  /*2b20*/  LOP3.LUT R222, R222, R7, RZ, 0xfc, !PT ;  /* 0x00000007dede7212 */ /* 0x000fe400078efcff */
[----:B------:R-:W-:Y:S01]  /*2b30*/  LOP3.LUT R220, R5, 0x120, R220, 0xf8, !PT ;  /* 0x0000012005dc7812 */ /* 0x000fe200078ef8dc */
[----:B------:R-:W-:Y:S01]  /*2b40*/  VIADD R0, R224, 0xf020 ;  /* 0x0000f020e0007836 */ /* 0x000fe20000000000 */
[----:B------:R-:W-:Y:S01]  /*2b50*/  LEA R222, R222, UR5, 0x1 ;  /* 0x00000005dede7c11 */ /* 0x000fe2000f8e08ff */
[----:B------:R-:W-:Y:S01]  /*2b60*/  @P0 VIADD R0, R4, 0xffffffe0 ;  /* 0xffffffe004000836 */ /* 0x000fe20000000000 */
[----:B------:R-:W-:-:S03]  /*2b70*/  LEA R220, R220, UR5, 0x1 ;  /* 0x00000005dcdc7c11 */ /* 0x000fc6000f8e08ff */
[----:B------:R-:W-:Y:S01]  /*2b80*/  VIADD R222, R222, UR8 ;  /* 0x00000008dede7c36 */ /* 0x000fe20008000000 */
[----:B------:R-:W1:Y:S01]  /*2b90*/  LDSM.16.M88.4 R180, [R0] ;  /* 0x0000000000b4783b */ /* 0x000e620000000200 */
[----:B------:R-:W-:-:S03]  /*2ba0*/  VIADD R220, R220, UR8 ;  /* 0x00000008dcdc7c36 */ /* 0x000fc60008000000 */
[----:B------:R-:W3:Y:S04]  /*2bb0*/  LDSM.16.M88.4 R184, [R0+0x400] ;  /* 0x0004000000b8783b */ /* 0x000ee80000000200 */
[----:B------:R-:W1:Y:S04]  /*2bc0*/  LDSM.16.M88.4 R196, [R0+0x2000] ;  /* 0x0020000000c4783b */ /* 0x000e680000000200 */
[----:B------:R-:W1:Y:S04]  /*2bd0*/  LDSM.16.M88.4 R200, [R0+0x2400] ;  /* 0x0024000000c8783b */ /* 0x000e680000000200 */
[----:B------:R-:W1:Y:S04]  /*2be0*/  LDSM.16.M88.4 R212, [R0+0x4000] ;  /* 0x0040000000d4783b */ /* 0x000e680000000200 */
[----:B------:R4:W1:Y:S01]  /*2bf0*/  LDSM.16.M88.4 R216, [R0+0x4400] ;  /* 0x0044000000d8783b */ /* 0x0008620000000200 */
[----:B------:R-:W-:-:S02]  /*2c00*/  UIADD3 UR14, UPT, UPT, UR14, 0x80, URZ ;  /* 0x000000800e0e7890 */ /* 0x000fc4000fffe0ff */
[----:B------:R-:W-:Y:S01]  /*2c10*/  USHF.L.U32 UR17, UR17, 0x6, URZ ;  /* 0x0000000611117899 */ /* 0x000fe200080006ff */
[----:B--2---:R-:W-:-:S04]  /*2c20*/  IADD3 R236, P2, P1, R234, UR51, R236 ;  /* 0x00000033eaec7c10 */ /* 0x004fc8000f95e0ec */
[----:B------:R-:W-:Y:S01]  /*2c30*/  IADD3.X R234, PT, PT, R235, UR20, RZ, P2, P1 ;  /* 0x00000014ebea7c10 */ /* 0x000fe200097e24ff */
[----:B------:R-:W2:Y:S01]  /*2c40*/  LDCU UR20, c[0x0][0x590] ;  /* 0x0000b200ff1477ac */ /* 0x000ea20008000800 */
[----:B------:R-:W-:Y:S01]  /*2c50*/  R2UR UR56, R3 ;  /* 0x00000000033872ca */ /* 0x000fe200000e0000 */
[----:B------:R-:W-:Y:S01]  /*2c60*/  IMAD.MOV.U32 R3, RZ, RZ, 0x20 ;  /* 0x00000020ff037424 */ /* 0x000fe200078e00ff */
[----:B------:R-:W-:-:S04]  /*2c70*/  R2UR UR57, R2 ;  /* 0x00000000023972ca */ /* 0x000fc800000e0000 */
[----:B------:R-:W-:Y:S01]  /*2c80*/  SEL R3, R3, 0xffffffe0, !P0 ;  /* 0xffffffe003037807 */ /* 0x000fe20004000000 */
[----:B------:R-:W-:Y:S02]  /*2c90*/  IMAD.MOV.U32 R2, RZ, RZ, 0x20 ;  /* 0x00000020ff027424 */ /* 0x000fe400078e00ff */
[----:B------:R-:W-:Y:S02]  /*2ca0*/  IMAD.MOV.U32 R235, RZ, RZ, 0x4 ;  /* 0x00000004ffeb7424 */ /* 0x000fe400078e00ff */
[----:B----4-:R-:W-:Y:S02]  /*2cb0*/  IMAD.IADD R0, R224, 0x1, R3 ;  /* 0x00000001e0007824 */ /* 0x010fe400078e0203 */
[----:B------:R-:W-:Y:S02]  /*2cc0*/  UIADD3 UR52, UPT, UPT, UR56, -0x4498517b, URZ ;  /* 0xbb67ae8538347890 */ /* 0x000fe4000fffe0ff */
[----:B------:R-:W-:Y:S02]  /*2cd0*/  UIADD3 UR55, UPT, UPT, UR57, -0x61c88647, URZ ;  /* 0x9e3779b939377890 */ /* 0x000fe4000fffe0ff */
[----:B--2---:R-:W-:-:S02]  /*2ce0*/  USHF.L.U32 UR20, UR20, 0x6, URZ ;  /* 0x0000000614147899 */ /* 0x004fc400080006ff */
[----:B------:R-:W-:Y:S02]  /*2cf0*/  UIADD3 UR51, UPT, UPT, UR57, 0x3c6ef372, URZ ;  /* 0x3c6ef37239337890 */ /* 0x000fe4000fffe0ff */
[----:B------:R-:W-:Y:S02]  /*2d00*/  UIADD3 UR50, UPT, UPT, UR56, 0x76cf5d0a, URZ ;  /* 0x76cf5d0a38327890 */ /* 0x000fe4000fffe0ff */
[----:B------:R-:W-:Y:S02]  /*2d10*/  UIADD3 UR49, UPT, UPT, UR57, -0x255992d5, URZ ;  /* 0xdaa66d2b39317890 */ /* 0x000fe4000fffe0ff */
[----:B------:R-:W-:Y:S02]  /*2d20*/  UIADD3 UR48, UPT, UPT, UR56, 0x32370b8f, URZ ;  /* 0x32370b8f38307890 */ /* 0x000fe4000fffe0ff */
[----:B------:R-:W-:Y:S02]  /*2d30*/  UIADD3 UR36, UPT, UPT, UR57, 0x78dde6e4, URZ ;  /* 0x78dde6e439247890 */ /* 0x000fe4000fffe0ff */
[----:B------:R-:W-:-:S02]  /*2d40*/  UIADD3 UR33, UPT, UPT, UR56, -0x126145ec, URZ ;  /* 0xed9eba1438217890 */ /* 0x000fc4000fffe0ff */
[----:B------:R-:W-:Y:S02]  /*2d50*/  UIADD3 UR30, UPT, UPT, UR57, 0x1715609d, URZ ;  /* 0x1715609d391e7890 */ /* 0x000fe4000fffe0ff */
[----:B------:R-:W-:Y:S02]  /*2d60*/  UIADD3 UR23, UPT, UPT, UR56, -0x56f99767, URZ ;  /* 0xa906689938177890 */ /* 0x000fe4000fffe0ff */
[----:B------:R-:W-:Y:S02]  /*2d70*/  UIADD3 UR22, UPT, UPT, UR57, -0x4ab325aa, URZ ;  /* 0xb54cda5639167890 */ /* 0x000fe4000fffe0ff */
[----:B-1-3--:R-:W-:-:S12]  /*2d80*/  UIADD3 UR21, UPT, UPT, UR56, 0x646e171e, URZ ;  /* 0x646e171e38157890 */ /* 0x00afd8000fffe0ff */
.L_x_831:
        /* <DEDUP_REMOVED lines=99> */
.L_x_827:
        /* <DEDUP_REMOVED lines=159> */
.L_x_828:
[----:B------:R-:W-:Y:S01]  /*3db0*/  FSETP.NEU.FTZ.AND P0, PT, R231, -INF , PT ;  /* 0xff800000e700780b */ /* 0x000fe20003f1d000 */
[----:B------:R-:W1:Y:S01]  /*3dc0*/  S2R R221, SR_TID.X ;  /* 0x0000000000dd7919 */ /* 0x000e620000002100 */
[----:B------:R-:W-:Y:S01]  /*3dd0*/  FSETP.NEU.FTZ.AND P1, PT, R229, -INF , PT ;  /* 0xff800000e500780b */ /* 0x000fe20003f3d000 */
[----:B------:R-:W-:Y:S01]  /*3de0*/  FMUL.FTZ R37, R231, 1.4426950216293334961 ;  /* 0x3fb8aa3be7257820 */ /* 0x000fe20000410000 */
[----:B------:R-:W-:Y:S01]  /*3df0*/  FMUL.FTZ R40, R229, 1.4426950216293334961 ;  /* 0x3fb8aa3be5287820 */ /* 0x000fe20000410000 */
[----:B------:R-:W-:Y:S01]  /*3e00*/  FMUL.FTZ R36, R230, 1.4426950216293334961 ;  /* 0x3fb8aa3be6247820 */ /* 0x000fe20000410000 */
[----:B------:R-:W-:Y:S02]  /*3e10*/  IMAD.U32 R44, RZ, RZ, UR47 ;  /* 0x0000002fff2c7e24 */ /* 0x000fe4000f8e00ff */
[----:B------:R-:W-:Y:S01]  /*3e20*/  FMUL.FTZ R48, R228, 1.4426950216293334961 ;  /* 0x3fb8aa3be4307820 */ /* 0x000fe20000410000 */
[----:B------:R-:W-:Y:S01]  /*3e30*/  FSEL R37, R37, RZ, P0 ;  /* 0x000000ff25257208 */ /* 0x000fe20000000000 */
[----:B------:R-:W-:Y:S01]  /*3e40*/  IMAD.U32 R66, RZ, RZ, UR54 ;  /* 0x00000036ff427e24 */ /* 0x000fe2000f8e00ff */
[----:B------:R-:W-:Y:S01]  /*3e50*/  FSETP.NEU.FTZ.AND P0, PT, R230, -INF , PT ;  /* 0xff800000e600780b */ /* 0x000fe20003f1d000 */
[----:B------:R-:W-:Y:S01]  /*3e60*/  UISETP.GT.AND UP0, UPT, UR54, UR53, UPT ;  /* 0x000000353600728c */ /* 0x000fe2000bf04270 */
[----:B------:R-:W-:Y:S01]  /*3e70*/  FSEL R40, R40, RZ, P1 ;  /* 0x000000ff28287208 */ /* 0x000fe20000800000 */
[--C-:B------:R-:W-:Y:S01]  /*3e80*/  FFMA.FTZ R59, R17, UR16, -R37.reuse ;  /* 0x00000010113b7c23 */ /* 0x100fe20008010825 */
[----:B------:R-:W-:Y:S01]  /*3e90*/  FSEL R36, R36, RZ, P0 ;  /* 0x000000ff24247208 */ /* 0x000fe20000000000 */
[--C-:B------:R-:W-:Y:S01]  /*3ea0*/  FFMA.FTZ R38, R21, UR16, -R37.reuse ;  /* 0x0000001015267c23 */ /* 0x100fe20008010825 */
[----:B------:R-:W-:Y:S01]  /*3eb0*/  FSETP.NEU.FTZ.AND P0, PT, R228, -INF , PT ;  /* 0xff800000e400780b */ /* 0x000fe20003f1d000 */
[--C-:B------:R-:W-:Y:S01]  /*3ec0*/  FFMA.FTZ R41, R9, UR16, -R40.reuse ;  /* 0x0000001009297c23 */ /* 0x100fe20008010828 */
[--C-:B------:R-:W-:Y:S01]  /*3ed0*/  FFMA.FTZ R54, R13, UR16, -R40.reuse ;  /* 0x000000100d367c23 */ /* 0x100fe20008010828 */
[--C-:B------:R-:W-:Y:S01]  /*3ee0*/  FFMA.FTZ R45, R8, UR16, -R40.reuse ;  /* 0x00000010082d7c23 */ /* 0x100fe20008010828 */
[----:B------:R-:W-:Y:S01]  /*3ef0*/  FSEL R48, R48, RZ, P0 ;  /* 0x000000ff30307208 */ /* 0x000fe20000000000 */
[--C-:B------:R-:W-:Y:S01]  /*3f00*/  FFMA.FTZ R64, R28, UR16, -R40.reuse ;  /* 0x000000101c407c23 */ /* 0x100fe20008010828 */
[----:B------:R-:W-:Y:S01]  /*3f10*/  FFMA.FTZ R61, R29, UR16, -R40 ;  /* 0x000000101d3d7c23 */ /* 0x000fe20008010828 */
[----:B------:R-:W-:Y:S01]  /*3f20*/  MUFU.EX2 R8, R45 ;  /* 0x0000002d00087308 */ /* 0x000fe20000000800 */
[----:B------:R-:W-:Y:S01]  /*3f30*/  FFMA.FTZ R49, R23, UR16, -R36 ;  /* 0x0000001017317c23 */ /* 0x000fe20008010824 */
[--C-:B------:R-:W-:Y:S01]  /*3f40*/  FFMA.FTZ R53, R11, UR16, -R48.reuse ;  /* 0x000000100b357c23 */ /* 0x100fe20008010830 */
[--C-:B------:R-:W-:Y:S01]  /*3f50*/  FFMA.FTZ R52, R10, UR16, -R48.reuse ;  /* 0x000000100a347c23 */ /* 0x100fe20008010830 */
[----:B------:R-:W-:Y:S01]  /*3f60*/  FFMA.FTZ R47, R4, UR16, -R37 ;  /* 0x00000010042f7c23 */ /* 0x000fe20008010825 */
[----:B------:R-:W-:Y:S01]  /*3f70*/  FFMA.FTZ R56, R15, UR16, -R48 ;  /* 0x000000100f387c23 */ /* 0x000fe20008010830 */
[--C-:B------:R-:W-:Y:S01]  /*3f80*/  FFMA.FTZ R46, R18, UR16, -R36.reuse ;  /* 0x00000010122e7c23 */ /* 0x100fe20008010824 */
[--C-:B------:R-:W-:Y:S03]  /*3f90*/  FFMA.FTZ R43, R19, UR16, -R36.reuse ;  /* 0x00000010132b7c23 */ /* 0x100fe60008010824 */
[----:B------:R-:W-:Y:S01]  /*3fa0*/  MUFU.EX2 R29, R54 ;  /* 0x00000036001d7308 */ /* 0x000fe20000000800 */
[--C-:B------:R-:W-:Y:S01]  /*3fb0*/  FFMA.FTZ R42, R22, UR16, -R36.reuse ;  /* 0x00000010162a7c23 */ /* 0x100fe20008010824 */
[--C-:B-1----:R-:W-:Y:S01]  /*3fc0*/  SHF.R.U32.HI R39, RZ, 0x6, R221.reuse ;  /* 0x00000006ff277819 */ /* 0x102fe200000116dd */
[C---:B------:R-:W-:Y:S01]  /*3fd0*/  IMAD.SHL.U32 R167, R221.reuse, 0x20, RZ ;  /* 0x00000020dda77824 */ /* 0x040fe200078e00ff */
[----:B------:R-:W-:Y:S01]  /*3fe0*/  SHF.R.U32.HI R63, RZ, 0x5, R221 ;  /* 0x00000005ff3f7819 */ /* 0x000fe200000116dd */
[C---:B------:R-:W-:Y:S01]  /*3ff0*/  IMAD.SHL.U32 R166, R221.reuse, 0x10, RZ ;  /* 0x00000010dda67824 */ /* 0x040fe200078e00ff */
[----:B------:R-:W-:Y:S01]  /*4000*/  LOP3.LUT P0, RZ, R221, 0x8, RZ, 0xc0, !PT ;  /* 0x00000008ddff7812 */ /* 0x000fe2000780c0ff */
[----:B------:R-:W-:Y:S01]  /*4010*/  IMAD R44, R44, 0x4, R39 ;  /* 0x000000042c2c7824 */ /* 0x000fe200078e0227 */
[----:B------:R-:W-:Y:S01]  /*4020*/  LOP3.LUT R63, R63, 0x1, RZ, 0xc0, !PT ;  /* 0x000000013f3f7812 */ /* 0x000fe200078ec0ff */
[----:B------:R-:W-:Y:S01]  /*4030*/  FFMA.FTZ R39, R7, UR16, -R36 ;  /* 0x0000001007277c23 */ /* 0x000fe20008010824 */
[----:B------:R-:W-:Y:S01]  /*4040*/  LOP3.LUT R67, R166, 0x1c0, RZ, 0xc0, !PT ;  /* 0x000001c0a6437812 */ /* 0x000fe200078ec0ff */
[----:B------:R1:W-:Y:S01]  /*4050*/  MUFU.EX2 R7, R64 ;  /* 0x0000004000077308 */ /* 0x0003e20000000800 */
[C---:B------:R-:W-:Y:S01]  /*4060*/  LOP3.LUT R65, R167.reuse, 0x7400, RZ, 0xc0, !PT ;  /* 0x00007400a7417812 */ /* 0x040fe200078ec0ff */
[----:B------:R-:W-:Y:S01]  /*4070*/  FFMA.FTZ R60, R16, UR16, -R37 ;  /* 0x00000010103c7c23 */ /* 0x000fe20008010825 */
[C---:B------:R-:W-:Y:S01]  /*4080*/  LOP3.LUT R165, R167.reuse, 0xc0, RZ, 0xc0, !PT ;  /* 0x000000c0a7a57812 */ /* 0x040fe200078ec0ff */
[----:B------:R-:W-:Y:S01]  /*4090*/  IMAD R66, R66, 0x4, R63 ;  /* 0x0000000442427824 */ /* 0x000fe200078e023f */
[----:B------:R-:W-:Y:S01]  /*40a0*/  LOP3.LUT R167, R167, 0x120, RZ, 0xc0, !PT ;  /* 0x00000120a7a77812 */ /* 0x000fe200078ec0ff */
[----:B------:R-:W-:Y:S04]  /*40b0*/  IMAD.WIDE.U32 R62, R236, -0x2daee0ad, RZ ;  /* 0xd2511f53ec3e7825 */ /* 0x000fe800078e00ff */
[----:B------:R-:W-:Y:S01]  /*40c0*/  FFMA.FTZ R249, R32, UR16, -R37 ;  /* 0x0000001020f97c23 */ /* 0x000fe20008010825 */
[----:B------:R2:W-:Y:S01]  /*40d0*/  MUFU.EX2 R9, R61 ;  /* 0x0000003d00097308 */ /* 0x0005e20000000800 */
[----:B------:R-:W-:Y:S01]  /*40e0*/  LOP3.LUT R166, R167, 0x200, R166, 0xf8, !PT ;  /* 0x00000200a7a67812 */ /* 0x000fe200078ef8a6 */
[----:B------:R-:W-:Y:S02]  /*40f0*/  IMAD.SHL.U32 R164, R221, 0x4, RZ ;  /* 0x00000004dda47824 */ /* 0x000fe400078e00ff */
[----:B------:R-:W-:Y:S01]  /*4100*/  FFMA.FTZ R57, R14, UR16, -R48 ;  /* 0x000000100e397c23 */ /* 0x000fe20008010830 */
[--C-:B------:R-:W-:Y:S01]  /*4110*/  FFMA.FTZ R58, R24, UR16, -R40.reuse ;  /* 0x00000010183a7c23 */ /* 0x100fe20008010828 */
[--C-:B------:R-:W-:Y:S01]  /*4120*/  FFMA.FTZ R55, R12, UR16, -R40.reuse ;  /* 0x000000100c377c23 */ /* 0x100fe20008010828 */
[----:B------:R-:W-:Y:S01]  /*4130*/  FFMA.FTZ R40, R25, UR16, -R40 ;  /* 0x0000001019287c23 */ /* 0x000fe20008010828 */
[----:B------:R-:W-:Y:S02]  /*4140*/  LOP3.LUT R164, R165, 0x18, R164, 0xf8, !PT ;  /* 0x00000018a5a47812 */ /* 0x000fe400078ef8a4 */
[----:B------:R3:W-:Y:S01]  /*4150*/  MUFU.EX2 R10, R60 ;  /* 0x0000003c000a7308 */ /* 0x0007e20000000800 */
[----:B------:R-:W-:Y:S01]  /*4160*/  SHF.R.U32.HI R165, RZ, 0x1, R221 ;  /* 0x00000001ffa57819 */ /* 0x000fe200000116dd */
[----:B-1----:R-:W-:Y:S02]  /*4170*/  IMAD.SHL.U32 R64, R221, 0x2, RZ ;  /* 0x00000002dd407824 */ /* 0x002fe400078e00ff */
[----:B------:R-:W-:Y:S01]  /*4180*/  FFMA.FTZ R51, R27, UR16, -R48 ;  /* 0x000000101b337c23 */ /* 0x000fe20008010830 */
[--C-:B------:R-:W-:Y:S01]  /*4190*/  FFMA.FTZ R250, R33, UR16, -R37.reuse ;  /* 0x0000001021fa7c23 */ /* 0x100fe20008010825 */
[--C-:B------:R-:W-:Y:S01]  /*41a0*/  FFMA.FTZ R50, R20, UR16, -R37.reuse ;  /* 0x0000001014327c23 */ /* 0x100fe20008010825 */
[----:B------:R-:W-:Y:S01]  /*41b0*/  FFMA.FTZ R37, R5, UR16, -R37 ;  /* 0x0000001005257c23 */ /* 0x000fe20008010825 */
[--C-:B------:R-:W-:Y:S02]  /*41c0*/  LOP3.LUT R168, R67, 0x38, R64.reuse, 0xf8, !PT ;  /* 0x0000003843a87812 */ /* 0x100fe400078ef840 */
[----:B------:R-:W-:Y:S01]  /*41d0*/  MUFU.EX2 R12, R39 ;  /* 0x00000027000c7308 */ /* 0x000fe20000000800 */
[----:B--2---:R-:W-:Y:S01]  /*41e0*/  LOP3.LUT R61, R44, UR56, R63, 0x96, !PT ;  /* 0x000000382c3d7c12 */ /* 0x004fe2000f8e963f */
[----:B------:R-:W-:Y:S01]  /*41f0*/  IMAD.WIDE.U32 R170, R66, -0x326172a9, RZ ;  /* 0xcd9e8d5742aa7825 */ /* 0x000fe200078e00ff */
[----:B------:R-:W-:Y:S03]  /*4200*/  LOP3.LUT R44, R65, 0x6, R64, 0xf8, !PT ;  /* 0x00000006412c7812 */ /* 0x000fe600078ef840 */
[--C-:B------:R-:W-:Y:S01]  /*4210*/  FFMA.FTZ R251, R34, UR16, -R36.reuse ;  /* 0x0000001022fb7c23 */ /* 0x100fe20008010824 */
[----:B------:R-:W-:Y:S01]  /*4220*/  IMAD.WIDE.U32 R64, R61, -0x326172a9, RZ ;  /* 0xcd9e8d573d407825 */ /* 0x000fe200078e00ff */
[----:B------:R-:W-:Y:S02]  /*4230*/  LOP3.LUT R63, R234, UR57, R171, 0x96, !PT ;  /* 0x00000039ea3f7c12 */ /* 0x000fe4000f8e96ab */
[----:B------:R1:W-:Y:S01]  /*4240*/  MUFU.EX2 R15, R59 ;  /* 0x0000003b000f7308 */ /* 0x0003e20000000800 */
[----:B------:R-:W-:Y:S01]  /*4250*/  LOP3.LUT R61, R168, 0x20, R165, 0x78, !PT ;  /* 0x00000020a83d7812 */ /* 0x000fe200078e78a5 */
[--C-:B------:R-:W-:Y:S01]  /*4260*/  FFMA.FTZ R252, R35, UR16, -R36.reuse ;  /* 0x0000001023fc7c23 */ /* 0x100fe20008010824 */
[----:B---3--:R-:W-:Y:S01]  /*4270*/  LOP3.LUT R60, R170, UR55, R65, 0x96, !PT ;  /* 0x00000037aa3c7c12 */ /* 0x008fe2000f8e9641 */
[----:B------:R-:W-:Y:S01]  /*4280*/  VIADD R66, R66, 0x2 ;  /* 0x0000000242427836 */ /* 0x000fe20000000000 */
[----:B------:R-:W-:Y:S01]  /*4290*/  LOP3.LUT R13, R44, R61, RZ, 0xfc, !PT ;  /* 0x0000003d2c0d7212 */ /* 0x000fe200078efcff */
[----:B------:R-:W-:Y:S01]  /*42a0*/  IMAD.WIDE.U32 R170, R63, -0x2daee0ad, RZ ;  /* 0xd2511f533faa7825 */ /* 0x000fe200078e00ff */
[----:B------:R-:W-:Y:S03]  /*42b0*/  LOP3.LUT R165, R164, 0x8, R165, 0x78, !PT ;  /* 0x00000008a4a57812 */ /* 0x000fe600078e78a5 */
[----:B------:R2:W-:Y:S01]  /*42c0*/  MUFU.EX2 R5, R49 ;  /* 0x0000003100057308 */ /* 0x0005e20000000800 */
[----:B------:R-:W-:Y:S01]  /*42d0*/  LEA R11, R13, UR4, 0x1 ;  /* 0x000000040d0b7c11 */ /* 0x000fe2000f8e08ff */
[----:B------:R-:W-:Y:S01]  /*42e0*/  IMAD.WIDE.U32 R66, R66, -0x326172a9, RZ ;  /* 0xcd9e8d5742427825 */ /* 0x000fe200078e00ff */
[----:B------:R-:W-:Y:S03]  /*42f0*/  LOP3.LUT R165, R166, R165, RZ, 0xfc, !PT ;  /* 0x000000a5a6a57212 */ /* 0x000fe600078efcff */
[----:B------:R-:W-:Y:S01]  /*4300*/  FFMA.FTZ R36, R6, UR16, -R36 ;  /* 0x0000001006247c23 */ /* 0x000fe20008010824 */
[----:B------:R-:W-:Y:S01]  /*4310*/  IMAD.WIDE.U32 R18, R60, -0x2daee0ad, RZ ;  /* 0xd2511f533c127825 */ /* 0x000fe200078e00ff */
[----:B------:R-:W-:Y:S02]  /*4320*/  LOP3.LUT R60, R234, UR57, R67, 0x96, !PT ;  /* 0x00000039ea3c7c12 */ /* 0x000fe4000f8e9643 */
[----:B------:R-:W-:Y:S01]  /*4330*/  MUFU.EX2 R4, R41 ;  /* 0x0000002900047308 */ /* 0x000fe20000000800 */
[----:B-1----:R-:W-:Y:S02]  /*4340*/  LOP3.LUT R59, R62, UR52, R171, 0x96, !PT ;  /* 0x000000343e3b7c12 */ /* 0x002fe4000f8e96ab */
[----:B------:R-:W-:Y:S01]  /*4350*/  LOP3.LUT R226, R66, UR55, R65, 0x96, !PT ;  /* 0x0000003742e27c12 */ /* 0x000fe2000f8e9641 */
[----:B------:R-:W-:Y:S01]  /*4360*/  IMAD.WIDE.U32 R66, R60, -0x2daee0ad, RZ ;  /* 0xd2511f533c427825 */ /* 0x000fe200078e00ff */
[----:B------:R-:W-:Y:S02]  /*4370*/  LOP3.LUT R170, R170, UR50, R19, 0x96, !PT ;  /* 0x00000032aaaa7c12 */ /* 0x000fe4000f8e9613 */
[----:B------:R-:W-:Y:S03]  /*4380*/  LEA R223, R165, UR4, 0x1 ;  /* 0x00000004a5df7c11 */ /* 0x000fe6000f8e08ff */
[----:B------:R1:W-:Y:S01]  /*4390*/  MUFU.EX2 R6, R50 ;  /* 0x0000003200067308 */ /* 0x0003e20000000800 */
[----:B------:R-:W-:Y:S01]  /*43a0*/  LOP3.LUT R63, R62, UR52, R67, 0x96, !PT ;  /* 0x000000343e3f7c12 */ /* 0x000fe2000f8e9643 */
[--C-:B--2---:R-:W-:Y:S01]  /*43b0*/  FFMA.FTZ R49, R30, UR16, -R48.reuse ;  /* 0x000000101e317c23 */ /* 0x104fe20008010830 */
[----:B------:R-:W-:Y:S04]  /*43c0*/  IMAD.WIDE.U32 R168, R59, -0x326172a9, RZ ;  /* 0xcd9e8d573ba87825 */ /* 0x000fe800078e00ff */
[----:B------:R-:W-:Y:S03]  /*43d0*/  IMAD.WIDE.U32 R170, R170, -0x326172a9, RZ ;  /* 0xcd9e8d57aaaa7825 */ /* 0x000fe600078e00ff */
[----:B------:R2:W-:Y:S01]  /*43e0*/  MUFU.EX2 R30, R43 ;  /* 0x0000002b001e7308 */ /* 0x0005e20000000800 */
[----:B------:R-:W-:Y:S01]  /*43f0*/  LOP3.LUT R44, R64, UR51, R169, 0x96, !PT ;  /* 0x00000033402c7c12 */ /* 0x000fe2000f8e96a9 */
[----:B------:R-:W-:Y:S01]  /*4400*/  IMAD.WIDE.U32 R226, R226, -0x2daee0ad, RZ ;  /* 0xd2511f53e2e27825 */ /* 0x000fe200078e00ff */
[----:B------:R-:W-:Y:S03]  /*4410*/  LOP3.LUT R62, R168, UR49, R171, 0x96, !PT ;  /* 0x00000031a83e7c12 */ /* 0x000fe6000f8e96ab */
[----:B------:R-:W-:Y:S04]  /*4420*/  IMAD.WIDE.U32 R168, R63, -0x326172a9, RZ ;  /* 0xcd9e8d573fa87825 */ /* 0x000fe800078e00ff */
[----:B------:R3:W-:Y:S01]  /*4430*/  MUFU.EX2 R14, R42 ;  /* 0x0000002a000e7308 */ /* 0x0007e20000000800 */
[----:B------:R-:W-:Y:S01]  /*4440*/  LOP3.LUT R66, R66, UR50, R227, 0x96, !PT ;  /* 0x0000003242427c12 */ /* 0x000fe2000f8e96e3 */
[----:B------:R-:W-:Y:S04]  /*4450*/  IMAD.WIDE.U32 R60, R44, -0x2daee0ad, RZ ;  /* 0xd2511f532c3c7825 */ /* 0x000fe800078e00ff */
[--C-:B-1----:R-:W-:Y:S01]  /*4460*/  FFMA.FTZ R50, R26, UR16, -R48.reuse ;  /* 0x000000101a327c23 */ /* 0x102fe20008010830 */
[----:B------:R-:W-:Y:S01]  /*4470*/  LOP3.LUT R65, R64, UR51, R169, 0x96, !PT ;  /* 0x0000003340417c12 */ /* 0x000fe2000f8e96a9 */
[----:B------:R-:W-:Y:S02]  /*4480*/  IMAD.WIDE.U32 R62, R62, -0x2daee0ad, RZ ;  /* 0xd2511f533e3e7825 */ /* 0x000fe400078e00ff */
[----:B------:R1:W-:Y:S01]  /*4490*/  MUFU.EX2 R23, R46 ;  /* 0x0000002e00177308 */ /* 0x0003e20000000800 */
[----:B--2---:R-:W-:Y:S01]  /*44a0*/  LOP3.LUT R43, R18, UR48, R61, 0x96, !PT ;  /* 0x00000030122b7c12 */ /* 0x004fe2000f8e963d */
[----:B------:R-:W-:Y:S01]  /*44b0*/  IMAD.WIDE.U32 R66, R66, -0x326172a9, RZ ;  /* 0xcd9e8d5742427825 */ /* 0x000fe200078e00ff */
[----:B------:R-:W-:Y:S03]  /*44c0*/  LOP3.LUT R64, R60, UR33, R63, 0x96, !PT ;  /* 0x000000213c407c12 */ /* 0x000fe6000f8e963f */
[----:B------:R-:W-:Y:S01]  /*44d0*/  FFMA.FTZ R48, R31, UR16, -R48 ;  /* 0x000000101f307c23 */ /* 0x000fe20008010830 */
[----:B------:R-:W-:Y:S03]  /*44e0*/  IMAD.WIDE.U32 R18, R65, -0x2daee0ad, RZ ;  /* 0xd2511f5341127825 */ /* 0x000fe600078e00ff */
[----:B------:R2:W-:Y:S01]  /*44f0*/  MUFU.EX2 R26, R58 ;  /* 0x0000003a001a7308 */ /* 0x0005e20000000800 */
[----:B------:R-:W-:Y:S01]  /*4500*/  LOP3.LUT R168, R168, UR49, R67, 0x96, !PT ;  /* 0x00000031a8a87c12 */ /* 0x000fe2000f8e9643 */
[----:B---3--:R-:W-:Y:S01]  /*4510*/  IMAD.WIDE.U32 R42, R43, -0x326172a9, RZ ;  /* 0xcd9e8d572b2a7825 */ /* 0x008fe200078e00ff */
[----:B------:R-:W-:Y:S03]  /*4520*/  LOP3.LUT R60, R226, UR48, R19, 0x96, !PT ;  /* 0x00000030e23c7c12 */ /* 0x000fe6000f8e9613 */
[----:B------:R-:W-:Y:S04]  /*4530*/  IMAD.WIDE.U32 R168, R168, -0x2daee0ad, RZ ;  /* 0xd2511f53a8a87825 */ /* 0x000fe800078e00ff */
[----:B------:R-:W3:Y:S01]  /*4540*/  MUFU.EX2 R249, R249 ;  /* 0x000000f900f97308 */ /* 0x000ee20000000800 */
[----:B-1----:R-:W-:Y:S01]  /*4550*/  LOP3.LUT R46, R170, UR36, R43, 0x96, !PT ;  /* 0x00000024aa2e7c12 */ /* 0x002fe2000f8e962b */
[----:B------:R-:W-:Y:S01]  /*4560*/  IMAD.WIDE.U32 R64, R64, -0x326172a9, RZ ;  /* 0xcd9e8d5740407825 */ /* 0x000fe200078e00ff */
[----:B------:R-:W-:Y:S03]  /*4570*/  LOP3.LUT R59, R18, UR33, R169, 0x96, !PT ;  /* 0x00000021123b7c12 */ /* 0x000fe6000f8e96a9 */
[----:B------:R-:W-:Y:S01]  /*4580*/  IMAD.WIDE.U32 R18, R46, -0x2daee0ad, RZ ;  /* 0xd2511f532e127825 */ /* 0x000fe200078e00ff */
[----:B------:R-:W-:Y:S03]  /*4590*/  LOP3.LUT R44, R42, UR30, R65, 0x96, !PT ;  /* 0x0000001e2a2c7c12 */ /* 0x000fe6000f8e9641 */
[----:B------:R-:W-:Y:S01]  /*45a0*/  MUFU.EX2 R24, R47 ;  /* 0x0000002f00187308 */ /* 0x000fe20000000800 */
[----:B--2---:R-:W-:Y:S04]  /*45b0*/  IMAD.WIDE.U32 R58, R59, -0x326172a9, RZ ;  /* 0xcd9e8d573b3a7825 */ /* 0x004fe800078e00ff */
[----:B------:R-:W-:Y:S01]  /*45c0*/  IMAD.WIDE.U32 R170, R44, -0x2daee0ad, RZ ;  /* 0xd2511f532caa7825 */ /* 0x000fe200078e00ff */
[----:B------:R-:W-:Y:S04]  /*45d0*/  LOP3.LUT R44, R62, UR23, R19, 0x96, !PT ;  /* 0x000000173e2c7c12 */ /* 0x000fe8000f8e9613 */
[----:B------:R1:W-:Y:S01]  /*45e0*/  MUFU.EX2 R31, R55 ;  /* 0x00000037001f7308 */ /* 0x0003e20000000800 */
[----:B------:R-:W-:Y:S01]  /*45f0*/  IMAD.WIDE.U32 R226, R60, -0x326172a9, RZ ;  /* 0xcd9e8d573ce27825 */ /* 0x000fe200078e00ff */
[C---:B------:R-:W-:Y:S02]  /*4600*/  PRMT R62, R170.reuse, 0x7770, RZ ;  /* 0x00007770aa3e7816 */ /* 0x040fe400000000ff */
[----:B------:R-:W-:Y:S01]  /*4610*/  PRMT R39, R170, 0x7773, RZ ;  /* 0x00007773aa277816 */ /* 0x000fe200000000ff */
[C---:B------:R-:W-:Y:S01]  /*4620*/  VIADD R43, R11.reuse, 0x13000 ;  /* 0x000130000b2b7836 */ /* 0x040fe20000000000 */
[----:B------:R-:W-:Y:S01]  /*4630*/  LOP3.LUT R60, R66, UR36, R227, 0x96, !PT ;  /* 0x00000024423c7c12 */ /* 0x000fe2000f8e96e3 */
[----:B------:R-:W-:Y:S01]  /*4640*/  VIADD R42, R11, 0x13020 ;  /* 0x000130200b2a7836 */ /* 0x000fe20000000000 */
[----:B------:R-:W-:Y:S01]  /*4650*/  LOP3.LUT R46, R226, UR30, R59, 0x96, !PT ;  /* 0x0000001ee22e7c12 */ /* 0x000fe2000f8e963b */
[----:B------:R-:W-:Y:S01]  /*4660*/  @P0 VIADD R42, R43, 0xffffffe0 ;  /* 0xffffffe02b2a0836 */ /* 0x000fe20000000000 */
[----:B------:R-:W-:Y:S01]  /*4670*/  ISETP.LE.U32.AND P4, PT, R62, UR15, PT ;  /* 0x0000000f3e007c0c */ /* 0x000fe2000bf83070 */
[----:B------:R-:W-:Y:S01]  /*4680*/  IMAD.WIDE.U32 R62, R60, -0x2daee0ad, RZ ;  /* 0xd2511f533c3e7825 */ /* 0x000fe200078e00ff */
[----:B------:R-:W-:Y:S01]  /*4690*/  LOP3.LUT R43, R18, UR21, R171, 0x96, !PT ;  /* 0x00000015122b7c12 */ /* 0x000fe2000f8e96ab */
[----:B------:R-:W2:Y:S01]  /*46a0*/  MUFU.EX2 R250, R250 ;  /* 0x000000fa00fa7308 */ /* 0x000ea20000000800 */
[----:B------:R-:W-:Y:S01]  /*46b0*/  PRMT R61, R170, 0x7771, RZ ;  /* 0x00007771aa3d7816 */ /* 0x000fe200000000ff */
[----:B------:R-:W-:Y:S01]  /*46c0*/  IMAD.WIDE.U32 R66, R46, -0x2daee0ad, RZ ;  /* 0xd2511f532e427825 */ /* 0x000fe200078e00ff */
[----:B------:R-:W-:Y:S02]  /*46d0*/  ISETP.GT.U32.AND P5, PT, R39, UR15, PT ;  /* 0x0000000f27007c0c */ /* 0x000fe4000bfa4070 */
[----:B------:R-:W-:Y:S01]  /*46e0*/  PRMT R59, R170, 0x7772, RZ ;  /* 0x00007772aa3b7816 */ /* 0x000fe200000000ff */
[----:B------:R-:W-:Y:S01]  /*46f0*/  VIADD R225, R223, 0x6020 ;  /* 0x00006020dfe17836 */ /* 0x000fe20000000000 */
[----:B------:R-:W-:Y:S03]  /*4700*/  LOP3.LUT R39, R62, UR21, R67, 0x96, !PT ;  /* 0x000000153e277c12 */ /* 0x000fe6000f8e9643 */
[----:B------:R-:W4:Y:S01]  /*4710*/  MUFU.EX2 R251, R251 ;  /* 0x000000fb00fb7308 */ /* 0x000f220000000800 */
[----:B------:R-:W-:Y:S01]  /*4720*/  LOP3.LUT R62, R43, 0xff, RZ, 0xc0, !PT ;  /* 0x000000ff2b3e7812 */ /* 0x000fe200078ec0ff */
[----:B---3--:R-:W-:Y:S01]  /*4730*/  @!P4 FADD.FTZ R249, -R249, -RZ ;  /* 0x800000fff9f9c221 */ /* 0x008fe20000010100 */
[----:B------:R-:W-:Y:S01]  /*4740*/  ISETP.GT.U32.AND P1, PT, R61, UR15, PT ;  /* 0x0000000f3d007c0c */ /* 0x000fe2000bf24070 */
[----:B------:R-:W-:Y:S01]  /*4750*/  IMAD.SHL.U32 R227, R221, 0x40, RZ ;  /* 0x00000040dde37824 */ /* 0x000fe200078e00ff */
[----:B------:R-:W-:Y:S02]  /*4760*/  ISETP.LE.U32.AND P2, PT, R62, UR15, PT ;  /* 0x0000000f3e007c0c */ /* 0x000fe4000bf43070 */
[----:B------:R-:W-:Y:S03]  /*4770*/  ISETP.GT.U32.AND P6, PT, R59, UR15, PT ;  /* 0x0000000f3b007c0c */ /* 0x000fe6000bfc4070 */
[----:B------:R-:W-:Y:S01]  /*4780*/  MUFU.EX2 R34, R57 ;  /* 0x0000003900227308 */ /* 0x000fe20000000800 */
[----:B------:R-:W-:Y:S02]  /*4790*/  SHF.R.U32.HI R61, RZ, 0x18, R43 ;  /* 0x00000018ff3d7819 */ /* 0x000fe4000001162b */
[C---:B------:R-:W-:Y:S02]  /*47a0*/  PRMT R59, R66.reuse, 0x7770, RZ ;  /* 0x00007770423b7816 */ /* 0x040fe400000000ff */
[C---:B------:R-:W-:Y:S02]  /*47b0*/  PRMT R60, R66.reuse, 0x7771, RZ ;  /* 0x00007771423c7816 */ /* 0x040fe400000000ff */
[----:B-1----:R-:W-:Y:S01]  /*47c0*/  PRMT R55, R66, 0x7772, RZ ;  /* 0x0000777242377816 */ /* 0x002fe200000000ff */
[----:B--2---:R-:W-:Y:S01]  /*47d0*/  @P1 FADD.FTZ R250, -R250, -RZ ;  /* 0x800000fffafa1221 */ /* 0x004fe20000010100 */
[----:B------:R-:W-:Y:S01]  /*47e0*/  PRMT R47, R66, 0x7773, RZ ;  /* 0x00007773422f7816 */ /* 0x000fe200000000ff */
[----:B------:R-:W-:Y:S01]  /*47f0*/  IMAD.WIDE.U32 R66, R44, -0x326172a9, RZ ;  /* 0xcd9e8d572c427825 */ /* 0x000fe200078e00ff */
[----:B------:R-:W-:Y:S01]  /*4800*/  ISETP.LE.U32.AND P3, PT, R61, UR15, PT ;  /* 0x0000000f3d007c0c */ /* 0x000fe2000bf63070 */
[----:B------:R1:W-:Y:S01]  /*4810*/  MUFU.EX2 R27, R56 ;  /* 0x00000038001b7308 */ /* 0x0003e20000000800 */
[----:B------:R-:W-:Y:S01]  /*4820*/  ISETP.LE.U32.AND P4, PT, R59, UR15, PT ;  /* 0x0000000f3b007c0c */ /* 0x000fe2000bf83070 */
[----:B------:R-:W-:Y:S01]  /*4830*/  @!P2 FADD.FTZ R6, -R6, -RZ ;  /* 0x800000ff0606a221 */ /* 0x000fe20000010100 */
[----:B------:R-:W-:Y:S01]  /*4840*/  PRMT R61, R66, 0x7771, RZ ;  /* 0x00007771423d7816 */ /* 0x000fe200000000ff */
[----:B----4-:R-:W-:Y:S01]  /*4850*/  @P6 FADD.FTZ R251, -R251, -RZ ;  /* 0x800000fffbfb6221 */ /* 0x010fe20000010100 */
[----:B------:R-:W-:Y:S02]  /*4860*/  ISETP.GT.U32.AND P1, PT, R60, UR15, PT ;  /* 0x0000000f3c007c0c */ /* 0x000fe4000bf24070 */
[----:B------:R-:W-:Y:S03]  /*4870*/  ISETP.GT.U32.AND P2, PT, R61, UR15, PT ;  /* 0x0000000f3d007c0c */ /* 0x000fe6000bf44070 */
[----:B------:R2:W-:Y:S01]  /*4880*/  MUFU.EX2 R25, R38 ;  /* 0x0000002600197308 */ /* 0x0005e20000000800 */
[C---:B------:R-:W-:Y:S02]  /*4890*/  PRMT R59, R66.reuse, 0x7772, RZ ;  /* 0x00007772423b7816 */ /* 0x040fe400000000ff */
[----:B------:R-:W-:Y:S01]  /*48a0*/  PRMT R54, R66, 0x7773, RZ ;  /* 0x0000777342367816 */ /* 0x000fe200000000ff */
[----:B------:R-:W-:Y:S01]  /*48b0*/  @!P3 FADD.FTZ R5, -R5, -RZ ;  /* 0x800000ff0505b221 */ /* 0x000fe20000010100 */
[----:B------:R-:W-:Y:S01]  /*48c0*/  ISETP.GT.U32.AND P6, PT, R55, UR15, PT ;  /* 0x0000000f37007c0c */ /* 0x000fe2000bfc4070 */
[----:B------:R-:W-:Y:S01]  /*48d0*/  @!P4 FADD.FTZ R7, -R7, -RZ ;  /* 0x800000ff0707c221 */ /* 0x000fe20000010100 */
[----:B------:R-:W-:Y:S03]  /*48e0*/  PRMT R55, R43, 0x7632, R55 ;  /* 0x000076322b377816 */ /* 0x000fe60000000037 */
[----:B------:R3:W-:Y:S01]  /*48f0*/  MUFU.EX2 R16, R36 ;  /* 0x0000002400107308 */ /* 0x0007e20000000800 */
[----:B------:R-:W-:Y:S01]  /*4900*/  ISETP.GT.U32.AND P3, PT, R59, UR15, PT ;  /* 0x0000000f3b007c0c */ /* 0x000fe2000bf64070 */
[----:B------:R-:W-:Y:S01]  /*4910*/  @P1 FADD.FTZ R9, -R9, -RZ ;  /* 0x800000ff09091221 */ /* 0x000fe20000010100 */
[----:B------:R-:W-:Y:S01]  /*4920*/  ISETP.GT.U32.AND P4, PT, R54, UR15, PT ;  /* 0x0000000f36007c0c */ /* 0x000fe2000bf84070 */
[----:B------:R-:W-:Y:S01]  /*4930*/  @P2 FADD.FTZ R15, -R15, -RZ ;  /* 0x800000ff0f0f2221 */ /* 0x000fe20000010100 */
[----:B------:R-:W-:Y:S02]  /*4940*/  LOP3.LUT R55, R55, 0xff, RZ, 0xc0, !PT ;  /* 0x000000ff37377812 */ /* 0x000fe400078ec0ff */
[----:B------:R-:W-:Y:S03]  /*4950*/  LOP3.LUT R46, R168, UR23, R63, 0x96, !PT ;  /* 0x00000017a82e7c12 */ /* 0x000fe6000f8e963f */
[----:B------:R-:W-:Y:S01]  /*4960*/  MUFU.EX2 R20, R37 ;  /* 0x0000002500147308 */ /* 0x000fe20000000800 */
[----:B------:R-:W-:Y:S02]  /*4970*/  LOP3.LUT R54, R39, 0xff, RZ, 0xc0, !PT ;  /* 0x000000ff27367812 */ /* 0x000fe400078ec0ff */
[----:B------:R-:W-:Y:S01]  /*4980*/  LOP3.LUT R44, R64, UR22, R67, 0x96, !PT ;  /* 0x00000016402c7c12 */ /* 0x000fe2000f8e9643 */
[----:B-1----:R-:W-:Y:S01]  /*4990*/  IMAD.WIDE.U32 R56, R46, -0x326172a9, RZ ;  /* 0xcd9e8d572e387825 */ /* 0x002fe200078e00ff */
[----:B------:R-:W-:Y:S02]  /*49a0*/  ISETP.LE.U32.AND P1, PT, R55, UR15, PT ;  /* 0x0000000f37007c0c */ /* 0x000fe4000bf23070 */
[----:B------:R-:W-:Y:S01]  /*49b0*/  ISETP.LE.U32.AND P2, PT, R54, UR15, PT ;  /* 0x0000000f36007c0c */ /* 0x000fe2000bf43070 */
[----:B------:R-:W-:Y:S01]  /*49c0*/  @P3 FADD.FTZ R23, -R23, -RZ ;  /* 0x800000ff17173221 */ /* 0x000fe20000010100 */
[----:B------:R-:W-:Y:S01]  /*49d0*/  LOP3.LUT R46, R44, 0xff, RZ, 0xc0, !PT ;  /* 0x000000ff2c2e7812 */ /* 0x000fe200078ec0ff */
[----:B------:R-:W-:Y:S01]  /*49e0*/  @P4 FADD.FTZ R30, -R30, -RZ ;  /* 0x800000ff1e1e4221 */ /* 0x000fe20000010100 */
[----:B--2---:R-:W-:Y:S01]  /*49f0*/  SHF.R.U32.HI R38, RZ, 0x18, R44 ;  /* 0x00000018ff267819 */ /* 0x004fe2000001162c */
[----:B------:R-:W1:Y:S01]  /*4a00*/  MUFU.EX2 R252, R252 ;  /* 0x000000fc00fc7308 */ /* 0x000e620000000800 */
[----:B------:R-:W-:Y:S02]  /*4a10*/  ISETP.LE.U32.AND P4, PT, R46, UR15, PT ;  /* 0x0000000f2e007c0c */ /* 0x000fe4000bf83070 */
[----:B------:R-:W-:Y:S02]  /*4a20*/  ISETP.LE.U32.AND P3, PT, R38, UR15, PT ;  /* 0x0000000f26007c0c */ /* 0x000fe4000bf63070 */
[----:B---3--:R-:W-:Y:S01]  /*4a30*/  PRMT R36, R56, 0x7770, RZ ;  /* 0x0000777038247816 */ /* 0x008fe200000000ff */
[----:B------:R-:W-:Y:S01]  /*4a40*/  @!P1 FADD.FTZ R14, -R14, -RZ ;  /* 0x800000ff0e0e9221 */ /* 0x000fe20000010100 */
[----:B------:R-:W-:Y:S01]  /*4a50*/  PRMT R38, R56, 0x7771, RZ ;  /* 0x0000777138267816 */ /* 0x000fe200000000ff */
[----:B------:R-:W-:Y:S01]  /*4a60*/  @!P2 FADD.FTZ R26, -R26, -RZ ;  /* 0x800000ff1a1aa221 */ /* 0x000fe20000010100 */
[----:B------:R-:W-:Y:S01]  /*4a70*/  ISETP.LE.U32.AND P1, PT, R36, UR15, PT ;  /* 0x0000000f24007c0c */ /* 0x000fe2000bf23070 */
[----:B------:R-:W-:Y:S01]  /*4a80*/  MUFU.EX2 R33, R53 ;  /* 0x0000003500217308 */ /* 0x000fe20000000800 */
[----:B------:R-:W-:Y:S02]  /*4a90*/  LOP3.LUT R43, R43, 0xffff, RZ, 0xc0, !PT ;  /* 0x0000ffff2b2b7812 */ /* 0x000fe400078ec0ff */
[----:B------:R-:W-:Y:S01]  /*4aa0*/  ISETP.GT.U32.AND P2, PT, R38, UR15, PT ;  /* 0x0000000f26007c0c */ /* 0x000fe2000bf44070 */
[----:B------:R-:W-:Y:S01]  /*4ab0*/  @!P4 FADD.FTZ R24, -R24, -RZ ;  /* 0x800000ff1818c221 */ /* 0x000fe20000010100 */
[----:B------:R-:W-:Y:S01]  /*4ac0*/  PRMT R36, R56, 0x7772, RZ ;  /* 0x0000777238247816 */ /* 0x000fe200000000ff */
[----:B------:R-:W-:Y:S01]  /*4ad0*/  @!P3 FADD.FTZ R12, -R12, -RZ ;  /* 0x800000ff0c0cb221 */ /* 0x000fe20000010100 */
[----:B------:R-:W-:Y:S01]  /*4ae0*/  PRMT R56, R56, 0x7773, RZ ;  /* 0x0000777338387816 */ /* 0x000fe200000000ff */
[----:B-1----:R-:W-:Y:S01]  /*4af0*/  @P5 FADD.FTZ R252, -R252, -RZ ;  /* 0x800000fffcfc5221 */ /* 0x002fe20000010100 */
[----:B------:R-:W-:Y:S01]  /*4b00*/  SHF.R.U32.HI R43, RZ, 0x8, R43 ;  /* 0x00000008ff2b7819 */ /* 0x000fe2000001162b */
[----:B------:R-:W-:Y:S01]  /*4b10*/  MUFU.EX2 R35, R52 ;  /* 0x0000003400237308 */ /* 0x000fe20000000800 */
[----:B------:R-:W-:Y:S01]  /*4b20*/  ISETP.GT.U32.AND P3, PT, R36, UR15, PT ;  /* 0x0000000f24007c0c */ /* 0x000fe2000bf64070 */
[----:B------:R-:W-:Y:S01]  /*4b30*/  @!P1 FADD.FTZ R31, -R31, -RZ ;  /* 0x800000ff1f1f9221 */ /* 0x000fe20000010100 */
[----:B------:R-:W-:Y:S02]  /*4b40*/  ISETP.GT.U32.AND P4, PT, R56, UR15, PT ;  /* 0x0000000f38007c0c */ /* 0x000fe4000bf84070 */
[----:B------:R-:W-:Y:S01]  /*4b50*/  PRMT R36, R44, 0x7632, R36 ;  /* 0x000076322c247816 */ /* 0x000fe20000000024 */
[----:B------:R-:W-:Y:S01]  /*4b60*/  @P2 FADD.FTZ R29, -R29, -RZ ;  /* 0x800000ff1d1d2221 */ /* 0x000fe20000010100 */
[----:B------:R-:W-:Y:S03]  /*4b70*/  LOP3.LUT R43, R43, 0xffff, RZ, 0xc0, !PT ;  /* 0x0000ffff2b2b7812 */ /* 0x000fe600078ec0ff */
[----:B------:R-:W-:Y:S01]  /*4b80*/  MUFU.EX2 R21, R40 ;  /* 0x0000002800157308 */ /* 0x000fe20000000800 */
[----:B------:R-:W-:Y:S02]  /*4b90*/  LOP3.LUT R36, R36, 0xff, RZ, 0xc0, !PT ;  /* 0x000000ff24247812 */ /* 0x000fe400078ec0ff */
[----:B------:R-:W-:Y:S02]  /*4ba0*/  ISETP.LE.U32.AND P1, PT, R43, UR15, PT ;  /* 0x0000000f2b007c0c */ /* 0x000fe4000bf23070 */
[----:B------:R-:W-:Y:S01]  /*4bb0*/  LOP3.LUT R58, R58, UR22, R57, 0x96, !PT ;  /* 0x000000163a3a7c12 */ /* 0x000fe2000f8e9639 */
[----:B------:R-:W-:Y:S01]  /*4bc0*/  @P3 FADD.FTZ R34, -R34, -RZ ;  /* 0x800000ff22223221 */ /* 0x000fe20000010100 */
[----:B------:R-:W-:Y:S01]  /*4bd0*/  LOP3.LUT R44, R44, 0xffff, RZ, 0xc0, !PT ;  /* 0x0000ffff2c2c7812 */ /* 0x000fe200078ec0ff */
[----:B------:R-:W-:Y:S01]  /*4be0*/  @P4 FADD.FTZ R27, -R27, -RZ ;  /* 0x800000ff1b1b4221 */ /* 0x000fe20000010100 */
[----:B------:R-:W-:Y:S01]  /*4bf0*/  ISETP.LE.U32.AND P2, PT, R36, UR15, PT ;  /* 0x0000000f24007c0c */ /* 0x000fe2000bf43070 */
[----:B------:R-:W1:Y:S01]  /*4c00*/  MUFU.EX2 R17, R49 ;  /* 0x0000003100117308 */ /* 0x000e620000000800 */
[----:B------:R-:W-:Y:S02]  /*4c10*/  SHF.R.U32.HI R36, RZ, 0x18, R58 ;  /* 0x00000018ff247819 */ /* 0x000fe4000001163a */
[----:B------:R-:W-:Y:S02]  /*4c20*/  LOP3.LUT R37, R58, 0xff, RZ, 0xc0, !PT ;  /* 0x000000ff3a257812 */ /* 0x000fe400078ec0ff */
[----:B------:R-:W-:Y:S01]  /*4c30*/  SHF.R.U32.HI R44, RZ, 0x8, R44 ;  /* 0x00000008ff2c7819 */ /* 0x000fe2000001162c */
[----:B------:R-:W-:Y:S01]  /*4c40*/  @!P1 FADD.FTZ R25, -R25, -RZ ;  /* 0x800000ff19199221 */ /* 0x000fe20000010100 */
[----:B------:R-:W-:Y:S03]  /*4c50*/  ISETP.LE.U32.AND P4, PT, R36, UR15, PT ;  /* 0x0000000f24007c0c */ /* 0x000fe6000bf83070 */
[----:B------:R-:W2:Y:S01]  /*4c60*/  MUFU.EX2 R19, R51 ;  /* 0x0000003300137308 */ /* 0x000ea20000000800 */
[----:B------:R-:W-:Y:S02]  /*4c70*/  ISETP.LE.U32.AND P3, PT, R37, UR15, PT ;  /* 0x0000000f25007c0c */ /* 0x000fe4000bf63070 */
[----:B------:R-:W-:Y:S01]  /*4c80*/  PRMT R36, R58, 0x7632, R36 ;  /* 0x000076323a247816 */ /* 0x000fe20000000024 */
[----:B------:R-:W-:Y:S01]  /*4c90*/  @!P2 FADD.FTZ R16, -R16, -RZ ;  /* 0x800000ff1010a221 */ /* 0x000fe20000010100 */
[----:B------:R-:W-:Y:S02]  /*4ca0*/  LOP3.LUT R44, R44, 0xffff, RZ, 0xc0, !PT ;  /* 0x0000ffff2c2c7812 */ /* 0x000fe400078ec0ff */
[----:B------:R-:W-:Y:S03]  /*4cb0*/  LOP3.LUT R58, R58, 0xffff, RZ, 0xc0, !PT ;  /* 0x0000ffff3a3a7812 */ /* 0x000fe600078ec0ff */
[----:B------:R-:W-:Y:S01]  /*4cc0*/  MUFU.EX2 R22, R50 ;  /* 0x0000003200167308 */ /* 0x000fe20000000800 */
[----:B------:R-:W-:Y:S01]  /*4cd0*/  SHF.R.U32.HI R37, RZ, 0x18, R39 ;  /* 0x00000018ff257819 */ /* 0x000fe20000011627 */
[----:B-1----:R-:W-:Y:S01]  /*4ce0*/  @P6 FADD.FTZ R17, -R17, -RZ ;  /* 0x800000ff11116221 */ /* 0x002fe20000010100 */
[----:B------:R-:W-:Y:S01]  /*4cf0*/  ISETP.LE.U32.AND P1, PT, R44, UR15, PT ;  /* 0x0000000f2c007c0c */ /* 0x000fe2000bf23070 */
[----:B------:R-:W-:Y:S01]  /*4d00*/  @!P4 FADD.FTZ R33, -R33, -RZ ;  /* 0x800000ff2121c221 */ /* 0x000fe20000010100 */
[----:B------:R-:W-:Y:S01]  /*4d10*/  SHF.R.U32.HI R58, RZ, 0x8, R58 ;  /* 0x00000008ff3a7819 */ /* 0x000fe2000001163a */
[----:B------:R-:W-:Y:S01]  /*4d20*/  @!P3 FADD.FTZ R8, -R8, -RZ ;  /* 0x800000ff0808b221 */ /* 0x000fe20000010100 */
[----:B------:R-:W-:Y:S03]  /*4d30*/  PRMT R62, R66, 0x7770, RZ ;  /* 0x00007770423e7816 */ /* 0x000fe600000000ff */
[----:B------:R-:W1:Y:S01]  /*4d40*/  MUFU.EX2 R18, R48 ;  /* 0x0000003000127308 */ /* 0x000e620000000800 */
[----:B------:R-:W-:Y:S02]  /*4d50*/  ISETP.LE.U32.AND P2, PT, R37, UR15, PT ;  /* 0x0000000f25007c0c */ /* 0x000fe4000bf43070 */
        /* <DEDUP_REMOVED lines=18> */
[----:B------:R-:W-:Y:S01]  /*4e80*/  IMAD.IADD R49, R37, 0x1, R42 ;  /* 0x0000000125317824 */ /* 0x000fe200078e022a */
[----:B------:R-:W-:Y:S01]  /*4e90*/  ISETP.GT.U32.AND P5, PT, R47, UR15, PT ;  /* 0x0000000f2f007c0c */ /* 0x000fe2000bfa4070 */
[----:B------:R-:W-:Y:S01]  /*4ea0*/  STS [R11+0x13400], R46 ;  /* 0x0134002e0b007388 */ /* 0x000fe20000000800 */
[----:B------:R-:W-:Y:S01]  /*4eb0*/  ISETP.LE.U32.AND P4, PT, R36, UR15, PT ;  /* 0x0000000f24007c0c */ /* 0x000fe2000bf83070 */
[----:B------:R-:W-:Y:S01]  /*4ec0*/  IMAD.IADD R36, R37, 0x1, R11 ;  /* 0x0000000125247824 */ /* 0x000fe200078e020b */
[----:B------:R-:W-:Y:S01]  /*4ed0*/  F2FP.RELU.BF16.F32.PACK_AB R47, R15, R10 ;  /* 0x0000000a0f2f723e */ /* 0x000fe200000018ff */
[----:B------:R2:W-:Y:S01]  /*4ee0*/  STS [R11+0x13000], R38 ;  /* 0x013000260b007388 */ /* 0x0005e20000000800 */
        /* <DEDUP_REMOVED lines=8> */
[----:B------:R-:W-:Y:S01]  /*4f70*/  PRMT R39, R39, 0x7632, R39 ;  /* 0x0000763227277816 */ /* 0x000fe20000000027 */
[----:B------:R3:W-:Y:S01]  /*4f80*/  STS [R11+0x14000], R44 ;  /* 0x0140002c0b007388 */ /* 0x0007e20000000800 */
[----:B------:R-:W-:Y:S01]  /*4f90*/  F2FP.RELU.BF16.F32.PACK_AB R37, R5, R14 ;  /* 0x0000000e0525723e */ /* 0x000fe200000018ff */
[----:B-1----:R-:W-:Y:S01]  /*4fa0*/  @P5 FADD.FTZ R18, -R18, -RZ ;  /* 0x800000ff12125221 */ /* 0x002fe20000010100 */
[----:B------:R-:W-:Y:S01]  /*4fb0*/  LOP3.LUT R39, R39, 0xff, RZ, 0xc0, !PT ;  /* 0x000000ff27277812 */ /* 0x000fe200078ec0ff */
[----:B------:R1:W-:Y:S01]  /*4fc0*/  STS [R11+0x14400], R40 ;  /* 0x014400280b007388 */ /* 0x0003e20000000800 */
[----:B------:R-:W-:Y:S02]  /*4fd0*/  SHF.R.U32.HI R226, RZ, 0x1, R221 ;  /* 0x00000001ffe27819 */ /* 0x000fe400000116dd */
[----:B------:R-:W-:Y:S01]  /*4fe0*/  ISETP.LE.U32.AND P3, PT, R39, UR15, PT ;  /* 0x0000000f27007c0c */ /* 0x000fe2000bf63070 */
[----:B------:R4:W-:Y:S01]  /*4ff0*/  STS [R36+0x14000], R43 ;  /* 0x0140002b24007388 */ /* 0x0009e20000000800 */
[----:B------:R-:W-:Y:S02]  /*5000*/  F2FP.RELU.BF16.F32.PACK_AB R39, R25, R6 ;  /* 0x000000061927723e */ /* 0x000fe400000018ff */
[----:B------:R-:W-:Y:S01]  /*5010*/  F2FP.RELU.BF16.F32.PACK_AB R48, R18, R17 ;  /* 0x000000111230723e */ /* 0x000fe200000018ff */
[----:B------:R4:W-:Y:S01]  /*5020*/  STS [R36+0x14400], R41 ;  /* 0x0144002924007388 */ /* 0x0009e20000000800 */
[----:B--2---:R-:W-:Y:S02]  /*5030*/  F2FP.RELU.BF16.F32.PACK_AB R38, R250, R249 ;  /* 0x000000f9fa26723e */ /* 0x004fe400000018ff */
[----:B------:R-:W-:Y:S01]  /*5040*/  FSETP.GE.FTZ.AND P2, PT, R24, RZ, PT ;  /* 0x000000ff1800720b */ /* 0x000fe20003f56000 */
[----:B------:R-:W-:Y:S01]  /*5050*/  STS [R42], R39 ;  /* 0x000000272a007388 */ /* 0x000fe20000000800 */
[----:B------:R-:W-:Y:S02]  /*5060*/  FSETP.GE.FTZ.AND P4, PT, R20, RZ, PT ;  /* 0x000000ff1400720b */ /* 0x000fe40003f96000 */
[----:B------:R-:W-:Y:S01]  /*5070*/  FSETP.GE.FTZ.AND P5, PT, R8, RZ, PT ;  /* 0x000000ff0800720b */ /* 0x000fe20003fb6000 */
[----:B------:R-:W-:Y:S01]  /*5080*/  @!P3 FADD.FTZ R22, -R22, -RZ ;  /* 0x800000ff1616b221 */ /* 0x000fe20000010100 */
[----:B------:R-:W-:Y:S01]  /*5090*/  STS [R42+0x400], R37 ;  /* 0x000400252a007388 */ /* 0x000fe20000000800 */
[----:B------:R-:W-:Y:S02]  /*50a0*/  FSETP.GE.FTZ.AND P3, PT, R16, RZ, PT ;  /* 0x000000ff1000720b */ /* 0x000fe40003f76000 */
[----:B------:R-:W-:Y:S01]  /*50b0*/  FSETP.GE.FTZ.AND P6, PT, R250, RZ, PT ;  /* 0x000000fffa00720b */ /* 0x000fe20003fd6000 */
[----:B------:R-:W-:Y:S01]  /*50c0*/  STS [R49], R38 ;  /* 0x0000002631007388 */ /* 0x000fe20000000800 */
[----:B---3--:R-:W-:Y:S02]  /*50d0*/  F2FP.RELU.BF16.F32.PACK_AB R44, R9, R7 ;  /* 0x00000007092c723e */ /* 0x008fe400000018ff */
[----:B-1----:R-:W-:Y:S02]  /*50e0*/  F2FP.RELU.BF16.F32.PACK_AB R40, R252, R251 ;  /* 0x000000fbfc28723e */ /* 0x002fe400000018ff */
[----:B----4-:R-:W-:Y:S03]  /*50f0*/  F2FP.RELU.BF16.F32.PACK_AB R43, R21, R26 ;  /* 0x0000001a152b723e */ /* 0x010fe600000018ff */
[----:B------:R-:W-:Y:S01]  /*5100*/  STS [R49+0x400], R40 ;  /* 0x0004002831007388 */ /* 0x000fe20000000800 */
[----:B------:R-:W-:Y:S03]  /*5110*/  F2FP.RELU.BF16.F32.PACK_AB R41, R19, R22 ;  /* 0x000000161329723e */ /* 0x000fe600000018ff */
[----:B------:R-:W-:Y:S01]  /*5120*/  STS [R42+0x1000], R43 ;  /* 0x0010002b2a007388 */ /* 0x000fe20000000800 */
[----:B------:R-:W-:Y:S03]  /*5130*/  VIADD R36, R223, 0x6000 ;  /* 0x00006000df247836 */ /* 0x000fe60000000000 */
[----:B------:R-:W-:Y:S01]  /*5140*/  STS [R42+0x1400], R41 ;  /* 0x001400292a007388 */ /* 0x000fe20000000800 */
[----:B------:R-:W-:Y:S03]  /*5150*/  @P1 VIADD R225, R36, 0xffffffe0 ;  /* 0xffffffe024e11836 */ /* 0x000fe60000000000 */
        /* <DEDUP_REMOVED lines=58> */
[----:B-----5:R-:W-:Y:S01]  /*5500*/  FADD.FTZ R223, -R248, R36 ;  /* 0x00000024f8df7221 */ /* 0x020fe20000010100 */
[----:B------:R-:W-:Y:S01]  /*5510*/  LOP3.LUT R36, R226, 0x30, RZ, 0xc0, !PT ;  /* 0x00000030e2247812 */ /* 0x000fe200078ec0ff */
[----:B------:R-:W-:Y:S01]  /*5520*/  FADD.FTZ R38, -R247, R38 ;  /* 0x00000026f7267221 */ /* 0x000fe20000010100 */
[----:B------:R-:W-:Y:S02]  /*5530*/  FADD.FTZ R37, -R248, R37 ;  /* 0x00000025f8257221 */ /* 0x000fe40000010100 */
[-C--:B------:R-:W-:Y:S01]  /*5540*/  FSEL R223, R223, R248.reuse, P2 ;  /* 0x000000f8dfdf7208 */ /* 0x080fe20001000000 */
[C---:B------:R-:W-:Y:S04]  /*5550*/  HMMA.16816.F32.BF16 R48, R164.reuse, R214, R48 ;  /* 0x000000d6a430723c */ /* 0x040fe80000041830 */
[----:B------:R-:W-:Y:S01]  /*5560*/  LOP3.LUT R36, R36, 0x8, R221, 0xf8, !PT ;  /* 0x0000000824247812 */ /* 0x000fe200078ef8dd */
[----:B------:R-:W-:Y:S01]  /*5570*/  FMUL.FTZ R24, R24, R223 ;  /* 0x000000df18187220 */ /* 0x000fe20000410000 */
[----:B------:R-:W-:Y:S01]  /*5580*/  FSETP.GE.FTZ.AND P2, PT, R12, RZ, PT ;  /* 0x000000ff0c00720b */ /* 0x000fe20003f56000 */
[----:B------:R-:W-:Y:S01]  /*5590*/  IMAD.SHL.U32 R223, R221, 0x8, RZ ;  /* 0x00000008dddf7824 */ /* 0x000fe200078e00ff */
[----:B------:R-:W-:Y:S01]  /*55a0*/  LOP3.LUT R36, R36, 0x1c0, R227, 0xf8, !PT ;  /* 0x000001c024247812 */ /* 0x000fe200078ef8e3 */
[-C--:B------:R-:W-:Y:S03]  /*55b0*/  HMMA.16816.F32.BF16 R52, R164, R216.reuse, R52 ;  /* 0x000000d8a434723c */ /* 0x080fe60000041834 */
[----:B------:R-:W-:Y:S01]  /*55c0*/  LOP3.LUT R36, R36, 0x38, R223, 0x78, !PT ;  /* 0x0000003824247812 */ /* 0x000fe200078e78df */
[C---:B------:R-:W-:Y:S01]  /*55d0*/  FADD.FTZ R40, -R246.reuse, R40 ;  /* 0x00000028f6287221 */ /* 0x040fe20000010100 */
[----:B------:R-:W-:Y:S01]  /*55e0*/  FSEL R37, R37, R248, P4 ;  /* 0x000000f825257208 */ /* 0x000fe20002000000 */
[----:B------:R-:W-:Y:S01]  /*55f0*/  FADD.FTZ R41, -R246, R41 ;  /* 0x00000029f6297221 */ /* 0x000fe20000010100 */
[----:B------:R-:W-:Y:S01]  /*5600*/  FSETP.GE.FTZ.AND P4, PT, R4, RZ, PT ;  /* 0x000000ff0400720b */ /* 0x000fe20003f96000 */
[----:B------:R-:W-:Y:S02]  /*5610*/  IMAD R225, R36, 0x2, R225 ;  /* 0x0000000224e17824 */ /* 0x000fe400078e02e1 */
[----:B------:R-:W-:Y:S01]  /*5620*/  FADD.FTZ R36, -R247, R39 ;  /* 0x00000027f7247221 */ /* 0x000fe20000010100 */
[-C--:B------:R-:W-:Y:S01]  /*5630*/  FSEL R39, R38, R247.reuse, P3 ;  /* 0x000000f726277208 */ /* 0x080fe20001800000 */
[----:B------:R-:W-:Y:S01]  /*5640*/  FADD.FTZ R38, -R237, R43 ;  /* 0x0000002bed267221 */ /* 0x000fe20000010100 */
[----:B------:R-:W-:Y:S01]  /*5650*/  FSETP.GE.FTZ.AND P3, PT, R35, RZ, PT ;  /* 0x000000ff2300720b */ /* 0x000fe20003f76000 */
[----:B------:R-:W-:Y:S01]  /*5660*/  FADD.FTZ R42, -R237, R42 ;  /* 0x0000002aed2a7221 */ /* 0x000fe20000010100 */
[----:B------:R-:W-:Y:S01]  /*5670*/  FSEL R36, R36, R247, P2 ;  /* 0x000000f724247208 */ /* 0x000fe20001000000 */
[C---:B------:R-:W-:Y:S04]  /*5680*/  HMMA.16816.F32.BF16 R56, R168.reuse, R216, R56 ;  /* 0x000000d8a838723c */ /* 0x040fe80000041838 */
[----:B------:R-:W-:Y:S01]  /*5690*/  FSETP.GE.FTZ.AND P2, PT, R33, RZ, PT ;  /* 0x000000ff2100720b */ /* 0x000fe20003f56000 */
[----:B------:R-:W-:Y:S01]  /*56a0*/  FMUL.FTZ R37, R20, R37 ;  /* 0x0000002514257220 */ /* 0x000fe20000410000 */
[-C--:B------:R-:W-:Y:S01]  /*56b0*/  FSEL R43, R40, R246.reuse, P5 ;  /* 0x000000f6282b7208 */ /* 0x080fe20002800000 */
[----:B------:R-:W-:Y:S01]  /*56c0*/  FADD.FTZ R45, -R246, R45 ;  /* 0x0000002df62d7221 */ /* 0x000fe20000010100 */
[-C--:B------:R-:W-:Y:S01]  /*56d0*/  FSEL R38, R38, R237.reuse, P2 ;  /* 0x000000ed26267208 */ /* 0x080fe20001000000 */
[----:B------:R-:W-:Y:S01]  /*56e0*/  FADD.FTZ R46, -R237, R46 ;  /* 0x0000002eed2e7221 */ /* 0x000fe20000010100 */
[----:B------:R-:W-:Y:S01]  /*56f0*/  FSEL R40, R41, R246, P4 ;  /* 0x000000f629287208 */ /* 0x000fe20002000000 */
[----:B------:R-:W-:Y:S01]  /*5700*/  FADD.FTZ R41, -R246, R44 ;  /* 0x0000002cf6297221 */ /* 0x000fe20000010100 */
[----:B------:R-:W-:Y:S01]  /*5710*/  FSEL R42, R42, R237, P3 ;  /* 0x000000ed2a2a7208 */ /* 0x000fe20001800000 */
[----:B------:R-:W-:Y:S01]  /*5720*/  FADD.FTZ R44, -R237, R47 ;  /* 0x0000002fed2c7221 */ /* 0x000fe20000010100 */
[----:B------:R-:W-:Y:S01]  /*5730*/  FSETP.GE.FTZ.AND P5, PT, R31, RZ, PT ;  /* 0x000000ff1f00720b */ /* 0x000fe20003fb6000 */
[----:B------:R-:W-:Y:S01]  /*5740*/  FMUL.FTZ R47, R33, R38 ;  /* 0x00000026212f7220 */ /* 0x000fe20000410000 */
[----:B------:R-:W-:Y:S01]  /*5750*/  FSETP.GE.FTZ.AND P4, PT, R29, RZ, PT ;  /* 0x000000ff1d00720b */ /* 0x000fe20003f96000 */
[----:B------:R-:W-:Y:S01]  /*5760*/  FMUL.FTZ R39, R16, R39 ;  /* 0x0000002710277220 */ /* 0x000fe20000410000 */
[----:B------:R-:W-:Y:S01]  /*5770*/  FSETP.GE.FTZ.AND P3, PT, R34, RZ, PT ;  /* 0x000000ff2200720b */ /* 0x000fe20003f76000 */
[----:B------:R-:W-:Y:S01]  /*5780*/  FMUL.FTZ R36, R12, R36 ;  /* 0x000000240c247220 */ /* 0x000fe20000410000 */
[----:B------:R-:W-:Y:S01]  /*5790*/  FSETP.GE.FTZ.AND P2, PT, R27, RZ, PT ;  /* 0x000000ff1b00720b */ /* 0x000fe20003f56000 */
[----:B------:R-:W-:Y:S01]  /*57a0*/  FMUL.FTZ R43, R8, R43 ;  /* 0x0000002b082b7220 */ /* 0x000fe20000410000 */
[----:B------:R-:W-:Y:S01]  /*57b0*/  F2FP.BF16.F32.PACK_AB R38, R37, R24 ;  /* 0x000000182526723e */ /* 0x000fe200000010ff */
[----:B------:R-:W-:Y:S01]  /*57c0*/  FMUL.FTZ R40, R4, R40 ;  /* 0x0000002804287220 */ /* 0x000fe20000410000 */
[----:B------:R-:W-:Y:S01]  /*57d0*/  FSEL R37, R41, R246, P5 ;  /* 0x000000f629257208 */ /* 0x000fe20002800000 */
[----:B------:R-:W-:Y:S01]  /*57e0*/  FMUL.FTZ R42, R35, R42 ;  /* 0x0000002a232a7220 */ /* 0x000fe20000410000 */
[----:B------:R-:W-:Y:S01]  /*57f0*/  FSEL R33, R45, R246, P4 ;  /* 0x000000f62d217208 */ /* 0x000fe20002000000 */
[----:B------:R-:W-:Y:S01]  /*5800*/  FADD.FTZ R49, -R248, R49 ;  /* 0x00000031f8317221 */ /* 0x000fe20000010100 */
[-C--:B------:R-:W-:Y:S01]  /*5810*/  FSEL R41, R46, R237.reuse, P3 ;  /* 0x000000ed2e297208 */ /* 0x080fe20001800000 */
[----:B------:R-:W-:Y:S01]  /*5820*/  FADD.FTZ R46, -R247, R51 ;  /* 0x00000033f72e7221 */ /* 0x000fe20000010100 */
[----:B------:R-:W-:Y:S01]  /*5830*/  FSEL R45, R44, R237, P2 ;  /* 0x000000ed2c2d7208 */ /* 0x000fe20001000000 */
[-C--:B------:R-:W-:Y:S03]  /*5840*/  HMMA.16816.F32.BF16 R60, R168, R218.reuse, R60 ;  /* 0x000000daa83c723c */ /* 0x080fe6000004183c */
[----:B------:R-:W-:Y:S01]  /*5850*/  FSETP.GE.FTZ.AND P2, PT, R30, RZ, PT ;  /* 0x000000ff1e00720b */ /* 0x000fe20003f56000 */
[----:B------:R-:W-:Y:S01]  /*5860*/  FMUL.FTZ R37, R31, R37 ;  /* 0x000000251f257220 */ /* 0x000fe20000410000 */
[----:B------:R-:W-:Y:S01]  /*5870*/  F2FP.BF16.F32.PACK_AB R36, R36, R39 ;  /* 0x000000272424723e */ /* 0x000fe200000010ff */
[----:B------:R-:W-:Y:S01]  /*5880*/  FADD.FTZ R39, -R248, R48 ;  /* 0x00000030f8277221 */ /* 0x000fe20000010100 */
[----:B------:R-:W-:Y:S01]  /*5890*/  F2FP.BF16.F32.PACK_AB R40, R40, R43 ;  /* 0x0000002b2828723e */ /* 0x000fe200000010ff */
[----:B------:R-:W-:Y:S01]  /*58a0*/  FMUL.FTZ R48, R27, R45 ;  /* 0x0000002d1b307220 */ /* 0x000fe20000410000 */
        /* <DEDUP_REMOVED lines=8> */
[----:B------:R-:W-:Y:S01]  /*5930*/  F2FP.BF16.F32.PACK_AB R42, R47, R42 ;  /* 0x0000002a2f2a723e */ /* 0x000fe200000010ff */
[----:B------:R-:W-:Y:S01]  /*5940*/  FADD.FTZ R50, -R247, R50 ;  /* 0x00000032f7327221 */ /* 0x000fe20000010100 */
[-C--:B------:R-:W-:Y:S01]  /*5950*/  FSEL R39, R39, R248.reuse, P5 ;  /* 0x000000f827277208 */ /* 0x080fe20002800000 */
[----:B------:R-:W-:Y:S01]  /*5960*/  FADD.FTZ R53, -R248, R53 ;  /* 0x00000035f8357221 */ /* 0x000fe20000010100 */
[-C--:B------:R-:W-:Y:S01]  /*5970*/  FSEL R49, R49, R248.reuse, P4 ;  /* 0x000000f831317208 */ /* 0x080fe20002000000 */
[----:B------:R-:W-:Y:S01]  /*5980*/  FADD.FTZ R47, -R246, R56 ;  /* 0x00000038f62f7221 */ /* 0x000fe20000010100 */
[----:B------:R-:W-:Y:S01]  /*5990*/  FSEL R52, R52, R247, P2 ;  /* 0x000000f734347208 */ /* 0x000fe20001000000 */
[----:B------:R-:W-:Y:S01]  /*59a0*/  FMUL.FTZ R39, R10, R39 ;  /* 0x000000270a277220 */ /* 0x000fe20000410000 */
[----:B------:R-:W-:Y:S01]  /*59b0*/  FSETP.GE.FTZ.AND P3, PT, R23, RZ, PT ;  /* 0x000000ff1700720b */ /* 0x000fe20003f76000 */
[----:B------:R-:W-:Y:S01]  /*59c0*/  FMUL.FTZ R46, R15, R49 ;  /* 0x000000310f2e7220 */ /* 0x000fe20000410000 */
[----:B------:R-:W-:Y:S01]  /*59d0*/  FSETP.GE.FTZ.AND P4, PT, R25, RZ, PT ;  /* 0x000000ff1900720b */ /* 0x000fe20003f96000 */
[----:B------:R-:W-:Y:S01]  /*59e0*/  FADD.FTZ R54, -R247, R54 ;  /* 0x00000036f7367221 */ /* 0x000fe20000010100 */
[----:B------:R-:W-:Y:S01]  /*59f0*/  FSETP.GE.FTZ.AND P2, PT, R26, RZ, PT ;  /* 0x000000ff1a00720b */ /* 0x000fe20003f56000 */
[----:B------:R-:W-:Y:S01]  /*5a00*/  FADD.FTZ R57, -R246, R57 ;  /* 0x00000039f6397221 */ /* 0x000fe20000010100 */
[----:B------:R-:W-:Y:S01]  /*5a10*/  F2FP.BF16.F32.PACK_AB R37, R44, R37 ;  /* 0x000000252c25723e */ /* 0x000fe200000010ff */
[C---:B------:R-:W-:Y:S01]  /*5a20*/  FADD.FTZ R44, -R237.reuse, R59 ;  /* 0x0000003bed2c7221 */ /* 0x040fe20000010100 */
[----:B------:R-:W-:Y:S01]  /*5a30*/  F2FP.BF16.F32.PACK_AB R41, R48, R41 ;  /* 0x000000293029723e */ /* 0x000fe200000010ff */
[----:B------:R-:W-:Y:S04]  /*5a40*/  HMMA.16816.F32.BF16 R64, R164, R218, R64 ;  /* 0x000000daa440723c */ /* 0x000fe80000041840 */
[----:B------:R-:W-:Y:S01]  /*5a50*/  FSEL R50, R50, R247, P3 ;  /* 0x000000f732327208 */ /* 0x000fe20001800000 */
        /* <DEDUP_REMOVED lines=14> */
[----:B------:R-:W-:Y:S01]  /*5b40*/  FADD.FTZ R66, -R247, R66 ;  /* 0x00000042f7427221 */ /* 0x000fe20000010100 */
[----:B------:R-:W-:Y:S01]  /*5b50*/  FSEL R49, R54, R247, P3 ;  /* 0x000000f736317208 */ /* 0x000fe20001800000 */
[----:B------:R-:W-:Y:S01]  /*5b60*/  FMUL.FTZ R52, R5, R52 ;  /* 0x0000003405347220 */ /* 0x000fe20000410000 */
[----:B------:R-:W-:Y:S02]  /*5b70*/  FSEL R46, R57, R246, P4 ;  /* 0x000000f6392e7208 */ /* 0x000fe40002000000 */
[----:B------:R-:W-:Y:S01]  /*5b80*/  FSEL R44, R44, R237, P2 ;  /* 0x000000ed2c2c7208 */ /* 0x000fe20001000000 */
[----:B------:R-:W-:Y:S01]  /*5b90*/  FMUL.FTZ R49, R14, R49 ;  /* 0x000000310e317220 */ /* 0x000fe20000410000 */
[----:B------:R-:W-:Y:S01]  /*5ba0*/  FSETP.GE.FTZ.AND P3, PT, R22, RZ, PT ;  /* 0x000000ff1600720b */ /* 0x000fe20003f76000 */
[----:B------:R-:W-:Y:S01]  /*5bb0*/  FMUL.FTZ R46, R21, R46 ;  /* 0x0000002e152e7220 */ /* 0x000fe20000410000 */
[----:B------:R-:W-:Y:S01]  /*5bc0*/  FSETP.GE.FTZ.AND P4, PT, R9, RZ, PT ;  /* 0x000000ff0900720b */ /* 0x000fe20003f96000 */
[----:B------:R-:W-:Y:S01]  /*5bd0*/  FMUL.FTZ R44, R19, R44 ;  /* 0x0000002c132c7220 */ /* 0x000fe20000410000 */
[----:B------:R-:W-:Y:S02]  /*5be0*/  FSETP.GE.FTZ.AND P2, PT, R18, RZ, PT ;  /* 0x000000ff1200720b */ /* 0x000fe40003f56000 */
[----:B------:R-:W-:Y:S02]  /*5bf0*/  FSEL R43, R43, R248, P5 ;  /* 0x000000f82b2b7208 */ /* 0x000fe40002800000 */
[----:B------:R-:W-:Y:S02]  /*5c00*/  FSEL R51, R58, R237, P3 ;  /* 0x000000ed3a337208 */ /* 0x000fe40001800000 */
[----:B------:R-:W-:Y:S01]  /*5c10*/  FSETP.GE.FTZ.AND P3, PT, R17, RZ, PT ;  /* 0x000000ff1100720b */ /* 0x000fe20003f76000 */
[----:B------:R-:W-:Y:S01]  /*5c20*/  FMUL.FTZ R43, R6, R43 ;  /* 0x0000002b062b7220 */ /* 0x000fe20000410000 */
[----:B------:R-:W-:Y:S01]  /*5c30*/  FSETP.GE.FTZ.AND P5, PT, R7, RZ, PT ;  /* 0x000000ff0700720b */ /* 0x000fe20003fb6000 */
[----:B------:R-:W-:Y:S01]  /*5c40*/  FMUL.FTZ R51, R22, R51 ;  /* 0x0000003316337220 */ /* 0x000fe20000410000 */
[----:B------:R-:W-:Y:S02]  /*5c50*/  FSEL R62, R62, R237, P3 ;  /* 0x000000ed3e3e7208 */ /* 0x000fe40001800000 */
[----:B------:R-:W-:Y:S01]  /*5c60*/  FSETP.GE.FTZ.AND P3, PT, R252, RZ, PT ;  /* 0x000000fffc00720b */ /* 0x000fe20003f76000 */
[----:B------:R-:W-:Y:S01]  /*5c70*/  @P2 FADD.FTZ R237, -R237, R63 ;  /* 0x0000003feded2221 */ /* 0x000fe20000010100 */
[----:B------:R-:W-:Y:S01]  /*5c80*/  F2FP.BF16.F32.PACK_AB R43, R48, R43 ;  /* 0x0000002b302b723e */ /* 0x000fe200000010ff */
[----:B------:R-:W-:Y:S01]  /*5c90*/  FMUL.FTZ R62, R17, R62 ;  /* 0x0000003e113e7220 */ /* 0x000fe20000410000 */
        /* <DEDUP_REMOVED lines=8> */
[----:B------:R-:W-:Y:S02]  /*5d20*/  F2FP.BF16.F32.PACK_AB R45, R45, R50 ;  /* 0x000000322d2d723e */ /* 0x000fe400000010ff */
        /* <DEDUP_REMOVED lines=8> */
[----:B------:R-:W-:Y:S01]  /*5db0*/  LEA R52, R13, UR42, 0x1 ;  /* 0x0000002a0d347c11 */ /* 0x000fe2000f8e08ff */
[----:B------:R-:W-:Y:S02]  /*5dc0*/  IMAD.MOV.U32 R51, RZ, RZ, 0x10 ;  /* 0x00000010ff337424 */ /* 0x000fe400078e00ff */
        /* <DEDUP_REMOVED lines=10> */
[----:B------:R-:W-:Y:S01]  /*5e70*/  LEA.HI.X.SX32 R243, R5, R243, 0x1, P2 ;  /* 0x000000f305f37211 */ /* 0x000fe200010f0eff */
[----:B------:R-:W-:Y:S04]  /*5e80*/  VIADD R222, R222, UR8 ;  /* 0x00000008dede7c36 */ /* 0x000fe80008000000 */
[----:B------:R-:W-:Y:S01]  /*5e90*/  @!PT LDS RZ, [RZ] ;  /* 0x00000000fffff984 */ /* 0x000fe20000000800 */
[----:B------:R-:W-:Y:S01]  /*5ea0*/  @!PT LDS RZ, [RZ] ;  /* 0x00000000fffff984 */ /* 0x000fe20000000800 */
[----:B------:R-:W-:Y:S01]  /*5eb0*/  @!PT LDS RZ, [RZ] ;  /* 0x00000000fffff984 */ /* 0x000fe20000000800 */
[----:B------:R1:W-:Y:S04]  /*5ec0*/  LDGSTS.E.BYPASS.LTC128B.128 [R233], desc[UR40][R242.64] ;  /* 0x00000000f2e97fae */ /* 0x0003e8000b981a28 */
[----:B------:R1:W-:Y:S04]  /*5ed0*/  LDGSTS.E.BYPASS.LTC128B.128 [R233+0x1000], desc[UR40][R242.64+0x40] ;  /* 0x01000040f2e97fae */ /* 0x0003e8000b981a28 */
[----:B------:R1:W-:Y:S04]  /*5ee0*/  LDGSTS.E.BYPASS.LTC128B.128 [R233+0x2000], desc[UR40][R242.64+0x80] ;  /* 0x02000080f2e97fae */ /* 0x0003e8000b981a28 */
[----:B------:R-:W0:Y:S02]  /*5ef0*/  LDGDEPBAR ;  /* 0x00000000000079af */ /* 0x000e240000000000 */
.L_x_829:
[----:B------:R2:W-:Y:S01]  /*5f00*/  STS [R11+0xf400], R36 ;  /* 0x00f400240b007388 */ /* 0x0005e20000000800 */
[----:B------:R-:W-:Y:S01]  /*5f10*/  SEL R7, R51, 0xfffffff0, !P1 ;  /* 0xfffffff033077807 */ /* 0x000fe20004800000 */
[----:B------:R-:W-:Y:S01]  /*5f20*/  FMUL.FTZ R9, R250, R248 ;  /* 0x000000f8fa097220 */ /* 0x000fe20000410000 */
[----:B------:R-:W-:Y:S02]  /*5f30*/  VIADD R28, R52, 0x20 ;  /* 0x00000020341c7836 */ /* 0x000fe40000000000 */
[----:B------:R-:W-:Y:S01]  /*5f40*/  STS [R11+0xf000], R38 ;  /* 0x00f000260b007388 */ /* 0x000fe20000000800 */
[----:B------:R-:W-:Y:S01]  /*5f50*/  FMUL.FTZ R252, R252, R247 ;  /* 0x000000f7fcfc7220 */ /* 0x000fe20000410000 */
[----:B------:R-:W-:Y:S01]  /*5f60*/  IMAD.IADD R6, R7, 0x1, R52 ;  /* 0x0000000107067824 */ /* 0x000fe200078e0234 */
[----:B------:R-:W-:Y:S01]  /*5f70*/  F2FP.BF16.F32.PACK_AB R50, R9, R50 ;  /* 0x000000320932723e */ /* 0x000fe200000010ff */
[----:B------:R-:W-:Y:S01]  /*5f80*/  @P0 VIADD R28, R52, 0xffffffe0 ;  /* 0xffffffe0341c0836 */ /* 0x000fe20000000000 */
[----:B------:R-:W-:Y:S01]  /*5f90*/  F2FP.BF16.F32.PACK_AB R47, R47, R48 ;  /* 0x000000302f2f723e */ /* 0x000fe200000010ff */
[C---:B------:R-:W-:Y:S01]  /*5fa0*/  IMAD.SHL.U32 R52, R221.reuse, 0x20, RZ ;  /* 0x00000020dd347824 */ /* 0x040fe200078e00ff */
        /* <DEDUP_REMOVED lines=107> */
[----:B------:R-:W-:Y:S04]  /*6660*/  SHF.R.S64 R5, R8, 0x1f, R7 ;  /* 0x0000001f08057819 */ /* 0x000fe80000001007 */
[----:B------:R-:W-:Y:S02]  /*6670*/  IADD3 R240, P0, PT, R240, R5, RZ ;  /* 0x00000005f0f07210 */ /* 0x000fe40007f1e0ff */
[----:B------:R-:W-:Y:S02]  /*6680*/  LOP3.LUT R5, R6, 0x1f20, R223, 0xf8, !PT ;  /* 0x00001f2006057812 */ /* 0x000fe400078ef8df */
[----:B------:R-:W-:Y:S02]  /*6690*/  LEA.HI.X.SX32 R241, R7, R241, 0x1, P0 ;  /* 0x000000f107f17211 */ /* 0x000fe400000f0eff */
[----:B------:R-:W-:Y:S05]  /*66a0*/  LEA R9, R5, UR4, 0x1 ;  /* 0x0000000405097c11 */ /* 0x000fea000f8e08ff */
[----:B------:R-:W-:Y:S01]  /*66b0*/  @!PT LDS RZ, [RZ] ;  /* 0x00000000fffff984 */ /* 0x000fe20000000800 */
[----:B------:R-:W-:Y:S01]  /*66c0*/  @!PT LDS RZ, [RZ] ;  /* 0x00000000fffff984 */ /* 0x000fe20000000800 */
[----:B------:R-:W-:Y:S01]  /*66d0*/  @!PT LDS RZ, [RZ] ;  /* 0x00000000fffff984 */ /* 0x000fe20000000800 */
[----:B------:R1:W-:Y:S04]  /*66e0*/  LDGSTS.E.BYPASS.LTC128B.128 [R9+0x6000], desc[UR40][R240.64] ;  /* 0x06000000f0097fae */ /* 0x0003e8000b981a28 */
[----:B------:R1:W-:Y:S04]  /*66f0*/  LDGSTS.E.BYPASS.LTC128B.128 [R9+0x7000], desc[UR40][R240.64+0x40] ;  /* 0x07000040f0097fae */ /* 0x0003e8000b981a28 */
[----:B------:R1:W-:Y:S04]  /*6700*/  LDGSTS.E.BYPASS.LTC128B.128 [R9+0x8000], desc[UR40][R240.64+0x80] ;  /* 0x08000080f0097fae */ /* 0x0003e8000b981a28 */
[----:B------:R-:W0:Y:S02]  /*6710*/  LDGDEPBAR ;  /* 0x00000000000079af */ /* 0x000e240000000000 */
.L_x_830:
        /* <DEDUP_REMOVED lines=477> */
.L_x_832:
        /* <DEDUP_REMOVED lines=12> */
.L_x_833:
[----:B------:R-:W2:Y:S01]  /*85b0*/  LDCU.64 UR8, c[0x0][0x5c8] ;  /* 0x0000b900ff0877ac */ /* 0x000ea20008000a00 */
[----:B------:R-:W-:-:S04]  /*85c0*/  UIADD3 UR12, UPT, UPT, UR44, UR46, URZ ;  /* 0x0000002e2c0c7290 */ /* 0x000fc8000fffe0ff */
[----:B--2---:R-:W-:Y:S02]  /*85d0*/  UIMAD.WIDE.U32 UR20, UR12, UR8, URZ ;  /* 0x000000080c1472a5 */ /* 0x004fe4000f8e00ff */
[----:B------:R-:W-:-:S04]  /*85e0*/  UIMAD UR12, UR12, UR9, URZ ;  /* 0x000000090c0c72a4 */ /* 0x000fc8000f8e02ff */
[----:B------:R-:W-:-:S06]  /*85f0*/  UIADD3 UR12, UPT, UPT, UR21, UR12, URZ ;  /* 0x0000000c150c7290 */ /* 0x000fcc000fffe0ff */
[----:B------:R-:W-:-:S07]  /*8600*/  MOV R6, UR12 ;  /* 0x0000000c00067c02 */ /* 0x000fce0008000f00 */
.L_x_834:
[----:B------:R-:W-:Y:S01]  /*8610*/  BAR.SYNC.DEFER_BLOCKING 0x0 ;  /* 0x0000000000007b1d */ /* 0x000fe20000010000 */
[----:B------:R-:W-:Y:S01]  /*8620*/  LOP3.LUT R0, R223, 0xd8, RZ, 0xc0, !PT ;  /* 0x000000d8df007812 */ /* 0x000fe200078ec0ff */
[----:B------:R-:W-:Y:S01]  /*8630*/  USHF.L.U32 UR14, UR47, 0x7, URZ ;  /* 0x000000072f0e7899 */ /* 0x000fe200080006ff */
[--C-:B------:R-:W-:Y:S01]  /*8640*/  SHF.R.U32.HI R52, RZ, 0x2, R221.reuse ;  /* 0x00000002ff347819 */ /* 0x100fe200000116dd */
[----:B------:R-:W-:Y:S01]  /*8650*/  USHF.L.U32 UR13, UR47, 0x7, URZ ;  /* 0x000000072f0d7899 */ /* 0x000fe200080006ff */
[----:B------:R-:W-:Y:S01]  /*8660*/  LOP3.LUT R0, R0, 0x18, R221, 0x78, !PT ;  /* 0x0000001800007812 */ /* 0x000fe200078e78dd */
[----:B------:R-:W-:Y:S02]  /*8670*/  UIMAD.WIDE.U32 UR22, UR14, UR10, URZ ;  /* 0x0000000a0e1672a5 */ /* 0x000fe4000f8e00ff */
[----:B-1----:R-:W1:Y:S01]  /*8680*/  LDC.64 R2, c[0x0][0x5d8] ;  /* 0x00017600ff027b82 */ /* 0x002e620000000a00 */
[----:B------:R-:W-:Y:S01]  /*8690*/  USHF.R.S32.HI UR15, URZ, 0x1f, UR14 ;  /* 0x0000001fff0f7899 */ /* 0x000fe2000801140e */
[--C-:B------:R-:W-:Y:S01]  /*86a0*/  LOP3.LUT R0, R0, 0x1f20, R223.reuse, 0xf8, !PT ;  /* 0x00001f2000007812 */ /* 0x100fe200078ef8df */
[----:B------:R-:W-:Y:S01]  /*86b0*/  UIADD3 UR43, UPT, UPT, -UR13, UR43, URZ ;  /* 0x0000002b0d2b7290 */ /* 0x000fe2000fffe1ff */
[----:B------:R-:W-:Y:S01]  /*86c0*/  BSSY.RECONVERGENT B0, `(.L_x_835) ;  /* 0x000002c000007945 */ /* 0x000fe20003800200 */
[----:B------:R-:W-:Y:S01]  /*86d0*/  IMAD.U32 R4, RZ, RZ, UR22 ;  /* 0x00000016ff047e24 */ /* 0x000fe2000f8e00ff */
[----:B------:R-:W-:Y:S01]  /*86e0*/  LEA R0, R0, UR4, 0x1 ;  /* 0x0000000400007c11 */ /* 0x000fe2000f8e08ff */
[----:B------:R-:W-:Y:S01]  /*86f0*/  IMAD.U32 R5, RZ, RZ, UR23 ;  /* 0x00000017ff057e24 */ /* 0x000fe2000f8e00ff */
[----:B------:R-:W-:Y:S01]  /*8700*/  UIMAD UR12, UR15, UR10, URZ ;  /* 0x0000000a0f0c72a4 */ /* 0x000fe2000f8e02ff */
[----:B------:R-:W-:Y:S01]  /*8710*/  ISETP.GE.AND P1, PT, R52, UR43, PT ;  /* 0x0000002b34007c0c */ /* 0x000fe2000bf26270 */
[----:B------:R-:W-:Y:S01]  /*8720*/  IMAD.U32 R41, RZ, RZ, UR23 ;  /* 0x00000017ff297e24 */ /* 0x000fe2000f8e00ff */
[----:B------:R-:W-:Y:S01]  /*8730*/  LOP3.LUT R7, R4, 0x18, R223, 0xf8, !PT ;  /* 0x0000001804077812 */ /* 0x000fe200078ef8df */
[----:B------:R-:W-:Y:S01]  /*8740*/  UIMAD UR12, UR14, UR11, UR12 ;  /* 0x0000000b0e0c72a4 */ /* 0x000fe2000f8e020c */
[----:B------:R-:W2:Y:S01]  /*8750*/  LDC.64 R4, c[0x0][0x5e0] ;  /* 0x00017800ff047b82 */ /* 0x000ea20000000a00 */
[----:B------:R-:W-:Y:S01]  /*8760*/  IMAD.U32 R40, RZ, RZ, UR22 ;  /* 0x00000016ff287e24 */ /* 0x000fe2000f8e00ff */
[----:B------:R-:W-:Y:S01]  /*8770*/  IADD3 R56, P0, PT, R7, UR18, RZ ;  /* 0x0000001207387c10 */ /* 0x000fe2000ff1e0ff */
[----:B------:R-:W-:Y:S01]  /*8780*/  VIADD R40, R52, 0x40 ;  /* 0x0000004034287836 */ /* 0x000fe20000000000 */
[----:B------:R3:W4:Y:S01]  /*8790*/  LDS.128 R36, [R0+0xa000] ;  /* 0x00a0000000247984 */ /* 0x0007220000000c00 */
[----:B------:R-:W-:Y:S01]  /*87a0*/  IMAD.U32 R7, RZ, RZ, UR12 ;  /* 0x0000000cff077e24 */ /* 0x000fe2000f8e00ff */
[----:B------:R-:W-:-:S02]  /*87b0*/  LOP3.LUT R54, R223, 0x18, RZ, 0xc0, !PT ;  /* 0x00000018df367812 */ /* 0x000fc400078ec0ff */
[----:B------:R3:W2:Y:S01]  /*87c0*/  LDS.128 R32, [R0+0xc000] ;  /* 0x00c0000000207984 */ /* 0x0006a20000000c00 */
[----:B------:R-:W-:Y:S02]  /*87d0*/  ISETP.GE.AND P2, PT, R40, UR43, PT ;  /* 0x0000002b28007c0c */ /* 0x000fe4000bf46270 */
[----:B------:R-:W-:Y:S01]  /*87e0*/  IADD3.X R57, PT, PT, R41, UR16, R7, P0, !PT ;  /* 0x0000001029397c10 */ /* 0x000fe200087fe407 */
[----:B------:R3:W2:Y:S01]  /*87f0*/  LDS.128 R28, [R0+0xf000] ;  /* 0x00f00000001c7984 */ /* 0x0006a20000000c00 */
[----:B------:R-:W-:-:S03]  /*8800*/  IADD3 R7, P0, PT, R52, 0x40, RZ ;  /* 0x0000004034077810 */ /* 0x000fc60007f1e0ff */
[----:B------:R3:W2:Y:S01]  /*8810*/  LDS.128 R24, [R0+0x10000] ;  /* 0x0100000000187984 */ /* 0x0006a20000000c00 */
[----:B-1----:R-:W-:-:S03]  /*8820*/  IMAD.WIDE.U32 R56, R2, UR26, R56 ;  /* 0x0000001a02387c25 */ /* 0x002fc6000f8e0038 */
[----:B------:R3:W1:Y:S01]  /*8830*/  LDS.128 R20, [R0+0x11000] ;  /* 0x0110000000147984 */ /* 0x0006620000000c00 */
[----:B------:R-:W-:Y:S02]  /*8840*/  IMAD.U32 R2, RZ, RZ, UR8 ;  /* 0x00000008ff027e24 */ /* 0x000fe4000f8e00ff */
[----:B------:R-:W-:Y:S01]  /*8850*/  IMAD.X R53, RZ, RZ, RZ, P0 ;  /* 0x000000ffff357224 */ /* 0x000fe200000e06ff */
[----:B------:R3:W1:Y:S01]  /*8860*/  LDS.128 R16, [R0+0x12000] ;  /* 0x0120000000107984 */ /* 0x0006620000000c00 */
[----:B------:R-:W-:-:S03]  /*8870*/  IMAD R3, R3, UR26, R57 ;  /* 0x0000001a03037c24 */ /* 0x000fc6000f8e0239 */
        /* <DEDUP_REMOVED lines=16> */
.L_x_836:
[----:B------:R-:W-:Y:S05]  /*8980*/  BSYNC.RECONVERGENT B0 ;  /* 0x0000000000007941 */ /* 0x000fea0003800200 */
.L_x_835:
        /* <DEDUP_REMOVED lines=15> */
.L_x_838:
[----:B------:R-:W-:Y:S05]  /*8a80*/  BSYNC.RECONVERGENT B0 ;  /* 0x0000000000007941 */ /* 0x000fea0003800200 */
.L_x_837:
[----:B------:R-:W-:Y:S01]  /*8a90*/  MOV R55, RZ ;  /* 0x000000ff00377202 */ /* 0x000fe20000000f00 */
[----:B------:R-:W-:Y:S01]  /*8aa0*/  UIMAD UR15, UR15, UR8, URZ ;  /* 0x000000080f0f72a4 */ /* 0x000fe2000f8e02ff */
[----:B------:R-:W-:Y:S01]  /*8ab0*/  BSSY.RECONVERGENT B0, `(.L_x_839) ;  /* 0x0000011000007945 */ /* 0x000fe20003800200 */
[----:B------:R-:W-:Y:S02]  /*8ac0*/  IMAD.WIDE.U32 R2, R2, UR14, R54 ;  /* 0x0000000e02027c25 */ /* 0x000fe4000f8e0036 */
[----:B------:R-:W-:Y:S01]  /*8ad0*/  UIMAD UR15, UR14, UR9, UR15 ;  /* 0x000000090e0f72a4 */ /* 0x000fe2000f8e020f */
[----:B------:R-:W-:-:S05]  /*8ae0*/  IADD3 R2, P0, PT, R2, UR20, RZ ;  /* 0x0000001402027c10 */ /* 0x000fca000ff1e0ff */
[----:B------:R-:W-:-:S03]  /*8af0*/  IADD3.X R3, PT, PT, R6, UR15, R3, P0, !PT ;  /* 0x0000000f06037c10 */ /* 0x000fc600087fe403 */
[----:B--2---:R-:W-:-:S04]  /*8b00*/  IMAD.WIDE.U32 R2, R4, UR26, R2 ;  /* 0x0000001a04027c25 */ /* 0x004fc8000f8e0002 */
        /* <DEDUP_REMOVED lines=8> */
[----:B------:R2:W-:Y:S04]  /*8b90*/  STG.E.128 desc[UR40][R34.64], R28 ;  /* 0x0000001c22007986 */ /* 0x0005e8000c101d28 */
[----:B-1----:R2:W-:Y:S04]  /*8ba0*/  STG.E.128 desc[UR40][R34.64+0x40], R20 ;  /* 0x0000401422007986 */ /* 0x0025e8000c101d28 */
[----:B------:R2:W-:Y:S02]  /*8bb0*/  STG.E.128 desc[UR40][R34.64+0x80], R12 ;  /* 0x0000800c22007986 */ /* 0x0005e4000c101d28 */
.L_x_840:
[----:B------:R-:W-:Y:S05]  /*8bc0*/  BSYNC.RECONVERGENT B0 ;  /* 0x0000000000007941 */ /* 0x000fea0003800200 */
.L_x_839:
[----:B------:R-:W-:Y:S05]  /*8bd0*/  @P2 BRA `(.L_x_826) ;  /* 0x00000000002c2947 */ /* 0x000fea0003800000 */
[----:B------:R-:W1:Y:S01]  /*8be0*/  LDCU.64 UR10, c[0x0][0x568] ;  /* 0x0000ad00ff0a77ac */ /* 0x000e620008000a00 */
[----:B------:R-:W-:Y:S01]  /*8bf0*/  MOV R4, R2 ;  /* 0x0000000200047202 */ /* 0x000fe20000000f00 */
[----:B---34-:R-:W-:-:S04]  /*8c00*/  IMAD R0, R53, UR8, RZ ;  /* 0x0000000835007c24 */ /* 0x018fc8000f8e02ff */
[----:B------:R-:W-:-:S04]  /*8c10*/  IMAD.WIDE.U32 R2, R7, UR8, R4 ;  /* 0x0000000807027c25 */ /* 0x000fc8000f8e0004 */
[----:B------:R-:W-:-:S05]  /*8c20*/  IMAD R0, R7, UR9, R0 ;  /* 0x0000000907007c24 */ /* 0x000fca000f8e0200 */
[----:B------:R-:W-:Y:S02]  /*8c30*/  IADD3 R0, PT, PT, R0, R3, RZ ;  /* 0x0000000300007210 */ /* 0x000fe40007ffe0ff */
[----:B-1----:R-:W-:-:S04]  /*8c40*/  LEA R4, P0, R2, UR10, 0x1 ;  /* 0x0000000a02047c11 */ /* 0x002fc8000f8008ff */
[----:B------:R-:W-:-:S05]  /*8c50*/  LEA.HI.X R5, R2, UR11, R0, 0x1, P0 ;  /* 0x0000000b02057c11 */ /* 0x000fca00080f0c00 */
[----:B------:R1:W-:Y:S04]  /*8c60*/  STG.E.128 desc[UR40][R4.64], R24 ;  /* 0x0000001804007986 */ /* 0x0003e8000c101d28 */
[----:B------:R1:W-:Y:S04]  /*8c70*/  STG.E.128 desc[UR40][R4.64+0x40], R16 ;  /* 0x0000401004007986 */ /* 0x0003e8000c101d28 */
[----:B------:R1:W-:Y:S02]  /*8c80*/  STG.E.128 desc[UR40][R4.64+0x80], R8 ;  /* 0x0000800804007986 */ /* 0x0003e4000c101d28 */
.L_x_826:
[----:B------:R-:W-:Y:S05]  /*8c90*/  BSYNC.RECONVERGENT B1 ;  /* 0x0000000000017941 */ /* 0x000fea0003800200 */
.L_x_804:
        /* <DEDUP_REMOVED lines=11> */
.L_x_842:
        /* <DEDUP_REMOVED lines=11> */
.L_x_1726:


//--------------------- .text._ZN5flash44flash_bwd_dq_dk_dv_loop_seqk_parallel_kernelI23Flash_bwd_kernel_traitsILi96ELi64ELi128ELi8ELi2ELi4ELi4ELb1ELb0EN7cutlass10bfloat16_tE19Flash_kernel_traitsILi96ELi64ELi128ELi8ES3_EELb0ELb0ELb1ELb0ELb0ELb1ELb1EEEvNS_16Flash_bwd_paramsE --------------------------
	.section	.text._ZN5flash44flash_bwd_dq_dk_dv_loop_seqk_parallel_kernelI23Flash_bwd_kernel_traitsILi96ELi64ELi128ELi8ELi2ELi4ELi4ELb1ELb0EN7cutlass10bfloat16_tE19Flash_kernel_traitsILi96ELi64ELi128ELi8ES3_EELb0ELb0ELb1ELb0ELb0ELb1ELb1EEEvNS_16Flash_bwd_paramsE,"ax",@progbits
	.align	128
        .global         _ZN5flash44flash_bwd_dq_dk_dv_loop_seqk_parallel_kernelI23Flash_bwd_kernel_traitsILi96ELi64ELi128ELi8ELi2ELi4ELi4ELb1ELb0EN7cutlass10bfloat16_tE19Flash_kernel_traitsILi96ELi64ELi128ELi8ES3_EELb0ELb0ELb1ELb0ELb0ELb1ELb1EEEvNS_16Flash_bwd_paramsE
        .type           _ZN5flash44flash_bwd_dq_dk_dv_loop_seqk_parallel_kernelI23Flash_bwd_kernel_traitsILi96ELi64ELi128ELi8ELi2ELi4ELi4ELb1ELb0EN7cutlass10bfloat16_tE19Flash_kernel_traitsILi96ELi64ELi128ELi8ES3_EELb0ELb0ELb1ELb0ELb0ELb1ELb1EEEvNS_16Flash_bwd_paramsE,@function
        .size           _ZN5flash44flash_bwd_dq_dk_dv_loop_seqk_parallel_kernelI23Flash_bwd_kernel_traitsILi96ELi64ELi128ELi8ELi2ELi4ELi4ELb1ELb0EN7cutlass10bfloat16_tE19Flash_kernel_traitsILi96ELi64ELi128ELi8ES3_EELb0ELb0ELb1ELb0ELb0ELb1ELb1EEEvNS_16Flash_bwd_paramsE,(.L_x_1727 - _ZN5flash44flash_bwd_dq_dk_dv_loop_seqk_parallel_kernelI23Flash_bwd_kernel_traitsILi96ELi64ELi128ELi8ELi2ELi4ELi4ELb1ELb0EN7cutlass10bfloat16_tE19Flash_kernel_traitsILi96ELi64ELi128ELi8ES3_EELb0ELb0ELb1ELb0ELb0ELb1ELb1EEEvNS_16Flash_bwd_paramsE)
        .other          _ZN5flash44flash_bwd_dq_dk_dv_loop_seqk_parallel_kernelI23Flash_bwd_kernel_traitsILi96ELi64ELi128ELi8ELi2ELi4ELi4ELb1ELb0EN7cutlass10bfloat16_tE19Flash_kernel_traitsILi96ELi64ELi128ELi8ES3_EELb0ELb0ELb1ELb0ELb0ELb1ELb1EEEvNS_16Flash_bwd_paramsE,@"STO_CUDA_ENTRY STV_DEFAULT"
_ZN5flash44flash_bwd_dq_dk_dv_loop_seqk_parallel_kernelI23Flash_bwd_kernel_traitsILi96ELi64ELi128ELi8ELi2ELi4ELi4ELb1ELb0EN7cutlass10bfloat16_tE19Flash_kernel_traitsILi96ELi64ELi128ELi8ES3_EELb0ELb0ELb1ELb0ELb0ELb1ELb1EEEvNS_16Flash_bwd_paramsE:
.text._ZN5flash44flash_bwd_dq_dk_dv_loop_seqk_parallel_kernelI23Flash_bwd_kernel_traitsILi96ELi64ELi128ELi8ELi2ELi4ELi4ELb1ELb0EN7cutlass10bfloat16_tE19Flash_kernel_traitsILi96ELi64ELi128ELi8ES3_EELb0ELb0ELb1ELb0ELb0ELb1ELb1EEEvNS_16Flash_bwd_paramsE:
        /* <DEDUP_REMOVED lines=49> */
.L_x_881:
[----:B-1----:R-:W1:Y:S01]  /*0310*/  LDCU.64 UR8, c[0x0][0x478] ;  /* 0x00008f00ff0877ac */ /* 0x002e620008000a00 */
        /* <DEDUP_REMOVED lines=51> */
.L_x_843:
        /* <DEDUP_REMOVED lines=43> */
.L_x_845:
[----:B------:R-:W1:Y:S01]  /*0900*/  LDCU.64 UR18, c[0x0][0x3b8] ;  /* 0x00007700ff1277ac */ /* 0x000e620008000a00 */
[----:B------:R-:W-:-:S04]  /*0910*/  UIADD3 UR8, UPT, UPT, UR39, UR44, URZ ;  /* 0x0000002c27087290 */ /* 0x000fc8000fffe0ff */
[----:B-1----:R-:W-:Y:S02]  /*0920*/  UIMAD.WIDE.U32 UR50, UR8, UR18, URZ ;  /* 0x00000012083272a5 */ /* 0x002fe4000f8e00ff */
[----:B------:R-:W-:-:S04]  /*0930*/  UIMAD UR8, UR8, UR19, URZ ;  /* 0x00000013080872a4 */ /* 0x000fc8000f8e02ff */
[----:B------:R-:W-:-:S06]  /*0940*/  UIADD3 UR8, UPT, UPT, UR51, UR8, URZ ;  /* 0x0000000833087290 */ /* 0x000fcc000fffe0ff */
[----:B------:R-:W-:Y:S02]  /*0950*/  MOV R17, UR8 ;  /* 0x0000000800117c02 */ /* 0x000fe40008000f00 */
.L_x_846:
        /* <DEDUP_REMOVED lines=43> */
.L_x_847:
[----:B------:R-:W1:Y:S01]  /*0c10*/  LDCU.64 UR16, c[0x0][0x3c0] ;  /* 0x00007800ff1077ac */ /* 0x000e620008000a00 */
[----:B------:R-:W-:-:S04]  /*0c20*/  UIADD3 UR8, UPT, UPT, UR39, UR44, URZ ;  /* 0x0000002c27087290 */ /* 0x000fc8000fffe0ff */
[----:B-1----:R-:W-:Y:S02]  /*0c30*/  UIMAD.WIDE.U32 UR52, UR8, UR16, URZ ;  /* 0x00000010083472a5 */ /* 0x002fe4000f8e00ff */
[----:B------:R-:W-:-:S04]  /*0c40*/  UIMAD UR8, UR8, UR17, URZ ;  /* 0x00000011080872a4 */ /* 0x000fc8000f8e02ff */
[----:B------:R-:W-:-:S06]  /*0c50*/  UIADD3 UR8, UPT, UPT, UR53, UR8, URZ ;  /* 0x0000000835087290 */ /* 0x000fcc000fffe0ff */
[----:B------:R-:W-:-:S07]  /*0c60*/  MOV R16, UR8 ;  /* 0x0000000800107c02 */ /* 0x000fce0008000f00 */
.L_x_848:
        /* <DEDUP_REMOVED lines=28> */
.L_x_849:
[----:B------:R-:W-:Y:S02]  /*0e30*/  UIMAD.WIDE.U32 UR10, UR58, UR14, URZ ;  /* 0x0000000e3a0a72a5 */ /* 0x000fe4000f8e00ff */
[----:B------:R-:W-:-:S04]  /*0e40*/  UIMAD UR8, UR59, UR14, URZ ;  /* 0x0000000e3b0872a4 */ /* 0x000fc8000f8e02ff */
[----:B------:R-:W-:-:S12]  /*0e50*/  UIADD3 UR8, UPT, UPT, UR11, UR8, URZ ;  /* 0x000000080b087290 */ /* 0x000fd8000fffe0ff */
.L_x_850:
        /* <DEDUP_REMOVED lines=20> */
.L_x_851:
[----:B------:R-:W1:Y:S01]  /*0fa0*/  LDCU UR59, c[0x0][0x434] ;  /* 0x00008680ff3b77ac */ /* 0x000e620008000800 */
[----:B------:R-:W-:-:S04]  /*0fb0*/  UIMAD UR9, UR41, UR62, UR28 ;  /* 0x0000003e290972a4 */ /* 0x000fc8000f8e021c */
[----:B-1----:R-:W-:Y:S02]  /*0fc0*/  UIMAD UR59, UR9, UR59, URZ ;  /* 0x0000003b093b72a4 */ /* 0x002fe4000f8e02ff */
.L_x_852:
        /* <DEDUP_REMOVED lines=11> */
.L_x_853:
[----:B------:R-:W1:Y:S01]  /*1080*/  LDCU UR58, c[0x0][0x444] ;  /* 0x00008880ff3a77ac */ /* 0x000e620008000800 */
[----:B------:R-:W-:-:S04]  /*1090*/  UIMAD UR9, UR41, UR62, UR28 ;  /* 0x0000003e290972a4 */ /* 0x000fc8000f8e021c */
[----:B-1----:R-:W-:-:S12]  /*10a0*/  UIMAD UR58, UR9, UR58, URZ ;  /* 0x0000003a093a72a4 */ /* 0x002fd8000f8e02ff */
.L_x_854:
        /* <DEDUP_REMOVED lines=97> */
.L_x_856:
[----:B------:R-:W1:Y:S01]  /*16c0*/  LDCU.64 UR14, c[0x0][0x5c0] ;  /* 0x0000b800ff0e77ac */ /* 0x000e620008000a00 */
[----:B------:R-:W-:-:S04]  /*16d0*/  UIADD3 UR8, UPT, UPT, UR39, UR44, URZ ;  /* 0x0000002c27087290 */ /* 0x000fc8000fffe0ff */
[----:B-1----:R-:W-:Y:S02]  /*16e0*/  UIMAD.WIDE.U32 UR18, UR8, UR14, URZ ;  /* 0x0000000e081272a5 */ /* 0x002fe4000f8e00ff */
[----:B------:R-:W-:-:S04]  /*16f0*/  UIMAD UR8, UR8, UR15, URZ ;  /* 0x0000000f080872a4 */ /* 0x000fc8000f8e02ff */
[----:B------:R-:W-:-:S06]  /*1700*/  UIADD3 UR8, UPT, UPT, UR19, UR8, URZ ;  /* 0x0000000813087290 */ /* 0x000fcc000fffe0ff */
[----:B------:R-:W-:Y:S02]  /*1710*/  MOV R0, UR8 ;  /* 0x0000000800007c02 */ /* 0x000fe40008000f00 */
.L_x_857:
        /* <DEDUP_REMOVED lines=13> */
.L_x_858:
[----:B------:R-:W1:Y:S01]  /*17f0*/  LDCU.64 UR10, c[0x0][0x5c8] ;  /* 0x0000b900ff0a77ac */ /* 0x000e620008000a00 */
[----:B------:R-:W-:-:S04]  /*1800*/  UIADD3 UR39, UPT, UPT, UR39, UR44, URZ ;  /* 0x0000002c27277290 */ /* 0x000fc8000fffe0ff */
[----:B-1----:R-:W-:Y:S02]  /*1810*/  UIMAD.WIDE.U32 UR16, UR39, UR10, URZ ;  /* 0x0000000a271072a5 */ /* 0x002fe4000f8e00ff */
[----:B------:R-:W-:-:S04]  /*1820*/  UIMAD UR39, UR39, UR11, URZ ;  /* 0x0000000b272772a4 */ /* 0x000fc8000f8e02ff */
[----:B------:R-:W-:-:S06]  /*1830*/  UIADD3 UR39, UPT, UPT, UR17, UR39, URZ ;  /* 0x0000002711277290 */ /* 0x000fcc000fffe0ff */
[----:B------:R-:W-:-:S07]  /*1840*/  MOV R10, UR39 ;  /* 0x00000027000a7c02 */ /* 0x000fce0008000f00 */
.L_x_859:
        /* <DEDUP_REMOVED lines=26> */
.L_x_861:
[----:B------:R-:W-:Y:S05]  /*19f0*/  BSYNC.RECONVERGENT B0 ;  /* 0x0000000000007941 */ /* 0x000fea0003800200 */
.L_x_860:
        /* <DEDUP_REMOVED lines=13> */
.L_x_863:
[----:B------:R-:W-:Y:S05]  /*1ad0*/  BSYNC.RECONVERGENT B0 ;  /* 0x0000000000007941 */ /* 0x000fea0003800200 */
.L_x_862:
        /* <DEDUP_REMOVED lines=23> */
.L_x_865:
[----:B------:R-:W-:Y:S05]  /*1c50*/  BSYNC.RECONVERGENT B0 ;  /* 0x0000000000007941 */ /* 0x000fea0003800200 */
.L_x_864:
        /* <DEDUP_REMOVED lines=13> */
.L_x_855:
[----:B------:R-:W-:Y:S01]  /*1d30*/  UIADD3 UR8, UPT, UPT, -UR5, UR38, URZ ;  /* 0x0000002605087290 */ /* 0x000fe2000fffe1ff */
[----:B------:R-:W-:Y:S01]  /*1d40*/  IMAD.U32 R0, RZ, RZ, UR16 ;  /* 0x00000010ff007e24 */ /* 0x000fe2000f8e00ff */
[----:B------:R-:W1:Y:S01]  /*1d50*/  LDCU.64 UR10, c[0x0][0x3d8] ;  /* 0x00007b00ff0a77ac */ /* 0x000e620008000a00 */
[----:B------:R-:W-:Y:S01]  /*1d60*/  SHF.R.U32.HI R223, RZ, 0x1, R227 ;  /* 0x00000001ffdf7819 */ /* 0x000fe200000116e3 */
[----:B------:R-:W-:Y:S01]  /*1d70*/  IMAD.U32 R4, RZ, RZ, UR18 ;  /* 0x00000012ff047e24 */ /* 0x000fe2000f8e00ff */
[----:B------:R-:W-:Y:S01]  /*1d80*/  LOP3.LUT R7, R20, 0xd8, RZ, 0xc0, !PT ;  /* 0x000000d814077812 */ /* 0x000fe200078ec0ff */
[----:B------:R-:W-:Y:S01]  /*1d90*/  UIMAD UR14, UR47, UR16, URZ ;  /* 0x000000102f0e72a4 */ /* 0x000fe2000f8e02ff */
[----:B------:R-:W-:Y:S01]  /*1da0*/  ISETP.GE.AND P6, PT, R21, UR8, PT ;  /* 0x0000000815007c0c */ /* 0x000fe2000bfc6270 */
[--C-:B------:R-:W-:Y:S01]  /*1db0*/  IMAD.WIDE.U32 R2, R0, UR5, R8.reuse ;  /* 0x0000000500027c25 */ /* 0x100fe2000f8e0008 */
[----:B------:R-:W-:Y:S01]  /*1dc0*/  ISETP.GE.AND P5, PT, R5, UR8, PT ;  /* 0x0000000805007c0c */ /* 0x000fe2000bfa6270 */
[----:B------:R-:W-:Y:S01]  /*1dd0*/  UIMAD UR14, UR5, UR17, UR14 ;  /* 0x00000011050e72a4 */ /* 0x000fe2000f8e020e */
[----:B------:R-:W-:Y:S01]  /*1de0*/  LOP3.LUT R0, R223, 0x10, RZ, 0xc0, !PT ;  /* 0x00000010df007812 */ /* 0x000fe200078ec0ff */
[----:B------:R-:W2:Y:S01]  /*1df0*/  LDCU.64 UR8, c[0x0][0x3d0] ;  /* 0x00007a00ff0877ac */ /* 0x000ea20008000a00 */
[----:B------:R-:W-:Y:S01]  /*1e00*/  IADD3 R2, P0, PT, R2, UR52, RZ ;  /* 0x0000003402027c10 */ /* 0x000fe2000ff1e0ff */
[----:B------:R-:W-:Y:S01]  /*1e10*/  IMAD.WIDE.U32 R4, R4, UR5, R8 ;  /* 0x0000000504047c25 */ /* 0x000fe2000f8e0008 */
[----:B------:R-:W-:Y:S01]  /*1e20*/  LOP3.LUT R23, R0, 0x7, R21, 0xf8, !PT ;  /* 0x0000000700177812 */ /* 0x000fe200078ef815 */
[----:B------:R-:W-:Y:S01]  /*1e30*/  UIMAD UR47, UR47, UR18, URZ ;  /* 0x000000122f2f72a4 */ /* 0x000fe2000f8e02ff */
[----:B------:R-:W-:Y:S01]  /*1e40*/  IADD3.X R3, PT, PT, R16, UR14, R3, P0, !PT ;  /* 0x0000000e10037c10 */ /* 0x000fe200087fe403 */
[----:B------:R-:W-:Y:S01]  /*1e50*/  UIMAD UR14, UR51, -0x40, UR46 ;  /* 0xffffffc0330e78a4 */ /* 0x000fe2000f8e022e */
[----:B------:R-:W-:Y:S01]  /*1e60*/  LOP3.LUT R7, R7, 0x18, R227, 0x78, !PT ;  /* 0x0000001807077812 */ /* 0x000fe200078e78e3 */
[----:B------:R-:W3:Y:S01]  /*1e70*/  @!P6 LDC.64 R14, c[0x0][0x390] ;  /* 0x0000e400ff0eeb82 */ /* 0x000ee20000000a00 */
[----:B------:R-:W-:Y:S01]  /*1e80*/  UIMAD UR47, UR5, UR19, UR47 ;  /* 0x00000013052f72a4 */ /* 0x000fe2000f8e022f */
[----:B-1----:R-:W-:Y:S01]  /*1e90*/  IMAD R0, R18, UR10, RZ ;  /* 0x0000000a12007c24 */ /* 0x002fe2000f8e02ff */
[----:B------:R-:W-:Y:S01]  /*1ea0*/  IADD3 R4, P0, PT, R4, UR50, RZ ;  /* 0x0000003204047c10 */ /* 0x000fe2000ff1e0ff */
[----:B------:R-:W-:Y:S01]  /*1eb0*/  VIADD R6, R23, 0x8 ;  /* 0x0000000817067836 */ /* 0x000fe20000000000 */
[----:B------:R-:W-:Y:S01]  /*1ec0*/  LOP3.LUT R20, R7, 0x1f20, R20, 0xf8, !PT ;  /* 0x00001f2007147812 */ /* 0x000fe200078ef814 */
[C---:B------:R-:W-:Y:S01]  /*1ed0*/  IMAD R7, R10.reuse, UR11, R0 ;  /* 0x0000000b0a077c24 */ /* 0x040fe2000f8e0200 */
[----:B------:R-:W-:Y:S01]  /*1ee0*/  IADD3.X R5, PT, PT, R17, UR47, R5, P0, !PT ;  /* 0x0000002f11057c10 */ /* 0x000fe200087fe405 */
[----:B------:R-:W-:Y:S01]  /*1ef0*/  IMAD.WIDE.U32 R2, R10, UR10, R2 ;  /* 0x0000000a0a027c25 */ /* 0x000fe2000f8e0002 */
[----:B------:R-:W-:Y:S01]  /*1f00*/  ISETP.GE.AND P3, PT, R6, UR14, PT ;  /* 0x0000000e06007c0c */ /* 0x000fe2000bf66270 */
[----:B------:R-:W1:Y:S08]  /*1f10*/  @!P5 LDC.64 R16, c[0x0][0x390] ;  /* 0x0000e400ff10db82 */ /* 0x000e700000000a00 */
[----:B------:R-:W-:Y:S01]  /*1f20*/  @P4 BAR.SYNC.DEFER_BLOCKING 0x0 ;  /* 0x0000000000004b1d */ /* 0x000fe20000010000 */
[----:B--2---:R-:W-:Y:S01]  /*1f30*/  IMAD R6, R18, UR8, RZ ;  /* 0x0000000812067c24 */ /* 0x004fe2000f8e02ff */
[----:B------:R-:W-:Y:S01]  /*1f40*/  LOP3.LUT R0, R23, 0x20, RZ, 0xfc, !PT ;  /* 0x0000002017007812 */ /* 0x000fe200078efcff */
[----:B------:R-:W-:Y:S01]  /*1f50*/  IMAD.IADD R3, R3, 0x1, R7 ;  /* 0x0000000103037824 */ /* 0x000fe200078e0207 */
[----:B------:R-:W-:Y:S01]  /*1f60*/  ULOP3.LUT UR5, UR51, 0x80000001, URZ, 0xc0, !UPT ;  /* 0x8000000133057892 */ /* 0x000fe2000f8ec0ff */
[----:B------:R-:W-:Y:S01]  /*1f70*/  VIADD R8, R23, 0x28 ;  /* 0x0000002817087836 */ /* 0x000fe20000000000 */
[----:B------:R-:W-:Y:S01]  /*1f80*/  ISETP.GE.AND P2, PT, R0, UR14, PT ;  /* 0x0000000e00007c0c */ /* 0x000fe2000bf46270 */
[----:B------:R-:W-:Y:S01]  /*1f90*/  IMAD R9, R10, UR9, R6 ;  /* 0x000000090a097c24 */ /* 0x000fe2000f8e0206 */
[----:B------:R-:W2:Y:S01]  /*1fa0*/  @!P6 LDC.64 R18, c[0x0][0x388] ;  /* 0x0000e200ff12eb82 */ /* 0x000ea20000000a00 */
[C---:B------:R-:W-:Y:S01]  /*1fb0*/  @!P6 IMAD.WIDE.U32 R6, R21.reuse, UR16, R2 ;  /* 0x000000101506ec25 */ /* 0x040fe2000f8e0002 */
[----:B------:R-:W-:Y:S01]  /*1fc0*/  ISETP.GE.AND P1, PT, R8, UR14, PT ;  /* 0x0000000e08007c0c */ /* 0x000fe2000bf26270 */
[----:B------:R-:W-:Y:S01]  /*1fd0*/  UISETP.NE.AND UP0, UPT, UR5, 0x1, UPT ;  /* 0x000000010500788c */ /* 0x000fe2000bf05270 */
[C---:B------:R-:W-:Y:S01]  /*1fe0*/  ISETP.GE.AND P4, PT, R21.reuse, UR14, PT ;  /* 0x0000000e15007c0c */ /* 0x040fe2000bf86270 */
[----:B------:R-:W-:Y:S01]  /*1ff0*/  IMAD.WIDE.U32 R10, R10, UR8, R4 ;  /* 0x000000080a0a7c25 */ /* 0x000fe2000f8e0004 */
[----:B---3--:R-:W-:Y:S01]  /*2000*/  @!P6 LEA R8, P0, R6, R14, 0x1 ;  /* 0x0000000e0608e211 */ /* 0x008fe200078008ff */
[----:B------:R-:W-:Y:S01]  /*2010*/  USEL UR5, URZ, 0x3000, UP0 ;  /* 0x00003000ff057887 */ /* 0x000fe20008000000 */
[----:B------:R-:W-:Y:S01]  /*2020*/  STL [R1], R23 ;  /* 0x0000001701007387 */ /* 0x000fe20000100800 */
[----:B------:R-:W-:Y:S01]  /*2030*/  @!P5 IMAD.MOV.U32 R4, RZ, RZ, R2 ;  /* 0x000000ffff04d224 */ /* 0x000fe200078e0002 */
[----:B------:R-:W3:Y:S01]  /*2040*/  LDCU UR15, c[0x0][0x3b0] ;  /* 0x00007600ff0f77ac */ /* 0x000ee20008000800 */
[----:B------:R-:W-:-:S02]  /*2050*/  @!P6 IMAD R2, R21, UR17, R7 ;  /* 0x000000111502ec24 */ /* 0x000fc4000f8e0207 */
[----:B------:R-:W-:Y:S02]  /*2060*/  @!P5 IMAD.MOV.U32 R5, RZ, RZ, R3 ;  /* 0x000000ffff05d224 */ /* 0x000fe400078e0003 */
[----:B------:R-:W-:Y:S02]  /*2070*/  IMAD.MOV.U32 R22, RZ, RZ, 0x7f800000 ;  /* 0x7f800000ff167424 */ /* 0x000fe400078e00ff */
[----:B------:R-:W-:Y:S02]  /*2080*/  IMAD.MOV.U32 R226, RZ, RZ, 0x20 ;  /* 0x00000020ffe27424 */ /* 0x000fe400078e00ff */
[----:B------:R-:W-:Y:S01]  /*2090*/  IMAD.MOV.U32 R225, RZ, RZ, 0x20 ;  /* 0x00000020ffe17424 */ /* 0x000fe200078e00ff */
[----:B------:R-:W-:Y:S01]  /*20a0*/  CS2R R126, SRZ ;  /* 0x00000000007e7805 */ /* 0x000fe2000001ff00 */
[----:B------:R-:W-:Y:S01]  /*20b0*/  @!P5 IMAD R0, R13, UR16, RZ ;  /* 0x000000100d00dc24 */ /* 0x000fe2000f8e02ff */
[----:B------:R-:W-:Y:S01]  /*20c0*/  CS2R R124, SRZ ;  /* 0x00000000007c7805 */ /* 0x000fe2000001ff00 */
[----:B------:R-:W-:Y:S01]  /*20d0*/  IMAD.IADD R3, R11, 0x1, R9 ;  /* 0x000000010b037824 */ /* 0x000fe200078e0209 */
[----:B------:R-:W-:Y:S01]  /*20e0*/  @!P6 LEA.HI.X R9, R6, R15, R2, 0x1, P0 ;  /* 0x0000000f0609e211 */ /* 0x000fe200000f0c02 */
[C---:B------:R-:W-:Y:S01]  /*20f0*/  @!P5 IMAD R7, R12.reuse, UR17, R0 ;  /* 0x000000110c07dc24 */ /* 0x040fe2000f8e0200 */
[----:B------:R-:W4:Y:S01]  /*2100*/  @!P5 LDC.64 R14, c[0x0][0x388] ;  /* 0x0000e200ff0edb82 */ /* 0x000f220000000a00 */
[----:B------:R-:W-:Y:S01]  /*2110*/  @!P5 IMAD.WIDE.U32 R4, R12, UR16, R4 ;  /* 0x000000100c04dc25 */ /* 0x000fe2000f8e0004 */
[----:B------:R-:W5:Y:S03]  /*2120*/  LDCU UR16, c[0x0][0x590] ;  /* 0x0000b200ff1077ac */ /* 0x000f660008000800 */
        /* <DEDUP_REMOVED lines=19> */
[----:B--2---:R-:W-:Y:S01]  /*2260*/  @!P6 LEA R4, P0, R2, R18, 0x1 ;  /* 0x000000120204e211 */ /* 0x004fe200078008ff */
[----:B------:R-:W-:Y:S01]  /*2270*/  @!P5 IMAD.WIDE.U32 R10, R12, UR18, R10 ;  /* 0x000000120c0adc25 */ /* 0x000fe2000f8e000a */
[----:B------:R-:W-:Y:S01]  /*2280*/  CS2R R118, SRZ ;  /* 0x0000000000767805 */ /* 0x000fe2000001ff00 */
[----:B------:R-:W-:Y:S01]  /*2290*/  @!P6 LDGSTS.E.BYPASS.LTC128B.128 [R0+0x13000], desc[UR36][R8.64+0x80] ;  /* 0x130000800800efae */ /* 0x000fe2000b981a24 */
[----:B------:R-:W-:Y:S01]  /*22a0*/  @!P6 LEA.HI.X R5, R2, R19, R3, 0x1, P0 ;  /* 0x000000130205e211 */ /* 0x000fe200000f0c03 */
[----:B------:R-:W-:Y:S01]  /*22b0*/  VIADD R252, R0, UR5 ;  /* 0x0000000500fc7c36 */ /* 0x000fe20008000000 */
[----:B----4-:R-:W-:Y:S01]  /*22c0*/  @!P5 LEA R2, P0, R10, R14, 0x1 ;  /* 0x0000000e0a02d211 */ /* 0x010fe200078008ff */
        /* <DEDUP_REMOVED lines=9> */
[----:B------:R-:W-:Y:S02]  /*2360*/  ISETP.GE.AND P0, PT, R23, UR14, PT ;  /* 0x0000000e17007c0c */ /* 0x000fe4000bf06270 */
        /* <DEDUP_REMOVED lines=25> */
[----:B------:R1:W-:Y:S01]  /*2500*/  @!P5 LDGSTS.E.BYPASS.LTC128B.128 [R0+0x14000], desc[UR36][R6.64+0x80] ;  /* 0x140000800600dfae */ /* 0x0003e2000b981a24 */
[----:B------:R-:W-:Y:S02]  /*2510*/  CS2R R74, SRZ ;  /* 0x00000000004a7805 */ /* 0x000fe4000001ff00 */
[----:B------:R-:W-:-:S02]  /*2520*/  CS2R R72, SRZ ;  /* 0x0000000000487805 */ /* 0x000fc4000001ff00 */
[----:B------:R-:W-:Y:S01]  /*2530*/  CS2R R70, SRZ ;  /* 0x0000000000467805 */ /* 0x000fe2000001ff00 */
[----:B------:R-:W0:Y:S01]  /*2540*/  LDGDEPBAR ;  /* 0x00000000000079af */ /* 0x000e220000000000 */
        /* <DEDUP_REMOVED lines=21> */
[----:B------:R-:W-:Y:S01]  /*26a0*/  CS2R R36, SRZ ;  /* 0x0000000000247805 */ /* 0x000fe2000001ff00 */
[----:B-1----:R-:W-:Y:S01]  /*26b0*/  IMAD.MOV.U32 R6, RZ, RZ, 0x7f800000 ;  /* 0x7f800000ff067424 */ /* 0x002fe200078e00ff */
[----:B------:R-:W-:Y:S01]  /*26c0*/  @P4 STS.128 [R0+0x8000], RZ ;  /* 0x008000ff00004388 */ /* 0x000fe20000000c00 */
[----:B------:R-:W-:-:S02]  /*26d0*/  UIADD3 UR45, UPT, UPT, -UR53, UR45, URZ ;  /* 0x0000002d352d7290 */ /* 0x000fc4000fffe1ff */
[----:B------:R-:W-:Y:S01]  /*26e0*/  USHF.L.U32 UR54, UR54, 0x3, URZ ;  /* 0x0000000336367899 */ /* 0x000fe200080006ff */
[----:B------:R-:W-:Y:S01]  /*26f0*/  @!PT LDS RZ, [RZ] ;  /* 0x00000000fffff984 */ /* 0x000fe20000000800 */
[----:B------:R-:W-:Y:S01]  /*2700*/  @!PT LDS RZ, [RZ] ;  /* 0x00000000fffff984 */ /* 0x000fe20000000800 */
[----:B------:R-:W-:Y:S01]  /*2710*/  @!PT LDS RZ, [RZ] ;  /* 0x00000000fffff984 */ /* 0x000fe20000000800 */
[----:B------:R-:W-:Y:S01]  /*2720*/  @!P4 LDGSTS.E.BYPASS.LTC128B.128 [R252], desc[UR36][R250.64] ;  /* 0x00000000fafccfae */ /* 0x000fe2000b981a24 */
[----:B------:R-:W1:Y:S03]  /*2730*/  LDCU UR10, c[0x0][0x504] ;  /* 0x0000a080ff0a77ac */ /* 0x000e660008000800 */
[----:B------:R-:W-:Y:S01]  /*2740*/  @!P4 LDGSTS.E.BYPASS.LTC128B.128 [R252+0x1000], desc[UR36][R250.64+0x40] ;  /* 0x01000040fafccfae */ /* 0x000fe2000b981a24 */
[----:B------:R-:W2:Y:S03]  /*2750*/  LDCU UR9, c[0x0][0x508] ;  /* 0x0000a100ff0977ac */ /* 0x000ea60008000800 */
[----:B------:R-:W-:Y:S01]  /*2760*/  @!P4 LDGSTS.E.BYPASS.LTC128B.128 [R252+0x2000], desc[UR36][R250.64+0x80] ;  /* 0x02000080fafccfae */ /* 0x000fe2000b981a24 */
[----:B------:R-:W4:Y:S03]  /*2770*/  LDCU UR8, c[0x0][0x3e0] ;  /* 0x00007c00ff0877ac */ /* 0x000f260008000800 */
[----:B------:R-:W-:Y:S01]  /*2780*/  @P4 STS.128 [R252], RZ ;  /* 0x000000fffc004388 */ /* 0x000fe20000000c00 */
[----:B------:R-:W1:Y:S03]  /*2790*/  LDCU UR14, c[0x0][0x50c] ;  /* 0x0000a180ff0e77ac */ /* 0x000e660008000800 */
[----:B------:R-:W-:Y:S01]  /*27a0*/  @P4 STS.128 [R252+0x1000], RZ ;  /* 0x001000fffc004388 */ /* 0x000fe20000000c00 */
[----:B------:R-:W1:Y:S03]  /*27b0*/  LDCU UR11, c[0x0][0x45c] ;  /* 0x00008b80ff0b77ac */ /* 0x000e660008000800 */
        /* <DEDUP_REMOVED lines=13> */
[----:B---3--:R-:W-:-:S03]  /*2890*/  IMAD.MOV.U32 R4, RZ, RZ, 0x4 ;  /* 0x00000004ff047424 */ /* 0x008fc600078e00ff */
[----:B------:R-:W-:Y:S01]  /*28a0*/  @!PT LDS RZ, [RZ] ;  /* 0x00000000fffff984 */ /* 0x000fe20000000800 */
[----:B------:R-:W-:Y:S01]  /*28b0*/  @!PT LDS RZ, [RZ] ;  /* 0x00000000fffff984 */ /* 0x000fe20000000800 */
[----:B------:R-:W-:Y:S01]  /*28c0*/  @!PT LDS RZ, [RZ] ;  /* 0x00000000fffff984 */ /* 0x000fe20000000800 */
[----:B------:R-:W-:Y:S01]  /*28d0*/  @!P5 LDGSTS.E.BYPASS.LTC128B.128 [R0+0xa000], desc[UR36][R2.64] ;  /* 0x0a0000000200dfae */ /* 0x000fe2000b981a24 */
[----:B------:R-:W-:-:S03]  /*28e0*/  IMAD.MOV.U32 R5, RZ, RZ, 0x7f800000 ;  /* 0x7f800000ff057424 */ /* 0x000fc600078e00ff */
[----:B------:R-:W-:Y:S04]  /*28f0*/  @!P5 LDGSTS.E.BYPASS.LTC128B.128 [R0+0xc000], desc[UR36][R2.64+0x40] ;  /* 0x0c0000400200dfae */ /* 0x000fe8000b981a24 */
[----:B------:R3:W-:Y:S04]  /*2900*/  @!P5 LDGSTS.E.BYPASS.LTC128B.128 [R0+0xe000], desc[UR36][R2.64+0x80] ;  /* 0x0e0000800200dfae */ /* 0x0007e8000b981a24 */
[----:B------:R-:W0:Y:S01]  /*2910*/  LDGDEPBAR ;  /* 0x00000000000079af */ /* 0x000e220000000000 */
[----:B---3--:R-:W-:Y:S01]  /*2920*/  IMAD.WIDE.U32 R2, R23, R4, UR60 ;  /* 0x0000003c17027e25 */ /* 0x008fe2000f8e0004 */
[----:B------:R-:W-:Y:S01]  /*2930*/  SHF.R.U32.HI R7, RZ, 0x4, R227 ;  /* 0x00000004ff077819 */ /* 0x000fe200000116e3 */
[----:B------:R-:W-:-:S04]  /*2940*/  DEPBAR.LE SB0, 0x1 ;  /* 0x000080400000791a */ /* 0x000fc80000000000 */
[----:B-----5:R-:W-:Y:S01]  /*2950*/  IMAD.MOV.U32 R0, RZ, RZ, 0x7f800000 ;  /* 0x7f800000ff007424 */ /* 0x020fe200078e00ff */
[----:B------:R-:W3:Y:S04]  /*2960*/  @!P2 LDG.E R5, desc[UR36][R2.64+0x80] ;  /* 0x000080240205a981 */ /* 0x000ee8000c1e1900 */
[----:B------:R-:W5:Y:S04]  /*2970*/  @!P3 LDG.E R6, desc[UR36][R2.64+0x20] ;  /* 0x000020240206b981 */ /* 0x000f68000c1e1900 */
[----:B------:R-:W2:Y:S04]  /*2980*/  @!P1 LDG.E R0, desc[UR36][R2.64+0xa0] ;  /* 0x0000a02402009981 */ /* 0x000ea8000c1e1900 */
[----:B------:R4:W4:Y:S01]  /*2990*/  @!P0 LDG.E R22, desc[UR36][R2.64] ;  /* 0x0000002402168981 */ /* 0x000922000c1e1900 */
[----:B------:R-:W-:Y:S01]  /*29a0*/  IMAD.SHL.U32 R4, R227, 0x10, RZ ;  /* 0x00000010e3047824 */ /* 0x000fe200078e00ff */
[----:B------:R-:W-:Y:S01]  /*29b0*/  LOP3.LUT R7, R7, 0x8, RZ, 0xc0, !PT ;  /* 0x0000000807077812 */ /* 0x000fe200078ec0ff */
[----:B------:R-:W-:Y:S01]  /*29c0*/  BAR.SYNC.DEFER_BLOCKING 0x0 ;  /* 0x0000000000007b1d */ /* 0x000fe20000010000 */
[----:B------:R-:W-:-:S02]  /*29d0*/  LOP3.LUT P1, RZ, R227, 0x4, RZ, 0xc0, !PT ;  /* 0x00000004e3ff7812 */ /* 0x000fc4000782c0ff */
[----:B------:R-:W-:Y:S02]  /*29e0*/  LOP3.LUT P0, RZ, R227, 0x2, RZ, 0xc0, !PT ;  /* 0x00000002e3ff7812 */ /* 0x000fe4000780c0ff */
[----:B------:R-:W-:Y:S02]  /*29f0*/  SEL R226, R226, 0xffffffe0, !P1 ;  /* 0xffffffe0e2e27807 */ /* 0x000fe40004800000 */
[----:B------:R-:W-:Y:S01]  /*2a00*/  SEL R225, R225, 0xffffffe0, !P0 ;  /* 0xffffffe0e1e17807 */ /* 0x000fe20004000000 */
[----:B------:R-:W-:Y:S02]  /*2a10*/  USHF.L.U32 UR15, UR15, 0x6, URZ ;  /* 0x000000060f0f7899 */ /* 0x000fe400080006ff */
[----:B------:R-:W-:Y:S01]  /*2a20*/  USHF.L.U32 UR16, UR16, 0x6, URZ ;  /* 0x0000000610107899 */ /* 0x000fe200080006ff */
[----:B---3--:R3:W-:Y:S04]  /*2a30*/  STL [R1+0x14], R5 ;  /* 0x0000140501007387 */ /* 0x0087e80000100800 */
[----:B-----5:R5:W-:Y:S04]  /*2a40*/  STL [R1+0x18], R6 ;  /* 0x0000180601007387 */ /* 0x020be80000100800 */
[----:B--2---:R2:W-:Y:S01]  /*2a50*/  STL [R1+0x10], R0 ;  /* 0x0000100001007387 */ /* 0x0045e20000100800 */
[----:B---3--:R-:W-:-:S02]  /*2a60*/  IMAD.SHL.U32 R5, R227, 0x20, RZ ;  /* 0x00000020e3057824 */ /* 0x008fc400078e00ff */
[----:B-----5:R-:W-:-:S03]  /*2a70*/  IMAD.SHL.U32 R6, R227, 0x4, RZ ;  /* 0x00000004e3067824 */ /* 0x020fc600078e00ff */
[----:B--2---:R-:W-:Y:S02]  /*2a80*/  LOP3.LUT R0, R5, 0x20, RZ, 0xc0, !PT ;  /* 0x0000002005007812 */ /* 0x004fe400078ec0ff */
[----:B------:R-:W-:Y:S02]  /*2a90*/  LOP3.LUT R6, R6, 0x18, RZ, 0xc0, !PT ;  /* 0x0000001806067812 */ /* 0x000fe400078ec0ff */
[--C-:B------:R-:W-:Y:S02]  /*2aa0*/  LOP3.LUT R0, R0, 0x3c00, R4.reuse, 0xf8, !PT ;  /* 0x00003c0000007812 */ /* 0x100fe400078ef804 */
[----:B----4-:R-:W-:Y:S02]  /*2ab0*/  LOP3.LUT R3, R6, 0xc0, R5, 0xf8, !PT ;  /* 0x000000c006037812 */ /* 0x010fe400078ef805 */
[----:B------:R-:W-:Y:S02]  /*2ac0*/  LOP3.LUT R0, R0, 0x100, R4, 0xf8, !PT ;  /* 0x0000010000007812 */ /* 0x000fe400078ef804 */
[----:B------:R-:W-:-:S04]  /*2ad0*/  LOP3.LUT R2, R3, 0x8, R227, 0x78, !PT ;  /* 0x0000000803027812 */ /* 0x000fc800078e78e3 */
[----:B------:R-:W-:Y:S02]  /*2ae0*/  LOP3.LUT R0, R0, R2, RZ, 0xfc, !PT ;  /* 0x0000000200007212 */ /* 0x000fe400078efcff */
[----:B------:R-:W-:Y:S02]  /*2af0*/  LOP3.LUT R2, R7, 0x10, R227, 0xf8, !PT ;  /* 0x0000001007027812 */ /* 0x000fe400078ef8e3 */
[----:B------:R-:W-:Y:S02]  /*2b00*/  LEA R222, R0, UR6, 0x1 ;  /* 0x0000000600de7c11 */ /* 0x000fe4000f8e08ff */
[----:B------:R-:W-:-:S03]  /*2b10*/  LOP3.LUT R2, R2, 0xc0, R5, 0xf8, !PT ;  /* 0x000000c002027812 */ /* 0x000fc600078ef805 */
[----:B------:R2:W3:Y:S01]  /*2b20*/  LDSM.16.M88.4 R172, [R222+0xf000] ;  /* 0x00f00000deac783b */ /* 0x0004e20000000200 */
[----:B------:R-:W-:Y:S02]  /*2b30*/  LOP3.LUT R0, R2, R6, RZ, 0x3c, !PT ;  /* 0x0000000602007212 */ /* 0x000fe400078e3cff */
[----:B------:R-:W-:Y:S01]  /*2b40*/  LOP3.LUT R2, R3, 0x8, R223, 0x78, !PT ;  /* 0x0000000803027812 */ /* 0x000fe200078e78df */
[C---:B------:R-:W-:Y:S01]  /*2b50*/  VIADD R3, R222.reuse, 0xf000 ;  /* 0x0000f000de037836 */ /* 0x040fe20000000000 */
[----:B------:R2:W4:Y:S01]  /*2b60*/  LDSM.16.M88.4 R176, [R222+0xf400] ;  /* 0x00f40000deb0783b */ /* 0x0005220000000200 */
[----:B------:R-:W-:Y:S02]  /*2b70*/  VIADD R216, R222, 0xf020 ;  /* 0x0000f020ded87836 */ /* 0x000fe40000000000 */
[----:B------:R-:W-:Y:S01]  /*2b80*/  @P1 VIADD R216, R3, 0xffffffe0 ;  /* 0xffffffe003d81836 */ /* 0x000fe20000000000 */
[----:B------:R2:W1:Y:S04]  /*2b90*/  LDSM.16.M88.4 R188, [R222+0x11000] ;  /* 0x01100000debc783b */ /* 0x0004680000000200 */
[----:B------:R2:W1:Y:S04]  /*2ba0*/  LDSM.16.M88.4 R180, [R216] ;  /* 0x00000000d8b4783b */ /* 0x0004680000000200 */
[----:B------:R2:W1:Y:S04]  /*2bb0*/  LDSM.16.M88.4 R184, [R216+0x400] ;  /* 0x00040000d8b8783b */ /* 0x0004680000000200 */
[----:B------:R2:W1:Y:S04]  /*2bc0*/  LDSM.16.M88.4 R196, [R216+0x2000] ;  /* 0x00200000d8c4783b */ /* 0x0004680000000200 */
[----:B------:R2:W1:Y:S04]  /*2bd0*/  LDSM.16.M88.4 R200, [R216+0x2400] ;  /* 0x00240000d8c8783b */ /* 0x0004680000000200 */
[----:B------:R2:W1:Y:S04]  /*2be0*/  LDSM.16.M88.4 R212, [R216+0x4000] ;  /* 0x00400000d8d4783b */ /* 0x0004680000000200 */
[----:B------:R-:W1:Y:S04]  /*2bf0*/  LDSM.16.M88.4 R216, [R216+0x4400] ;  /* 0x00440000d8d8783b */ /* 0x000e680000000200 */
[----:B------:R2:W1:Y:S04]  /*2c00*/  LDSM.16.M88.4 R192, [R222+0x11400] ;  /* 0x01140000dec0783b */ /* 0x0004680000000200 */
[----:B------:R2:W1:Y:S04]  /*2c10*/  LDSM.16.M88.4 R204, [R222+0x13000] ;  /* 0x01300000decc783b */ /* 0x0004680000000200 */
[----:B------:R2:W1:Y:S01]  /*2c20*/  LDSM.16.M88.4 R208, [R222+0x13400] ;  /* 0x01340000ded0783b */ /* 0x0004620000000200 */
[----:B------:R-:W-:-:S03]  /*2c30*/  LOP3.LUT R7, R5, 0x120, RZ, 0xc0, !PT ;  /* 0x0000012005077812 */ /* 0x000fc600078ec0ff */
[----:B------:R2:W-:Y:S01]  /*2c40*/  STL [R1+0x1c], R22 ;  /* 0x00001c1601007387 */ /* 0x0005e20000100800 */
[----:B------:R-:W-:Y:S02]  /*2c50*/  LOP3.LUT R4, R7, 0x200, R4, 0xf8, !PT ;  /* 0x0000020007047812 */ /* 0x000fe400078ef804 */
[----:B------:R-:W-:Y:S02]  /*2c60*/  LOP3.LUT R0, R0, 0x120, R5, 0xf8, !PT ;  /* 0x0000012000007812 */ /* 0x000fe400078ef805 */
[----:B------:R-:W-:Y:S02]  /*2c70*/  LOP3.LUT R2, R4, R2, RZ, 0xfc, !PT ;  /* 0x0000000204027212 */ /* 0x000fe400078efcff */
[----:B------:R-:W-:Y:S02]  /*2c80*/  LEA R220, R0, UR6, 0x1 ;  /* 0x0000000600dc7c11 */ /* 0x000fe4000f8e08ff */
[----:B------:R-:W-:Y:S01]  /*2c90*/  LEA R221, R2, UR6, 0x1 ;  /* 0x0000000602dd7c11 */ /* 0x000fe2000f8e08ff */
[----:B------:R-:W-:-:S02]  /*2ca0*/  IMAD.IADD R224, R222, 0x1, R226 ;  /* 0x00000001dee07824 */ /* 0x000fc400078e02e2 */
[----:B------:R-:W-:Y:S02]  /*2cb0*/  VIADD R220, R220, UR5 ;  /* 0x00000005dcdc7c36 */ /* 0x000fe40008000000 */
[----:B---34-:R-:W-:-:S07]  /*2cc0*/  VIADD R221, R221, UR5 ;  /* 0x00000005dddd7c36 */ /* 0x018fce0008000000 */
.L_x_871:
[----:B------:R-:W3:Y:S01]  /*2cd0*/  LDL R239, [R1] ;  /* 0x0000000001ef7983 */ /* 0x000ee20000100800 */
[----:B------:R-:W-:Y:S01]  /*2ce0*/  IADD3 R0, PT, PT, R221, R226, RZ ;  /* 0x000000e2dd007210 */ /* 0x000fe20007ffe0ff */
[----:B------:R-:W-:Y:S01]  /*2cf0*/  USHF.L.U32 UR5, UR51, 0x6, URZ ;  /* 0x0000000633057899 */ /* 0x000fe200080006ff */
[----:B------:R-:W-:Y:S01]  /*2d00*/  MOV R2, UR62 ;  /* 0x0000003e00027c02 */ /* 0x000fe20008000f00 */
[----:B------:R-:W0:Y:S01]  /*2d10*/  LDGDEPBAR ;  /* 0x00000000000079af */ /* 0x000e220000000000 */
[----:B------:R-:W-:Y:S01]  /*2d20*/  MOV R3, UR63 ;  /* 0x0000003f00037c02 */ /* 0x000fe20008000f00 */
[----:B------:R-:W-:Y:S01]  /*2d30*/  UISETP.GE.AND UP0, UPT, UR5, UR45, UPT ;  /* 0x0000002d0500728c */ /* 0x000fe2000bf06270 */
[C---:B---3--:R-:W-:Y:S01]  /*2d40*/  LEA R2, P0, R239.reuse, R2, 0x2 ;  /* 0x00000002ef027211 */ /* 0x048fe200078010ff */
[----:B------:R-:W-:Y:S04]  /*2d50*/  DEPBAR.LE SB0, 0x0 ;  /* 0x000080000000791a */ /* 0x000fe80000000000 */
[----:B------:R-:W-:Y:S01]  /*2d60*/  BAR.SYNC.DEFER_BLOCKING 0x0 ;  /* 0x0000000000007b1d */ /* 0x000fe20000010000 */
[----:B------:R-:W-:Y:S05]  /*2d70*/  LEA.HI.X R3, R239, R3, RZ, 0x2, P0 ;  /* 0x00000003ef037211 */ /* 0x000fea00000f14ff */
[----:B------:R-:W-:Y:S08]  /*2d80*/  LDSM.16.M88.4 R32, [R221] ;  /* 0x00000000dd20783b */ /* 0x000ff00000000200 */
[----:B------:R-:W3:Y:S08]  /*2d90*/  LDSM.16.M88.4 R16, [R222+0x9000] ;  /* 0x00900000de10783b */ /* 0x000ef00000000200 */
[----:B------:R-:W4:Y:S08]  /*2da0*/  LDSM.16.M88.4 R28, [R221+0x800] ;  /* 0x00080000dd1c783b */ /* 0x000f300000000200 */
[----:B------:R-:W2:Y:S08]  /*2db0*/  LDSM.16.M88.4 R132, [R222+0x9400] ;  /* 0x00940000de84783b */ /* 0x000eb00000000200 */
[----:B------:R-:W-:Y:S08]  /*2dc0*/  LDSM.16.M88.4 R136, [R0] ;  /* 0x000000000088783b */ /* 0x000ff00000000200 */
[----:B------:R-:W1:Y:S01]  /*2dd0*/  LDSM.16.M88.4 R140, [R224+0x9000] ;  /* 0x00900000e08c783b */ /* 0x000e620000000200 */
[-C--:B---3--:R-:W-:Y:S07]  /*2de0*/  HMMA.16816.F32.BF16 R4, R32, R16.reuse, RZ ;  /* 0x000000102004723c */ /* 0x088fee00000418ff */
[----:B------:R-:W3:Y:S01]  /*2df0*/  LDSM.16.M88.4 R144, [R0+0x800] ;  /* 0x000800000090783b */ /* 0x000ee20000000200 */
[C---:B----4-:R-:W-:Y:S07]  /*2e00*/  HMMA.16816.F32.BF16 R8, R28.reuse, R16, RZ ;  /* 0x000000101c08723c */ /* 0x050fee00000418ff */
[----:B------:R-:W4:Y:S01]  /*2e10*/  LDSM.16.M88.4 R148, [R224+0x9400] ;  /* 0x00940000e094783b */ /* 0x000f220000000200 */
[-C--:B------:R-:W-:Y:S07]  /*2e20*/  HMMA.16816.F32.BF16 R12, R28, R18.reuse, RZ ;  /* 0x000000121c0c723c */ /* 0x080fee00000418ff */
[----:B------:R-:W-:Y:S01]  /*2e30*/  LDSM.16.M88.4 R152, [R221+0x1000] ;  /* 0x00100000dd98783b */ /* 0x000fe20000000200 */
[C---:B------:R-:W-:Y:S07]  /*2e40*/  HMMA.16816.F32.BF16 R16, R32.reuse, R18, RZ ;  /* 0x000000122010723c */ /* 0x040fee00000418ff */
[----:B------:R-:W4:Y:S01]  /*2e50*/  LDSM.16.M88.4 R156, [R222+0xb000] ;  /* 0x00b00000de9c783b */ /* 0x000f220000000200 */
[-C--:B--2---:R-:W-:Y:S07]  /*2e60*/  HMMA.16816.F32.BF16 R20, R32, R132.reuse, RZ ;  /* 0x000000842014723c */ /* 0x084fee00000418ff */
[----:B------:R-:W2:Y:S01]  /*2e70*/  LDSM.16.M88.4 R160, [R221+0x1800] ;  /* 0x00180000dda0783b */ /* 0x000ea20000000200 */
[C---:B------:R-:W-:Y:S07]  /*2e80*/  HMMA.16816.F32.BF16 R24, R28.reuse, R132, RZ ;  /* 0x000000841c18723c */ /* 0x040fee00000418ff */
[----:B------:R-:W-:Y:S01]  /*2e90*/  LDSM.16.M88.4 R164, [R224+0xb000] ;  /* 0x00b00000e0a4783b */ /* 0x000fe20000000200 */
[-C--:B------:R-:W-:Y:S07]  /*2ea0*/  HMMA.16816.F32.BF16 R28, R28, R134.reuse, RZ ;  /* 0x000000861c1c723c */ /* 0x080fee00000418ff */
[----:B------:R-:W-:Y:S01]  /*2eb0*/  LDSM.16.M88.4 R168, [R222+0xd000] ;  /* 0x00d00000dea8783b */ /* 0x000fe20000000200 */
[----:B------:R-:W-:Y:S07]  /*2ec0*/  HMMA.16816.F32.BF16 R32, R32, R134, RZ ;  /* 0x000000862020723c */ /* 0x000fee00000418ff */
[----:B------:R-:W2:Y:S01]  /*2ed0*/  LDSM.16.M88.4 R132, [R222+0xb400] ;  /* 0x00b40000de84783b */ /* 0x000ea20000000200 */
[-C--:B-1----:R-:W-:Y:S07]  /*2ee0*/  HMMA.16816.F32.BF16 R4, R136, R140.reuse, R4 ;  /* 0x0000008c8804723c */ /* 0x082fee0000041804 */
[----:B------:R1:W5:Y:S04]  /*2ef0*/  LDG.E R230, desc[UR36][R2.64] ;  /* 0x0000002402e67981 */ /* 0x000368000c1e1900 */
[----:B------:R1:W5:Y:S01]  /*2f00*/  LDG.E R231, desc[UR36][R2.64+0x20] ;  /* 0x0000202402e77981 */ /* 0x000362000c1e1900 */
[C---:B---3--:R-:W-:Y:S03]  /*2f10*/  HMMA.16816.F32.BF16 R8, R144.reuse, R140, R8 ;  /* 0x0000008c9008723c */ /* 0x048fe60000041808 */
[----:B------:R1:W5:Y:S04]  /*2f20*/  LDG.E R229, desc[UR36][R2.64+0x80] ;  /* 0x0000802402e57981 */ /* 0x000368000c1e1900 */
[----:B------:R1:W5:Y:S01]  /*2f30*/  LDG.E R228, desc[UR36][R2.64+0xa0] ;  /* 0x0000a02402e47981 */ /* 0x000362000c1e1900 */
        /* <DEDUP_REMOVED lines=8> */
[----:B------:R-:W4:Y:S07]  /*2fc0*/  LDSM.16.M88.4 R136, [R0+0x1800] ;  /* 0x001800000088783b */ /* 0x000f2e0000000200 */
[-C--:B------:R-:W-:Y:S01]  /*2fd0*/  HMMA.16816.F32.BF16 R4, R152, R156.reuse, R4 ;  /* 0x0000009c9804723c */ /* 0x080fe20000041804 */
[----:B------:R-:W1:Y:S07]  /*2fe0*/  LDSM.16.M88.4 R148, [R221+0x2000] ;  /* 0x00200000dd94783b */ /* 0x000e6e0000000200 */
[C---:B--2---:R-:W-:Y:S08]  /*2ff0*/  HMMA.16816.F32.BF16 R8, R160.reuse, R156, R8 ;  /* 0x0000009ca008723c */ /* 0x044ff00000041808 */
        /* <DEDUP_REMOVED lines=8> */
[----:B------:R-:W2:Y:S07]  /*3080*/  LDSM.16.M88.4 R132, [R221+0x2800] ;  /* 0x00280000dd84783b */ /* 0x000eae0000000200 */
[-C--:B---3--:R-:W-:Y:S01]  /*3090*/  HMMA.16816.F32.BF16 R4, R140, R164.reuse, R4 ;  /* 0x000000a48c04723c */ /* 0x088fe20000041804 */
[----:B------:R-:W3:Y:S07]  /*30a0*/  LDSM.16.M88.4 R152, [R222+0xd400] ;  /* 0x00d40000de98783b */ /* 0x000eee0000000200 */
[C---:B----4-:R-:W-:Y:S08]  /*30b0*/  HMMA.16816.F32.BF16 R8, R136.reuse, R164, R8 ;  /* 0x000000a48808723c */ /* 0x050ff00000041808 */
[-C--:B------:R-:W-:Y:S08]  /*30c0*/  HMMA.16816.F32.BF16 R12, R136, R166.reuse, R12 ;  /* 0x000000a6880c723c */ /* 0x080ff0000004180c */
[C---:B------:R-:W-:Y:S08]  /*30d0*/  HMMA.16816.F32.BF16 R16, R140.reuse, R166, R16 ;  /* 0x000000a68c10723c */ /* 0x040ff00000041810 */
[-C--:B------:R-:W-:Y:S08]  /*30e0*/  HMMA.16816.F32.BF16 R20, R140, R144.reuse, R20 ;  /* 0x000000908c14723c */ /* 0x080ff00000041814 */
[C---:B------:R-:W-:Y:S08]  /*30f0*/  HMMA.16816.F32.BF16 R24, R136.reuse, R144, R24 ;  /* 0x000000908818723c */ /* 0x040ff00000041818 */
[-C--:B------:R-:W-:Y:S01]  /*3100*/  HMMA.16816.F32.BF16 R28, R136, R146.reuse, R28 ;  /* 0x00000092881c723c */ /* 0x080fe2000004181c */
[----:B------:R-:W4:Y:S07]  /*3110*/  LDSM.16.M88.4 R136, [R0+0x2800] ;  /* 0x002800000088783b */ /* 0x000f2e0000000200 */
[----:B------:R-:W-:Y:S08]  /*3120*/  HMMA.16816.F32.BF16 R32, R140, R146, R32 ;  /* 0x000000928c20723c */ /* 0x000ff00000041820 */
[-C--:B-1----:R-:W-:Y:S08]  /*3130*/  HMMA.16816.F32.BF16 R4, R148, R168.reuse, R4 ;  /* 0x000000a89404723c */ /* 0x082ff00000041804 */
[C---:B--2---:R-:W-:Y:S08]  /*3140*/  HMMA.16816.F32.BF16 R8, R132.reuse, R168, R8 ;  /* 0x000000a88408723c */ /* 0x044ff00000041808 */
[-C--:B------:R-:W-:Y:S08]  /*3150*/  HMMA.16816.F32.BF16 R12, R132, R170.reuse, R12 ;  /* 0x000000aa840c723c */ /* 0x080ff0000004180c */
[C---:B------:R-:W-:Y:S08]  /*3160*/  HMMA.16816.F32.BF16 R16, R148.reuse, R170, R16 ;  /* 0x000000aa9410723c */ /* 0x040ff00000041810 */
[-C--:B---3--:R-:W-:Y:S08]  /*3170*/  HMMA.16816.F32.BF16 R20, R148, R152.reuse, R20 ;  /* 0x000000989414723c */ /* 0x088ff00000041814 */
[C---:B------:R-:W-:Y:S08]  /*3180*/  HMMA.16816.F32.BF16 R24, R132.reuse, R152, R24 ;  /* 0x000000988418723c */ /* 0x040ff00000041818 */
[-C--:B------:R-:W-:Y:S08]  /*3190*/  HMMA.16816.F32.BF16 R28, R132, R154.reuse, R28 ;  /* 0x0000009a841c723c */ /* 0x080ff0000004181c */
[----:B------:R-:W-:Y:S08]  /*31a0*/  HMMA.16816.F32.BF16 R32, R148, R154, R32 ;  /* 0x0000009a9420723c */ /* 0x000ff00000041820 */
[-C--:B------:R-:W-:Y:S08]  /*31b0*/  HMMA.16816.F32.BF16 R4, R156, R160.reuse, R4 ;  /* 0x000000a09c04723c */ /* 0x080ff00000041804 */
[C---:B----4-:R-:W-:Y:S08]  /*31c0*/  HMMA.16816.F32.BF16 R8, R136.reuse, R160, R8 ;  /* 0x000000a08808723c */ /* 0x050ff00000041808 */
        /* <DEDUP_REMOVED lines=97> */
[----:B------:R-:W-:Y:S01]  /*37e0*/  UIADD3 UR17, UPT, UPT, UR17, UR46, URZ ;  /* 0x0000002e11117290 */ /* 0x000fe2000fffe0ff */
[----:B------:R-:W-:Y:S01]  /*37f0*/  MOV R5, R145 ;  /* 0x0000009100057202 */ /* 0x000fe20000000f00 */
[----:B------:R-:W-:Y:S01]  /*3800*/  IMAD.MOV.U32 R23, RZ, RZ, R166 ;  /* 0x000000ffff177224 */ /* 0x000fe200078e00a6 */
[----:B------:R-:W-:Y:S01]  /*3810*/  MOV R22, R147 ;  /* 0x0000009300167202 */ /* 0x000fe20000000f00 */
[----:B------:R-:W-:Y:S01]  /*3820*/  UIADD3 UR17, UPT, UPT, UR17, 0x80, URZ ;  /* 0x0000008011117890 */ /* 0x000fe2000fffe0ff */
[----:B------:R-:W-:Y:S01]  /*3830*/  IMAD.U32 R0, RZ, RZ, UR18 ;  /* 0x00000012ff007e24 */ /* 0x000fe2000f8e00ff */
[----:B------:R-:W-:Y:S01]  /*3840*/  UIADD3 UR18, UPT, UPT, UR5, 0x40, URZ ;  /* 0x0000004005127890 */ /* 0x000fe2000fffe0ff */
[----:B------:R-:W-:Y:S01]  /*3850*/  MOV R17, R142 ;  /* 0x0000008e00117202 */ /* 0x000fe20000000f00 */
[----:B------:R-:W-:Y:S01]  /*3860*/  IMAD.MOV.U32 R132, RZ, RZ, R146 ;  /* 0x000000ffff847224 */ /* 0x000fe200078e0092 */
[----:B------:R-:W-:Y:S01]  /*3870*/  UIADD3 UR17, UPT, UPT, UR17, UR10, -UR38 ;  /* 0x0000000a11117290 */ /* 0x000fe2000fffe826 */
[----:B------:R-:W-:Y:S01]  /*3880*/  ISETP.LT.AND P0, PT, R0, UR38, PT ;  /* 0x0000002600007c0c */ /* 0x000fe2000bf01270 */
[----:B------:R-:W-:Y:S01]  /*3890*/  IMAD.MOV.U32 R35, RZ, RZ, R150 ;  /* 0x000000ffff237224 */ /* 0x000fe200078e0096 */
[----:B------:R-:W-:Y:S01]  /*38a0*/  MOV R21, R144 ;  /* 0x0000009000157202 */ /* 0x000fe20000000f00 */
[----:B------:R-:W-:Y:S01]  /*38b0*/  UIADD3 UR17, UPT, UPT, UR17, -0x80, URZ ;  /* 0xffffff8011117890 */ /* 0x000fe2000fffe0ff */
[----:B------:R-:W-:Y:S02]  /*38c0*/  IMAD.MOV.U32 R34, RZ, RZ, R143 ;  /* 0x000000ffff227224 */ /* 0x000fe400078e008f */
[----:B------:R-:W-:Y:S01]  /*38d0*/  IMAD.MOV.U32 R33, RZ, RZ, R151 ;  /* 0x000000ffff217224 */ /* 0x000fe200078e0097 */
[----:B------:R-:W-:Y:S06]  /*38e0*/  UISETP.GE.AND UP0, UPT, UR18, UR17, UPT ;  /* 0x000000111200728c */ /* 0x000fec000bf06270 */
[----:B------:R-:W-:Y:S11]  /*38f0*/  PLOP3.LUT P1, PT, PT, PT, UP0, 0x80, 0x8 ;  /* 0x000000000008781c */ /* 0x000ff60003f2f008 */
[----:B------:R-:W-:Y:S02]  /*3900*/  @!UPT UIADD3 URZ, UPT, UPT, URZ, URZ, URZ ;  /* 0x000000fffffff290 */ /* 0x000fe4000fffe0ff */
[----:B------:R-:W-:Y:S05]  /*3910*/  @!P1 BRA P0, `(.L_x_868) ;  /* 0x0000000800749947 */ /* 0x000fea0000000000 */
.L_x_867:
        /* <DEDUP_REMOVED lines=32> */
[C---:B------:R-:W-:Y:S02]  /*3b20*/  ISETP.GE.AND P3, PT, R0.reuse, R14, PT ;  /* 0x0000000e0000720c */ /* 0x040fe40003f66270 */
        /* <DEDUP_REMOVED lines=124> */
.L_x_868:
[----:B------:R-:W2:Y:S01]  /*42f0*/  LDL R0, [R1+0x1c] ;  /* 0x00001c0001007983 */ /* 0x000ea20000100800 */
[----:B------:R-:W-:Y:S03]  /*4300*/  UISETP.GT.AND UP0, UPT, UR51, UR49, UPT ;  /* 0x000000313300728c */ /* 0x000fe6000bf04270 */
[----:B------:R-:W3:Y:S04]  /*4310*/  LDL R134, [R1+0x18] ;  /* 0x0000180001867983 */ /* 0x000ee80000100800 */
[----:B------:R-:W4:Y:S04]  /*4320*/  LDL R4, [R1+0x14] ;  /* 0x0000140001047983 */ /* 0x000f280000100800 */
[----:B------:R-:W4:Y:S04]  /*4330*/  LDL R133, [R1+0x10] ;  /* 0x0000100001857983 */ /* 0x000f280000100800 */
        /* <DEDUP_REMOVED lines=25> */
[C---:B------:R-:W-:Y:S02]  /*44d0*/  SHF.L.U32 R164, R227.reuse, 0x2, RZ ;  /* 0x00000002e3a47819 */ /* 0x040fe400000006ff */
[----:B------:R-:W-:Y:S02]  /*44e0*/  SHF.R.U32.HI R223, RZ, 0x1, R227 ;  /* 0x00000001ffdf7819 */ /* 0x000fe400000116e3 */
[----:B------:R-:W-:Y:S02]  /*44f0*/  LOP3.LUT P1, R163, R227, 0x4, RZ, 0xc0, !PT ;  /* 0x00000004e3a37812 */ /* 0x000fe4000782c0ff */
[----:B------:R-:W-:Y:S01]  /*4500*/  LOP3.LUT R148, R223, 0x8, RZ, 0xc0, !PT ;  /* 0x00000008df947812 */ /* 0x000fe200078ec0ff */
        /* <DEDUP_REMOVED lines=23> */
[----:B------:R1:W2:Y:S02]  /*4680*/  MUFU.EX2 R50, R0 ;  /* 0x0000000000327308 */ /* 0x0002a40000000800 */
        /* <DEDUP_REMOVED lines=14> */
[--C-:B---3--:R-:W-:Y:S09]  /*4770*/  FFMA.FTZ R5, R20, UR11, -R0.reuse ;  /* 0x0000000b14057c23 */ /* 0x108ff20008010800 */
[----:B------:R1:W-:Y:S02]  /*4780*/  MUFU.EX2 R56, R5 ;  /* 0x0000000500387308 */ /* 0x0003e40000000800 */
[----:B-1----:R-:W-:Y:S01]  /*4790*/  FFMA.FTZ R5, R16, UR11, -R0 ;  /* 0x0000000b10057c23 */ /* 0x002fe20008010800 */
[----:B------:R-:W-:Y:S07]  /*47a0*/  SHF.L.U32 R16, R227, 0x1, RZ ;  /* 0x00000001e3107819 */ /* 0x000fee00000006ff */
[----:B------:R1:W-:Y:S02]  /*47b0*/  MUFU.EX2 R55, R5 ;  /* 0x0000000500377308 */ /* 0x0003e40000000800 */
[--C-:B-1----:R-:W-:Y:S08]  /*47c0*/  FFMA.FTZ R5, R6, UR11, -R4.reuse ;  /* 0x0000000b06057c23 */ /* 0x102ff00008010804 */
[----:B------:R1:W-:Y:S02]  /*47d0*/  MUFU.EX2 R54, R5 ;  /* 0x0000000500367308 */ /* 0x0003e40000000800 */
[----:B-1----:R-:W-:Y:S01]  /*47e0*/  FFMA.FTZ R5, R7, UR11, -R4 ;  /* 0x0000000b07057c23 */ /* 0x002fe20008010804 */
[----:B------:R-:W-:Y:S07]  /*47f0*/  FFMA.FTZ R7, R13, UR11, -R0 ;  /* 0x0000000b0d077c23 */ /* 0x000fee0008010800 */
[----:B------:R1:W-:Y:S10]  /*4800*/  MUFU.EX2 R53, R5 ;  /* 0x0000000500357308 */ /* 0x0003f40000000800 */
[----:B------:R2:W-:Y:S01]  /*4810*/  MUFU.EX2 R40, R7 ;  /* 0x0000000700287308 */ /* 0x0005e20000000800 */
[--C-:B-1----:R-:W-:Y:S09]  /*4820*/  FFMA.FTZ R5, R29, UR11, -R3.reuse ;  /* 0x0000000b1d057c23 */ /* 0x102ff20008010803 */
[----:B------:R1:W-:Y:S01]  /*4830*/  MUFU.EX2 R48, R5 ;  /* 0x0000000500307308 */ /* 0x0003e20000000800 */
[----:B--2---:R-:W-:Y:S01]  /*4840*/  F2FP.BF16.F32.PACK_AB R7, R49, R50 ;  /* 0x000000323107723e */ /* 0x004fe200000010ff */
        /* <DEDUP_REMOVED lines=16> */
[----:B-1----:R-:W-:Y:S01]  /*4950*/  LOP3.LUT R6, R149, 0x7400, RZ, 0xc0, !PT ;  /* 0x0000740095067812 */ /* 0x002fe200078ec0ff */
[----:B---3--:R-:W-:Y:S02]  /*4960*/  FFMA.FTZ R2, R15, UR11, -R0 ;  /* 0x0000000b0f027c23 */ /* 0x008fe40008010800 */
[----:B----4-:R1:W-:Y:S01]  /*4970*/  STL [R1+0x4], R3 ;  /* 0x0000040301007387 */ /* 0x0103e20000100800 */
[----:B------:R-:W-:Y:S04]  /*4980*/  LOP3.LUT R6, R6, 0x6, R16, 0xf8, !PT ;  /* 0x0000000606067812 */ /* 0x000fe800078ef810 */
[----:B------:R3:W-:Y:S01]  /*4990*/  MUFU.EX2 R44, R2 ;  /* 0x00000002002c7308 */ /* 0x0007e20000000800 */
[----:B--2---:R-:W-:Y:S01]  /*49a0*/  LOP3.LUT R5, R165, 0x1c0, RZ, 0xc0, !PT ;  /* 0x000001c0a5057812 */ /* 0x004fe200078ec0ff */
[----:B---3--:R-:W-:Y:S01]  /*49b0*/  FFMA.FTZ R2, R14, UR11, -R0 ;  /* 0x0000000b0e027c23 */ /* 0x008fe20008010800 */
[----:B------:R-:W-:Y:S02]  /*49c0*/  FFMA.FTZ R0, R8, UR11, -R4 ;  /* 0x0000000b08007c23 */ /* 0x000fe40008010804 */
[----:B------:R-:W-:Y:S01]  /*49d0*/  LOP3.LUT R5, R5, 0x38, R16, 0xf8, !PT ;  /* 0x0000003805057812 */ /* 0x000fe200078ef810 */
[--C-:B------:R-:W-:Y:S04]  /*49e0*/  FFMA.FTZ R8, R11, UR11, -R4.reuse ;  /* 0x0000000b0b087c23 */ /* 0x100fe80008010804 */
[----:B------:R2:W-:Y:S01]  /*49f0*/  MUFU.EX2 R43, R2 ;  /* 0x00000002002b7308 */ /* 0x0005e20000000800 */
[----:B-1----:R-:W-:Y:S04]  /*4a00*/  LOP3.LUT R3, R223, 0x20, RZ, 0xc0, !PT ;  /* 0x00000020df037812 */ /* 0x002fe800078ec0ff */
[----:B------:R-:W-:Y:S02]  /*4a10*/  LOP3.LUT R3, R6, R5, R3, 0xf6, !PT ;  /* 0x0000000506037212 */ /* 0x000fe400078ef603 */
[----:B------:R-:W-:Y:S03]  /*4a20*/  F2FP.BF16.F32.PACK_AB R5, R241, R245 ;  /* 0x000000f5f105723e */ /* 0x000fe600000010ff */
[----:B------:R1:W-:Y:S01]  /*4a30*/  MUFU.EX2 R42, R0 ;  /* 0x00000000002a7308 */ /* 0x0003e20000000800 */
[----:B------:R-:W-:Y:S02]  /*4a40*/  LEA R140, R3, UR4, 0x1 ;  /* 0x00000004038c7c11 */ /* 0x000fe4000f8e08ff */
[----:B------:R-:W-:Y:S02]  /*4a50*/  MOV R6, 0x10 ;  /* 0x0000001000067802 */ /* 0x000fe40000000f00 */
[----:B------:R-:W-:Y:S01]  /*4a60*/  LOP3.LUT P0, R3, R227, 0x8, RZ, 0xc0, !PT ;  /* 0x00000008e3037812 */ /* 0x000fe2000780c0ff */
[----:B------:R3:W-:Y:S01]  /*4a70*/  STS [R140+0x13000], R5 ;  /* 0x013000058c007388 */ /* 0x0007e20000000800 */
[----:B------:R-:W-:Y:S03]  /*4a80*/  SEL R10, R6, 0xfffffff0, !P1 ;  /* 0xfffffff0060a7807 */ /* 0x000fe60004800000 */
[----:B------:R4:W-:Y:S01]  /*4a90*/  MUFU.EX2 R38, R8 ;  /* 0x0000000800267308 */ /* 0x0009e20000000800 */
[--C-:B--2---:R-:W-:Y:S01]  /*4aa0*/  FFMA.FTZ R2, R9, UR11, -R4.reuse ;  /* 0x0000000b09027c23 */ /* 0x104fe20008010804 */
[----:B------:R-:W-:Y:S01]  /*4ab0*/  IADD3 R6, PT, PT, R140, 0x13000, RZ ;  /* 0x000130008c067810 */ /* 0x000fe20007ffe0ff */
[----:B------:R-:W-:Y:S01]  /*4ac0*/  FFMA.FTZ R4, R12, UR11, -R4 ;  /* 0x0000000b0c047c23 */ /* 0x000fe20008010804 */
[----:B------:R-:W-:Y:S02]  /*4ad0*/  IADD3 R141, PT, PT, R140, 0x13020, RZ ;  /* 0x000130208c8d7810 */ /* 0x000fe40007ffe0ff */
[----:B------:R-:W-:Y:S04]  /*4ae0*/  F2FP.BF16.F32.PACK_AB R9, R53, R54 ;  /* 0x000000363509723e */ /* 0x000fe800000010ff */
[----:B------:R2:W-:Y:S01]  /*4af0*/  MUFU.EX2 R41, R2 ;  /* 0x0000000200297308 */ /* 0x0005e20000000800 */
[----:B-1----:R-:W-:Y:S02]  /*4b00*/  LOP3.LUT R0, R149, 0xc0, RZ, 0xc0, !PT ;  /* 0x000000c095007812 */ /* 0x002fe400078ec0ff */
[----:B------:R-:W-:Y:S02]  /*4b10*/  @P0 IADD3 R141, PT, PT, R6, -0x20, RZ ;  /* 0xffffffe0068d0810 */ /* 0x000fe40007ffe0ff */
[----:B------:R-:W-:Y:S02]  /*4b20*/  LOP3.LUT R0, R0, 0x18, R164, 0xf8, !PT ;  /* 0x0000001800007812 */ /* 0x000fe400078ef8a4 */
[----:B------:R-:W-:Y:S03]  /*4b30*/  F2FP.BF16.F32.PACK_AB R6, R57, R242 ;  /* 0x000000f23906723e */ /* 0x000fe600000010ff */
[----:B------:R1:W1:Y:S01]  /*4b40*/  MUFU.EX2 R37, R4 ;  /* 0x0000000400257308 */ /* 0x0002620000000800 */
[----:B----4-:R-:W-:Y:S02]  /*4b50*/  F2FP.BF16.F32.PACK_AB R8, R243, R244 ;  /* 0x000000f4f308723e */ /* 0x010fe400000010ff */
[----:B------:R-:W-:Y:S02]  /*4b60*/  ISETP.NE.AND P0, PT, R163, RZ, PT ;  /* 0x000000ffa300720c */ /* 0x000fe40003f05270 */
[----:B------:R-:W-:Y:S02]  /*4b70*/  SHF.L.U32 R163, R227, 0x3, RZ ;  /* 0x00000003e3a37819 */ /* 0x000fe400000006ff */
[----:B---3--:R-:W-:Y:S02]  /*4b80*/  F2FP.BF16.F32.PACK_AB R5, R51, R52 ;  /* 0x000000343305723e */ /* 0x008fe400000010ff */
[----:B--2---:R-:W-:Y:S02]  /*4b90*/  LOP3.LUT R2, R149, 0x120, RZ, 0xc0, !PT ;  /* 0x0000012095027812 */ /* 0x004fe400078ec0ff */
[----:B------:R-:W2:Y:S02]  /*4ba0*/  LDL.LU R149, [R1+0x4] ;  /* 0x0000040001957983 */ /* 0x000ea40000300800 */
[----:B------:R-:W-:Y:S02]  /*4bb0*/  LOP3.LUT R2, R2, 0x200, R165, 0xf8, !PT ;  /* 0x0000020002027812 */ /* 0x000fe400078ef8a5 */
[----:B------:R-:W2:Y:S02]  /*4bc0*/  LDL.LU R165, [R1+0x8] ;  /* 0x0000080001a57983 */ /* 0x000ea40000300800 */
[----:B------:R-:W-:Y:S02]  /*4bd0*/  LOP3.LUT R0, R2, R0, R148, 0xf6, !PT ;  /* 0x0000000002007212 */ /* 0x000fe400078ef694 */
[----:B------:R-:W3:Y:S01]  /*4be0*/  LDL.LU R164, [R1+0xc] ;  /* 0x00000c0001a47983 */ /* 0x000ee20000300800 */
[----:B------:R-:W-:Y:S02]  /*4bf0*/  F2FP.BF16.F32.PACK_AB R2, R239, R240 ;  /* 0x000000f0ef02723e */ /* 0x000fe400000010ff */
[----:B-1----:R-:W-:Y:S02]  /*4c00*/  IADD3 R4, PT, PT, R10, R141, RZ ;  /* 0x0000008d0a047210 */ /* 0x002fe40007ffe0ff */
[----:B------:R-:W-:Y:S01]  /*4c10*/  LEA R0, R0, UR4, 0x1 ;  /* 0x0000000400007c11 */ /* 0x000fe2000f8e08ff */
[----:B------:R1:W-:Y:S02]  /*4c20*/  STS [R140+0x13400], R2 ;  /* 0x013400028c007388 */ /* 0x0003e40000000800 */
[----:B-1----:R-:W-:Y:S05]  /*4c30*/  IADD3 R2, PT, PT, R10, R140, RZ ;  /* 0x0000008c0a027210 */ /* 0x002fea0007ffe0ff */
[----:B------:R1:W-:Y:S04]  /*4c40*/  STS [R2+0x13000], R5 ;  /* 0x0130000502007388 */ /* 0x0003e80000000800 */
[----:B------:R4:W-:Y:S04]  /*4c50*/  STS [R2+0x13400], R7 ;  /* 0x0134000702007388 */ /* 0x0009e80000000800 */
[----:B------:R4:W-:Y:S04]  /*4c60*/  STS [R140+0x14000], R8 ;  /* 0x014000088c007388 */ /* 0x0009e80000000800 */
[----:B------:R-:W-:Y:S04]  /*4c70*/  STS [R140+0x14400], R6 ;  /* 0x014400068c007388 */ /* 0x000fe80000000800 */
[----:B------:R-:W-:Y:S01]  /*4c80*/  STS [R2+0x14400], R9 ;  /* 0x0144000902007388 */ /* 0x000fe20000000800 */
[----:B-1----:R-:W-:Y:S02]  /*4c90*/  F2FP.BF16.F32.PACK_AB R5, R55, R56 ;  /* 0x000000383705723e */ /* 0x002fe400000010ff */
[----:B----4-:R-:W-:Y:S03]  /*4ca0*/  F2FP.BF16.F32.PACK_AB R7, R45, R46 ;  /* 0x0000002e2d07723e */ /* 0x010fe600000010ff */
[----:B------:R1:W-:Y:S01]  /*4cb0*/  STS [R2+0x14000], R5 ;  /* 0x0140000502007388 */ /* 0x0003e20000000800 */
[----:B------:R-:W-:Y:S03]  /*4cc0*/  F2FP.BF16.F32.PACK_AB R8, R47, R48 ;  /* 0x000000302f08723e */ /* 0x000fe600000010ff */
[----:B------:R4:W-:Y:S04]  /*4cd0*/  STS [R141+0x400], R7 ;  /* 0x000400078d007388 */ /* 0x0009e80000000800 */
[----:B------:R-:W-:Y:S01]  /*4ce0*/  STS [R141], R8 ;  /* 0x000000088d007388 */ /* 0x000fe20000000800 */
[----:B-1----:R-:W-:Y:S02]  /*4cf0*/  F2FP.BF16.F32.PACK_AB R2, R37, R38 ;  /* 0x000000262502723e */ /* 0x002fe400000010ff */
[----:B----4-:R-:W-:Y:S02]  /*4d00*/  F2FP.BF16.F32.PACK_AB R7, R43, R44 ;  /* 0x0000002c2b07723e */ /* 0x010fe400000010ff */
[----:B--2---:R-:W-:Y:S02]  /*4d10*/  F2FP.BF16.F32.PACK_AB R5, R149, R165 ;  /* 0x000000a59505723e */ /* 0x004fe400000010ff */
[----:B---3--:R-:W-:Y:S03]  /*4d20*/  F2FP.BF16.F32.PACK_AB R6, R164, R36 ;  /* 0x00000024a406723e */ /* 0x008fe600000010ff */
[----:B------:R1:W-:Y:S04]  /*4d30*/  STS [R4+0x400], R5 ;  /* 0x0004000504007388 */ /* 0x0003e80000000800 */
[----:B------:R2:W-:Y:S04]  /*4d40*/  STS [R4], R6 ;  /* 0x0000000604007388 */ /* 0x0005e80000000800 */
[----:B------:R-:W-:Y:S01]  /*4d50*/  STS [R141+0x1000], R7 ;  /* 0x001000078d007388 */ /* 0x000fe20000000800 */
[----:B-1----:R-:W-:Y:S02]  /*4d60*/  F2FP.BF16.F32.PACK_AB R5, R39, R40 ;  /* 0x000000282705723e */ /* 0x002fe400000010ff */
[----:B--2---:R-:W-:Y:S05]  /*4d70*/  F2FP.BF16.F32.PACK_AB R6, R41, R42 ;  /* 0x0000002a2906723e */ /* 0x004fea00000010ff */
[----:B------:R-:W-:Y:S04]  /*4d80*/  STS [R141+0x1400], R6 ;  /* 0x001400068d007388 */ /* 0x000fe80000000800 */
[----:B------:R-:W-:Y:S04]  /*4d90*/  STS [R4+0x1000], R5 ;  /* 0x0010000504007388 */ /* 0x000fe80000000800 */
[----:B------:R1:W-:Y:S04]  /*4da0*/  STS [R4+0x1400], R2 ;  /* 0x0014000204007388 */ /* 0x0003e80000000800 */
[----:B------:R-:W2:Y:S08]  /*4db0*/  LDSM.16.M88.4 R32, [R0+0x6000] ;  /* 0x006000000020783b */ /* 0x000eb00000000200 */
[----:B------:R-:W3:Y:S01]  /*4dc0*/  LDSM.16.M88.4 R28, [R0+0x6800] ;  /* 0x00680000001c783b */ /* 0x000ee20000000200 */
[C---:B-1----:R-:W-:Y:S02]  /*4dd0*/  IADD3 R4, PT, PT, R0.reuse, 0x6000, RZ ;  /* 0x0000600000047810 */ /* 0x042fe40007ffe0ff */
[----:B------:R-:W-:Y:S02]  /*4de0*/  IADD3 R2, PT, PT, R0, 0x6020, RZ ;  /* 0x0000602000027810 */ /* 0x000fe40007ffe0ff */
        /* <DEDUP_REMOVED lines=61> */
[C---:B------:R-:W-:Y:S01]  /*51c0*/  FADD.FTZ R5, -R230.reuse, R5 ;  /* 0x00000005e6057221 */ /* 0x040fe20000010100 */
[----:B------:R-:W-:Y:S01]  /*51d0*/  FADD.FTZ R7, -R231, R7 ;  /* 0x00000007e7077221 */ /* 0x000fe20000010100 */
[----:B------:R-:W-:Y:S01]  /*51e0*/  FADD.FTZ R4, -R230, R4 ;  /* 0x00000004e6047221 */ /* 0x000fe20000010100 */
[----:B------:R-:W-:Y:S01]  /*51f0*/  FMUL.FTZ R240, R240, R6 ;  /* 0x00000006f0f07220 */ /* 0x000fe20000410000 */
[C---:B------:R-:W-:Y:S04]  /*5200*/  HMMA.16816.F32.BF16 R16, R132.reuse, R214, R16 ;  /* 0x000000d68410723c */ /* 0x040fe80000041810 */
[----:B------:R-:W-:Y:S01]  /*5210*/  FADD.FTZ R11, -R228, R11 ;  /* 0x0000000be40b7221 */ /* 0x000fe20000010100 */
[----:B------:R-:W-:Y:S01]  /*5220*/  FFMA.FTZ R6, -R151, R151, 1 ;  /* 0x3f80000097067423 */ /* 0x000fe20000010197 */
[----:B------:R-:W-:Y:S01]  /*5230*/  FMUL.FTZ R239, R239, R7 ;  /* 0x00000007efef7220 */ /* 0x000fe20000410000 */
        /* <DEDUP_REMOVED lines=8> */
[-C--:B------:R-:W-:Y:S03]  /*52c0*/  HMMA.16816.F32.BF16 R20, R132, R216.reuse, R20 ;  /* 0x000000d88414723c */ /* 0x080fe60000041814 */
[----:B------:R-:W-:Y:S01]  /*52d0*/  FMUL.FTZ R151, R55, R13 ;  /* 0x0000000d37977220 */ /* 0x000fe20000410000 */
[----:B------:R-:W-:Y:S01]  /*52e0*/  FMUL.FTZ R144, R54, R14 ;  /* 0x0000000e36907220 */ /* 0x000fe20000410000 */
[C---:B------:R-:W-:Y:S01]  /*52f0*/  FADD.FTZ R16, -R230.reuse, R16 ;  /* 0x00000010e6107221 */ /* 0x040fe20000010100 */
[----:B------:R-:W-:Y:S01]  /*5300*/  FADD.FTZ R17, -R230, R17 ;  /* 0x00000011e6117221 */ /* 0x000fe20000010100 */
[C---:B------:R-:W-:Y:S01]  /*5310*/  FADD.FTZ R18, -R231.reuse, R18 ;  /* 0x00000012e7127221 */ /* 0x040fe20000010100 */
[C---:B------:R-:W-:Y:S04]  /*5320*/  HMMA.16816.F32.BF16 R24, R136.reuse, R216, R24 ;  /* 0x000000d88818723c */ /* 0x040fe80000041818 */
[----:B------:R-:W-:Y:S01]  /*5330*/  FADD.FTZ R19, -R231, R19 ;  /* 0x00000013e7137221 */ /* 0x000fe20000010100 */
[----:B------:R-:W-:Y:S01]  /*5340*/  FADD.FTZ R9, -R229, R9 ;  /* 0x00000009e5097221 */ /* 0x000fe20000010100 */
[----:B------:R-:W-:Y:S01]  /*5350*/  FMUL.FTZ R245, R245, R4 ;  /* 0x00000004f5f57220 */ /* 0x000fe20000410000 */
[----:B------:R-:W-:Y:S01]  /*5360*/  LOP3.LUT R4, R2, 0x400, RZ, 0xc0, !PT ;  /* 0x0000040002047812 */ /* 0x000fe200078ec0ff */
[----:B------:R-:W-:Y:S01]  /*5370*/  FMUL.FTZ R19, R49, R19 ;  /* 0x0000001331137220 */ /* 0x000fe20000410000 */
[-C--:B------:R-:W-:Y:S03]  /*5380*/  HMMA.16816.F32.BF16 R28, R136, R218.reuse, R28 ;  /* 0x000000da881c723c */ /* 0x080fe6000004181c */
        /* <DEDUP_REMOVED lines=12> */
[----:B------:R1:W5:Y:S01]  /*5450*/  LDL.LU R54, [R1+0x68] ;  /* 0x0000680001367983 */ /* 0x0003620000300800 */
[----:B------:R-:W-:Y:S01]  /*5460*/  FADD.FTZ R24, -R229, R24 ;  /* 0x00000018e5187221 */ /* 0x000fe20000010100 */
[----:B------:R-:W-:Y:S04]  /*5470*/  HMMA.16816.F32.BF16 R32, R132, R218, R32 ;  /* 0x000000da8420723c */ /* 0x000fe80000041820 */
[----:B------:R-:W-:Y:S01]  /*5480*/  FMUL.FTZ R21, R45, R23 ;  /* 0x000000172d157220 */ /* 0x000fe20000410000 */
[----:B------:R-:W-:Y:S01]  /*5490*/  FMUL.FTZ R132, R44, R24 ;  /* 0x000000182c847220 */ /* 0x000fe20000410000 */
[C---:B------:R-:W-:Y:S01]  /*54a0*/  FADD.FTZ R25, -R229.reuse, R25 ;  /* 0x00000019e5197221 */ /* 0x040fe20000010100 */
[C---:B------:R-:W-:Y:S01]  /*54b0*/  FADD.FTZ R26, -R228.reuse, R26 ;  /* 0x0000001ae41a7221 */ /* 0x040fe20000010100 */
[----:B------:R-:W-:Y:S01]  /*54c0*/  FADD.FTZ R27, -R228, R27 ;  /* 0x0000001be41b7221 */ /* 0x000fe20000010100 */
[----:B------:R-:W-:Y:S01]  /*54d0*/  FADD.FTZ R28, -R229, R28 ;  /* 0x0000001ce51c7221 */ /* 0x000fe20000010100 */
[----:B------:R-:W-:Y:S01]  /*54e0*/  FMUL.FTZ R23, R43, R25 ;  /* 0x000000192b177220 */ /* 0x000fe20000410000 */
[----:B------:R-:W-:Y:S01]  /*54f0*/  FMUL.FTZ R20, R42, R26 ;  /* 0x0000001a2a147220 */ /* 0x000fe20000410000 */
[----:B------:R-:W-:Y:S01]  /*5500*/  FADD.FTZ R29, -R229, R29 ;  /* 0x0000001de51d7221 */ /* 0x000fe20000010100 */
        /* <DEDUP_REMOVED lines=8> */
[----:B------:R1:W5:Y:S01]  /*5590*/  LDL.LU R53, [R1+0x64] ;  /* 0x0000640001357983 */ /* 0x0003620000300800 */
[----:B------:R-:W-:Y:S01]  /*55a0*/  FFMA.FTZ R0, -R145, R145, 1 ;  /* 0x3f80000091007423 */ /* 0x000fe20000010191 */
[----:B------:R-:W-:Y:S01]  /*55b0*/  FMUL.FTZ R145, R50, R18 ;  /* 0x0000001232917220 */ /* 0x000fe20000410000 */
[----:B------:R-:W-:Y:S01]  /*55c0*/  FADD.FTZ R32, -R230, R32 ;  /* 0x00000020e6207221 */ /* 0x000fe20000010100 */
[----:B------:R-:W-:Y:S01]  /*55d0*/  FMUL.FTZ R4, R4, UR14 ;  /* 0x0000000e04047c20 */ /* 0x000fe20008410000 */
[----:B------:R-:W-:Y:S01]  /*55e0*/  FADD.FTZ R10, -R228, R10 ;  /* 0x0000000ae40a7221 */ /* 0x000fe20000010100 */
[----:B------:R-:W-:Y:S01]  /*55f0*/  FMUL.FTZ R5, R5, UR14 ;  /* 0x0000000e05057c20 */ /* 0x000fe20008410000 */
[----:B------:R-:W-:Y:S01]  /*5600*/  FADD.FTZ R8, -R229, R8 ;  /* 0x00000008e5087221 */ /* 0x000fe20000010100 */
[----:B------:R-:W-:Y:S01]  /*5610*/  FMUL.FTZ R6, R6, UR14 ;  /* 0x0000000e06067c20 */ /* 0x000fe20008410000 */
[----:B------:R-:W-:Y:S01]  /*5620*/  FMUL.FTZ R242, R242, R10 ;  /* 0x0000000af2f27220 */ /* 0x000fe20000410000 */
[----:B------:R-:W-:Y:S01]  /*5630*/  FMUL.FTZ R7, R241, R5 ;  /* 0x00000005f1077220 */ /* 0x000fe20000410000 */
[----:B------:R-:W-:Y:S01]  /*5640*/  FMUL.FTZ R10, R240, R4 ;  /* 0x00000004f00a7220 */ /* 0x000fe20000410000 */
[----:B------:R-:W-:Y:S01]  /*5650*/  FFMA.FTZ R4, -R146, R146, 1 ;  /* 0x3f80000092047423 */ /* 0x000fe20000010192 */
[----:B------:R-:W-:Y:S01]  /*5660*/  FMUL.FTZ R146, R52, R16 ;  /* 0x0000001034927220 */ /* 0x000fe20000410000 */
[----:B------:R-:W-:Y:S01]  /*5670*/  FMUL.FTZ R244, R244, R8 ;  /* 0x00000008f4f47220 */ /* 0x000fe20000410000 */
[----:B------:R1:W5:Y:S01]  /*5680*/  LDL.LU R52, [R1+0x60] ;  /* 0x0000600001347983 */ /* 0x0003620000300800 */
[----:B------:R-:W-:Y:S01]  /*5690*/  FMUL.FTZ R8, R245, R6 ;  /* 0x00000006f5087220 */ /* 0x000fe20000410000 */
[----:B------:R-:W-:Y:S01]  /*56a0*/  FFMA.FTZ R6, -R150, R150, 1 ;  /* 0x3f80000096067423 */ /* 0x000fe20000010196 */
[----:B------:R-:W-:Y:S01]  /*56b0*/  FFMA.FTZ R5, -R147, R147, 1 ;  /* 0x3f80000093057423 */ /* 0x000fe20000010193 */
[----:B------:R-:W-:Y:S01]  /*56c0*/  FMUL.FTZ R0, R0, UR14 ;  /* 0x0000000e00007c20 */ /* 0x000fe20008410000 */
[----:B------:R-:W-:Y:S01]  /*56d0*/  FMUL.FTZ R4, R4, UR14 ;  /* 0x0000000e04047c20 */ /* 0x000fe20008410000 */
[----:B------:R-:W-:Y:S01]  /*56e0*/  FMUL.FTZ R6, R6, UR14 ;  /* 0x0000000e06067c20 */ /* 0x000fe20008410000 */
[----:B------:R-:W-:Y:S01]  /*56f0*/  FMUL.FTZ R5, R5, UR14 ;  /* 0x0000000e05057c20 */ /* 0x000fe20008410000 */
[----:B------:R-:W-:Y:S01]  /*5700*/  FMUL.FTZ R14, R11, R0 ;  /* 0x000000000b0e7220 */ /* 0x000fe20000410000 */
[----:B------:R-:W-:Y:S01]  /*5710*/  FFMA.FTZ R0, -R155, R155, 1 ;  /* 0x3f8000009b007423 */ /* 0x000fe2000001019b */
[----:B------:R-:W-:Y:S01]  /*5720*/  FMUL.FTZ R13, R244, R6 ;  /* 0x00000006f40d7220 */ /* 0x000fe20000410000 */
[----:B------:R-:W-:Y:S01]  /*5730*/  F2FP.BF16.F32.PACK_AB R6, R7, R8 ;  /* 0x000000080706723e */ /* 0x000fe200000010ff */
[----:B------:R-:W-:Y:S01]  /*5740*/  FMUL.FTZ R12, R243, R5 ;  /* 0x00000005f30c7220 */ /* 0x000fe20000410000 */
[----:B------:R-:W-:Y:S01]  /*5750*/  F2FP.BF16.F32.PACK_AB R7, R9, R10 ;  /* 0x0000000a0907723e */ /* 0x000fe200000010ff */
[----:B------:R-:W-:Y:S01]  /*5760*/  FMUL.FTZ R9, R51, R17 ;  /* 0x0000001133097220 */ /* 0x000fe20000410000 */
[----:B------:R-:W-:Y:S01]  /*5770*/  FMUL.FTZ R11, R0, UR14 ;  /* 0x0000000e000b7c20 */ /* 0x000fe20008410000 */
[----:B------:R1:W5:Y:S01]  /*5780*/  LDL.LU R51, [R1+0x5c] ;  /* 0x00005c0001337983 */ /* 0x0003620000300800 */
[----:B------:R-:W-:Y:S01]  /*5790*/  F2FP.BF16.F32.PACK_AB R18, R12, R13 ;  /* 0x0000000d0c12723e */ /* 0x000fe200000010ff */
[----:B------:R-:W-:Y:S01]  /*57a0*/  FFMA.FTZ R0, -R152, R152, 1 ;  /* 0x3f80000098007423 */ /* 0x000fe20000010198 */
[----:B------:R-:W-:Y:S01]  /*57b0*/  FMUL.FTZ R11, R143, R11 ;  /* 0x0000000b8f0b7220 */ /* 0x000fe20000410000 */
[----:B------:R1:W5:Y:S01]  /*57c0*/  LDL.LU R50, [R1+0x58] ;  /* 0x0000580001327983 */ /* 0x0003620000300800 */
[----:B------:R-:W-:Y:S01]  /*57d0*/  FMUL.FTZ R142, R242, R4 ;  /* 0x00000004f28e7220 */ /* 0x000fe20000410000 */
[----:B------:R-:W-:Y:S01]  /*57e0*/  FMUL.FTZ R0, R0, UR14 ;  /* 0x0000000e00007c20 */ /* 0x000fe20008410000 */
[----:B------:R-:W-:Y:S01]  /*57f0*/  FFMA.FTZ R8, -R166, R166, 1 ;  /* 0x3f800000a6087423 */ /* 0x000fe200000101a6 */
[----:B------:R1:W5:Y:S01]  /*5800*/  LDL.LU R49, [R1+0x54] ;  /* 0x0000540001317983 */ /* 0x0003620000300800 */
[----:B------:R-:W-:Y:S01]  /*5810*/  FFMA.FTZ R4, -R153, R153, 1 ;  /* 0x3f80000099047423 */ /* 0x000fe20000010199 */
[----:B------:R-:W-:Y:S01]  /*5820*/  FMUL.FTZ R16, R239, R0 ;  /* 0x00000000ef107220 */ /* 0x000fe20000410000 */
[----:B------:R-:W-:Y:S01]  /*5830*/  FFMA.FTZ R0, -R160, R160, 1 ;  /* 0x3f800000a0007423 */ /* 0x000fe200000101a0 */
[----:B------:R1:W5:Y:S01]  /*5840*/  LDL.LU R48, [R1+0x50] ;  /* 0x0000500001307983 */ /* 0x0003620000300800 */
[----:B------:R-:W-:Y:S01]  /*5850*/  FMUL.FTZ R8, R8, UR14 ;  /* 0x0000000e08087c20 */ /* 0x000fe20008410000 */
[----:B------:R-:W-:Y:S01]  /*5860*/  F2FP.BF16.F32.PACK_AB R17, R14, R142 ;  /* 0x0000008e0e11723e */ /* 0x000fe200000010ff */
[----:B------:R-:W-:Y:S01]  /*5870*/  FMUL.FTZ R0, R0, UR14 ;  /* 0x0000000e00007c20 */ /* 0x000fe20008410000 */
[----:B------:R1:W5:Y:S01]  /*5880*/  LDL.LU R47, [R1+0x4c] ;  /* 0x00004c00012f7983 */ /* 0x0003620000300800 */
[----:B------:R-:W-:Y:S01]  /*5890*/  FMUL.FTZ R12, R146, R8 ;  /* 0x00000008920c7220 */ /* 0x000fe20000410000 */
[----:B------:R-:W-:Y:S01]  /*58a0*/  FFMA.FTZ R8, -R170, R170, 1 ;  /* 0x3f800000aa087423 */ /* 0x000fe200000101aa */
[----:B------:R-:W-:Y:S01]  /*58b0*/  FMUL.FTZ R13, R19, R0 ;  /* 0x00000000130d7220 */ /* 0x000fe20000410000 */
[----:B------:R1:W5:Y:S01]  /*58c0*/  LDL.LU R46, [R1+0x48] ;  /* 0x00004800012e7983 */ /* 0x0003620000300800 */
[----:B------:R-:W-:Y:S01]  /*58d0*/  FMUL.FTZ R19, R41, R27 ;  /* 0x0000001b29137220 */ /* 0x000fe20000410000 */
[----:B------:R-:W-:Y:S01]  /*58e0*/  FMUL.FTZ R27, R38, R30 ;  /* 0x0000001e261b7220 */ /* 0x000fe20000410000 */
[----:B------:R-:W-:Y:S01]  /*58f0*/  FFMA.FTZ R0, -R167, R167, 1 ;  /* 0x3f800000a7007423 */ /* 0x000fe200000101a7 */
[----:B------:R1:W5:Y:S01]  /*5900*/  LDL.LU R45, [R1+0x44] ;  /* 0x00004400012d7983 */ /* 0x0003620000300800 */
[----:B------:R-:W-:Y:S01]  /*5910*/  FMUL.FTZ R8, R8, UR14 ;  /* 0x0000000e08087c20 */ /* 0x000fe20008410000 */
[----:B------:R-:W-:Y:S01]  /*5920*/  FMUL.FTZ R4, R4, UR14 ;  /* 0x0000000e04047c20 */ /* 0x000fe20008410000 */
[----:B------:R-:W-:Y:S01]  /*5930*/  FMUL.FTZ R0, R0, UR14 ;  /* 0x0000000e00007c20 */ /* 0x000fe20008410000 */
[----:B------:R1:W5:Y:S01]  /*5940*/  LDL.LU R44, [R1+0x40] ;  /* 0x00004000012c7983 */ /* 0x0003620000300800 */
[----:B------:R-:W-:Y:S01]  /*5950*/  FFMA.FTZ R5, -R154, R154, 1 ;  /* 0x3f8000009a057423 */ /* 0x000fe2000001019a */
[----:B------:R-:W-:Y:S01]  /*5960*/  FMUL.FTZ R10, R144, R4 ;  /* 0x00000004900a7220 */ /* 0x000fe20000410000 */
[----:B------:R-:W-:Y:S01]  /*5970*/  FMUL.FTZ R21, R21, R0 ;  /* 0x0000000015157220 */ /* 0x000fe20000410000 */
[----:B------:R1:W5:Y:S01]  /*5980*/  LDL.LU R43, [R1+0x3c] ;  /* 0x00003c00012b7983 */ /* 0x0003620000300800 */
[----:B------:R-:W-:Y:S01]  /*5990*/  FFMA.FTZ R4, -R161, R161, 1 ;  /* 0x3f800000a1047423 */ /* 0x000fe200000101a1 */
[----:B------:R-:W-:Y:S01]  /*59a0*/  FMUL.FTZ R5, R5, UR14 ;  /* 0x0000000e05057c20 */ /* 0x000fe20008410000 */
        /* <DEDUP_REMOVED lines=8> */
[----:B------:R-:W-:Y:S01]  /*5a30*/  F2FP.BF16.F32.PACK_AB R15, R15, R11 ;  /* 0x0000000b0f0f723e */ /* 0x000fe200000010ff */
[----:B------:R1:W5:Y:S01]  /*5a40*/  LDL.LU R40, [R1+0x30] ;  /* 0x0000300001287983 */ /* 0x0003620000300800 */
[----:B------:R-:W-:Y:S01]  /*5a50*/  FMUL.FTZ R11, R137, R8 ;  /* 0x00000008890b7220 */ /* 0x000fe20000410000 */
[----:B------:R-:W-:Y:S01]  /*5a60*/  FMUL.FTZ R4, R4, UR14 ;  /* 0x0000000e04047c20 */ /* 0x000fe20008410000 */
[----:B------:R-:W-:Y:S01]  /*5a70*/  FFMA.FTZ R8, -R233, R233, 1 ;  /* 0x3f800000e9087423 */ /* 0x000fe200000101e9 */
[----:B------:R1:W5:Y:S01]  /*5a80*/  LDL.LU R39, [R1+0x2c] ;  /* 0x00002c0001277983 */ /* 0x0003620000300800 */
[----:B------:R-:W-:Y:S01]  /*5a90*/  FMUL.FTZ R5, R5, UR14 ;  /* 0x0000000e05057c20 */ /* 0x000fe20008410000 */
[----:B------:R-:W-:Y:S01]  /*5aa0*/  FMUL.FTZ R22, R22, R4 ;  /* 0x0000000416167220 */ /* 0x000fe20000410000 */
[----:B------:R-:W-:Y:S01]  /*5ab0*/  FMUL.FTZ R8, R8, UR14 ;  /* 0x0000000e08087c20 */ /* 0x000fe20008410000 */
[----:B------:R1:W5:Y:S01]  /*5ac0*/  LDL.LU R38, [R1+0x28] ;  /* 0x0000280001267983 */ /* 0x0003620000300800 */
[----:B------:R-:W-:Y:S01]  /*5ad0*/  FMUL.FTZ R9, R9, R5 ;  /* 0x0000000509097220 */ /* 0x000fe20000410000 */
[----:B------:R-:W-:Y:S01]  /*5ae0*/  FFMA.FTZ R5, -R169, R169, 1 ;  /* 0x3f800000a9057423 */ /* 0x000fe200000101a9 */
[----:B------:R-:W-:Y:S01]  /*5af0*/  FFMA.FTZ R0, -R171, R171, 1 ;  /* 0x3f800000ab007423 */ /* 0x000fe200000101ab */
[----:B------:R1:W5:Y:S01]  /*5b00*/  LDL.LU R37, [R1+0x24] ;  /* 0x0000240001257983 */ /* 0x0003620000300800 */
[----:B------:R-:W-:Y:S01]  /*5b10*/  FFMA.FTZ R4, -R232, R232, 1 ;  /* 0x3f800000e8047423 */ /* 0x000fe200000101e8 */
[----:B------:R-:W-:Y:S01]  /*5b20*/  FMUL.FTZ R5, R5, UR14 ;  /* 0x0000000e05057c20 */ /* 0x000fe20008410000 */
[----:B------:R-:W-:Y:S01]  /*5b30*/  FMUL.FTZ R0, R0, UR14 ;  /* 0x0000000e00007c20 */ /* 0x000fe20008410000 */
[----:B------:R-:W-:Y:S01]  /*5b40*/  FADD.FTZ R33, -R230, R33 ;  /* 0x00000021e6217221 */ /* 0x000fe20000010100 */
        /* <DEDUP_REMOVED lines=10> */
[----:B------:R-:W-:Y:S01]  /*5bf0*/  FMUL.FTZ R19, R19, R0 ;  /* 0x0000000013137220 */ /* 0x000fe20000410000 */
[----:B------:R-:W-:Y:S01]  /*5c00*/  FMUL.FTZ R20, R20, R4 ;  /* 0x0000000414147220 */ /* 0x000fe20000410000 */
[----:B------:R-:W-:Y:S01]  /*5c10*/  FMUL.FTZ R14, R132, R9 ;  /* 0x00000009840e7220 */ /* 0x000fe20000410000 */
[----:B------:R-:W-:Y:S01]  /*5c20*/  F2FP.BF16.F32.PACK_AB R9, R10, R11 ;  /* 0x0000000b0a09723e */ /* 0x000fe200000010ff */
[----:B------:R-:W-:Y:S01]  /*5c30*/  FFMA.FTZ R11, -R159, R159, 1 ;  /* 0x3f8000009f0b7423 */ /* 0x000fe2000001019f */
[----:B------:R-:W-:Y:S01]  /*5c40*/  FFMA.FTZ R10, -R158, R158, 1 ;  /* 0x3f8000009e0a7423 */ /* 0x000fe2000001019e */
[----:B------:R-:W-:Y:S01]  /*5c50*/  FFMA.FTZ R0, -R156, R156, 1 ;  /* 0x3f8000009c007423 */ /* 0x000fe2000001019c */
[----:B------:R-:W-:Y:S01]  /*5c60*/  FFMA.FTZ R4, -R157, R157, 1 ;  /* 0x3f8000009d047423 */ /* 0x000fe2000001019d */
[----:B------:R-:W-:Y:S01]  /*5c70*/  FMUL.FTZ R11, R11, UR14 ;  /* 0x0000000e0b0b7c20 */ /* 0x000fe20008410000 */
[----:B------:R-:W-:Y:S01]  /*5c80*/  FMUL.FTZ R10, R10, UR14 ;  /* 0x0000000e0a0a7c20 */ /* 0x000fe20008410000 */
[----:B------:R-:W-:Y:S01]  /*5c90*/  FMUL.FTZ R0, R0, UR14 ;  /* 0x0000000e00007c20 */ /* 0x000fe20008410000 */
[----:B------:R-:W-:Y:S01]  /*5ca0*/  FMUL.FTZ R4, R4, UR14 ;  /* 0x0000000e04047c20 */ /* 0x000fe20008410000 */
[----:B------:R-:W-:Y:S01]  /*5cb0*/  FMUL.FTZ R25, R25, R11 ;  /* 0x0000000b19197220 */ /* 0x000fe20000410000 */
[----:B------:R-:W-:Y:S01]  /*5cc0*/  F2FP.BF16.F32.PACK_AB R11, R13, R14 ;  /* 0x0000000e0d0b723e */ /* 0x000fe200000010ff */
[----:B------:R-:W-:Y:S01]  /*5cd0*/  FFMA.FTZ R14, -R238, R238, 1 ;  /* 0x3f800000ee0e7423 */ /* 0x000fe200000101ee */
[----:B------:R-:W-:Y:S01]  /*5ce0*/  FMUL.FTZ R24, R24, R10 ;  /* 0x0000000a18187220 */ /* 0x000fe20000410000 */
[----:B------:R-:W-:Y:S01]  /*5cf0*/  FMUL.FTZ R26, R26, R0 ;  /* 0x000000001a1a7220 */ /* 0x000fe20000410000 */
[----:B------:R-:W-:Y:S01]  /*5d00*/  F2FP.BF16.F32.PACK_AB R10, R19, R20 ;  /* 0x00000014130a723e */ /* 0x000fe200000010ff */
[----:B------:R-:W-:Y:S01]  /*5d10*/  FMUL.FTZ R14, R14, UR14 ;  /* 0x0000000e0e0e7c20 */ /* 0x000fe20008410000 */
[----:B------:R-:W-:Y:S01]  /*5d20*/  FADD.FTZ R35, -R231, R35 ;  /* 0x00000023e7237221 */ /* 0x000fe20000010100 */
        /* <DEDUP_REMOVED lines=43> */
.L_x_869:
        /* <DEDUP_REMOVED lines=124> */
.L_x_870:
        /* <DEDUP_REMOVED lines=10> */
[----:B------:R-:W-:Y:S02]  /*6840*/  @UP0 UIADD3 UR18, UP1, UPT, UR60, -0x100, URZ ;  /* 0xffffff003c120890 */ /* 0x000fe4000ff3e0ff */
[----:B------:R-:W-:Y:S01]  /*6850*/  LEA R2, R2, UR4, 0x1 ;  /* 0x0000000402027c11 */ /* 0x000fe2000f8e08ff */
[----:B------:R-:W-:Y:S01]  /*6860*/  LDSM.16.MT88.4 R132, [R0+0x9400] ;  /* 0x009400000084783b */ /* 0x000fe20000004200 */
[----:B------:R-:W-:Y:S02]  /*6870*/  @UP0 UIADD3.X UR17, UPT, UPT, UR61, -0x1, URZ, UP1, !UPT ;  /* 0xffffffff3d110890 */ /* 0x000fe40008ffe4ff */
[----:B------:R-:W-:Y:S01]  /*6880*/  @UP0 UIADD3 UR62, UP1, UPT, UR62, -0x100, URZ ;  /* 0xffffff003e3e0890 */ /* 0x000fe2000ff3e0ff */
[----:B------:R-:W1:Y:S01]  /*6890*/  LDSM.16.M88.4 R24, [R2+0xf000] ;  /* 0x00f000000218783b */ /* 0x000e620000000200 */
[C---:B------:R-:W-:Y:S01]  /*68a0*/  IMAD.IADD R161, R2.reuse, 0x1, R225 ;  /* 0x0000000102a17824 */ /* 0x040fe200078e02e1 */
[----:B------:R-:W-:Y:S01]  /*68b0*/  ULOP3.LUT UR5, UR51, 0x1, URZ, 0xc0, !UPT ;  /* 0x0000000133057892 */ /* 0x000fe2000f8ec0ff */
[C---:B------:R-:W-:Y:S01]  /*68c0*/  VIADD R160, R2.reuse, 0xf040 ;  /* 0x0000f04002a07836 */ /* 0x040fe20000000000 */
[----:B------:R-:W2:Y:S01]  /*68d0*/  LDL R238, [R1] ;  /* 0x0000000001ee7983 */ /* 0x000ea20000100800 */
[----:B------:R-:W-:Y:S02]  /*68e0*/  @UP0 UIADD3.X UR63, UPT, UPT, UR63, -0x1, URZ, UP1, !UPT ;  /* 0xffffffff3f3f0890 */ /* 0x000fe40008ffe4ff */
[----:B------:R-:W-:Y:S01]  /*68f0*/  UISETP.NE.U32.AND UP1, UPT, UR5, 0x1, UPT ;  /* 0x000000010500788c */ /* 0x000fe2000bf25070 */
[----:B------:R-:W3:Y:S04]  /*6900*/  LDSM.16.M88.4 R32, [R161+0xf000] ;  /* 0x00f00000a120783b */ /* 0x000ee80000000200 */
[----:B------:R-:W4:Y:S01]  /*6910*/  LDL R237, [R1+0x1c] ;  /* 0x00001c0001ed7983 */ /* 0x000f220000100800 */
[----:B------:R-:W-:Y:S03]  /*6920*/  PLOP3.LUT P1, PT, PT, PT, UP1, 0x80, 0x8 ;  /* 0x000000000008781c */ /* 0x000fe60003f2f018 */
[----:B------:R-:W5:Y:S04]  /*6930*/  LDSM.16.MT88.4 R136, [R0+0xb400] ;  /* 0x00b400000088783b */ /* 0x000f680000004200 */
[----:B------:R-:W4:Y:S04]  /*6940*/  LDL R236, [R1+0x18] ;  /* 0x0000180001ec7983 */ /* 0x000f280000100800 */
[----:B------:R-:W5:Y:S04]  /*6950*/  LDSM.16.MT88.4 R140, [R0+0xd400] ;  /* 0x00d40000008c783b */ /* 0x000f680000004200 */
[----:B------:R-:W4:Y:S04]  /*6960*/  LDL R235, [R1+0x14] ;  /* 0x0000140001eb7983 */ /* 0x000f280000100800 */
[----:B------:R-:W-:Y:S04]  /*6970*/  LDSM.16.MT88.4 R144, [R0+0x9800] ;  /* 0x009800000090783b */ /* 0x000fe80000004200 */
[----:B------:R-:W4:Y:S01]  /*6980*/  LDL R234, [R1+0x10] ;  /* 0x0000100001ea7983 */ /* 0x000f220000100800 */
[C---:B-1----:R-:W-:Y:S03]  /*6990*/  HMMA.16816.F32.BF16 R4, R24.reuse, R8, RZ ;  /* 0x000000081804723c */ /* 0x042fe600000418ff */
[----:B------:R-:W-:Y:S04]  /*69a0*/  LDSM.16.MT88.4 R148, [R0+0xb800] ;  /* 0x00b800000094783b */ /* 0x000fe80000004200 */
[----:B------:R-:W-:Y:S01]  /*69b0*/  LDSM.16.MT88.4 R152, [R0+0x9c00] ;  /* 0x009c00000098783b */ /* 0x000fe20000004200 */
[C---:B------:R-:W-:Y:S03]  /*69c0*/  HMMA.16816.F32.BF16 R8, R24.reuse, R10, RZ ;  /* 0x0000000a1808723c */ /* 0x040fe600000418ff */
[----:B------:R-:W-:Y:S05]  /*69d0*/  LDSM.16.MT88.4 R156, [R0+0xc000] ;  /* 0x00c00000009c783b */ /* 0x000fea0000004200 */
        /* <DEDUP_REMOVED lines=96> */
[C---:B------:R-:W-:Y:S01]  /*6fe0*/  LEA R154, P0, R167.reuse, R144, 0x5 ;  /* 0x00000090a79a7211 */ /* 0x040fe200078028ff */
[----:B------:R-:W-:Y:S01]  /*6ff0*/  @P2 IMAD.WIDE.U32 R132, R238, R239, UR60 ;  /* 0x0000003cee842e25 */ /* 0x000fe2000f8e00ef */
[----:B------:R-:W-:Y:S01]  /*7000*/  @P2 STL [R1], R238 ;  /* 0x000000ee01002387 */ /* 0x000fe20000100800 */
[----:B------:R-:W-:Y:S01]  /*7010*/  @UP0 UMOV UR60, UR18 ;  /* 0x00000012003c0c82 */ /* 0x000fe20008000000 */
[C---:B------:R-:W-:Y:S01]  /*7020*/  LEA.HI.X.SX32 R155, R167.reuse, R145, 0x5, P0 ;  /* 0x00000091a79b7211 */ /* 0x040fe200000f2eff */
[----:B------:R-:W-:Y:S01]  /*7030*/  @UP0 UMOV UR61, UR17 ;  /* 0x00000011003d0c82 */ /* 0x000fe20008000000 */
[C---:B-----5:R-:W-:Y:S01]  /*7040*/  HMMA.16816.F32.BF16 R20, R32.reuse, R28, R20 ;  /* 0x0000001c2014723c */ /* 0x060fe20000041814 */
[----:B----4-:R-:W2:Y:S01]  /*7050*/  @P2 LDG.E R237, desc[UR36][R132.64+-0x100] ;  /* 0xffff002484ed2981 */ /* 0x010ea2000c1e1900 */
[----:B------:R-:W-:Y:S01]  /*7060*/  UISETP.GT.AND UP0, UPT, UR51, UR49, UPT ;  /* 0x000000313300728c */ /* 0x000fe2000bf04270 */
[C---:B------:R-:W-:Y:S01]  /*7070*/  IMAD.WIDE R142, R167.reuse, -0xc0, R154 ;  /* 0xffffff40a78e7825 */ /* 0x040fe200078e029a */
[----:B------:R-:W-:Y:S01]  /*7080*/  UIADD3 UR51, UPT, UPT, UR51, -0x1, URZ ;  /* 0xffffffff33337890 */ /* 0x000fe2000fffe0ff */
[----:B------:R-:W3:Y:S02]  /*7090*/  @P2 LDG.E R236, desc[UR36][R132.64+-0xe0] ;  /* 0xffff202484ec2981 */ /* 0x000ee4000c1e1900 */
        /* <DEDUP_REMOVED lines=290> */
.L_x_872:
        /* <DEDUP_REMOVED lines=13> */
.L_x_873:
[----:B------:R-:W1:Y:S01]  /*8390*/  LDCU.64 UR8, c[0x0][0x5c8] ;  /* 0x0000b900ff0877ac */ /* 0x000e620008000a00 */
[----:B------:R-:W-:-:S04]  /*83a0*/  UIADD3 UR5, UPT, UPT, UR39, UR44, URZ ;  /* 0x0000002c27057290 */ /* 0x000fc8000fffe0ff */
[----:B-1----:R-:W-:Y:S02]  /*83b0*/  UIMAD.WIDE.U32 UR20, UR5, UR8, URZ ;  /* 0x00000008051472a5 */ /* 0x002fe4000f8e00ff */
[----:B------:R-:W-:-:S04]  /*83c0*/  UIMAD UR5, UR5, UR9, URZ ;  /* 0x00000009050572a4 */ /* 0x000fc8000f8e02ff */
[----:B------:R-:W-:-:S06]  /*83d0*/  UIADD3 UR5, UPT, UPT, UR21, UR5, URZ ;  /* 0x0000000515057290 */ /* 0x000fcc000fffe0ff */
[----:B------:R-:W-:-:S07]  /*83e0*/  MOV R23, UR5 ;  /* 0x0000000500177c02 */ /* 0x000fce0008000f00 */
.L_x_874:
[----:B------:R-:W-:Y:S01]  /*83f0*/  BAR.SYNC.DEFER_BLOCKING 0x0 ;  /* 0x0000000000007b1d */ /* 0x000fe20000010000 */
[----:B------:R-:W-:Y:S01]  /*8400*/  LOP3.LUT R0, R0, 0xd8, R163, 0x78, !PT ;  /* 0x000000d800007812 */ /* 0x000fe200078e78a3 */
[----:B------:R-:W-:Y:S01]  /*8410*/  USHF.L.U32 UR5, UR40, 0x7, URZ ;  /* 0x0000000728057899 */ /* 0x000fe200080006ff */
[----:B------:R-:W-:Y:S01]  /*8420*/  SHF.R.U32.HI R227, RZ, 0x2, R227 ;  /* 0x00000002ffe37819 */ /* 0x000fe200000116e3 */
[----:B------:R-:W-:Y:S01]  /*8430*/  USHF.L.U32 UR15, UR40, 0x7, URZ ;  /* 0x00000007280f7899 */ /* 0x000fe200080006ff */
[--C-:B------:R-:W-:Y:S01]  /*8440*/  LOP3.LUT R0, R0, 0x1f20, R163.reuse, 0xf8, !PT ;  /* 0x00001f2000007812 */ /* 0x100fe200078ef8a3 */
[----:B------:R-:W-:Y:S02]  /*8450*/  UIMAD.WIDE.U32 UR22, UR5, UR10, URZ ;  /* 0x0000000a051672a5 */ /* 0x000fe4000f8e00ff */
[----:B------:R-:W1:Y:S01]  /*8460*/  LDC.64 R8, c[0x0][0x5d8] ;  /* 0x00017600ff087b82 */ /* 0x000e620000000a00 */
[----:B------:R-:W-:Y:S01]  /*8470*/  USHF.R.S32.HI UR16, URZ, 0x1f, UR5 ;  /* 0x0000001fff107899 */ /* 0x000fe20008011405 */
[----:B------:R-:W-:Y:S01]  /*8480*/  LEA R0, R0, UR4, 0x1 ;  /* 0x0000000400007c11 */ /* 0x000fe2000f8e08ff */
[----:B------:R-:W-:Y:S01]  /*8490*/  UIADD3 UR38, UPT, UPT, -UR15, UR38, URZ ;  /* 0x000000260f267290 */ /* 0x000fe2000fffe1ff */
[C---:B------:R-:W-:Y:S01]  /*84a0*/  VIADD R5, R227.reuse, 0x40 ;  /* 0x00000040e3057836 */ /* 0x040fe20000000000 */
[----:B------:R-:W-:Y:S01]  /*84b0*/  UIMAD UR14, UR16, UR10, URZ ;  /* 0x0000000a100e72a4 */ /* 0x000fe2000f8e02ff */
[----:B------:R-:W-:Y:S01]  /*84c0*/  IMAD.U32 R2, RZ, RZ, UR22 ;  /* 0x00000016ff027e24 */ /* 0x000fe2000f8e00ff */
[----:B------:R-:W-:Y:S01]  /*84d0*/  BSSY.RECONVERGENT B0, `(.L_x_875) ;  /* 0x0000026000007945 */ /* 0x000fe20003800200 */
[----:B------:R-:W2:Y:S01]  /*84e0*/  LDC.64 R58, c[0x0][0x5e0] ;  /* 0x00017800ff3a7b82 */ /* 0x000ea20000000a00 */
[----:B------:R-:W-:Y:S01]  /*84f0*/  UIMAD UR14, UR5, UR11, UR14 ;  /* 0x0000000b050e72a4 */ /* 0x000fe2000f8e020e */
[----:B------:R-:W-:Y:S01]  /*8500*/  ISETP.GE.AND P1, PT, R227, UR38, PT ;  /* 0x00000026e3007c0c */ /* 0x000fe2000bf26270 */
[----:B------:R-:W-:Y:S01]  /*8510*/  IMAD.U32 R3, RZ, RZ, UR23 ;  /* 0x00000017ff037e24 */ /* 0x000fe2000f8e00ff */
[----:B------:R-:W-:Y:S01]  /*8520*/  LOP3.LUT R4, R2, 0x18, R163, 0xf8, !PT ;  /* 0x0000001802047812 */ /* 0x000fe200078ef8a3 */
[----:B------:R-:W-:Y:S01]  /*8530*/  IMAD.U32 R56, RZ, RZ, UR8 ;  /* 0x00000008ff387e24 */ /* 0x000fe2000f8e00ff */
[----:B------:R-:W-:-:S02]  /*8540*/  ISETP.GE.AND P2, PT, R5, UR38, PT ;  /* 0x0000002605007c0c */ /* 0x000fc4000bf46270 */
[----:B------:R-:W-:Y:S01]  /*8550*/  IADD3 R2, P0, PT, R4, UR18, RZ ;  /* 0x0000001204027c10 */ /* 0x000fe2000ff1e0ff */
[----:B------:R3:W4:Y:S01]  /*8560*/  LDS.128 R28, [R0+0xa000] ;  /* 0x00a00000001c7984 */ /* 0x0007220000000c00 */
[----:B------:R-:W-:Y:S01]  /*8570*/  IMAD.U32 R4, RZ, RZ, UR14 ;  /* 0x0000000eff047e24 */ /* 0x000fe2000f8e00ff */
[----:B------:R-:W-:Y:S02]  /*8580*/  LOP3.LUT R163, R163, 0x18, RZ, 0xc0, !PT ;  /* 0x00000018a3a37812 */ /* 0x000fe400078ec0ff */
[----:B------:R3:W2:Y:S02]  /*8590*/  LDS.128 R24, [R0+0xc000] ;  /* 0x00c0000000187984 */ /* 0x0006a40000000c00 */
[----:B------:R-:W-:Y:S02]  /*85a0*/  IADD3.X R3, PT, PT, R3, UR17, R4, P0, !PT ;  /* 0x0000001103037c10 */ /* 0x000fe400087fe404 */
[----:B------:R3:W2:Y:S01]  /*85b0*/  LDS.128 R40, [R0+0xf000] ;  /* 0x00f0000000287984 */ /* 0x0006a20000000c00 */
[----:B------:R-:W-:Y:S01]  /*85c0*/  IADD3 R21, P0, PT, R227, 0x40, RZ ;  /* 0x00000040e3157810 */ /* 0x000fe20007f1e0ff */
[----:B-1----:R-:W-:-:S02]  /*85d0*/  IMAD.WIDE.U32 R6, R8, UR25, R2 ;  /* 0x0000001908067c25 */ /* 0x002fc4000f8e0002 */
[----:B------:R3:W1:Y:S02]  /*85e0*/  LDS.128 R52, [R0+0x10000] ;  /* 0x0100000000347984 */ /* 0x0006640000000c00 */
[----:B------:R-:W-:Y:S02]  /*85f0*/  IMAD.X R22, RZ, RZ, RZ, P0 ;  /* 0x000000ffff167224 */ /* 0x000fe400000e06ff */
        /* <DEDUP_REMOVED lines=19> */
.L_x_876:
[----:B------:R-:W-:Y:S05]  /*8730*/  BSYNC.RECONVERGENT B0 ;  /* 0x0000000000007941 */ /* 0x000fea0003800200 */
.L_x_875:
        /* <DEDUP_REMOVED lines=15> */
.L_x_878:
[----:B------:R-:W-:Y:S05]  /*8830*/  BSYNC.RECONVERGENT B0 ;  /* 0x0000000000007941 */ /* 0x000fea0003800200 */
.L_x_877:
        /* <DEDUP_REMOVED lines=21> */
.L_x_880:
[----:B------:R-:W-:Y:S05]  /*8990*/  BSYNC.RECONVERGENT B0 ;  /* 0x0000000000007941 */ /* 0x000fea0003800200 */
.L_x_879:
        /* <DEDUP_REMOVED lines=13> */
.L_x_866:
[----:B------:R-:W-:Y:S05]  /*8a70*/  BSYNC.RECONVERGENT B1 ;  /* 0x0000000000017941 */ /* 0x000fea0003800200 */
.L_x_844:
[----:B------:R-:W5:Y:S01]  /*8a80*/  LDCU UR8, c[0x0][0x438] ;  /* 0x00008700ff0877ac */ /* 0x000f620008000800 */
[----:B------:R-:W4:Y:S01]  /*8a90*/  LDCU UR9, c[0x0][0x370] ;  /* 0x00006e00ff0977ac */ /* 0x000f220008000800 */
[----:B------:R-:W-:Y:S01]  /*8aa0*/  UMOV UR10, UR24 ;  /* 0x00000018000a7c82 */ /* 0x000fe20008000000 */
[----:B-----5:R-:W-:-:S04]  /*8ab0*/  UIADD3 UR8, UPT, UPT, UR8, 0x7f, URZ ;  /* 0x0000007f08087890 */ /* 0x020fc8000fffe0ff */
[----:B------:R-:W-:Y:S02]  /*8ac0*/  USHF.R.S32.HI UR5, URZ, 0x1f, UR8 ;  /* 0x0000001fff057899 */ /* 0x000fe40008011408 */
[----:B----4-:R-:W-:Y:S02]  /*8ad0*/  UIADD3 UR40, UPT, UPT, UR9, UR40, URZ ;  /* 0x0000002809287290 */ /* 0x010fe4000fffe0ff */
[----:B------:R-:W-:-:S04]  /*8ae0*/  ULEA.HI UR5, UR5, UR8, URZ, 0x7 ;  /* 0x0000000805057291 */ /* 0x000fc8000f8f38ff */
[----:B------:R-:W-:-:S04]  /*8af0*/  USHF.R.S32.HI UR5, URZ, 0x7, UR5 ;  /* 0x00000007ff057899 */ /* 0x000fc80008011405 */
[----:B------:R-:W-:-:S09]  /*8b00*/  UISETP.GE.AND UP0, UPT, UR40, UR5, UPT ;  /* 0x000000052800728c */ /* 0x000fd2000bf06270 */
[----:B------:R-:W-:Y:S05]  /*8b10*/  BRA.U !UP0, `(.L_x_881) ;  /* 0xffffff7508fc7547 */ /* 0x000fea000b83ffff */
[----:B------:R-:W-:Y:S05]  /*8b20*/  EXIT ;  /* 0x000000000000794d */ /* 0x000fea0003800000 */
.L_x_882:
        /* <DEDUP_REMOVED lines=13> */
.L_x_1727:


//--------------------- .text._ZN5flash44flash_bwd_dq_dk_dv_loop_seqk_parallel_kernelI23Flash_bwd_kernel_traitsILi96ELi64ELi128ELi8ELi2ELi4ELi4ELb1ELb0EN7cutlass10bfloat16_tE19Flash_kernel_traitsILi96ELi64ELi128ELi8ES3_EELb1ELb0ELb1ELb1ELb0ELb0ELb0EEEvNS_16Flash_bwd_paramsE --------------------------
	.section	.text._ZN5flash44flash_bwd_dq_dk_dv_loop_seqk_parallel_kernelI23Flash_bwd_kernel_traitsILi96ELi64ELi128ELi8ELi2ELi4ELi4ELb1ELb0EN7cutlass10bfloat16_tE19Flash_kernel_traitsILi96ELi64ELi128ELi8ES3_EELb1ELb0ELb1ELb1ELb0ELb0ELb0EEEvNS_16Flash_bwd_paramsE,"ax",@progbits
	.align	128
        .global         _ZN5flash44flash_bwd_dq_dk_dv_loop_seqk_parallel_kernelI23Flash_bwd_kernel_traitsILi96ELi64ELi128ELi8ELi2ELi4ELi4ELb1ELb0EN7cutlass10bfloat16_tE19Flash_kernel_traitsILi96ELi64ELi128ELi8ES3_EELb1ELb0ELb1ELb1ELb0ELb0ELb0EEEvNS_16Flash_bwd_paramsE
        .type           _ZN5flash44flash_bwd_dq_dk_dv_loop_seqk_parallel_kernelI23Flash_bwd_kernel_traitsILi96ELi64ELi128ELi8ELi2ELi4ELi4ELb1ELb0EN7cutlass10bfloat16_tE19Flash_kernel_traitsILi96ELi64ELi128ELi8ES3_EELb1ELb0ELb1ELb1ELb0ELb0ELb0EEEvNS_16Flash_bwd_paramsE,@function
        .size           _ZN5flash44flash_bwd_dq_dk_dv_loop_seqk_parallel_kernelI23Flash_bwd_kernel_traitsILi96ELi64ELi128ELi8ELi2ELi4ELi4ELb1ELb0EN7cutlass10bfloat16_tE19Flash_kernel_traitsILi96ELi64ELi128ELi8ES3_EELb1ELb0ELb1ELb1ELb0ELb0ELb0EEEvNS_16Flash_bwd_paramsE,(.L_x_1728 - _ZN5flash44flash_bwd_dq_dk_dv_loop_seqk_parallel_kernelI23Flash_bwd_kernel_traitsILi96ELi64ELi128ELi8ELi2ELi4ELi4ELb1ELb0EN7cutlass10bfloat16_tE19Flash_kernel_traitsILi96ELi64ELi128ELi8ES3_EELb1ELb0ELb1ELb1ELb0ELb0ELb0EEEvNS_16Flash_bwd_paramsE)
        .other          _ZN5flash44flash_bwd_dq_dk_dv_loop_seqk_parallel_kernelI23Flash_bwd_kernel_traitsILi96ELi64ELi128ELi8ELi2ELi4ELi4ELb1ELb0EN7cutlass10bfloat16_tE19Flash_kernel_traitsILi96ELi64ELi128ELi8ES3_EELb1ELb0ELb1ELb1ELb0ELb0ELb0EEEvNS_16Flash_bwd_paramsE,@"STO_CUDA_ENTRY STV_DEFAULT"
_ZN5flash44flash_bwd_dq_dk_dv_loop_seqk_parallel_kernelI23Flash_bwd_kernel_traitsILi96ELi64ELi128ELi8ELi2ELi4ELi4ELb1ELb0EN7cutlass10bfloat16_tE19Flash_kernel_traitsILi96ELi64ELi128ELi8ES3_EELb1ELb0ELb1ELb1ELb0ELb0ELb0EEEvNS_16Flash_bwd_paramsE:
.text._ZN5flash44flash_bwd_dq_dk_dv_loop_seqk_parallel_kernelI23Flash_bwd_kernel_traitsILi96ELi64ELi128ELi8ELi2ELi4ELi4ELb1ELb0EN7cutlass10bfloat16_tE19Flash_kernel_traitsILi96ELi64ELi128ELi8ES3_EELb1ELb0ELb1ELb1ELb0ELb0ELb0EEEvNS_16Flash_bwd_paramsE:
        /* <DEDUP_REMOVED lines=51> */
.L_x_943:
        /* <DEDUP_REMOVED lines=48> */
.L_x_883:
        /* <DEDUP_REMOVED lines=43> */
.L_x_885:
[----:B------:R-:W1:Y:S01]  /*08e0*/  LDCU.64 UR16, c[0x0][0x3b8] ;  /* 0x00007700ff1077ac */ /* 0x000e620008000a00 */
[----:B------:R-:W-:-:S04]  /*08f0*/  UIADD3 UR8, UPT, UPT, UR44, UR46, URZ ;  /* 0x0000002e2c087290 */ /* 0x000fc8000fffe0ff */
[----:B-1----:R-:W-:Y:S02]  /*0900*/  UIMAD.WIDE.U32 UR56, UR8, UR16, URZ ;  /* 0x00000010083872a5 */ /* 0x002fe4000f8e00ff */
[----:B------:R-:W-:-:S04]  /*0910*/  UIMAD UR8, UR8, UR17, URZ ;  /* 0x00000011080872a4 */ /* 0x000fc8000f8e02ff */
[----:B------:R-:W-:-:S06]  /*0920*/  UIADD3 UR8, UPT, UPT, UR57, UR8, URZ ;  /* 0x0000000839087290 */ /* 0x000fcc000fffe0ff */
[----:B------:R-:W-:Y:S02]  /*0930*/  MOV R4, UR8 ;  /* 0x0000000800047c02 */ /* 0x000fe40008000f00 */
.L_x_886:
        /* <DEDUP_REMOVED lines=42> */
.L_x_887:
[----:B------:R-:W1:Y:S01]  /*0be0*/  LDCU.64 UR14, c[0x0][0x3c0] ;  /* 0x00007800ff0e77ac */ /* 0x000e620008000a00 */
[----:B------:R-:W-:-:S04]  /*0bf0*/  UIADD3 UR8, UPT, UPT, UR44, UR46, URZ ;  /* 0x0000002e2c087290 */ /* 0x000fc8000fffe0ff */
[----:B-1----:R-:W-:Y:S02]  /*0c00*/  UIMAD.WIDE.U32 UR58, UR8, UR14, URZ ;  /* 0x0000000e083a72a5 */ /* 0x002fe4000f8e00ff */
[----:B------:R-:W-:-:S04]  /*0c10*/  UIMAD UR8, UR8, UR15, URZ ;  /* 0x0000000f080872a4 */ /* 0x000fc8000f8e02ff */
[----:B------:R-:W-:-:S06]  /*0c20*/  UIADD3 UR8, UPT, UPT, UR59, UR8, URZ ;  /* 0x000000083b087290 */ /* 0x000fcc000fffe0ff */
[----:B------:R-:W-:-:S07]  /*0c30*/  MOV R0, UR8 ;  /* 0x0000000800007c02 */ /* 0x000fce0008000f00 */
.L_x_888:
        /* <DEDUP_REMOVED lines=28> */
.L_x_889:
[----:B------:R-:W-:Y:S02]  /*0e00*/  UIMAD.WIDE.U32 UR10, UR50, UR12, URZ ;  /* 0x0000000c320a72a5 */ /* 0x000fe4000f8e00ff */
[----:B------:R-:W-:-:S04]  /*0e10*/  UIMAD UR8, UR51, UR12, URZ ;  /* 0x0000000c330872a4 */ /* 0x000fc8000f8e02ff */
[----:B------:R-:W-:-:S12]  /*0e20*/  UIADD3 UR8, UPT, UPT, UR11, UR8, URZ ;  /* 0x000000080b087290 */ /* 0x000fd8000fffe0ff */
.L_x_890:
        /* <DEDUP_REMOVED lines=20> */
.L_x_891:
[----:B------:R-:W1:Y:S01]  /*0f70*/  LDCU UR61, c[0x0][0x434] ;  /* 0x00008680ff3d77ac */ /* 0x000e620008000800 */
[----:B------:R-:W-:-:S04]  /*0f80*/  UIMAD UR9, UR29, UR48, UR30 ;  /* 0x000000301d0972a4 */ /* 0x000fc8000f8e021e */
[----:B-1----:R-:W-:Y:S02]  /*0f90*/  UIMAD UR61, UR9, UR61, URZ ;  /* 0x0000003d093d72a4 */ /* 0x002fe4000f8e02ff */
.L_x_892:
        /* <DEDUP_REMOVED lines=11> */
.L_x_893:
[----:B------:R-:W1:Y:S01]  /*1050*/  LDCU UR60, c[0x0][0x444] ;  /* 0x00008880ff3c77ac */ /* 0x000e620008000800 */
[----:B------:R-:W-:-:S04]  /*1060*/  UIMAD UR9, UR29, UR48, UR30 ;  /* 0x000000301d0972a4 */ /* 0x000fc8000f8e021e */
[----:B-1----:R-:W-:-:S12]  /*1070*/  UIMAD UR60, UR9, UR60, URZ ;  /* 0x0000003c093c72a4 */ /* 0x002fd8000f8e02ff */
.L_x_894:
        /* <DEDUP_REMOVED lines=12> */
[----:B------:R-:W-:Y:S02]  /*1140*/  UIMAD UR52, UR48, UR52, URZ ;  /* 0x00000034303472a4 */ /* 0x000fe4000f8e02ff */
        /* <DEDUP_REMOVED lines=9> */
[----:B------:R-:W-:Y:S01]  /*11e0*/  LOP3.LUT R233, R19, 0x1f, RZ, 0xc0, !PT ;  /* 0x0000001f13e97812 */ /* 0x000fe200078ec0ff */
[----:B------:R-:W-:Y:S02]  /*11f0*/  ULEA UR61, UR51, UR61, 0x6 ;  /* 0x0000003d333d7291 */ /* 0x000fe4000f8e30ff */
[----:B------:R-:W-:Y:S01]  /*1200*/  LOP3.LUT R12, R11, 0x18, RZ, 0xc0, !PT ;  /* 0x000000180b0c7812 */ /* 0x000fe200078ec0ff */
[----:B------:R-:W-:Y:S01]  /*1210*/  IMAD.U32 R5, RZ, RZ, UR64 ;  /* 0x00000040ff057e24 */ /* 0x000fe2000f8e00ff */
[----:B------:R-:W-:Y:S01]  /*1220*/  UISETP.LT.AND UP0, UPT, URZ, UR49, UPT ;  /* 0x00000031ff00728c */ /* 0x000fe2000bf01270 */
[----:B------:R-:W1:Y:S02]  /*1230*/  LDCU.128 UR8, c[0x0][0x590] ;  /* 0x0000b200ff0877ac */ /* 0x000e640008000c00 */
[----:B------:R-:W-:Y:S01]  /*1240*/  IMAD.WIDE.U32 R8, R9, UR20, R12 ;  /* 0x0000001409087c25 */ /* 0x000fe2000f8e000c */
[----:B------:R-:W-:Y:S01]  /*1250*/  IADD3 R16, P0, PT, R12, UR66, RZ ;  /* 0x000000420c107c10 */ /* 0x000fe2000ff1e0ff */
[----:B------:R-:W-:Y:S01]  /*1260*/  USEL UR49, URZ, UR49, !UP0 ;  /* 0x00000031ff317287 */ /* 0x000fe2000c000000 */
[----:B------:R-:W-:-:S03]  /*1270*/  IADD3 R14, P1, PT, R8, UR22, RZ ;  /* 0x00000016080e7c10 */ /* 0x000fc6000ff3e0ff */
[----:B------:R-:W-:Y:S01]  /*1280*/  IMAD.X R17, RZ, RZ, UR63, P0 ;  /* 0x0000003fff117e24 */ /* 0x000fe200080e06ff */
[----:B------:R-:W2:Y:S01]  /*1290*/  LDCU.64 UR64, c[0x0][0x5e8] ;  /* 0x0000bd00ff4077ac */ /* 0x000ea20008000a00 */
[----:B------:R-:W-:Y:S01]  /*12a0*/  IADD3.X R15, PT, PT, R9, UR21, R5, P1, !PT ;  /* 0x00000015090f7c10 */ /* 0x000fe20008ffe405 */
[----:B-----5:R-:W-:Y:S01]  /*12b0*/  IMAD.U32 R5, RZ, RZ, UR18 ;  /* 0x00000012ff057e24 */ /* 0x020fe2000f8e00ff */
[----:B------:R-:W4:Y:S03]  /*12c0*/  LDCU.64 UR62, c[0x0][0x420] ;  /* 0x00008400ff3e77ac */ /* 0x000f260008000a00 */
[----:B------:R-:W-:Y:S01]  /*12d0*/  IMAD.WIDE.U32 R20, R5, UR30, R14 ;  /* 0x0000001e05147c25 */ /* 0x000fe2000f8e000e */
[----:B------:R-:W-:Y:S02]  /*12e0*/  UISETP.GT.AND UP0, UPT, UR55, UR49, UPT ;  /* 0x000000313700728c */ /* 0x000fe4000bf04270 */
[----:B-1----:R-:W-:Y:S01]  /*12f0*/  UIMAD UR23, UR23, UR8, URZ ;  /* 0x00000008171772a4 */ /* 0x002fe2000f8e02ff */
[----:B------:R-:W-:-:S02]  /*1300*/  MOV R8, UR8 ;  /* 0x0000000800087c02 */ /* 0x000fc40008000f00 */
[----:B------:R-:W-:Y:S01]  /*1310*/  MOV R14, UR10 ;  /* 0x0000000a000e7c02 */ /* 0x000fe20008000f00 */
[----:B------:R-:W-:Y:S02]  /*1320*/  UIMAD UR18, UR20, UR9, UR23 ;  /* 0x00000009141272a4 */ /* 0x000fe4000f8e0217 */
[----:B------:R-:W-:Y:S01]  /*1330*/  IMAD.WIDE.U32 R8, R8, UR20, R16 ;  /* 0x0000001408087c25 */ /* 0x000fe2000f8e0010 */
[----:B------:R-:W1:Y:S03]  /*1340*/  LDCU.64 UR20, c[0x0][0x550] ;  /* 0x0000aa00ff1477ac */ /* 0x000e660008000a00 */
[----:B------:R-:W-:Y:S01]  /*1350*/  IMAD.U32 R16, RZ, RZ, UR19 ;  /* 0x00000013ff107e24 */ /* 0x000fe2000f8e00ff */
[----:B------:R-:W5:Y:S01]  /*1360*/  LDCU.64 UR22, c[0x0][0x380] ;  /* 0x00007000ff1677ac */ /* 0x000f620008000a00 */
[----:B------:R-:W-:Y:S02]  /*1370*/  VIADD R9, R9, UR18 ;  /* 0x0000001209097c36 */ /* 0x000fe40008000000 */
[----:B------:R-:W-:Y:S01]  /*1380*/  IMAD R17, R16, UR30, R21 ;  /* 0x0000001e10117c24 */ /* 0x000fe2000f8e0215 */
[----:B------:R-:W2:Y:S01]  /*1390*/  LDCU.64 UR18, c[0x0][0x570] ;  /* 0x0000ae00ff1277ac */ /* 0x000ea20008000a00 */
[----:B------:R-:W-:Y:S01]  /*13a0*/  IMAD.WIDE.U32 R14, R14, UR30, R8 ;  /* 0x0000001e0e0e7c25 */ /* 0x000fe2000f8e0008 */
[----:B------:R-:W-:Y:S01]  /*13b0*/  SHF.R.U32.HI R8, RZ, 0x5, R19 ;  /* 0x00000005ff087819 */ /* 0x000fe20000011613 */
[----:B------:R-:W-:-:S02]  /*13c0*/  USHF.L.U32 UR10, UR52, 0x6, URZ ;  /* 0x00000006340a7899 */ /* 0x000fc400080006ff */
[----:B------:R-:W-:Y:S01]  /*13d0*/  IMAD.MOV.U32 R16, RZ, RZ, R20 ;  /* 0x000000ffff107224 */ /* 0x000fe200078e0014 */
[----:B------:R-:W-:Y:S01]  /*13e0*/  LOP3.LUT R9, R12, 0x40, RZ, 0xfc, !PT ;  /* 0x000000400c097812 */ /* 0x000fe200078efcff */
[----:B---3--:R-:W-:-:S04]  /*13f0*/  IMAD.WIDE.U32 R20, R6, UR27, RZ ;  /* 0x0000001b06147c25 */ /* 0x008fc8000f8e00ff */
[----:B------:R-:W-:Y:S01]  /*1400*/  IMAD R5, R8, UR52, R233 ;  /* 0x0000003408057c24 */ /* 0x000fe2000f8e02e9 */
[----:B------:R-:W-:Y:S01]  /*1410*/  SEL R10, R20, RZ, P3 ;  /* 0x000000ff140a7207 */ /* 0x000fe20001800000 */
[----:B------:R-:W-:Y:S01]  /*1420*/  IMAD R7, R7, UR27, R21 ;  /* 0x0000001b07077c24 */ /* 0x000fe2000f8e0215 */
[----:B------:R-:W-:Y:S01]  /*1430*/  SHF.R.U32.HI R8, RZ, 0x2, R19 ;  /* 0x00000002ff087819 */ /* 0x000fe20000011613 */
[----:B------:R-:W-:Y:S01]  /*1440*/  IMAD.U32 R6, RZ, RZ, UR11 ;  /* 0x0000000bff067e24 */ /* 0x000fe2000f8e00ff */
[----:B------:R-:W-:Y:S02]  /*1450*/  IADD3 R10, P1, P0, R5, UR59, R10 ;  /* 0x0000003b050a7c10 */ /* 0x000fe4000f83e00a */
[----:B------:R-:W-:Y:S01]  /*1460*/  SHF.R.S32.HI R18, RZ, 0x1f, R5 ;  /* 0x0000001fff127819 */ /* 0x000fe20000011405 */
[----:B------:R-:W-:Y:S01]  /*1470*/  IMAD R15, R6, UR30, R15 ;  /* 0x0000001e060f7c24 */ /* 0x000fe2000f8e020f */
[----:B------:R-:W-:Y:S01]  /*1480*/  SEL R7, R7, RZ, P3 ;  /* 0x000000ff07077207 */ /* 0x000fe20001800000 */
[----:B------:R-:W-:-:S03]  /*1490*/  IMAD.WIDE.U32 R16, R8, UR12, R16 ;  /* 0x0000000c08107c25 */ /* 0x000fc6000f8e0010 */
[----:B------:R-:W-:Y:S01]  /*14a0*/  IADD3.X R18, PT, PT, R18, UR57, R7, P1, P0 ;  /* 0x0000003912127c10 */ /* 0x000fe20008fe0407 */
[----:B------:R-:W-:Y:S01]  /*14b0*/  IMAD.U32 R7, RZ, RZ, UR10 ;  /* 0x0000000aff077e24 */ /* 0x000fe2000f8e00ff */
[----:B------:R-:W-:Y:S01]  /*14c0*/  IADD3 R10, P0, PT, R10, UR10, RZ ;  /* 0x0000000a0a0a7c10 */ /* 0x000fe2000ff1e0ff */
[----:B------:R-:W-:Y:S01]  /*14d0*/  IMAD.WIDE.U32 R14, R8, UR8, R14 ;  /* 0x00000008080e7c25 */ /* 0x000fe2000f8e000e */
[----:B-----5:R-:W-:Y:S02]  /*14e0*/  LEA R240, P2, R16, UR22, 0x1 ;  /* 0x0000001610f07c11 */ /* 0x020fe4000f8408ff */
[----:B------:R-:W-:Y:S01]  /*14f0*/  LEA.HI.X.SX32 R7, R7, R18, 0x1, P0 ;  /* 0x0000001207077211 */ /* 0x000fe200000f0eff */
[----:B------:R-:W-:Y:S01]  /*1500*/  IMAD R6, R8, UR9, R15 ;  /* 0x0000000908067c24 */ /* 0x000fe2000f8e020f */
[----:B-1----:R-:W-:Y:S01]  /*1510*/  LEA R238, P1, R14, UR20, 0x1 ;  /* 0x000000140eee7c11 */ /* 0x002fe2000f8208ff */
[----:B------:R-:W-:Y:S01]  /*1520*/  IMAD R5, R8, UR13, R17 ;  /* 0x0000000d08057c24 */ /* 0x000fe2000f8e0211 */
[----:B--2---:R-:W-:Y:S01]  /*1530*/  LEA R236, P0, R10, UR18, 0x2 ;  /* 0x000000120aec7c11 */ /* 0x004fe2000f8010ff */
[----:B------:R-:W-:Y:S01]  /*1540*/  UIMAD.WIDE UR12, UR60, 0x4, UR64 ;  /* 0x000000043c0c78a5 */ /* 0x000fe2000f8e0240 */
[----:B------:R-:W-:-:S02]  /*1550*/  LEA.HI.X R239, R14, UR21, R6, 0x1, P1 ;  /* 0x000000150eef7c11 */ /* 0x000fc400088f0c06 */
[----:B------:R-:W-:Y:S01]  /*1560*/  LEA.HI.X R237, R10, UR19, R7, 0x2, P0 ;  /* 0x000000130aed7c11 */ /* 0x000fe200080f1407 */
[----:B----4-:R-:W-:Y:S01]  /*1570*/  UIMAD.WIDE UR18, UR61, 0x4, UR62 ;  /* 0x000000043d1278a5 */ /* 0x010fe2000f8e023e */
        /* <DEDUP_REMOVED lines=19> */
.L_x_896:
[----:B------:R-:W1:Y:S01]  /*16b0*/  LDCU.64 UR10, c[0x0][0x5c0] ;  /* 0x0000b800ff0a77ac */ /* 0x000e620008000a00 */
[----:B------:R-:W-:-:S04]  /*16c0*/  UIADD3 UR8, UPT, UPT, UR44, UR46, URZ ;  /* 0x0000002e2c087290 */ /* 0x000fc8000fffe0ff */
[----:B-1----:R-:W-:Y:S02]  /*16d0*/  UIMAD.WIDE.U32 UR16, UR8, UR10, URZ ;  /* 0x0000000a081072a5 */ /* 0x002fe4000f8e00ff */
[----:B------:R-:W-:-:S04]  /*16e0*/  UIMAD UR8, UR8, UR11, URZ ;  /* 0x0000000b080872a4 */ /* 0x000fc8000f8e02ff */
[----:B------:R-:W-:-:S06]  /*16f0*/  UIADD3 UR8, UPT, UPT, UR17, UR8, URZ ;  /* 0x0000000811087290 */ /* 0x000fcc000fffe0ff */
[----:B------:R-:W-:Y:S02]  /*1700*/  MOV R0, UR8 ;  /* 0x0000000800007c02 */ /* 0x000fe40008000f00 */
.L_x_897:
        /* <DEDUP_REMOVED lines=13> */
.L_x_898:
[----:B------:R-:W1:Y:S01]  /*17e0*/  LDCU.64 UR8, c[0x0][0x5c8] ;  /* 0x0000b900ff0877ac */ /* 0x000e620008000a00 */
[----:B------:R-:W-:-:S04]  /*17f0*/  UIADD3 UR44, UPT, UPT, UR44, UR46, URZ ;  /* 0x0000002e2c2c7290 */ /* 0x000fc8000fffe0ff */
[----:B-1----:R-:W-:Y:S02]  /*1800*/  UIMAD.WIDE.U32 UR14, UR44, UR8, URZ ;  /* 0x000000082c0e72a5 */ /* 0x002fe4000f8e00ff */
[----:B------:R-:W-:-:S04]  /*1810*/  UIMAD UR44, UR44, UR9, URZ ;  /* 0x000000092c2c72a4 */ /* 0x000fc8000f8e02ff */
[----:B------:R-:W-:-:S06]  /*1820*/  UIADD3 UR44, UPT, UPT, UR15, UR44, URZ ;  /* 0x0000002c0f2c7290 */ /* 0x000fcc000fffe0ff */
[----:B------:R-:W-:-:S07]  /*1830*/  MOV R2, UR44 ;  /* 0x0000002c00027c02 */ /* 0x000fce0008000f00 */
.L_x_899:
        /* <DEDUP_REMOVED lines=30> */
.L_x_901:
[----:B------:R-:W-:Y:S05]  /*1a20*/  BSYNC.RECONVERGENT B0 ;  /* 0x0000000000007941 */ /* 0x000fea0003800200 */
.L_x_900:
        /* <DEDUP_REMOVED lines=17> */
.L_x_903:
[----:B------:R-:W-:Y:S05]  /*1b40*/  BSYNC.RECONVERGENT B0 ;  /* 0x0000000000007941 */ /* 0x000fea0003800200 */
.L_x_902:
        /* <DEDUP_REMOVED lines=26> */
.L_x_905:
[----:B------:R-:W-:Y:S05]  /*1cf0*/  BSYNC.RECONVERGENT B0 ;  /* 0x0000000000007941 */ /* 0x000fea0003800200 */
.L_x_904:
        /* <DEDUP_REMOVED lines=18> */
.L_x_895:
[----:B------:R-:W-:Y:S01]  /*1e20*/  IMAD.U32 R7, RZ, RZ, UR14 ;  /* 0x0000000eff077e24 */ /* 0x000fe2000f8e00ff */
[----:B------:R-:W-:Y:S01]  /*1e30*/  UIMAD UR10, UR53, UR14, URZ ;  /* 0x0000000e350a72a4 */ /* 0x000fe2000f8e02ff */
[----:B------:R-:W-:Y:S01]  /*1e40*/  @P3 BAR.SYNC.DEFER_BLOCKING 0x0 ;  /* 0x0000000000003b1d */ /* 0x000fe20000010000 */
[----:B------:R-:W-:Y:S01]  /*1e50*/  ULOP3.LUT UR11, UR51, 0x80000001, URZ, 0xc0, !UPT ;  /* 0x80000001330b7892 */ /* 0x000fe2000f8ec0ff */
[----:B------:R-:W-:Y:S01]  /*1e60*/  IMAD.WIDE.U32 R16, R7, UR54, R12 ;  /* 0x0000003607107c25 */ /* 0x000fe2000f8e000c */
[----:B------:R-:W-:Y:S02]  /*1e70*/  UIMAD UR10, UR54, UR15, UR10 ;  /* 0x0000000f360a72a4 */ /* 0x000fe4000f8e020a */
[----:B------:R-:W-:Y:S01]  /*1e80*/  UISETP.NE.AND UP0, UPT, UR11, 0x1, UPT ;  /* 0x000000010b00788c */ /* 0x000fe2000bf05270 */
[----:B------:R-:W-:Y:S01]  /*1e90*/  BSSY.RECONVERGENT B0, `(.L_x_907) ;  /* 0x0000030000007945 */ /* 0x000fe20003800200 */
[----:B------:R-:W1:Y:S01]  /*1ea0*/  LDCU.64 UR8, c[0x0][0x3d8] ;  /* 0x00007b00ff0877ac */ /* 0x000e620008000a00 */
[----:B------:R-:W-:-:S02]  /*1eb0*/  IADD3 R20, P0, PT, R16, UR58, RZ ;  /* 0x0000003a10147c10 */ /* 0x000fc4000ff1e0ff */
[----:B------:R-:W-:Y:S01]  /*1ec0*/  LOP3.LUT R16, R11, 0xd8, RZ, 0xc0, !PT ;  /* 0x000000d80b107812 */ /* 0x000fe200078ec0ff */
[----:B------:R-:W-:Y:S01]  /*1ed0*/  USEL UR20, URZ, 0x3000, UP0 ;  /* 0x00003000ff147887 */ /* 0x000fe20008000000 */
[----:B------:R-:W-:Y:S01]  /*1ee0*/  IADD3.X R21, PT, PT, R0, UR10, R17, P0, !PT ;  /* 0x0000000a00157c10 */ /* 0x000fe200087fe411 */
[----:B------:R-:W-:Y:S01]  /*1ef0*/  UIADD3 UR10, UPT, UPT, -UR54, UR43, URZ ;  /* 0x0000002b360a7290 */ /* 0x000fe2000fffe1ff */
[----:B------:R-:W-:-:S04]  /*1f00*/  LOP3.LUT R16, R16, 0x18, R19, 0x78, !PT ;  /* 0x0000001810107812 */ /* 0x000fc800078e7813 */
[----:B------:R-:W-:Y:S02]  /*1f10*/  LOP3.LUT R7, R16, 0x1f20, R11, 0xf8, !PT ;  /* 0x00001f2010077812 */ /* 0x000fe400078ef80b */
[----:B------:R-:W-:Y:S02]  /*1f20*/  ISETP.GE.AND P5, PT, R8, UR10, PT ;  /* 0x0000000a08007c0c */ /* 0x000fe4000bfa6270 */
[----:B------:R-:W-:Y:S01]  /*1f30*/  LEA R7, R7, UR5, 0x1 ;  /* 0x0000000507077c11 */ /* 0x000fe2000f8e08ff */
[----:B-1----:R-:W-:Y:S02]  /*1f40*/  IMAD R0, R2, UR8, RZ ;  /* 0x0000000802007c24 */ /* 0x002fe4000f8e02ff */
[----:B------:R-:W-:-:S04]  /*1f50*/  IMAD.WIDE.U32 R20, R3, UR8, R20 ;  /* 0x0000000803147c25 */ /* 0x000fc8000f8e0014 */
        /* <DEDUP_REMOVED lines=30> */
.L_x_909:
[----:B------:R2:W-:Y:S01]  /*2140*/  STS.128 [R7+0x13000], RZ ;  /* 0x013000ff07007388 */ /* 0x0005e20000000c00 */
[----:B------:R-:W-:Y:S05]  /*2150*/  BRA `(.L_x_910) ;  /* 0x00000000000c7947 */ /* 0x000fea0003800000 */
.L_x_908:
[----:B------:R1:W-:Y:S04]  /*2160*/  STS.128 [R7+0xf000], RZ ;  /* 0x00f000ff07007388 */ /* 0x0003e80000000c00 */
[----:B------:R1:W-:Y:S04]  /*2170*/  STS.128 [R7+0x11000], RZ ;  /* 0x011000ff07007388 */ /* 0x0003e80000000c00 */
[----:B------:R1:W-:Y:S02]  /*2180*/  STS.128 [R7+0x13000], RZ ;  /* 0x013000ff07007388 */ /* 0x0003e40000000c00 */
.L_x_910:
[----:B------:R-:W-:Y:S05]  /*2190*/  BSYNC.RECONVERGENT B0 ;  /* 0x0000000000007941 */ /* 0x000fea0003800200 */
.L_x_907:
        /* <DEDUP_REMOVED lines=35> */
.L_x_913:
[----:B------:R3:W-:Y:S02]  /*23d0*/  STS.128 [R7+0x14000], RZ ;  /* 0x014000ff07007388 */ /* 0x0007e40000000c00 */
.L_x_912:
[----:B------:R-:W-:Y:S05]  /*23e0*/  BSYNC.RECONVERGENT B0 ;  /* 0x0000000000007941 */ /* 0x000fea0003800200 */
.L_x_911:
        /* <DEDUP_REMOVED lines=25> */
.L_x_916:
[----:B------:R1:W-:Y:S01]  /*2580*/  STS.128 [R7+0x8000], RZ ;  /* 0x008000ff07007388 */ /* 0x0003e20000000c00 */
[----:B------:R-:W-:Y:S05]  /*2590*/  BRA `(.L_x_917) ;  /* 0x00000000000c7947 */ /* 0x000fea0003800000 */
.L_x_915:
[----:B------:R1:W-:Y:S04]  /*25a0*/  STS.128 [R7+0x6000], RZ ;  /* 0x006000ff07007388 */ /* 0x0003e80000000c00 */
[----:B------:R1:W-:Y:S04]  /*25b0*/  STS.128 [R7+0x7000], RZ ;  /* 0x007000ff07007388 */ /* 0x0003e80000000c00 */
[----:B------:R1:W-:Y:S02]  /*25c0*/  STS.128 [R7+0x8000], RZ ;  /* 0x008000ff07007388 */ /* 0x0003e40000000c00 */
.L_x_917:
[----:B------:R-:W-:Y:S05]  /*25d0*/  BSYNC.RECONVERGENT B0 ;  /* 0x0000000000007941 */ /* 0x000fea0003800200 */
.L_x_914:
        /* <DEDUP_REMOVED lines=23> */
.L_x_920:
[----:B------:R1:W-:Y:S01]  /*2750*/  STS.128 [R230+0x2000], RZ ;  /* 0x002000ffe6007388 */ /* 0x0003e20000000c00 */
[----:B------:R-:W-:Y:S05]  /*2760*/  BRA `(.L_x_921) ;  /* 0x00000000000c7947 */ /* 0x000fea0003800000 */
.L_x_919:
[----:B------:R1:W-:Y:S04]  /*2770*/  STS.128 [R230], RZ ;  /* 0x000000ffe6007388 */ /* 0x0003e80000000c00 */
[----:B------:R1:W-:Y:S04]  /*2780*/  STS.128 [R230+0x1000], RZ ;  /* 0x001000ffe6007388 */ /* 0x0003e80000000c00 */
[----:B------:R1:W-:Y:S02]  /*2790*/  STS.128 [R230+0x2000], RZ ;  /* 0x002000ffe6007388 */ /* 0x0003e40000000c00 */
.L_x_921:
[----:B------:R-:W-:Y:S05]  /*27a0*/  BSYNC.RECONVERGENT B0 ;  /* 0x0000000000007941 */ /* 0x000fea0003800200 */
.L_x_918:
[----:B-1-3--:R-:W-:Y:S01]  /*27b0*/  SHF.R.U32.HI R17, RZ, 0x1, R19 ;  /* 0x00000001ff117819 */ /* 0x00afe20000011613 */
        /* <DEDUP_REMOVED lines=15> */
[----:B------:R-:W-:-:S05]  /*28b0*/  IMAD.WIDE.U32 R20, R229, R0, UR18 ;  /* 0x00000012e5147e25 */ /* 0x000fca000f8e0000 */
        /* <DEDUP_REMOVED lines=42> */
.L_x_924:
[----:B------:R2:W-:Y:S01]  /*2b60*/  STS.128 [R7+0xd000], RZ ;  /* 0x00d000ff07007388 */ /* 0x0005e20000000c00 */
[----:B------:R-:W-:Y:S05]  /*2b70*/  BRA `(.L_x_925) ;  /* 0x00000000000c7947 */ /* 0x000fea0003800000 */
.L_x_923:
[----:B------:R1:W-:Y:S04]  /*2b80*/  STS.128 [R7+0x9000], RZ ;  /* 0x009000ff07007388 */ /* 0x0003e80000000c00 */
[----:B------:R1:W-:Y:S04]  /*2b90*/  STS.128 [R7+0xb000], RZ ;  /* 0x00b000ff07007388 */ /* 0x0003e80000000c00 */
[----:B------:R1:W-:Y:S02]  /*2ba0*/  STS.128 [R7+0xd000], RZ ;  /* 0x00d000ff07007388 */ /* 0x0003e40000000c00 */
.L_x_925:
[----:B------:R-:W-:Y:S05]  /*2bb0*/  BSYNC.RECONVERGENT B0 ;  /* 0x0000000000007941 */ /* 0x000fea0003800200 */
.L_x_922:
        /* <DEDUP_REMOVED lines=33> */
.L_x_928:
[----:B------:R4:W-:Y:S02]  /*2dd0*/  STS.128 [R7+0xe000], RZ ;  /* 0x00e000ff07007388 */ /* 0x0009e40000000c00 */
.L_x_927:
[----:B------:R-:W-:Y:S05]  /*2de0*/  BSYNC.RECONVERGENT B0 ;  /* 0x0000000000007941 */ /* 0x000fea0003800200 */
.L_x_926:
[----:B------:R-:W2:Y:S01]  /*2df0*/  LDCU.64 UR10, c[0x0][0x538] ;  /* 0x0000a700ff0a77ac */ /* 0x000ea20008000a00 */
[----:B------:R-:W0:Y:S01]  /*2e00*/  LDGDEPBAR ;  /* 0x00000000000079af */ /* 0x000e220000000000 */
[----:B------:R-:W1:Y:S01]  /*2e10*/  LDC.64 R8, c[0x0][0x528] ;  /* 0x00014a00ff087b82 */ /* 0x000e620000000a00 */
[C---:B------:R-:W-:Y:S02]  /*2e20*/  IMAD.SHL.U32 R220, R19.reuse, 0x20, RZ ;  /* 0x0000002013dc7824 */ /* 0x040fe400078e00ff */
[C---:B------:R-:W-:Y:S01]  /*2e30*/  IMAD.SHL.U32 R0, R19.reuse, 0x10, RZ ;  /* 0x0000001013007824 */ /* 0x040fe200078e00ff */
[----:B------:R-:W-:Y:S01]  /*2e40*/  UIMAD UR48, UR29, UR48, UR30 ;  /* 0x000000301d3072a4 */ /* 0x000fe2000f8e021e */
[C---:B---34-:R-:W-:Y:S01]  /*2e50*/  IMAD.SHL.U32 R4, R19.reuse, 0x2, RZ ;  /* 0x0000000213047824 */ /* 0x058fe200078e00ff */
[----:B------:R-:W-:Y:S01]  /*2e60*/  LOP3.LUT P0, RZ, R19, 0x4, RZ, 0xc0, !PT ;  /* 0x0000000413ff7812 */ /* 0x000fe2000780c0ff */
[----:B------:R-:W-:Y:S01]  /*2e70*/  IMAD.U32 R223, RZ, RZ, UR33 ;  /* 0x00000021ffdf7e24 */ /* 0x000fe2000f8e00ff */
[----:B------:R-:W3:Y:S01]  /*2e80*/  LDCU UR17, c[0x0][0x3b0] ;  /* 0x00007600ff1177ac */ /* 0x000ee20008000800 */
[----:B------:R-:W-:-:S02]  /*2e90*/  UIADD3 UR36, UPT, UPT, -UR50, 0x80, UR36 ;  /* 0x0000008032247890 */ /* 0x000fc4000fffe124 */
[----:B------:R-:W-:Y:S02]  /*2ea0*/  USHF.L.U32 UR52, UR52, 0x3, URZ ;  /* 0x0000000334347899 */ /* 0x000fe400080006ff */
[----:B--2---:R-:W-:Y:S01]  /*2eb0*/  UISETP.NE.U32.AND UP0, UPT, UR10, URZ, UPT ;  /* 0x000000ff0a00728c */ /* 0x004fe2000bf05070 */
[----:B------:R-:W2:Y:S03]  /*2ec0*/  LDCU UR16, c[0x0][0x45c] ;  /* 0x00008b80ff1077ac */ /* 0x000ea60008000800 */
[----:B------:R-:W-:Y:S01]  /*2ed0*/  UISETP.NE.AND.EX UP0, UPT, UR11, URZ, UPT, UP0 ;  /* 0x000000ff0b00728c */ /* 0x000fe2000bf05300 */
[----:B------:R-:W-:-:S04]  /*2ee0*/  DEPBAR.LE SB0, 0x1 ;  /* 0x000080400000791a */ /* 0x000fc80000000000 */
[----:B------:R-:W-:Y:S01]  /*2ef0*/  BAR.SYNC.DEFER_BLOCKING 0x0 ;  /* 0x0000000000007b1d */ /* 0x000fe20000010000 */
[----:B------:R-:W-:-:S05]  /*2f00*/  PLOP3.LUT P1, PT, PT, PT, UP0, 0x80, 0x8 ;  /* 0x000000000008781c */ /* 0x000fca0003f2f008 */
[----:B------:R-:W4:Y:S01]  /*2f10*/  @UP0 LDCU.64 UR8, c[0x0][0x540] ;  /* 0x0000a800ff0807ac */ /* 0x000f220008000a00 */
[----:B------:R-:W-:Y:S01]  /*2f20*/  @UP0 UMOV UR14, UR30 ;  /* 0x0000001e000e0c82 */ /* 0x000fe20008000000 */
[----:B------:R-:W-:Y:S02]  /*2f30*/  @UP0 UMOV UR15, URZ ;  /* 0x000000ff000f0c82 */ /* 0x000fe40008000000 */
[----:B----4-:R-:W-:Y:S01]  /*2f40*/  @UP0 UIMAD.WIDE.U32 UR14, UR29, UR8, UR14 ;  /* 0x000000081d0e02a5 */ /* 0x010fe2000f8e000e */
[----:B-1----:R-:W4:Y:S03]  /*2f50*/  LDG.E.64 R10, desc[UR40][R8.64+0x8] ;  /* 0x00000828080a7981 */ /* 0x002f26000c1e1b00 */
[----:B------:R-:W-:Y:S01]  /*2f60*/  @UP0 UIMAD UR9, UR29, UR9, UR15 ;  /* 0x000000091d0902a4 */ /* 0x000fe2000f8e020f */
[----:B------:R1:W2:Y:S01]  /*2f70*/  LDG.E.64 R6, desc[UR40][R8.64] ;  /* 0x0000002808067981 */ /* 0x0002a2000c1e1b00 */
[----:B------:R-:W-:-:S04]  /*2f80*/  @UP0 ULEA UR10, UP1, UR14, UR10, 0x2 ;  /* 0x0000000a0e0a0291 */ /* 0x000fc8000f8210ff */
[----:B------:R-:W-:Y:S02]  /*2f90*/  @UP0 ULEA.HI.X UR11, UR14, UR11, UR9, 0x2, UP1 ;  /* 0x0000000b0e0b0291 */ /* 0x000fe400088f1409 */
[----:B------:R-:W-:Y:S01]  /*2fa0*/  IMAD.U32 R2, RZ, RZ, UR10 ;  /* 0x0000000aff027e24 */ /* 0x000fe2000f8e00ff */
[C---:B------:R-:W-:Y:S02]  /*2fb0*/  LOP3.LUT R13, R220.reuse, 0x20, RZ, 0xc0, !PT ;  /* 0x00000020dc0d7812 */ /* 0x040fe400078ec0ff */
[----:B------:R-:W-:Y:S01]  /*2fc0*/  LOP3.LUT R5, R220, 0x120, RZ, 0xc0, !PT ;  /* 0x00000120dc057812 */ /* 0x000fe200078ec0ff */
[----:B------:R-:W-:Y:S01]  /*2fd0*/  IMAD.U32 R3, RZ, RZ, UR11 ;  /* 0x0000000bff037e24 */ /* 0x000fe2000f8e00ff */
[----:B------:R-:W-:Y:S01]  /*2fe0*/  LOP3.LUT R13, R13, 0x3c00, R0, 0xf8, !PT ;  /* 0x00003c000d0d7812 */ /* 0x000fe200078ef800 */
[----:B------:R-:W3:Y:S04]  /*2ff0*/  @UP0 LDCU UR10, c[0x0][0x458] ;  /* 0x00008b00ff0a07ac */ /* 0x000ee80008000800 */
[----:B------:R3:W2:Y:S01]  /*3000*/  @P1 LDG.E R3, desc[UR40][R2.64] ;  /* 0x0000002802031981 */ /* 0x0006a2000c1e1900 */
[----:B------:R-:W-:Y:S01]  /*3010*/  USHF.L.U32 UR48, UR48, 0x5, URZ ;  /* 0x0000000530307899 */ /* 0x000fe200080006ff */
[----:B------:R-:W-:Y:S01]  /*3020*/  LOP3.LUT R4, R4, 0x6, RZ, 0xc0, !PT ;  /* 0x0000000604047812 */ /* 0x000fe200078ec0ff */
[----:B------:R-:W-:Y:S01]  /*3030*/  IMAD.MOV.U32 R234, RZ, RZ, R230 ;  /* 0x000000ffffea7224 */ /* 0x000fe200078e00e6 */
[----:B------:R-:W-:Y:S01]  /*3040*/  CS2R R126, SRZ ;  /* 0x00000000007e7805 */ /* 0x000fe2000001ff00 */
[----:B------:R-:W-:Y:S01]  /*3050*/  IMAD.MOV.U32 R232, RZ, RZ, 0x4 ;  /* 0x00000004ffe87424 */ /* 0x000fe200078e00ff */
[----:B------:R-:W-:-:S02]  /*3060*/  CS2R R124, SRZ ;  /* 0x00000000007c7805 */ /* 0x000fc4000001ff00 */
[----:B------:R-:W-:Y:S01]  /*3070*/  CS2R R130, SRZ ;  /* 0x0000000000827805 */ /* 0x000fe2000001ff00 */
[----:B-1----:R-:W-:Y:S01]  /*3080*/  IMAD.SHL.U32 R9, R19, 0x4, RZ ;  /* 0x0000000413097824 */ /* 0x002fe200078e00ff */
[----:B------:R-:W-:Y:S02]  /*3090*/  LOP3.LUT R5, R5, 0x200, R0, 0xf8, !PT ;  /* 0x0000020005057812 */ /* 0x000fe400078ef800 */
[----:B------:R-:W-:Y:S02]  /*30a0*/  CS2R R128, SRZ ;  /* 0x0000000000807805 */ /* 0x000fe4000001ff00 */
[----:B------:R-:W-:Y:S02]  /*30b0*/  CS2R R122, SRZ ;  /* 0x00000000007a7805 */ /* 0x000fe4000001ff00 */
[----:B------:R-:W-:Y:S02]  /*30c0*/  CS2R R120, SRZ ;  /* 0x0000000000787805 */ /* 0x000fe4000001ff00 */
[----:B------:R-:W-:-:S02]  /*30d0*/  LOP3.LUT R9, R9, 0x18, RZ, 0xc0, !PT ;  /* 0x0000001809097812 */ /* 0x000fc400078ec0ff */
[----:B------:R-:W-:Y:S02]  /*30e0*/  CS2R R118, SRZ ;  /* 0x0000000000767805 */ /* 0x000fe4000001ff00 */
[----:B------:R-:W-:Y:S02]  /*30f0*/  CS2R R116, SRZ ;  /* 0x0000000000747805 */ /* 0x000fe4000001ff00 */
[----:B------:R-:W-:Y:S02]  /*3100*/  CS2R R110, SRZ ;  /* 0x00000000006e7805 */ /* 0x000fe4000001ff00 */
[----:B------:R-:W-:Y:S02]  /*3110*/  LOP3.LUT R222, R9, 0xc0, R220, 0xf8, !PT ;  /* 0x000000c009de7812 */ /* 0x000fe400078ef8dc */
[----:B------:R-:W-:Y:S02]  /*3120*/  CS2R R108, SRZ ;  /* 0x00000000006c7805 */ /* 0x000fe4000001ff00 */
[----:B------:R-:W-:-:S02]  /*3130*/  LOP3.LUT R13, R13, 0x100, R0, 0xf8, !PT ;  /* 0x000001000d0d7812 */ /* 0x000fc400078ef800 */
[----:B------:R-:W-:Y:S02]  /*3140*/  CS2R R114, SRZ ;  /* 0x0000000000727805 */ /* 0x000fe4000001ff00 */
[----:B------:R-:W-:Y:S02]  /*3150*/  LOP3.LUT R224, R222, 0x8, R19, 0x78, !PT ;  /* 0x00000008dee07812 */ /* 0x000fe400078e7813 */
[----:B------:R-:W-:Y:S02]  /*3160*/  CS2R R112, SRZ ;  /* 0x0000000000707805 */ /* 0x000fe4000001ff00 */
[----:B------:R-:W-:Y:S02]  /*3170*/  CS2R R106, SRZ ;  /* 0x00000000006a7805 */ /* 0x000fe4000001ff00 */
[----:B------:R-:W-:Y:S02]  /*3180*/  CS2R R104, SRZ ;  /* 0x0000000000687805 */ /* 0x000fe4000001ff00 */
[----:B------:R-:W-:-:S02]  /*3190*/  LOP3.LUT R224, R13, R224, RZ, 0xfc, !PT ;  /* 0x000000e00de07212 */ /* 0x000fc400078efcff */
[----:B------:R-:W-:Y:S02]  /*31a0*/  CS2R R102, SRZ ;  /* 0x0000000000667805 */ /* 0x000fe4000001ff00 */
[----:B------:R-:W-:Y:S02]  /*31b0*/  CS2R R100, SRZ ;  /* 0x0000000000647805 */ /* 0x000fe4000001ff00 */
[----:B------:R-:W-:Y:S02]  /*31c0*/  CS2R R94, SRZ ;  /* 0x00000000005e7805 */ /* 0x000fe4000001ff00 */
[----:B------:R-:W-:Y:S01]  /*31d0*/  LEA R224, R224, UR5, 0x1 ;  /* 0x00000005e0e07c11 */ /* 0x000fe2000f8e08ff */
[----:B---3--:R-:W1:Y:S01]  /*31e0*/  @P1 MUFU.RCP R2, UR10 ;  /* 0x0000000a00021d08 */ /* 0x008e620008001000 */
[----:B------:R-:W-:Y:S01]  /*31f0*/  SHF.R.U32.HI R0, RZ, 0x4, R19 ;  /* 0x00000004ff007819 */ /* 0x000fe20000011613 */
[----:B------:R-:W-:Y:S02]  /*3200*/  USHF.R.S32.HI UR21, URZ, 0x1f, UR48 ;  /* 0x0000001fff157899 */ /* 0x000fe40008011430 */
[----:B------:R-:W3:Y:S01]  /*3210*/  LDSM.16.M88.4 R172, [R224+0xf000] ;  /* 0x00f00000e0ac783b */ /* 0x000ee20000000200 */
        /* <DEDUP_REMOVED lines=20> */
[----:B------:R-:W-:Y:S02]  /*3360*/  LOP3.LUT R0, R0, 0x8, RZ, 0xc0, !PT ;  /* 0x0000000800007812 */ /* 0x000fe400078ec0ff */
[----:B------:R-:W-:Y:S02]  /*3370*/  CS2R R62, SRZ ;  /* 0x00000000003e7805 */ /* 0x000fe4000001ff00 */
[----:B------:R-:W-:Y:S02]  /*3380*/  LOP3.LUT R4, R4, 0x1e0, R17, 0xf8, !PT ;  /* 0x000001e004047812 */ /* 0x000fe400078ef811 */
[----:B------:R-:W-:-:S02]  /*3390*/  CS2R R60, SRZ ;  /* 0x00000000003c7805 */ /* 0x000fc4000001ff00 */
[----:B------:R-:W-:Y:S02]  /*33a0*/  LOP3.LUT R15, R0, 0x10, R19, 0xf8, !PT ;  /* 0x00000010000f7812 */ /* 0x000fe400078ef813 */
[----:B------:R-:W-:Y:S02]  /*33b0*/  CS2R R66, SRZ ;  /* 0x0000000000427805 */ /* 0x000fe4000001ff00 */
[----:B------:R-:W-:Y:S02]  /*33c0*/  LOP3.LUT R222, R222, 0x8, R17, 0x78, !PT ;  /* 0x00000008dede7812 */ /* 0x000fe400078e7811 */
[----:B------:R-:W-:Y:S02]  /*33d0*/  CS2R R64, SRZ ;  /* 0x0000000000407805 */ /* 0x000fe4000001ff00 */
[----:B------:R-:W-:Y:S02]  /*33e0*/  LOP3.LUT R0, R15, 0xc0, R220, 0xf8, !PT ;  /* 0x000000c00f007812 */ /* 0x000fe400078ef8dc */
[----:B------:R-:W-:-:S02]  /*33f0*/  CS2R R58, SRZ ;  /* 0x00000000003a7805 */ /* 0x000fc4000001ff00 */
[----:B------:R-:W-:Y:S02]  /*3400*/  IADD3 R223, PT, PT, -R223, UR43, -R4 ;  /* 0x0000002bdfdf7c10 */ /* 0x000fe4000fffe904 */
[----:B------:R-:W-:Y:S02]  /*3410*/  CS2R R56, SRZ ;  /* 0x0000000000387805 */ /* 0x000fe4000001ff00 */
[----:B------:R-:W-:Y:S01]  /*3420*/  LOP3.LUT R9, R0, R9, RZ, 0x3c, !PT ;  /* 0x0000000900097212 */ /* 0x000fe200078e3cff */
[C---:B------:R-:W-:Y:S01]  /*3430*/  VIADD R4, R224.reuse, 0xf000 ;  /* 0x0000f000e0047836 */ /* 0x040fe20000000000 */
[----:B------:R-:W-:Y:S02]  /*3440*/  LOP3.LUT R222, R5, R222, RZ, 0xfc, !PT ;  /* 0x000000de05de7212 */ /* 0x000fe400078efcff */
[----:B------:R-:W-:Y:S02]  /*3450*/  CS2R R54, SRZ ;  /* 0x0000000000367805 */ /* 0x000fe4000001ff00 */
[----:B------:R-:W-:Y:S01]  /*3460*/  LOP3.LUT R220, R9, 0x120, R220, 0xf8, !PT ;  /* 0x0000012009dc7812 */ /* 0x000fe200078ef8dc */
[----:B------:R-:W-:Y:S01]  /*3470*/  VIADD R0, R224, 0xf020 ;  /* 0x0000f020e0007836 */ /* 0x000fe20000000000 */
[----:B------:R-:W-:Y:S01]  /*3480*/  LEA R222, R222, UR5, 0x1 ;  /* 0x00000005dede7c11 */ /* 0x000fe2000f8e08ff */
[----:B------:R-:W-:Y:S01]  /*3490*/  @P0 VIADD R0, R4, 0xffffffe0 ;  /* 0xffffffe004000836 */ /* 0x000fe20000000000 */
[----:B------:R-:W-:-:S02]  /*34a0*/  LEA R220, R220, UR5, 0x1 ;  /* 0x00000005dcdc7c11 */ /* 0x000fc4000f8e08ff */
[----:B------:R-:W-:Y:S02]  /*34b0*/  CS2R R52, SRZ ;  /* 0x0000000000347805 */ /* 0x000fe4000001ff00 */
        /* <DEDUP_REMOVED lines=11> */
[----:B------:R-:W-:Y:S01]  /*3570*/  VIADD R222, R222, UR20 ;  /* 0x00000014dede7c36 */ /* 0x000fe20008000000 */
[----:B------:R-:W-:Y:S01]  /*3580*/  UMOV UR8, URZ ;  /* 0x000000ff00087c82 */ /* 0x000fe20008000000 */
[----:B------:R-:W-:Y:S01]  /*3590*/  VIADD R220, R220, UR20 ;  /* 0x00000014dcdc7c36 */ /* 0x000fe20008000000 */
[----:B------:R-:W1:Y:S01]  /*35a0*/  LDSM.16.M88.4 R200, [R0+0x2400] ;  /* 0x0024000000c8783b */ /* 0x000e620000000200 */
[----:B------:R-:W1:Y:S03]  /*35b0*/  LDCU UR9, c[0x0][0x440] ;  /* 0x00008800ff0977ac */ /* 0x000e660008000800 */
[----:B------:R-:W1:Y:S01]  /*35c0*/  LDSM.16.M88.4 R212, [R0+0x4000] ;  /* 0x0040000000d4783b */ /* 0x000e620000000200 */
[----:B------:R-:W1:Y:S03]  /*35d0*/  LDCU UR14, c[0x0][0x504] ;  /* 0x0000a080ff0e77ac */ /* 0x000e660008000800 */
[----:B------:R3:W1:Y:S01]  /*35e0*/  LDSM.16.M88.4 R216, [R0+0x4400] ;  /* 0x0044000000d8783b */ /* 0x0006620000000200 */
[----:B------:R-:W1:Y:S01]  /*35f0*/  LDCU UR11, c[0x0][0x508] ;  /* 0x0000a100ff0b77ac */ /* 0x000e620008000800 */
[----:B------:R-:W1:Y:S01]  /*3600*/  LDCU UR10, c[0x0][0x3e0] ;  /* 0x00007c00ff0a77ac */ /* 0x000e620008000800 */
[----:B------:R-:W1:Y:S01]  /*3610*/  LDCU.U8 UR15, c[0x0][0x4f8] ;  /* 0x00009f00ff0f77ac */ /* 0x000e620008000000 */
[----:B------:R-:W-:Y:S01]  /*3620*/  USHF.L.U32 UR17, UR17, 0x6, URZ ;  /* 0x0000000611117899 */ /* 0x000fe200080006ff */
[----:B----4-:R-:W-:-:S04]  /*3630*/  IADD3 R233, P3, P2, R10, UR48, R233 ;  /* 0x000000300ae97c10 */ /* 0x010fc8000fa7e0e9 */
[----:B------:R-:W-:Y:S01]  /*3640*/  IADD3.X R231, PT, PT, R11, UR21, RZ, P3, P2 ;  /* 0x000000150be77c10 */ /* 0x000fe20009fe44ff */
[----:B------:R-:W4:Y:S01]  /*3650*/  LDCU UR21, c[0x0][0x590] ;  /* 0x0000b200ff1577ac */ /* 0x000f220008000800 */
[----:B--2---:R-:W-:Y:S02]  /*3660*/  R2UR UR62, R6 ;  /* 0x00000000063e72ca */ /* 0x004fe400000e0000 */
[----:B------:R-:W-:Y:S01]  /*3670*/  R2UR UR63, R7 ;  /* 0x00000000073f72ca */ /* 0x000fe200000e0000 */
[----:B-1----:R-:W-:Y:S01]  /*3680*/  @P1 FMUL.FTZ R2, R3, R2 ;  /* 0x0000000203021220 */ /* 0x002fe20000410000 */
[----:B------:R-:W-:-:S04]  /*3690*/  IMAD.MOV.U32 R3, RZ, RZ, 0x20 ;  /* 0x00000020ff037424 */ /* 0x000fc800078e00ff */
[----:B------:R-:W-:Y:S02]  /*36a0*/  @P1 R2UR UR59, R2 ;  /* 0x00000000023b12ca */ /* 0x000fe400000e0000 */
[----:B------:R-:W-:Y:S01]  /*36b0*/  SEL R3, R3, 0xffffffe0, !P0 ;  /* 0xffffffe003037807 */ /* 0x000fe20004000000 */
[----:B------:R-:W-:Y:S01]  /*36c0*/  IMAD.MOV.U32 R2, RZ, RZ, 0x20 ;  /* 0x00000020ff027424 */ /* 0x000fe200078e00ff */
[----:B----4-:R-:W-:-:S03]  /*36d0*/  USHF.L.U32 UR21, UR21, 0x6, URZ ;  /* 0x0000000615157899 */ /* 0x010fc600080006ff */
[----:B---3--:R-:W-:Y:S01]  /*36e0*/  IMAD.IADD R0, R224, 0x1, R3 ;  /* 0x00000001e0007824 */ /* 0x008fe200078e0203 */
[----:B------:R-:W-:Y:S02]  /*36f0*/  UIADD3 UR58, UPT, UPT, UR62, -0x61c88647, URZ ;  /* 0x9e3779b93e3a7890 */ /* 0x000fe4000fffe0ff */
        /* <DEDUP_REMOVED lines=10> */
[----:B------:R-:W-:Y:S01]  /*37a0*/  UIADD3 UR22, UPT, UPT, UR63, 0x646e171e, URZ ;  /* 0x646e171e3f167890 */ /* 0x000fe2000fffe0ff */
[----:B------:R-:W-:-:S11]  /*37b0*/  @UP0 UMOV UR8, UR59 ;  /* 0x0000003b00080c82 */ /* 0x000fd60008000000 */
.L_x_933:
        /* <DEDUP_REMOVED lines=33> */
[-C--:B----4-:R-:W-:Y:S03]  /*39d0*/  HMMA.16816.F32.BF16 R4, R148, R152.reuse, R4 ;  /* 0x000000989404723c */ /* 0x090fe60000041804 */
[----:B------:R-:W4:Y:S05]  /*39e0*/  LDSM.16.M88.4 R144, [R0+0xb000] ;  /* 0x00b000000090783b */ /* 0x000f2a0000000200 */
[C---:B-1----:R-:W-:Y:S03]  /*39f0*/  HMMA.16816.F32.BF16 R8, R156.reuse, R152, R8 ;  /* 0x000000989c08723c */ /* 0x042fe60000041808 */
[----:B------:R-:W5:Y:S04]  /*3a00*/  LDG.E R244, desc[UR40][R248.64+0x80] ;  /* 0x00008028f8f47981 */ /* 0x000f68000c1e1900 */
[----:B------:R1:W5:Y:S01]  /*3a10*/  LDG.E R235, desc[UR40][R248.64+0xa0] ;  /* 0x0000a028f8eb7981 */ /* 0x000362000c1e1900 */
[-C--:B------:R-:W-:Y:S08]  /*3a20*/  HMMA.16816.F32.BF16 R12, R156, R154.reuse, R12 ;  /* 0x0000009a9c0c723c */ /* 0x080ff0000004180c */
[C---:B------:R-:W-:Y:S01]  /*3a30*/  HMMA.16816.F32.BF16 R16, R148.reuse, R154, R16 ;  /* 0x0000009a9410723c */ /* 0x040fe20000041810 */
[----:B------:R-:W4:Y:S07]  /*3a40*/  LDSM.16.M88.4 R152, [R221+0x1800] ;  /* 0x00180000dd98783b */ /* 0x000f2e0000000200 */
[-C--:B--2---:R-:W-:Y:S03]  /*3a50*/  HMMA.16816.F32.BF16 R20, R148, R160.reuse, R20 ;  /* 0x000000a09414723c */ /* 0x084fe60000041814 */
[----:B-1----:R-:W-:Y:S05]  /*3a60*/  LOP3.LUT R248, R229, UR20, RZ, 0xfc, !PT ;  /* 0x00000014e5f87c12 */ /* 0x002fea000f8efcff */
[C---:B------:R-:W-:Y:S04]  /*3a70*/  HMMA.16816.F32.BF16 R24, R156.reuse, R160, R24 ;  /* 0x000000a09c18723c */ /* 0x040fe80000041818 */
[----:B------:R-:W-:Y:S04]  /*3a80*/  IMAD.IADD R247, R248, 0x1, R223 ;  /* 0x00000001f8f77824 */ /* 0x000fe800078e02df */
[-C--:B------:R-:W-:Y:S01]  /*3a90*/  HMMA.16816.F32.BF16 R28, R156, R162.reuse, R28 ;  /* 0x000000a29c1c723c */ /* 0x080fe2000004181c */
[----:B------:R-:W-:Y:S02]  /*3aa0*/  LDSM.16.M88.4 R156, [R224+0xd400] ;  /* 0x00d40000e09c783b */ /* 0x000fe40000000200 */
[C---:B------:R-:W-:Y:S01]  /*3ab0*/  VIADD R252, R247.reuse, 0xa7 ;  /* 0x000000a7f7fc7836 */ /* 0x040fe20000000000 */
[C---:B------:R-:W-:Y:S01]  /*3ac0*/  IADD3 R250, PT, PT, R247.reuse, 0x7f, RZ ;  /* 0x0000007ff7fa7810 */ /* 0x040fe20007ffe0ff */
[C---:B------:R-:W-:Y:S02]  /*3ad0*/  VIADD R251, R247.reuse, 0x80 ;  /* 0x00000080f7fb7836 */ /* 0x040fe40000000000 */
[C---:B------:R-:W-:Y:S01]  /*3ae0*/  VIADD R249, R247.reuse, 0x88 ;  /* 0x00000088f7f97836 */ /* 0x040fe20000000000 */
[----:B------:R-:W-:Y:S01]  /*3af0*/  HMMA.16816.F32.BF16 R32, R148, R162, R32 ;  /* 0x000000a29420723c */ /* 0x000fe20000041820 */
[----:B------:R-:W1:Y:S03]  /*3b00*/  LDSM.16.M88.4 R148, [R0+0xb400] ;  /* 0x00b400000094783b */ /* 0x000e660000000200 */
[----:B------:R-:W-:Y:S01]  /*3b10*/  IABS R252, R252 ;  /* 0x000000fc00fc7213 */ /* 0x000fe20000000000 */
[C---:B------:R-:W-:Y:S01]  /*3b20*/  VIADD R248, R247.reuse, 0x87 ;  /* 0x00000087f7f87836 */ /* 0x040fe20000000000 */
[----:B------:R-:W-:Y:S02]  /*3b30*/  IABS R251, R251 ;  /* 0x000000fb00fb7213 */ /* 0x000fe40000000000 */
[-C--:B------:R-:W-:Y:S01]  /*3b40*/  HMMA.16816.F32.BF16 R4, R164, R136.reuse, R4 ;  /* 0x00000088a404723c */ /* 0x080fe20000041804 */
[----:B------:R-:W-:Y:S04]  /*3b50*/  LDSM.16.M88.4 R160, [R221+0x2000] ;  /* 0x00200000dda0783b */ /* 0x000fe80000000200 */
[----:B------:R-:W-:Y:S02]  /*3b60*/  I2FP.F32.S32 R252, R252 ;  /* 0x000000fc00fc7245 */ /* 0x000fe40000201400 */
[----:B------:R-:W-:Y:S01]  /*3b70*/  IABS R250, R250 ;  /* 0x000000fa00fa7213 */ /* 0x000fe20000000000 */
[C---:B---3--:R-:W-:Y:S04]  /*3b80*/  HMMA.16816.F32.BF16 R8, R168.reuse, R136, R8 ;  /* 0x00000088a808723c */ /* 0x048fe80000041808 */
[----:B------:R-:W-:Y:S02]  /*3b90*/  I2FP.F32.S32 R251, R251 ;  /* 0x000000fb00fb7245 */ /* 0x000fe40000201400 */
[----:B------:R-:W-:Y:S02]  /*3ba0*/  I2FP.F32.S32 R250, R250 ;  /* 0x000000fa00fa7245 */ /* 0x000fe40000201400 */
[-C--:B------:R-:W-:Y:S03]  /*3bb0*/  HMMA.16816.F32.BF16 R12, R168, R138.reuse, R12 ;  /* 0x0000008aa80c723c */ /* 0x080fe6000004180c */
[----:B------:R-:W-:Y:S02]  /*3bc0*/  IABS R249, R249 ;  /* 0x000000f900f97213 */ /* 0x000fe40000000000 */
[----:B------:R-:W-:Y:S02]  /*3bd0*/  IABS R248, R248 ;  /* 0x000000f800f87213 */ /* 0x000fe40000000000 */
[----:B------:R-:W-:Y:S01]  /*3be0*/  I2FP.F32.S32 R249, R249 ;  /* 0x000000f900f97245 */ /* 0x000fe20000201400 */
[C---:B------:R-:W-:Y:S01]  /*3bf0*/  HMMA.16816.F32.BF16 R16, R164.reuse, R138, R16 ;  /* 0x0000008aa410723c */ /* 0x040fe20000041810 */
[----:B------:R-:W-:Y:S03]  /*3c00*/  LDSM.16.M88.4 R136, [R224+0xd000] ;  /* 0x00d00000e088783b */ /* 0x000fe60000000200 */
[----:B------:R-:W-:Y:S04]  /*3c10*/  I2FP.F32.S32 R248, R248 ;  /* 0x000000f800f87245 */ /* 0x000fe80000201400 */
[-C--:B------:R-:W-:Y:S08]  /*3c20*/  HMMA.16816.F32.BF16 R20, R164, R132.reuse, R20 ;  /* 0x00000084a414723c */ /* 0x080ff00000041814 */
[C---:B------:R-:W-:Y:S08]  /*3c30*/  HMMA.16816.F32.BF16 R24, R168.reuse, R132, R24 ;  /* 0x00000084a818723c */ /* 0x040ff00000041818 */
[-C--:B------:R-:W-:Y:S03]  /*3c40*/  HMMA.16816.F32.BF16 R28, R168, R134.reuse, R28 ;  /* 0x00000086a81c723c */ /* 0x080fe6000004181c */
[C---:B------:R-:W-:Y:S01]  /*3c50*/  IADD3 R169, PT, PT, R247.reuse, 0xa8, RZ ;  /* 0x000000a8f7a97810 */ /* 0x040fe20007ffe0ff */
[C---:B------:R-:W-:Y:S01]  /*3c60*/  VIADD R171, R247.reuse, 0xa0 ;  /* 0x000000a0f7ab7836 */ /* 0x040fe20000000000 */
[C---:B------:R-:W-:Y:S02]  /*3c70*/  IADD3 R170, PT, PT, R247.reuse, 0x9f, RZ ;  /* 0x0000009ff7aa7810 */ /* 0x040fe40007ffe0ff */
[----:B------:R-:W-:Y:S01]  /*3c80*/  IABS R169, R169 ;  /* 0x000000a900a97213 */ /* 0x000fe20000000000 */
[----:B------:R-:W-:Y:S01]  /*3c90*/  HMMA.16816.F32.BF16 R32, R164, R134, R32 ;  /* 0x00000086a420723c */ /* 0x000fe20000041820 */
[----:B------:R-:W2:Y:S03]  /*3ca0*/  LDSM.16.M88.4 R132, [R222+0x2000] ;  /* 0x00200000de84783b */ /* 0x000ea60000000200 */
[----:B------:R-:W-:Y:S02]  /*3cb0*/  IABS R171, R171 ;  /* 0x000000ab00ab7213 */ /* 0x000fe40000000000 */
[----:B------:R-:W-:Y:S02]  /*3cc0*/  I2FP.F32.S32 R169, R169 ;  /* 0x000000a900a97245 */ /* 0x000fe40000201400 */
[-C--:B----4-:R-:W-:Y:S01]  /*3cd0*/  HMMA.16816.F32.BF16 R4, R140, R144.reuse, R4 ;  /* 0x000000908c04723c */ /* 0x090fe20000041804 */
[----:B------:R-:W-:Y:S04]  /*3ce0*/  LDSM.16.M88.4 R164, [R0+0xd000] ;  /* 0x00d0000000a4783b */ /* 0x000fe80000000200 */
[----:B------:R-:W-:Y:S03]  /*3cf0*/  IABS R170, R170 ;  /* 0x000000aa00aa7213 */ /* 0x000fe60000000000 */
[C---:B------:R-:W-:Y:S04]  /*3d00*/  HMMA.16816.F32.BF16 R8, R152.reuse, R144, R8 ;  /* 0x000000909808723c */ /* 0x040fe80000041808 */
[----:B------:R-:W-:Y:S04]  /*3d10*/  I2FP.F32.S32 R170, R170 ;  /* 0x000000aa00aa7245 */ /* 0x000fe80000201400 */
[-C--:B------:R-:W-:Y:S08]  /*3d20*/  HMMA.16816.F32.BF16 R12, R152, R146.reuse, R12 ;  /* 0x00000092980c723c */ /* 0x080ff0000004180c */
[C---:B------:R-:W-:Y:S01]  /*3d30*/  HMMA.16816.F32.BF16 R16, R140.reuse, R146, R16 ;  /* 0x000000928c10723c */ /* 0x040fe20000041810 */
[----:B------:R-:W3:Y:S07]  /*3d40*/  LDSM.16.M88.4 R144, [R222+0x2800] ;  /* 0x00280000de90783b */ /* 0x000eee0000000200 */
[-C--:B-1----:R-:W-:Y:S08]  /*3d50*/  HMMA.16816.F32.BF16 R20, R140, R148.reuse, R20 ;  /* 0x000000948c14723c */ /* 0x082ff00000041814 */
[C---:B------:R-:W-:Y:S08]  /*3d60*/  HMMA.16816.F32.BF16 R24, R152.reuse, R148, R24 ;  /* 0x000000949818723c */ /* 0x040ff00000041818 */
[-C--:B------:R-:W-:Y:S01]  /*3d70*/  HMMA.16816.F32.BF16 R28, R152, R150.reuse, R28 ;  /* 0x00000096981c723c */ /* 0x080fe2000004181c */
[----:B------:R-:W1:Y:S07]  /*3d80*/  LDSM.16.M88.4 R152, [R221+0x2800] ;  /* 0x00280000dd98783b */ /* 0x000e6e0000000200 */
[----:B------:R-:W-:Y:S08]  /*3d90*/  HMMA.16816.F32.BF16 R32, R140, R150, R32 ;  /* 0x000000968c20723c */ /* 0x000ff00000041820 */
[-C--:B--2---:R-:W-:Y:S08]  /*3da0*/  HMMA.16816.F32.BF16 R4, R132, R136.reuse, R4 ;  /* 0x000000888404723c */ /* 0x084ff00000041804 */
[C---:B---3--:R-:W-:Y:S08]  /*3db0*/  HMMA.16816.F32.BF16 R8, R144.reuse, R136, R8 ;  /* 0x000000889008723c */ /* 0x048ff00000041808 */
[-C--:B------:R-:W-:Y:S08]  /*3dc0*/  HMMA.16816.F32.BF16 R12, R144, R138.reuse, R12 ;  /* 0x0000008a900c723c */ /* 0x080ff0000004180c */
[C---:B------:R-:W-:Y:S08]  /*3dd0*/  HMMA.16816.F32.BF16 R16, R132.reuse, R138, R16 ;  /* 0x0000008a8410723c */ /* 0x040ff00000041810 */
[-C--:B------:R-:W-:Y:S08]  /*3de0*/  HMMA.16816.F32.BF16 R20, R132, R156.reuse, R20 ;  /* 0x0000009c8414723c */ /* 0x080ff00000041814 */
[C---:B------:R-:W-:Y:S04]  /*3df0*/  HMMA.16816.F32.BF16 R24, R144.reuse, R156, R24 ;  /* 0x0000009c9018723c */ /* 0x040fe80000041818 */
[----:B------:R-:W-:Y:S04]  /*3e00*/  VIADD R157, R247, 0x78 ;  /* 0x00000078f79d7836 */ /* 0x000fe80000000000 */
[-C--:B------:R-:W-:Y:S08]  /*3e10*/  HMMA.16816.F32.BF16 R28, R144, R158.reuse, R28 ;  /* 0x0000009e901c723c */ /* 0x080ff0000004181c */
[----:B------:R-:W-:Y:S01]  /*3e20*/  HMMA.16816.F32.BF16 R32, R132, R158, R32 ;  /* 0x0000009e8420723c */ /* 0x000fe20000041820 */
[----:B------:R-:W2:Y:S07]  /*3e30*/  LDSM.16.M88.4 R132, [R0+0xd400] ;  /* 0x00d400000084783b */ /* 0x000eae0000000200 */
[-C--:B------:R-:W-:Y:S08]  /*3e40*/  HMMA.16816.F32.BF16 R4, R160, R164.reuse, R4 ;  /* 0x000000a4a004723c */ /* 0x080ff00000041804 */
[C---:B-1----:R-:W-:Y:S08]  /*3e50*/  HMMA.16816.F32.BF16 R8, R152.reuse, R164, R8 ;  /* 0x000000a49808723c */ /* 0x042ff00000041808 */
[-C--:B------:R-:W-:Y:S03]  /*3e60*/  HMMA.16816.F32.BF16 R12, R152, R166.reuse, R12 ;  /* 0x000000a6980c723c */ /* 0x080fe6000004180c */
[----:B------:R-:W-:Y:S01]  /*3e70*/  FFMA.FTZ R4, R251, -UR8, R4 ;  /* 0x80000008fb047c23 */ /* 0x000fe20008010004 */
[----:B------:R-:W-:Y:S01]  /*3e80*/  FFMA.FTZ R5, R250, -UR8, R5 ;  /* 0x80000008fa057c23 */ /* 0x000fe20008010005 */
[----:B------:R-:W-:Y:S01]  /*3e90*/  FFMA.FTZ R6, R249, -UR8, R6 ;  /* 0x80000008f9067c23 */ /* 0x000fe20008010006 */
[----:B------:R-:W-:Y:S02]  /*3ea0*/  FFMA.FTZ R7, R248, -UR8, R7 ;  /* 0x80000008f8077c23 */ /* 0x000fe40008010007 */
[C---:B------:R-:W-:Y:S04]  /*3eb0*/  HMMA.16816.F32.BF16 R16, R160.reuse, R166, R16 ;  /* 0x000000a6a010723c */ /* 0x040fe80000041810 */
[----:B------:R-:W-:Y:S01]  /*3ec0*/  FFMA.FTZ R11, R252, -UR8, R11 ;  /* 0x80000008fc0b7c23 */ /* 0x000fe2000801000b */
[----:B------:R-:W-:Y:S02]  /*3ed0*/  IMAD.MOV.U32 R252, RZ, RZ, R171 ;  /* 0x000000fffffc7224 */ /* 0x000fe400078e00ab */
[----:B------:R-:W-:Y:S01]  /*3ee0*/  FFMA.FTZ R10, R169, -UR8, R10 ;  /* 0x80000008a90a7c23 */ /* 0x000fe2000801000a */
[C---:B------:R-:W-:Y:S01]  /*3ef0*/  IADD3 R169, PT, PT, R247.reuse, 0x97, RZ ;  /* 0x00000097f7a97810 */ /* 0x040fe20007ffe0ff */
[C---:B------:R-:W-:Y:S01]  /*3f00*/  VIADD R171, R247.reuse, 0x98 ;  /* 0x00000098f7ab7836 */ /* 0x040fe20000000000 */
[-C--:B--2---:R-:W-:Y:S03]  /*3f10*/  HMMA.16816.F32.BF16 R20, R160, R132.reuse, R20 ;  /* 0x00000084a014723c */ /* 0x084fe60000041814 */
[----:B------:R-:W-:Y:S01]  /*3f20*/  I2FP.F32.S32 R252, R252 ;  /* 0x000000fc00fc7245 */ /* 0x000fe20000201400 */
[C---:B------:R-:W-:Y:S01]  /*3f30*/  FFMA.FTZ R9, R170.reuse, -UR8, R9 ;  /* 0x80000008aa097c23 */ /* 0x040fe20008010009 */
[----:B------:R-:W-:Y:S01]  /*3f40*/  IABS R171, R171 ;  /* 0x000000ab00ab7213 */ /* 0x000fe20000000000 */
[----:B------:R-:W-:Y:S01]  /*3f50*/  FFMA.FTZ R15, R170, -UR8, R15 ;  /* 0x80000008aa0f7c23 */ /* 0x000fe2000801000f */
[----:B------:R-:W-:Y:S01]  /*3f60*/  IABS R169, R169 ;  /* 0x000000a900a97213 */ /* 0x000fe20000000000 */
[C---:B------:R-:W-:Y:S04]  /*3f70*/  HMMA.16816.F32.BF16 R24, R152.reuse, R132, R24 ;  /* 0x000000849818723c */ /* 0x040fe80000041818 */
[----:B------:R-:W-:Y:S01]  /*3f80*/  IABS R170, R157 ;  /* 0x0000009d00aa7213 */ /* 0x000fe20000000000 */
[C---:B------:R-:W-:Y:S01]  /*3f90*/  FFMA.FTZ R8, R252.reuse, -UR8, R8 ;  /* 0x80000008fc087c23 */ /* 0x040fe20008010008 */
[C---:B------:R-:W-:Y:S01]  /*3fa0*/  IADD3 R157, PT, PT, R247.reuse, 0x8f, RZ ;  /* 0x0000008ff79d7810 */ /* 0x040fe20007ffe0ff */
[----:B------:R-:W-:Y:S01]  /*3fb0*/  FFMA.FTZ R14, R252, -UR8, R14 ;  /* 0x80000008fc0e7c23 */ /* 0x000fe2000801000e */
[----:B------:R-:W-:Y:S01]  /*3fc0*/  MOV R252, R169 ;  /* 0x000000a900fc7202 */ /* 0x000fe20000000f00 */
[-C--:B------:R-:W-:Y:S03]  /*3fd0*/  HMMA.16816.F32.BF16 R28, R152, R134.reuse, R28 ;  /* 0x00000086981c723c */ /* 0x080fe6000004181c */
[----:B------:R-:W-:Y:S01]  /*3fe0*/  I2FP.F32.S32 R252, R252 ;  /* 0x000000fc00fc7245 */ /* 0x000fe20000201400 */
[----:B------:R-:W-:Y:S01]  /*3ff0*/  IMAD.MOV.U32 R158, RZ, RZ, R171 ;  /* 0x000000ffff9e7224 */ /* 0x000fe200078e00ab */
[----:B------:R-:W-:Y:S01]  /*4000*/  IADD3 R171, PT, PT, R247, 0x77, RZ ;  /* 0x00000077f7ab7810 */ /* 0x000fe20007ffe0ff */
[----:B------:R-:W-:Y:S01]  /*4010*/  FFMA.FTZ R18, R251, -UR8, R18 ;  /* 0x80000008fb127c23 */ /* 0x000fe20008010012 */
[----:B------:R-:W-:Y:S01]  /*4020*/  I2FP.F32.S32 R251, R170 ;  /* 0x000000aa00fb7245 */ /* 0x000fe20000201400 */
[----:B------:R-:W-:Y:S04]  /*4030*/  HMMA.16816.F32.BF16 R32, R160, R134, R32 ;  /* 0x00000086a020723c */ /* 0x000fe80000041820 */
[----:B------:R-:W-:Y:S01]  /*4040*/  IABS R171, R171 ;  /* 0x000000ab00ab7213 */ /* 0x000fe20000000000 */
[----:B------:R-:W-:Y:S01]  /*4050*/  FFMA.FTZ R19, R250, -UR8, R19 ;  /* 0x80000008fa137c23 */ /* 0x000fe20008010013 */
[C---:B------:R-:W-:Y:S01]  /*4060*/  IADD3 R170, PT, PT, R247.reuse, 0x6f, RZ ;  /* 0x0000006ff7aa7810 */ /* 0x040fe20007ffe0ff */
[C---:B------:R-:W-:Y:S01]  /*4070*/  FFMA.FTZ R13, R252.reuse, -UR8, R13 ;  /* 0x80000008fc0d7c23 */ /* 0x040fe2000801000d */
[----:B------:R-:W-:Y:S01]  /*4080*/  I2FP.F32.S32 R169, R158 ;  /* 0x0000009e00a97245 */ /* 0x000fe20000201400 */
[----:B------:R-:W-:Y:S01]  /*4090*/  FFMA.FTZ R27, R252, -UR8, R27 ;  /* 0x80000008fc1b7c23 */ /* 0x000fe2000801001b */
[----:B------:R-:W-:Y:S01]  /*40a0*/  I2FP.F32.S32 R250, R171 ;  /* 0x000000ab00fa7245 */ /* 0x000fe20000201400 */
[C---:B------:R-:W-:Y:S01]  /*40b0*/  VIADD R171, R247.reuse, 0x70 ;  /* 0x00000070f7ab7836 */ /* 0x040fe20000000000 */
[----:B------:R-:W-:Y:S01]  /*40c0*/  IABS R170, R170 ;  /* 0x000000aa00aa7213 */ /* 0x000fe20000000000 */
[----:B------:R-:W-:Y:S02]  /*40d0*/  VIADD R158, R247, 0x90 ;  /* 0x00000090f79e7836 */ /* 0x000fe40000000000 */
[----:B------:R-:W-:Y:S01]  /*40e0*/  FFMA.FTZ R16, R251, -UR8, R16 ;  /* 0x80000008fb107c23 */ /* 0x000fe20008010010 */
[C---:B------:R-:W-:Y:S01]  /*40f0*/  VIADD R252, R247.reuse, 0x68 ;  /* 0x00000068f7fc7836 */ /* 0x040fe20000000000 */
[----:B------:R-:W-:Y:S01]  /*4100*/  IADD3 R247, PT, PT, R247, 0x67, RZ ;  /* 0x00000067f7f77810 */ /* 0x000fe20007ffe0ff */
[----:B------:R-:W-:Y:S01]  /*4110*/  FFMA.FTZ R22, R251, -UR8, R22 ;  /* 0x80000008fb167c23 */ /* 0x000fe20008010016 */
[----:B------:R-:W-:Y:S01]  /*4120*/  I2FP.F32.S32 R251, R170 ;  /* 0x000000aa00fb7245 */ /* 0x000fe20000201400 */
[C---:B------:R-:W-:Y:S01]  /*4130*/  FFMA.FTZ R17, R250.reuse, -UR8, R17 ;  /* 0x80000008fa117c23 */ /* 0x040fe20008010011 */
[----:B------:R-:W-:Y:S01]  /*4140*/  IABS R171, R171 ;  /* 0x000000ab00ab7213 */ /* 0x000fe20000000000 */
[----:B------:R-:W-:Y:S01]  /*4150*/  FFMA.FTZ R23, R250, -UR8, R23 ;  /* 0x80000008fa177c23 */ /* 0x000fe20008010017 */
        /* <DEDUP_REMOVED lines=8> */
[----:B------:R-:W-:Y:S01]  /*41e0*/  I2FP.F32.S32 R171, R171 ;  /* 0x000000ab00ab7245 */ /* 0x000fe20000201400 */
[----:B------:R-:W-:Y:S01]  /*41f0*/  FFMA.FTZ R26, R169, -UR8, R26 ;  /* 0x80000008a91a7c23 */ /* 0x000fe2000801001a */
        /* <DEDUP_REMOVED lines=25> */
.L_x_929:
[----:B------:R-:W1:Y:S01]  /*4390*/  S2R R140, SR_TID.X ;  /* 0x00000000008c7919 */ /* 0x000e620000002100 */
[----:B------:R-:W-:Y:S01]  /*43a0*/  IMAD.U32 R138, RZ, RZ, UR51 ;  /* 0x00000033ff8a7e24 */ /* 0x000fe2000f8e00ff */
[----:B------:R-:W-:Y:S01]  /*43b0*/  UIADD3 UR20, UPT, UPT, UR43, UR11, -UR45 ;  /* 0x0000000b2b147290 */ /* 0x000fe2000fffe82d */
[----:B------:R-:W-:Y:S01]  /*43c0*/  IMAD.MOV.U32 R142, RZ, RZ, 0x21 ;  /* 0x00000021ff8e7424 */ /* 0x000fe200078e00ff */
[----:B------:R-:W-:Y:S01]  /*43d0*/  UIADD3 UR59, UPT, UPT, UR43, -UR14, -UR45 ;  /* 0x8000000e2b3b7290 */ /* 0x000fe2000fffe82d */
[----:B------:R-:W-:Y:S02]  /*43e0*/  IMAD R138, R138, 0x40, R229 ;  /* 0x000000408a8a7824 */ /* 0x000fe400078e02e5 */
[----:B------:R-:W-:Y:S02]  /*43f0*/  IMAD.U32 R135, RZ, RZ, UR47 ;  /* 0x0000002fff877e24 */ /* 0x000fe4000f8e00ff */
[C---:B------:R-:W-:Y:S02]  /*4400*/  VIADD R137, R138.reuse, UR20 ;  /* 0x000000148a897c36 */ /* 0x040fe40008000000 */
[----:B------:R-:W-:Y:S02]  /*4410*/  VIADD R138, R138, UR59 ;  /* 0x0000003b8a8a7c36 */ /* 0x000fe40008000000 */
[----:B------:R-:W-:Y:S02]  /*4420*/  IMAD.MOV.U32 R136, RZ, RZ, 0x1 ;  /* 0x00000001ff887424 */ /* 0x000fe400078e00ff */
[----:B------:R-:W-:Y:S01]  /*4430*/  IMAD.MOV.U32 R134, RZ, RZ, 0x9 ;  /* 0x00000009ff867424 */ /* 0x000fe200078e00ff */
[----:B------:R-:W-:Y:S01]  /*4440*/  VIMNMX R144, PT, PT, RZ, R138, !PT ;  /* 0x0000008aff907248 */ /* 0x000fe20007fe0100 */
[----:B------:R-:W-:Y:S01]  /*4450*/  IMAD.MOV.U32 R132, RZ, RZ, 0x29 ;  /* 0x00000029ff847424 */ /* 0x000fe200078e00ff */
[C---:B------:R-:W-:Y:S02]  /*4460*/  VIADDMNMX R136, R137.reuse, R136, UR43, PT ;  /* 0x0000002b89887e46 */ /* 0x040fe4000b800188 */
        /* <DEDUP_REMOVED lines=146> */
.L_x_930:
[C---:B------:R-:W-:Y:S01]  /*4d90*/  FSETP.NEU.FTZ.AND P0, PT, R228.reuse, -INF , PT ;  /* 0xff800000e400780b */ /* 0x040fe20003f1d000 */
[----:B------:R-:W-:Y:S01]  /*4da0*/  FMUL.FTZ R164, R228, 1.4426950216293334961 ;  /* 0x3fb8aa3be4a47820 */ /* 0x000fe20000410000 */
[----:B------:R-:W-:Y:S01]  /*4db0*/  FSETP.NEU.FTZ.AND P1, PT, R226, -INF , PT ;  /* 0xff800000e200780b */ /* 0x000fe20003f3d000 */
[----:B------:R-:W1:Y:S01]  /*4dc0*/  S2R R160, SR_TID.X ;  /* 0x0000000000a07919 */ /* 0x000e620000002100 */
[----:B------:R-:W-:Y:S02]  /*4dd0*/  IMAD.MOV.U32 R151, RZ, RZ, 0x10 ;  /* 0x00000010ff977424 */ /* 0x000fe400078e00ff */
[C---:B------:R-:W-:Y:S01]  /*4de0*/  FMUL.FTZ R148, R227.reuse, 1.4426950216293334961 ;  /* 0x3fb8aa3be3947820 */ /* 0x040fe20000410000 */
[----:B------:R-:W-:Y:S01]  /*4df0*/  FSEL R164, R164, RZ, P0 ;  /* 0x000000ffa4a47208 */ /* 0x000fe20000000000 */
[----:B------:R-:W-:Y:S01]  /*4e00*/  UISETP.GT.AND UP0, UPT, UR51, UR49, UPT ;  /* 0x000000313300728c */ /* 0x000fe2000bf04270 */
[----:B------:R-:W-:Y:S03]  /*4e10*/  FSETP.NEU.FTZ.AND P0, PT, R227, -INF , PT ;  /* 0xff800000e300780b */ /* 0x000fe60003f1d000 */
[--C-:B------:R-:W-:Y:S01]  /*4e20*/  FFMA.FTZ R21, R21, UR16, -R164.reuse ;  /* 0x0000001015157c23 */ /* 0x100fe200080108a4 */
[----:B------:R-:W-:Y:S01]  /*4e30*/  FSEL R148, R148, RZ, P0 ;  /* 0x000000ff94947208 */ /* 0x000fe20000000000 */
[--C-:B------:R-:W-:Y:S01]  /*4e40*/  FFMA.FTZ R20, R20, UR16, -R164.reuse ;  /* 0x0000001014147c23 */ /* 0x100fe200080108a4 */
[----:B------:R-:W-:Y:S01]  /*4e50*/  FSETP.NEU.FTZ.AND P0, PT, R225, -INF , PT ;  /* 0xff800000e100780b */ /* 0x000fe20003f1d000 */
[----:B------:R-:W-:Y:S01]  /*4e60*/  FFMA.FTZ R147, R33, UR16, -R164 ;  /* 0x0000001021937c23 */ /* 0x000fe200080108a4 */
        /* <DEDUP_REMOVED lines=11> */
[----:B------:R-:W-:Y:S01]  /*4f20*/  FMUL.FTZ R7, R225, 1.4426950216293334961 ;  /* 0x3fb8aa3be1077820 */ /* 0x000fe20000410000 */
[--C-:B------:R-:W-:Y:S01]  /*4f30*/  FFMA.FTZ R165, R4, UR16, -R164.reuse ;  /* 0x0000001004a57c23 */ /* 0x100fe200080108a4 */
[--C-:B------:R-:W-:Y:S01]  /*4f40*/  FFMA.FTZ R150, R32, UR16, -R164.reuse ;  /* 0x0000001020967c23 */ /* 0x100fe200080108a4 */
[----:B------:R-:W-:Y:S01]  /*4f50*/  FSEL R6, R6, RZ, P1 ;  /* 0x000000ff06067208 */ /* 0x000fe20000800000 */
[--C-:B------:R-:W-:Y:S01]  /*4f60*/  FFMA.FTZ R16, R16, UR16, -R164.reuse ;  /* 0x0000001010107c23 */ /* 0x100fe200080108a4 */
[----:B------:R-:W-:Y:S01]  /*4f70*/  FSEL R4, R7, RZ, P0 ;  /* 0x000000ff07047208 */ /* 0x000fe20000000000 */
[----:B------:R-:W-:Y:S03]  /*4f80*/  FFMA.FTZ R17, R17, UR16, -R164 ;  /* 0x0000001011117c23 */ /* 0x000fe600080108a4 */
[----:B------:R2:W-:Y:S01]  /*4f90*/  MUFU.EX2 R144, R35 ;  /* 0x0000002300907308 */ /* 0x0005e20000000800 */
[----:B-1----:R-:W-:Y:S01]  /*4fa0*/  SHF.R.U32.HI R33, RZ, 0x6, R160 ;  /* 0x00000006ff217819 */ /* 0x002fe200000116a0 */
[--C-:B------:R-:W-:Y:S01]  /*4fb0*/  FFMA.FTZ R28, R28, UR16, -R6.reuse ;  /* 0x000000101c1c7c23 */ /* 0x100fe20008010806 */
[----:B------:R-:W-:Y:S01]  /*4fc0*/  LOP3.LUT P0, RZ, R160, 0x8, RZ, 0xc0, !PT ;  /* 0x00000008a0ff7812 */ /* 0x000fe2000780c0ff */
[----:B------:R-:W-:Y:S01]  /*4fd0*/  FFMA.FTZ R29, R29, UR16, -R6 ;  /* 0x000000101d1d7c23 */ /* 0x000fe20008010806 */
[----:B------:R-:W-:Y:S01]  /*4fe0*/  FFMA.FTZ R164, R5, UR16, -R164 ;  /* 0x0000001005a47c23 */ /* 0x000fe200080108a4 */
[----:B------:R-:W-:Y:S01]  /*4ff0*/  SHF.R.U32.HI R5, RZ, 0x5, R160 ;  /* 0x00000005ff057819 */ /* 0x000fe200000116a0 */
[----:B------:R-:W-:Y:S03]  /*5000*/  IMAD.U32 R32, RZ, RZ, UR47 ;  /* 0x0000002fff207e24 */ /* 0x000fe6000f8e00ff */
[----:B------:R1:W-:Y:S01]  /*5010*/  MUFU.EX2 R149, R20 ;  /* 0x0000001400957308 */ /* 0x0003e20000000800 */
[--C-:B------:R-:W-:Y:S01]  /*5020*/  FFMA.FTZ R13, R13, UR16, -R6.reuse ;  /* 0x000000100d0d7c23 */ /* 0x100fe20008010806 */
[----:B------:R-:W-:Y:S01]  /*5030*/  LOP3.LUT R5, R5, 0x1, RZ, 0xc0, !PT ;  /* 0x0000000105057812 */ /* 0x000fe200078ec0ff */
[--C-:B------:R-:W-:Y:S01]  /*5040*/  FFMA.FTZ R9, R9, UR16, -R6.reuse ;  /* 0x0000001009097c23 */ /* 0x100fe20008010806 */
[--C-:B------:R-:W-:Y:S01]  /*5050*/  FFMA.FTZ R25, R25, UR16, -R6.reuse ;  /* 0x0000001019197c23 */ /* 0x100fe20008010806 */
[--C-:B------:R-:W-:Y:S01]  /*5060*/  FFMA.FTZ R24, R24, UR16, -R6.reuse ;  /* 0x0000001018187c23 */ /* 0x100fe20008010806 */
[--C-:B------:R-:W-:Y:S01]  /*5070*/  FFMA.FTZ R12, R12, UR16, -R6.reuse ;  /* 0x000000100c0c7c23 */ /* 0x100fe20008010806 */
[----:B------:R-:W-:Y:S03]  /*5080*/  FFMA.FTZ R8, R8, UR16, -R6 ;  /* 0x0000001008087c23 */ /* 0x000fe60008010806 */
[----:B------:R3:W-:Y:S01]  /*5090*/  MUFU.EX2 R142, R28 ;  /* 0x0000001c008e7308 */ /* 0x0007e20000000800 */
[----:B------:R-:W-:Y:S02]  /*50a0*/  IMAD.SHL.U32 R6, R160, 0x10, RZ ;  /* 0x00000010a0067824 */ /* 0x000fe400078e00ff */
[--C-:B------:R-:W-:Y:S01]  /*50b0*/  FFMA.FTZ R30, R30, UR16, -R4.reuse ;  /* 0x000000101e1e7c23 */ /* 0x100fe20008010804 */
[----:B--2---:R-:W-:Y:S04]  /*50c0*/  IMAD.WIDE.U32 R34, R233, -0x2daee0ad, RZ ;  /* 0xd2511f53e9227825 */ /* 0x004fe800078e00ff */
[--C-:B------:R-:W-:Y:S01]  /*50d0*/  FFMA.FTZ R31, R31, UR16, -R4.reuse ;  /* 0x000000101f1f7c23 */ /* 0x100fe20008010804 */
[----:B------:R-:W-:Y:S01]  /*50e0*/  LOP3.LUT R132, R6, 0x1c0, RZ, 0xc0, !PT ;  /* 0x000001c006847812 */ /* 0x000fe200078ec0ff */
[----:B------:R-:W-:Y:S01]  /*50f0*/  IMAD R32, R32, 0x4, R33 ;  /* 0x0000000420207824 */ /* 0x000fe200078e0221 */
[----:B------:R2:W-:Y:S01]  /*5100*/  MUFU.EX2 R143, R29 ;  /* 0x0000001d008f7308 */ /* 0x0005e20000000800 */
[C---:B------:R-:W-:Y:S02]  /*5110*/  IMAD.SHL.U32 R7, R160.reuse, 0x20, RZ ;  /* 0x00000020a0077824 */ /* 0x040fe400078e00ff */
[--C-:B------:R-:W-:Y:S01]  /*5120*/  FFMA.FTZ R11, R11, UR16, -R4.reuse ;  /* 0x000000100b0b7c23 */ /* 0x100fe20008010804 */
[----:B-1----:R-:W-:Y:S02]  /*5130*/  IMAD.U32 R20, RZ, RZ, UR51 ;  /* 0x00000033ff147e24 */ /* 0x002fe4000f8e00ff */
[--C-:B------:R-:W-:Y:S01]  /*5140*/  FFMA.FTZ R15, R15, UR16, -R4.reuse ;  /* 0x000000100f0f7c23 */ /* 0x100fe20008010804 */
[----:B------:R-:W-:Y:S02]  /*5150*/  IMAD.SHL.U32 R153, R160, 0x2, RZ ;  /* 0x00000002a0997824 */ /* 0x000fe400078e00ff */
[--C-:B------:R-:W-:Y:S01]  /*5160*/  FFMA.FTZ R10, R10, UR16, -R4.reuse ;  /* 0x000000100a0a7c23 */ /* 0x100fe20008010804 */
[--C-:B------:R-:W-:Y:S01]  /*5170*/  FFMA.FTZ R27, R27, UR16, -R4.reuse ;  /* 0x000000101b1b7c23 */ /* 0x100fe20008010804 */
[----:B------:R-:W-:Y:S01]  /*5180*/  MUFU.EX2 R152, R16 ;  /* 0x0000001000987308 */ /* 0x000fe20000000800 */
[C---:B---3--:R-:W-:Y:S01]  /*5190*/  LOP3.LUT R28, R7.reuse, 0x7400, RZ, 0xc0, !PT ;  /* 0x00007400071c7812 */ /* 0x048fe200078ec0ff */
[--C-:B------:R-:W-:Y:S01]  /*51a0*/  FFMA.FTZ R26, R26, UR16, -R4.reuse ;  /* 0x000000101a1a7c23 */ /* 0x100fe20008010804 */
[----:B------:R-:W-:Y:S01]  /*51b0*/  IMAD R20, R20, 0x4, R5 ;  /* 0x0000000414147824 */ /* 0x000fe200078e0205 */
[C---:B------:R-:W-:Y:S01]  /*51c0*/  LOP3.LUT R5, R7.reuse, 0xc0, RZ, 0xc0, !PT ;  /* 0x000000c007057812 */ /* 0x040fe200078ec0ff */
[----:B------:R-:W-:Y:S01]  /*51d0*/  FFMA.FTZ R14, R14, UR16, -R4 ;  /* 0x000000100e0e7c23 */ /* 0x000fe20008010804 */
[----:B------:R-:W-:Y:S01]  /*51e0*/  LOP3.LUT R7, R7, 0x120, RZ, 0xc0, !PT ;  /* 0x0000012007077812 */ /* 0x000fe200078ec0ff */
[----:B------:R-:W-:Y:S03]  /*51f0*/  IMAD.WIDE.U32 R134, R20, -0x326172a9, RZ ;  /* 0xcd9e8d5714867825 */ /* 0x000fe600078e00ff */
[----:B------:R1:W-:Y:S01]  /*5200*/  MUFU.EX2 R157, R17 ;  /* 0x00000011009d7308 */ /* 0x0003e20000000800 */
[----:B--2---:R-:W-:Y:S01]  /*5210*/  LOP3.LUT R29, R32, UR63, R35, 0x96, !PT ;  /* 0x0000003f201d7c12 */ /* 0x004fe2000f8e9623 */
[----:B------:R-:W-:Y:S01]  /*5220*/  VIADD R20, R20, 0x2 ;  /* 0x0000000214147836 */ /* 0x000fe20000000000 */
[--C-:B------:R-:W-:Y:S01]  /*5230*/  LOP3.LUT R32, R132, 0x38, R153.reuse, 0xf8, !PT ;  /* 0x0000003884207812 */ /* 0x100fe200078ef899 */
[----:B------:R-:W-:Y:S01]  /*5240*/  IMAD.SHL.U32 R4, R160, 0x4, RZ ;  /* 0x00000004a0047824 */ /* 0x000fe200078e00ff */
[----:B------:R-:W-:Y:S01]  /*5250*/  LOP3.LUT R153, R28, 0x6, R153, 0xf8, !PT ;  /* 0x000000061c997812 */ /* 0x000fe200078ef899 */
[----:B------:R-:W-:Y:S01]  /*5260*/  IMAD.WIDE.U32 R28, R29, -0x326172a9, RZ ;  /* 0xcd9e8d571d1c7825 */ /* 0x000fe200078e00ff */
[----:B------:R-:W-:Y:S03]  /*5270*/  LOP3.LUT R6, R7, 0x200, R6, 0xf8, !PT ;  /* 0x0000020007067812 */ /* 0x000fe600078ef806 */
[----:B------:R-:W-:Y:S01]  /*5280*/  MUFU.EX2 R159, R30 ;  /* 0x0000001e009f7308 */ /* 0x000fe20000000800 */
[----:B------:R-:W-:Y:S01]  /*5290*/  LOP3.LUT R7, R231, UR62, R135, 0x96, !PT ;  /* 0x0000003ee7077c12 */ /* 0x000fe2000f8e9687 */
[----:B------:R-:W-:Y:S01]  /*52a0*/  IMAD.WIDE.U32 R132, R20, -0x326172a9, RZ ;  /* 0xcd9e8d5714847825 */ /* 0x000fe200078e00ff */
[--C-:B------:R-:W-:Y:S02]  /*52b0*/  LOP3.LUT R134, R134, UR58, R29.reuse, 0x96, !PT ;  /* 0x0000003a86867c12 */ /* 0x100fe4000f8e961d */
[----:B------:R-:W-:Y:S02]  /*52c0*/  LOP3.LUT R4, R5, 0x18, R4, 0xf8, !PT ;  /* 0x0000001805047812 */ /* 0x000fe400078ef804 */
[----:B------:R-:W-:Y:S03]  /*52d0*/  SHF.R.U32.HI R5, RZ, 0x1, R160 ;  /* 0x00000001ff057819 */ /* 0x000fe600000116a0 */
[----:B------:R2:W-:Y:S01]  /*52e0*/  MUFU.EX2 R166, R18 ;  /* 0x0000001200a67308 */ /* 0x0005e20000000800 */
[----:B------:R-:W-:Y:S01]  /*52f0*/  LOP3.LUT R132, R132, UR58, R29, 0x96, !PT ;  /* 0x0000003a84847c12 */ /* 0x000fe2000f8e961d */
[----:B------:R-:W-:Y:S01]  /*5300*/  IMAD.WIDE.U32 R134, R134, -0x2daee0ad, RZ ;  /* 0xd2511f5386867825 */ /* 0x000fe200078e00ff */
[--C-:B------:R-:W-:Y:S02]  /*5310*/  LOP3.LUT R20, R32, 0x20, R5.reuse, 0x78, !PT ;  /* 0x0000002020147812 */ /* 0x100fe400078e7805 */
[----:B------:R-:W-:Y:S01]  /*5320*/  LOP3.LUT R5, R4, 0x8, R5, 0x78, !PT ;  /* 0x0000000804057812 */ /* 0x000fe200078e7805 */
[----:B-1----:R-:W-:Y:S01]  /*5330*/  IMAD.WIDE.U32 R16, R7, -0x2daee0ad, RZ ;  /* 0xd2511f5307107825 */ /* 0x002fe200078e00ff */
[----:B------:R-:W-:Y:S03]  /*5340*/  LOP3.LUT R7, R231, UR62, R133, 0x96, !PT ;  /* 0x0000003ee7077c12 */ /* 0x000fe6000f8e9685 */
[----:B------:R1:W-:Y:S01]  /*5350*/  MUFU.EX2 R169, R19 ;  /* 0x0000001300a97308 */ /* 0x0003e20000000800 */
[----:B------:R-:W-:Y:S01]  /*5360*/  LOP3.LUT R5, R6, R5, RZ, 0xfc, !PT ;  /* 0x0000000506057212 */ /* 0x000fe200078efcff */
[----:B------:R-:W-:Y:S01]  /*5370*/  IMAD.WIDE.U32 R132, R132, -0x2daee0ad, RZ ;  /* 0xd2511f5384847825 */ /* 0x000fe200078e00ff */
[----:B------:R-:W-:Y:S02]  /*5380*/  LOP3.LUT R4, R34, UR57, R17, 0x96, !PT ;  /* 0x0000003922047c12 */ /* 0x000fe4000f8e9611 */
[----:B------:R-:W-:Y:S01]  /*5390*/  LOP3.LUT R16, R16, UR55, R135, 0x96, !PT ;  /* 0x0000003710107c12 */ /* 0x000fe2000f8e9687 */
[----:B------:R-:W-:Y:S01]  /*53a0*/  IMAD.WIDE.U32 R32, R7, -0x2daee0ad, RZ ;  /* 0xd2511f5307207825 */ /* 0x000fe200078e00ff */
[----:B------:R-:W-:Y:S03]  /*53b0*/  LOP3.LUT R153, R153, R20, RZ, 0xfc, !PT ;  /* 0x0000001499997212 */ /* 0x000fe600078efcff */
[----:B------:R-:W-:Y:S01]  /*53c0*/  MUFU.EX2 R146, R23 ;  /* 0x0000001700927308 */ /* 0x000fe20000000800 */
[----:B------:R-:W-:Y:S01]  /*53d0*/  LEA R141, R5, UR4, 0x1 ;  /* 0x00000004058d7c11 */ /* 0x000fe2000f8e08ff */
[----:B------:R-:W-:Y:S01]  /*53e0*/  IMAD.WIDE.U32 R136, R4, -0x326172a9, RZ ;  /* 0xcd9e8d5704887825 */ /* 0x000fe200078e00ff */
[----:B------:R-:W-:Y:S02]  /*53f0*/  LOP3.LUT R34, R34, UR57, R33, 0x96, !PT ;  /* 0x0000003922227c12 */ /* 0x000fe4000f8e9621 */
[----:B------:R-:W-:Y:S01]  /*5400*/  LOP3.LUT R32, R32, UR55, R133, 0x96, !PT ;  /* 0x0000003720207c12 */ /* 0x000fe2000f8e9685 */
[----:B------:R-:W-:Y:S01]  /*5410*/  IMAD.WIDE.U32 R16, R16, -0x326172a9, RZ ;  /* 0xcd9e8d5710107825 */ /* 0x000fe200078e00ff */
[----:B------:R-:W-:Y:S03]  /*5420*/  LOP3.LUT R4, R28, UR56, R137, 0x96, !PT ;  /* 0x000000381c047c12 */ /* 0x000fe6000f8e9689 */
[----:B------:R3:W-:Y:S01]  /*5430*/  MUFU.EX2 R155, R22 ;  /* 0x00000016009b7308 */ /* 0x0007e20000000800 */
[----:B------:R-:W-:Y:S01]  /*5440*/  LEA R154, R153, UR4, 0x1 ;  /* 0x00000004999a7c11 */ /* 0x000fe2000f8e08ff */
[----:B------:R-:W-:Y:S01]  /*5450*/  IMAD.WIDE.U32 R34, R34, -0x326172a9, RZ ;  /* 0xcd9e8d5722227825 */ /* 0x000fe200078e00ff */
[----:B--2---:R-:W-:Y:S03]  /*5460*/  LOP3.LUT R18, R136, UR54, R17, 0x96, !PT ;  /* 0x0000003688127c12 */ /* 0x004fe6000f8e9611 */
[----:B------:R-:W-:Y:S01]  /*5470*/  IMAD.WIDE.U32 R32, R32, -0x326172a9, RZ ;  /* 0xcd9e8d5720207825 */ /* 0x000fe200078e00ff */
[----:B------:R-:W-:Y:S03]  /*5480*/  LOP3.LUT R29, R28, UR56, R35, 0x96, !PT ;  /* 0x000000381c1d7c12 */ /* 0x000fe6000f8e9623 */
[----:B------:R2:W-:Y:S01]  /*5490*/  MUFU.EX2 R167, R24 ;  /* 0x0000001800a77308 */ /* 0x0005e20000000800 */
[----:B------:R-:W-:Y:S01]  /*54a0*/  IMAD.WIDE.U32 R136, R4, -0x2daee0ad, RZ ;  /* 0xd2511f5304887825 */ /* 0x000fe200078e00ff */
[----:B------:R-:W-:Y:S03]  /*54b0*/  LOP3.LUT R34, R34, UR54, R33, 0x96, !PT ;  /* 0x0000003622227c12 */ /* 0x000fe6000f8e9621 */
[----:B-1----:R-:W-:Y:S01]  /*54c0*/  IMAD.WIDE.U32 R18, R18, -0x2daee0ad, RZ ;  /* 0xd2511f5312127825 */ /* 0x002fe200078e00ff */
[----:B------:R-:W-:Y:S04]  /*54d0*/  LOP3.LUT R4, R134, UR53, R137, 0x96, !PT ;  /* 0x0000003586047c12 */ /* 0x000fe8000f8e9689 */
[----:B------:R-:W-:Y:S01]  /*54e0*/  MUFU.EX2 R248, R12 ;  /* 0x0000000c00f87308 */ /* 0x000fe20000000800 */
[----:B------:R-:W-:Y:S01]  /*54f0*/  IMAD.WIDE.U32 R34, R34, -0x2daee0ad, RZ ;  /* 0xd2511f5322227825 */ /* 0x000fe200078e00ff */
[----:B------:R-:W-:Y:S03]  /*5500*/  LOP3.LUT R28, R136, UR48, R19, 0x96, !PT ;  /* 0x00000030881c7c12 */ /* 0x000fe6000f8e9613 */
[----:B---3--:R-:W-:Y:S05]  /*5510*/  IMAD.WIDE.U32 R22, R29, -0x2daee0ad, RZ ;  /* 0xd2511f531d167825 */ /* 0x008fea00078e00ff */
[----:B------:R-:W1:Y:S01]  /*5520*/  MUFU.EX2 R150, R150 ;  /* 0x0000009600967308 */ /* 0x000e620000000800 */
[----:B------:R-:W-:Y:S01]  /*5530*/  IMAD.WIDE.U32 R28, R28, -0x326172a9, RZ ;  /* 0xcd9e8d571c1c7825 */ /* 0x000fe200078e00ff */
[----:B------:R-:W-:Y:S02]  /*5540*/  LOP3.LUT R22, R22, UR48, R35, 0x96, !PT ;  /* 0x0000003016167c12 */ /* 0x000fe4000f8e9623 */
[----:B------:R-:W-:Y:S01]  /*5550*/  LOP3.LUT R17, R132, UR53, R23, 0x96, !PT ;  /* 0x0000003584117c12 */ /* 0x000fe2000f8e9617 */
[----:B------:R-:W-:Y:S05]  /*5560*/  IMAD.WIDE.U32 R6, R4, -0x326172a9, RZ ;  /* 0xcd9e8d5704067825 */ /* 0x000fea00078e00ff */
[----:B------:R-:W3:Y:S01]  /*5570*/  MUFU.EX2 R147, R147 ;  /* 0x0000009300937308 */ /* 0x000ee20000000800 */
[----:B------:R-:W-:Y:S01]  /*5580*/  IMAD.WIDE.U32 R134, R17, -0x326172a9, RZ ;  /* 0xcd9e8d5711867825 */ /* 0x000fe200078e00ff */
[----:B------:R-:W-:Y:S02]  /*5590*/  LOP3.LUT R6, R6, UR33, R29, 0x96, !PT ;  /* 0x0000002106067c12 */ /* 0x000fe4000f8e961d */
[----:B------:R-:W-:Y:S01]  /*55a0*/  LOP3.LUT R7, R16, UR50, R7, 0x96, !PT ;  /* 0x0000003210077c12 */ /* 0x000fe2000f8e9607 */
[----:B------:R-:W-:Y:S01]  /*55b0*/  VIADD R4, R154, 0x13000 ;  /* 0x000130009a047836 */ /* 0x000fe20000000000 */
[----:B------:R-:W-:Y:S01]  /*55c0*/  LOP3.LUT R17, R32, UR50, R135, 0x96, !PT ;  /* 0x0000003220117c12 */ /* 0x000fe2000f8e9687 */
[----:B------:R-:W-:Y:S03]  /*55d0*/  IMAD.WIDE.U32 R22, R22, -0x326172a9, RZ ;  /* 0xcd9e8d5716167825 */ /* 0x000fe600078e00ff */
[----:B------:R4:W-:Y:S01]  /*55e0*/  MUFU.EX2 R171, R14 ;  /* 0x0000000e00ab7308 */ /* 0x0009e20000000800 */
[----:B------:R-:W-:Y:S04]  /*55f0*/  IMAD.WIDE.U32 R132, R6, -0x2daee0ad, RZ ;  /* 0xd2511f5306847825 */ /* 0x000fe800078e00ff */
[----:B------:R-:W-:Y:S01]  /*5600*/  VIADD R16, R154, 0x13020 ;  /* 0x000130209a107836 */ /* 0x000fe20000000000 */
[----:B------:R-:W-:Y:S01]  /*5610*/  PRMT R20, R132, 0x7771, RZ ;  /* 0x0000777184147816 */ /* 0x000fe200000000ff */
[----:B------:R-:W-:Y:S01]  /*5620*/  @P0 VIADD R16, R4, 0xffffffe0 ;  /* 0xffffffe004100836 */ /* 0x000fe20000000000 */
[----:B------:R-:W-:Y:S01]  /*5630*/  LOP3.LUT R4, R134, UR33, R23, 0x96, !PT ;  /* 0x0000002186047c12 */ /* 0x000fe2000f8e9617 */
[----:B------:R-:W-:Y:S01]  /*5640*/  IMAD.WIDE.U32 R136, R7, -0x2daee0ad, RZ ;  /* 0xd2511f5307887825 */ /* 0x000fe200078e00ff */
[C---:B------:R-:W-:Y:S01]  /*5650*/  PRMT R23, R132.reuse, 0x7770, RZ ;  /* 0x0000777084177816 */ /* 0x040fe200000000ff */
[----:B------:R4:W-:Y:S01]  /*5660*/  MUFU.EX2 R221, R13 ;  /* 0x0000000d00dd7308 */ /* 0x0009e20000000800 */
[----:B------:R-:W-:Y:S01]  /*5670*/  PRMT R19, R132, 0x7772, RZ ;  /* 0x0000777284137816 */ /* 0x000fe200000000ff */
[----:B------:R-:W-:Y:S01]  /*5680*/  IMAD.WIDE.U32 R32, R4, -0x2daee0ad, RZ ;  /* 0xd2511f5304207825 */ /* 0x000fe200078e00ff */
[----:B------:R-:W-:Y:S02]  /*5690*/  LOP3.LUT R7, R18, UR29, R137, 0x96, !PT ;  /* 0x0000001d12077c12 */ /* 0x000fe4000f8e9689 */
[----:B------:R-:W-:Y:S01]  /*56a0*/  PRMT R18, R132, 0x7773, RZ ;  /* 0x0000777384127816 */ /* 0x000fe200000000ff */
[----:B------:R-:W-:Y:S01]  /*56b0*/  VIADD R140, R141, 0x6020 ;  /* 0x000060208d8c7836 */ /* 0x000fe20000000000 */
[----:B------:R-:W-:Y:S03]  /*56c0*/  ISETP.LE.U32.AND P4, PT, R23, UR15, PT ;  /* 0x0000000f17007c0c */ /* 0x000fe6000bf83070 */
[----:B------:R4:W-:Y:S01]  /*56d0*/  MUFU.EX2 R170, R15 ;  /* 0x0000000f00aa7308 */ /* 0x0009e20000000800 */
[----:B------:R-:W-:Y:S01]  /*56e0*/  LOP3.LUT R6, R136, UR22, R133, 0x96, !PT ;  /* 0x0000001688067c12 */ /* 0x000fe2000f8e9685 */
[----:B------:R-:W-:Y:S01]  /*56f0*/  IMAD.WIDE.U32 R132, R17, -0x2daee0ad, RZ ;  /* 0xd2511f5311847825 */ /* 0x000fe200078e00ff */
[----:B------:R-:W-:Y:S02]  /*5700*/  ISETP.GT.U32.AND P1, PT, R20, UR15, PT ;  /* 0x0000000f14007c0c */ /* 0x000fe4000bf24070 */
[----:B------:R-:W-:Y:S02]  /*5710*/  ISETP.GT.U32.AND P5, PT, R18, UR15, PT ;  /* 0x0000000f12007c0c */ /* 0x000fe4000bfa4070 */
[----:B--2---:R-:W-:Y:S03]  /*5720*/  LOP3.LUT R24, R6, 0xff, RZ, 0xc0, !PT ;  /* 0x000000ff06187812 */ /* 0x004fe600078ec0ff */
[----:B------:R2:W-:Y:S01]  /*5730*/  MUFU.EX2 R252, R8 ;  /* 0x0000000800fc7308 */ /* 0x0005e20000000800 */
[----:B------:R-:W-:Y:S02]  /*5740*/  SHF.R.U32.HI R23, RZ, 0x18, R6 ;  /* 0x00000018ff177819 */ /* 0x000fe40000011606 */
[----:B------:R-:W-:Y:S01]  /*5750*/  ISETP.GT.U32.AND P6, PT, R19, UR15, PT ;  /* 0x0000000f13007c0c */ /* 0x000fe2000bfc4070 */
[----:B-1----:R-:W-:Y:S01]  /*5760*/  @!P4 FADD.FTZ R150, -R150, -RZ ;  /* 0x800000ff9696c221 */ /* 0x002fe20000010100 */
[----:B------:R-:W-:Y:S02]  /*5770*/  LOP3.LUT R4, R132, UR22, R33, 0x96, !PT ;  /* 0x0000001684047c12 */ /* 0x000fe4000f8e9621 */
[C---:B------:R-:W-:Y:S01]  /*5780*/  PRMT R19, R32.reuse, 0x7770, RZ ;  /* 0x0000777020137816 */ /* 0x040fe200000000ff */
[----:B---3--:R-:W-:Y:S01]  /*5790*/  @P1 FADD.FTZ R147, -R147, -RZ ;  /* 0x800000ff93931221 */ /* 0x008fe20000010100 */
[----:B------:R-:W-:Y:S01]  /*57a0*/  PRMT R20, R32, 0x7771, RZ ;  /* 0x0000777120147816 */ /* 0x000fe200000000ff */
[----:B------:R-:W-:Y:S01]  /*57b0*/  @P5 FADD.FTZ R144, -R144, -RZ ;  /* 0x800000ff90905221 */ /* 0x000fe20000010100 */
[C---:B------:R-:W-:Y:S01]  /*57c0*/  PRMT R18, R32.reuse, 0x7772, RZ ;  /* 0x0000777220127816 */ /* 0x040fe200000000ff */
[----:B------:R-:W1:Y:S01]  /*57d0*/  MUFU.EX2 R161, R161 ;  /* 0x000000a100a17308 */ /* 0x000e620000000800 */
[----:B------:R-:W-:Y:S01]  /*57e0*/  PRMT R12, R32, 0x7773, RZ ;  /* 0x00007773200c7816 */ /* 0x000fe200000000ff */
[----:B------:R-:W-:Y:S01]  /*57f0*/  IMAD.WIDE.U32 R32, R7, -0x326172a9, RZ ;  /* 0xcd9e8d5707207825 */ /* 0x000fe200078e00ff */
[----:B------:R-:W-:Y:S02]  /*5800*/  ISETP.LE.U32.AND P2, PT, R24, UR15, PT ;  /* 0x0000000f18007c0c */ /* 0x000fe4000bf43070 */
[----:B------:R-:W-:Y:S01]  /*5810*/  ISETP.LE.U32.AND P3, PT, R23, UR15, PT ;  /* 0x0000000f17007c0c */ /* 0x000fe2000bf63070 */
[----:B------:R-:W-:Y:S01]  /*5820*/  @P6 FADD.FTZ R145, -R145, -RZ ;  /* 0x800000ff91916221 */ /* 0x000fe20000010100 */
[----:B------:R-:W-:Y:S03]  /*5830*/  PRMT R24, R32, 0x7770, RZ ;  /* 0x0000777020187816 */ /* 0x000fe600000000ff */
[----:B------:R-:W3:Y:S01]  /*5840*/  MUFU.EX2 R165, R165 ;  /* 0x000000a500a57308 */ /* 0x000ee20000000800 */
[----:B------:R-:W-:Y:S02]  /*5850*/  ISETP.LE.U32.AND P4, PT, R19, UR15, PT ;  /* 0x0000000f13007c0c */ /* 0x000fe4000bf83070 */
[----:B------:R-:W-:Y:S02]  /*5860*/  ISETP.GT.U32.AND P1, PT, R20, UR15, PT ;  /* 0x0000000f14007c0c */ /* 0x000fe4000bf24070 */
[----:B------:R-:W-:Y:S02]  /*5870*/  ISETP.LE.U32.AND P5, PT, R24, UR15, PT ;  /* 0x0000000f18007c0c */ /* 0x000fe4000bfa3070 */
[C---:B------:R-:W-:Y:S01]  /*5880*/  PRMT R23, R32.reuse, 0x7771, RZ ;  /* 0x0000777120177816 */ /* 0x040fe200000000ff */
[----:B------:R-:W-:Y:S01]  /*5890*/  @!P2 FADD.FTZ R149, -R149, -RZ ;  /* 0x800000ff9595a221 */ /* 0x000fe20000010100 */
[----:B------:R-:W-:Y:S01]  /*58a0*/  PRMT R19, R32, 0x7772, RZ ;  /* 0x0000777220137816 */ /* 0x000fe200000000ff */
[----:B------:R-:W-:Y:S01]  /*58b0*/  @!P3 FADD.FTZ R146, -R146, -RZ ;  /* 0x800000ff9292b221 */ /* 0x000fe20000010100 */
[----:B------:R-:W-:Y:S01]  /*58c0*/  ISETP.GT.U32.AND P2, PT, R23, UR15, PT ;  /* 0x0000000f17007c0c */ /* 0x000fe2000bf44070 */
[----:B------:R-:W-:Y:S01]  /*58d0*/  MUFU.EX2 R247, R11 ;  /* 0x0000000b00f77308 */ /* 0x000fe20000000800 */
[----:B------:R-:W-:Y:S01]  /*58e0*/  ISETP.GT.U32.AND P3, PT, R19, UR15, PT ;  /* 0x0000000f13007c0c */ /* 0x000fe2000bf64070 */
[----:B------:R-:W-:Y:S01]  /*58f0*/  @!P4 FADD.FTZ R142, -R142, -RZ ;  /* 0x800000ff8e8ec221 */ /* 0x000fe20000010100 */
[----:B----4-:R-:W-:Y:S01]  /*5900*/  PRMT R14, R6, 0x7632, R14 ;  /* 0x00007632060e7816 */ /* 0x010fe2000000000e */
[----:B------:R-:W-:Y:S01]  /*5910*/  @P1 FADD.FTZ R143, -R143, -RZ ;  /* 0x800000ff8f8f1221 */ /* 0x000fe20000010100 */
[----:B------:R-:W-:Y:S01]  /*5920*/  PRMT R13, R32, 0x7773, RZ ;  /* 0x00007773200d7816 */ /* 0x000fe200000000ff */
[----:B------:R-:W-:Y:S01]  /*5930*/  @!P5 FADD.FTZ R152, -R152, -RZ ;  /* 0x800000ff9898d221 */ /* 0x000fe20000010100 */
[----:B------:R-:W-:Y:S03]  /*5940*/  LOP3.LUT R14, R14, 0xff, RZ, 0xc0, !PT ;  /* 0x000000ff0e0e7812 */ /* 0x000fe600078ec0ff */
[----:B------:R-:W4:Y:S01]  /*5950*/  MUFU.EX2 R148, R148 ;  /* 0x0000009400947308 */ /* 0x000f220000000800 */
[----:B------:R-:W-:Y:S02]  /*5960*/  ISETP.GT.U32.AND P4, PT, R13, UR15, PT ;  /* 0x0000000f0d007c0c */ /* 0x000fe4000bf84070 */
[----:B------:R-:W-:Y:S01]  /*5970*/  LOP3.LUT R7, R28, UR23, R33, 0x96, !PT ;  /* 0x000000171c077c12 */ /* 0x000fe2000f8e9621 */
[----:B------:R-:W-:Y:S01]  /*5980*/  @P2 FADD.FTZ R157, -R157, -RZ ;  /* 0x800000ff9d9d2221 */ /* 0x000fe20000010100 */
[----:B------:R-:W-:Y:S01]  /*5990*/  LOP3.LUT R17, R34, UR29, R133, 0x96, !PT ;  /* 0x0000001d22117c12 */ /* 0x000fe2000f8e9685 */
[----:B------:R-:W-:Y:S01]  /*59a0*/  @P3 FADD.FTZ R166, -R166, -RZ ;  /* 0x800000ffa6a63221 */ /* 0x000fe20000010100 */
[----:B------:R-:W-:Y:S03]  /*59b0*/  ISETP.LE.U32.AND P1, PT, R14, UR15, PT ;  /* 0x0000000f0e007c0c */ /* 0x000fe6000bf23070 */
[----:B------:R-:W-:Y:S01]  /*59c0*/  MUFU.EX2 R164, R164 ;  /* 0x000000a400a47308 */ /* 0x000fe20000000800 */
[----:B------:R-:W-:Y:S01]  /*59d0*/  ISETP.GT.U32.AND P5, PT, R12, UR15, PT ;  /* 0x0000000f0c007c0c */ /* 0x000fe2000bfa4070 */
[----:B------:R-:W-:Y:S01]  /*59e0*/  IMAD.WIDE.U32 R14, R17, -0x326172a9, RZ ;  /* 0xcd9e8d57110e7825 */ /* 0x000fe200078e00ff */
[----:B------:R-:W-:Y:S02]  /*59f0*/  LOP3.LUT R13, R4, 0xff, RZ, 0xc0, !PT ;  /* 0x000000ff040d7812 */ /* 0x000fe400078ec0ff */
[----:B------:R-:W-:Y:S01]  /*5a00*/  SHF.R.U32.HI R12, RZ, 0x18, R7 ;  /* 0x00000018ff0c7819 */ /* 0x000fe20000011607 */
[----:B------:R-:W-:Y:S01]  /*5a10*/  @P4 FADD.FTZ R169, -R169, -RZ ;  /* 0x800000ffa9a94221 */ /* 0x000fe20000010100 */
[----:B------:R-:W-:Y:S03]  /*5a20*/  ISETP.LE.U32.AND P2, PT, R13, UR15, PT ;  /* 0x0000000f0d007c0c */ /* 0x000fe6000bf43070 */
[----:B------:R-:W-:Y:S01]  /*5a30*/  MUFU.EX2 R162, R25 ;  /* 0x0000001900a27308 */ /* 0x000fe20000000800 */
[----:B------:R-:W-:Y:S02]  /*5a40*/  ISETP.LE.U32.AND P3, PT, R12, UR15, PT ;  /* 0x0000000f0c007c0c */ /* 0x000fe4000bf63070 */
[----:B------:R-:W-:Y:S01]  /*5a50*/  LOP3.LUT R13, R7, 0xff, RZ, 0xc0, !PT ;  /* 0x000000ff070d7812 */ /* 0x000fe200078ec0ff */
[----:B------:R-:W-:Y:S01]  /*5a60*/  @!P1 FADD.FTZ R155, -R155, -RZ ;  /* 0x800000ff9b9b9221 */ /* 0x000fe20000010100 */
[----:B------:R-:W-:Y:S02]  /*5a70*/  PRMT R12, R14, 0x7770, RZ ;  /* 0x000077700e0c7816 */ /* 0x000fe400000000ff */
[----:B------:R-:W-:Y:S03]  /*5a80*/  ISETP.LE.U32.AND P4, PT, R13, UR15, PT ;  /* 0x0000000f0d007c0c */ /* 0x000fe6000bf83070 */
[----:B------:R-:W-:Y:S01]  /*5a90*/  MUFU.EX2 R249, R9 ;  /* 0x0000000900f97308 */ /* 0x000fe20000000800 */
[----:B------:R-:W-:Y:S02]  /*5aa0*/  ISETP.LE.U32.AND P1, PT, R12, UR15, PT ;  /* 0x0000000f0c007c0c */ /* 0x000fe4000bf23070 */
[----:B------:R-:W-:Y:S01]  /*5ab0*/  LOP3.LUT R12, R6, 0xffff, RZ, 0xc0, !PT ;  /* 0x0000ffff060c7812 */ /* 0x000fe200078ec0ff */
[----:B------:R-:W-:Y:S01]  /*5ac0*/  @!P2 FADD.FTZ R167, -R167, -RZ ;  /* 0x800000ffa7a7a221 */ /* 0x000fe20000010100 */
[C---:B--2---:R-:W-:Y:S01]  /*5ad0*/  PRMT R8, R14.reuse, 0x7771, RZ ;  /* 0x000077710e087816 */ /* 0x044fe200000000ff */
[----:B-1----:R-:W-:Y:S01]  /*5ae0*/  @!P3 FADD.FTZ R161, -R161, -RZ ;  /* 0x800000ffa1a1b221 */ /* 0x002fe20000010100 */
[----:B------:R-:W-:Y:S03]  /*5af0*/  PRMT R6, R14, 0x7772, RZ ;  /* 0x000077720e067816 */ /* 0x000fe600000000ff */
[----:B------:R-:W-:Y:S01]  /*5b00*/  MUFU.EX2 R250, R10 ;  /* 0x0000000a00fa7308 */ /* 0x000fe20000000800 */
[----:B------:R-:W-:Y:S02]  /*5b10*/  ISETP.GT.U32.AND P2, PT, R8, UR15, PT ;  /* 0x0000000f08007c0c */ /* 0x000fe4000bf44070 */
[----:B------:R-:W-:Y:S01]  /*5b20*/  ISETP.GT.U32.AND P3, PT, R6, UR15, PT ;  /* 0x0000000f06007c0c */ /* 0x000fe2000bf64070 */
[----:B---3--:R-:W-:Y:S01]  /*5b30*/  @!P4 FADD.FTZ R165, -R165, -RZ ;  /* 0x800000ffa5a5c221 */ /* 0x008fe20000010100 */
[----:B------:R-:W-:Y:S01]  /*5b40*/  PRMT R14, R14, 0x7773, RZ ;  /* 0x000077730e0e7816 */ /* 0x000fe200000000ff */
[----:B------:R-:W-:Y:S01]  /*5b50*/  @!P1 FADD.FTZ R248, -R248, -RZ ;  /* 0x800000fff8f89221 */ /* 0x000fe20000010100 */
[----:B------:R-:W-:Y:S03]  /*5b60*/  SHF.R.U32.HI R12, RZ, 0x8, R12 ;  /* 0x00000008ff0c7819 */ /* 0x000fe6000001160c */
[----:B------:R-:W-:Y:S01]  /*5b70*/  MUFU.EX2 R158, R27 ;  /* 0x0000001b009e7308 */ /* 0x000fe20000000800 */
[----:B------:R-:W-:Y:S02]  /*5b80*/  ISETP.GT.U32.AND P4, PT, R14, UR15, PT ;  /* 0x0000000f0e007c0c */ /* 0x000fe4000bf84070 */
[----:B------:R-:W-:Y:S02]  /*5b90*/  LOP3.LUT R22, R22, UR23, R15, 0x96, !PT ;  /* 0x0000001716167c12 */ /* 0x000fe4000f8e960f */
[----:B------:R-:W-:Y:S01]  /*5ba0*/  PRMT R6, R7, 0x7632, R6 ;  /* 0x0000763207067816 */ /* 0x000fe20000000006 */
[----:B------:R-:W-:Y:S01]  /*5bb0*/  @P2 FADD.FTZ R221, -R221, -RZ ;  /* 0x800000ffdddd2221 */ /* 0x000fe20000010100 */
[----:B------:R-:W-:Y:S01]  /*5bc0*/  LOP3.LUT R12, R12, 0xffff, RZ, 0xc0, !PT ;  /* 0x0000ffff0c0c7812 */ /* 0x000fe200078ec0ff */
[----:B------:R-:W-:Y:S01]  /*5bd0*/  @P3 FADD.FTZ R171, -R171, -RZ ;  /* 0x800000ffabab3221 */ /* 0x000fe20000010100 */
[----:B------:R-:W-:Y:S01]  /*5be0*/  LOP3.LUT R8, R22, 0xff, RZ, 0xc0, !PT ;  /* 0x000000ff16087812 */ /* 0x000fe200078ec0ff */
[----:B------:R-:W-:Y:S01]  /*5bf0*/  MUFU.EX2 R163, R26 ;  /* 0x0000001a00a37308 */ /* 0x000fe20000000800 */
[----:B------:R-:W-:Y:S02]  /*5c00*/  LOP3.LUT R6, R6, 0xff, RZ, 0xc0, !PT ;  /* 0x000000ff06067812 */ /* 0x000fe400078ec0ff */
[----:B------:R-:W-:Y:S01]  /*5c10*/  ISETP.LE.U32.AND P1, PT, R12, UR15, PT ;  /* 0x0000000f0c007c0c */ /* 0x000fe2000bf23070 */
[----:B------:R-:W-:Y:S01]  /*5c20*/  @P4 FADD.FTZ R170, -R170, -RZ ;  /* 0x800000ffaaaa4221 */ /* 0x000fe20000010100 */
[----:B------:R-:W-:Y:S02]  /*5c30*/  LOP3.LUT R7, R7, 0xffff, RZ, 0xc0, !PT ;  /* 0x0000ffff07077812 */ /* 0x000fe400078ec0ff */
[----:B------:R-:W-:Y:S03]  /*5c40*/  ISETP.LE.U32.AND P3, PT, R8, UR15, PT ;  /* 0x0000000f08007c0c */ /* 0x000fe6000bf63070 */
[----:B------:R-:W1:Y:S01]  /*5c50*/  MUFU.EX2 R156, R31 ;  /* 0x0000001f009c7308 */ /* 0x000e620000000800 */
[----:B------:R-:W-:Y:S02]  /*5c60*/  ISETP.LE.U32.AND P2, PT, R6, UR15, PT ;  /* 0x0000000f06007c0c */ /* 0x000fe4000bf43070 */
[----:B------:R-:W-:Y:S02]  /*5c70*/  SHF.R.U32.HI R6, RZ, 0x18, R22 ;  /* 0x00000018ff067819 */ /* 0x000fe40000011616 */
[----:B------:R-:W-:Y:S02]  /*5c80*/  SHF.R.U32.HI R7, RZ, 0x8, R7 ;  /* 0x00000008ff077819 */ /* 0x000fe40000011607 */
[----:B------:R-:W-:Y:S01]  /*5c90*/  ISETP.LE.U32.AND P4, PT, R6, UR15, PT ;  /* 0x0000000f06007c0c */ /* 0x000fe2000bf83070 */
[----:B------:R-:W-:Y:S01]  /*5ca0*/  @!P1 FADD.FTZ R168, -R168, -RZ ;  /* 0x800000ffa8a89221 */ /* 0x000fe20000010100 */
[----:B------:R-:W-:Y:S02]  /*5cb0*/  PRMT R6, R22, 0x7632, R6 ;  /* 0x0000763216067816 */ /* 0x000fe40000000006 */
[----:B------:R-:W-:Y:S01]  /*5cc0*/  LOP3.LUT R7, R7, 0xffff, RZ, 0xc0, !PT ;  /* 0x0000ffff07077812 */ /* 0x000fe200078ec0ff */
[----:B------:R-:W-:Y:S01]  /*5cd0*/  @!P3 FADD.FTZ R252, -R252, -RZ ;  /* 0x800000fffcfcb221 */ /* 0x000fe20000010100 */
[----:B------:R-:W-:Y:S01]  /*5ce0*/  LOP3.LUT R22, R22, 0xffff, RZ, 0xc0, !PT ;  /* 0x0000ffff16167812 */ /* 0x000fe200078ec0ff */
[----:B----4-:R-:W-:Y:S01]  /*5cf0*/  @!P2 FADD.FTZ R148, -R148, -RZ ;  /* 0x800000ff9494a221 */ /* 0x010fe20000010100 */
[----:B------:R-:W-:Y:S02]  /*5d00*/  LOP3.LUT R6, R6, 0xff, RZ, 0xc0, !PT ;  /* 0x000000ff06067812 */ /* 0x000fe400078ec0ff */
[----:B------:R-:W-:Y:S01]  /*5d10*/  ISETP.LE.U32.AND P1, PT, R7, UR15, PT ;  /* 0x0000000f07007c0c */ /* 0x000fe2000bf23070 */
[----:B-1----:R-:W-:Y:S01]  /*5d20*/  @P5 FADD.FTZ R156, -R156, -RZ ;  /* 0x800000ff9c9c5221 */ /* 0x002fe20000010100 */
[----:B------:R-:W-:Y:S01]  /*5d30*/  SHF.R.U32.HI R22, RZ, 0x8, R22 ;  /* 0x00000008ff167819 */ /* 0x000fe20000011616 */
[----:B------:R-:W-:Y:S01]  /*5d40*/  @!P4 FADD.FTZ R247, -R247, -RZ ;  /* 0x800000fff7f7c221 */ /* 0x000fe20000010100 */
[----:B------:R-:W-:Y:S02]  /*5d50*/  ISETP.LE.U32.AND P3, PT, R6, UR15, PT ;  /* 0x0000000f06007c0c */ /* 0x000fe4000bf63070 */
[----:B------:R-:W-:Y:S02]  /*5d60*/  LOP3.LUT R6, R22, 0xffff, RZ, 0xc0, !PT ;  /* 0x0000ffff16067812 */ /* 0x000fe400078ec0ff */
[--C-:B------:R-:W-:Y:S02]  /*5d70*/  SHF.R.U32.HI R7, RZ, 0x18, R4.reuse ;  /* 0x00000018ff077819 */ /* 0x100fe40000011604 */
[----:B------:R-:W-:Y:S02]  /*5d80*/  ISETP.LE.U32.AND P4, PT, R6, UR15, PT ;  /* 0x0000000f06007c0c */ /* 0x000fe4000bf83070 */
[----:B------:R-:W-:Y:S01]  /*5d90*/  ISETP.LE.U32.AND P2, PT, R7, UR15, PT ;  /* 0x0000000f07007c0c */ /* 0x000fe2000bf43070 */
[----:B------:R-:W-:Y:S01]  /*5da0*/  @!P1 FADD.FTZ R164, -R164, -RZ ;  /* 0x800000ffa4a49221 */ /* 0x000fe20000010100 */
[C---:B------:R-:W-:Y:S02]  /*5db0*/  LOP3.LUT R7, R4.reuse, 0xffff, RZ, 0xc0, !PT ;  /* 0x0000ffff04077812 */ /* 0x040fe400078ec0ff */
[----:B------:R-:W-:Y:S01]  /*5dc0*/  PRMT R4, R4, 0x7632, R4 ;  /* 0x0000763204047816 */ /* 0x000fe20000000004 */
[----:B------:R-:W-:Y:S01]  /*5dd0*/  @!P3 FADD.FTZ R250, -R250, -RZ ;  /* 0x800000fffafab221 */ /* 0x000fe20000010100 */
[----:B------:R-:W-:Y:S02]  /*5de0*/  SHF.R.U32.HI R7, RZ, 0x8, R7 ;  /* 0x00000008ff077819 */ /* 0x000fe40000011607 */
[----:B------:R-:W-:Y:S02]  /*5df0*/  LOP3.LUT P1, RZ, R160, 0x4, RZ, 0xc0, !PT ;  /* 0x00000004a0ff7812 */ /* 0x000fe4000782c0ff */
[----:B------:R-:W-:Y:S01]  /*5e00*/  LOP3.LUT R6, R4, 0xff, RZ, 0xc0, !PT ;  /* 0x000000ff04067812 */ /* 0x000fe200078ec0ff */
[----:B------:R-:W-:Y:S01]  /*5e10*/  @!P4 FADD.FTZ R249, -R249, -RZ ;  /* 0x800000fff9f9c221 */ /* 0x000fe20000010100 */
[----:B------:R-:W-:Y:S01]  /*5e20*/  LOP3.LUT R4, R7, 0xffff, RZ, 0xc0, !PT ;  /* 0x0000ffff07047812 */ /* 0x000fe200078ec0ff */
[----:B------:R-:W-:Y:S01]  /*5e30*/  @!P2 FADD.FTZ R158, -R158, -RZ ;  /* 0x800000ff9e9ea221 */ /* 0x000fe20000010100 */
[----:B------:R-:W-:Y:S02]  /*5e40*/  SEL R151, R151, 0xfffffff0, !P1 ;  /* 0xfffffff097977807 */ /* 0x000fe40004800000 */
[----:B------:R-:W-:Y:S02]  /*5e50*/  F2FP.RELU.BF16.F32.PACK_AB R7, R161, R148 ;  /* 0x00000094a107723e */ /* 0x000fe400000018ff */
[----:B------:R-:W-:Y:S01]  /*5e60*/  F2FP.RELU.BF16.F32.PACK_AB R25, R164, R165 ;  /* 0x000000a5a419723e */ /* 0x000fe200000018ff */
[C---:B------:R-:W-:Y:S01]  /*5e70*/  IMAD.IADD R17, R151.reuse, 0x1, R16 ;  /* 0x0000000197117824 */ /* 0x040fe200078e0210 */
        /* <DEDUP_REMOVED lines=13> */
[----:B------:R-:W-:Y:S01]  /*5f50*/  STS [R4+0x13400], R15 ;  /* 0x0134000f04007388 */ /* 0x000fe20000000800 */
[----:B------:R-:W-:Y:S02]  /*5f60*/  ISETP.LE.U32.AND P3, PT, R6, UR15, PT ;  /* 0x0000000f06007c0c */ /* 0x000fe4000bf63070 */
[----:B------:R-:W-:Y:S01]  /*5f70*/  ISETP.GT.U32.AND P6, PT, R18, UR15, PT ;  /* 0x0000000f12007c0c */ /* 0x000fe2000bfc4070 */
[----:B------:R-:W-:Y:S01]  /*5f80*/  STS [R154+0x14000], R23 ;  /* 0x014000179a007388 */ /* 0x000fe20000000800 */
[----:B------:R-:W-:Y:S02]  /*5f90*/  F2FP.RELU.BF16.F32.PACK_AB R6, R147, R150 ;  /* 0x000000969306723e */ /* 0x000fe400000018ff */
[----:B------:R-:W-:Y:S01]  /*5fa0*/  F2FP.RELU.BF16.F32.PACK_AB R8, R144, R145 ;  /* 0x000000919008723e */ /* 0x000fe200000018ff */
[----:B------:R-:W-:Y:S01]  /*5fb0*/  STS [R154+0x14400], R21 ;  /* 0x014400159a007388 */ /* 0x000fe20000000800 */
[----:B------:R-:W-:Y:S02]  /*5fc0*/  F2FP.RELU.BF16.F32.PACK_AB R12, R143, R142 ;  /* 0x0000008e8f0c723e */ /* 0x000fe400000018ff */
[----:B------:R-:W-:Y:S01]  /*5fd0*/  FSETP.GE.FTZ.AND P2, PT, R165, RZ, PT ;  /* 0x000000ffa500720b */ /* 0x000fe20003f56000 */
[----:B------:R-:W-:Y:S01]  /*5fe0*/  STS [R4+0x14000], R13 ;  /* 0x0140000d04007388 */ /* 0x000fe20000000800 */
[----:B-1----:R-:W-:Y:S01]  /*5ff0*/  F2FP.RELU.BF16.F32.PACK_AB R7, R146, R155 ;  /* 0x0000009b9207723e */ /* 0x002fe200000018ff */
[----:B------:R-:W-:Y:S01]  /*6000*/  @!P3 FADD.FTZ R163, -R163, -RZ ;  /* 0x800000ffa3a3b221 */ /* 0x000fe20000010100 */
[----:B------:R-:W-:Y:S01]  /*6010*/  FSETP.GE.FTZ.AND P3, PT, R148, RZ, PT ;  /* 0x000000ff9400720b */ /* 0x000fe20003f76000 */
[----:B------:R1:W-:Y:S01]  /*6020*/  STS [R4+0x14400], R11 ;  /* 0x0144000b04007388 */ /* 0x0003e20000000800 */
[----:B------:R-:W-:Y:S01]  /*6030*/  @P6 FADD.FTZ R159, -R159, -RZ ;  /* 0x800000ff9f9f6221 */ /* 0x000fe20000010100 */
[----:B------:R-:W-:Y:S02]  /*6040*/  FSETP.GE.FTZ.AND P4, PT, R249, RZ, PT ;  /* 0x000000fff900720b */ /* 0x000fe40003f96000 */
[----:B------:R2:W-:Y:S01]  /*6050*/  STS [R16], R9 ;  /* 0x0000000910007388 */ /* 0x0005e20000000800 */
[----:B------:R-:W-:Y:S02]  /*6060*/  FSETP.GE.FTZ.AND P5, PT, R252, RZ, PT ;  /* 0x000000fffc00720b */ /* 0x000fe40003fb6000 */
[----:B------:R-:W-:Y:S01]  /*6070*/  F2FP.RELU.BF16.F32.PACK_AB R18, R156, R159 ;  /* 0x0000009f9c12723e */ /* 0x000fe200000018ff */
[----:B------:R-:W-:Y:S01]  /*6080*/  STS [R16+0x400], R7 ;  /* 0x0004000710007388 */ /* 0x000fe20000000800 */
[----:B------:R-:W-:Y:S03]  /*6090*/  FSETP.GE.FTZ.AND P6, PT, R147, RZ, PT ;  /* 0x000000ff9300720b */ /* 0x000fe60003fd6000 */
[----:B------:R-:W-:Y:S04]  /*60a0*/  STS [R17], R6 ;  /* 0x0000000611007388 */ /* 0x000fe80000000800 */
[----:B------:R-:W-:Y:S01]  /*60b0*/  STS [R17+0x400], R8 ;  /* 0x0004000811007388 */ /* 0x000fe20000000800 */
[----:B-1----:R-:W-:Y:S01]  /*60c0*/  F2FP.RELU.BF16.F32.PACK_AB R11, R162, R167 ;  /* 0x000000a7a20b723e */ /* 0x002fe200000018ff */
[----:B------:R-:W-:Y:S01]  /*60d0*/  VIADD R4, R141, 0x6000 ;  /* 0x000060008d047836 */ /* 0x000fe20000000000 */
[----:B--2---:R-:W-:Y:S03]  /*60e0*/  F2FP.RELU.BF16.F32.PACK_AB R9, R158, R163 ;  /* 0x000000a39e09723e */ /* 0x004fe600000018ff */
        /* <DEDUP_REMOVED lines=59> */
[-C--:B------:R-:W-:Y:S03]  /*64a0*/  HMMA.16816.F32.BF16 R12, R136, R214.reuse, R12 ;  /* 0x000000d6880c723c */ /* 0x080fe6000004180c */
[C---:B-----5:R-:W-:Y:S01]  /*64b0*/  FADD.FTZ R251, -R246.reuse, R4 ;  /* 0x00000004f6fb7221 */ /* 0x060fe20000010100 */
[----:B------:R-:W-:Y:S01]  /*64c0*/  FADD.FTZ R5, -R246, R5 ;  /* 0x00000005f6057221 */ /* 0x000fe20000010100 */
[C---:B------:R-:W-:Y:S01]  /*64d0*/  FADD.FTZ R141, -R245.reuse, R6 ;  /* 0x00000006f58d7221 */ /* 0x040fe20000010100 */
[----:B------:R-:W-:Y:S02]  /*64e0*/  FADD.FTZ R4, -R245, R7 ;  /* 0x00000007f5047221 */ /* 0x000fe40000010100 */
[-C--:B------:R-:W-:Y:S01]  /*64f0*/  FSEL R251, R251, R246.reuse, P2 ;  /* 0x000000f6fbfb7208 */ /* 0x080fe20001000000 */
[C---:B------:R-:W-:Y:S04]  /*6500*/  HMMA.16816.F32.BF16 R16, R132.reuse, R214, R16 ;  /* 0x000000d68410723c */ /* 0x040fe80000041810 */
[----:B------:R-:W-:Y:S01]  /*6510*/  FSETP.GE.FTZ.AND P2, PT, R164, RZ, PT ;  /* 0x000000ffa400720b */ /* 0x000fe20003f56000 */
[----:B------:R-:W-:Y:S01]  /*6520*/  FMUL.FTZ R6, R165, R251 ;  /* 0x000000fba5067220 */ /* 0x000fe20000410000 */
[----:B------:R-:W-:Y:S01]  /*6530*/  SHF.R.U32.HI R165, RZ, 0x1, R160 ;  /* 0x00000001ffa57819 */ /* 0x000fe200000116a0 */
[----:B------:R-:W-:Y:S01]  /*6540*/  FADD.FTZ R9, -R244, R9 ;  /* 0x00000009f4097221 */ /* 0x000fe20000010100 */
[----:B------:R-:W-:Y:S01]  /*6550*/  FSEL R7, R5, R246, P2 ;  /* 0x000000f605077208 */ /* 0x000fe20001000000 */
[-C--:B------:R-:W-:Y:S03]  /*6560*/  HMMA.16816.F32.BF16 R20, R132, R216.reuse, R20 ;  /* 0x000000d88414723c */ /* 0x080fe60000041814 */
[----:B------:R-:W-:Y:S01]  /*6570*/  FSETP.GE.FTZ.AND P2, PT, R161, RZ, PT ;  /* 0x000000ffa100720b */ /* 0x000fe20003f56000 */
[----:B------:R-:W-:Y:S01]  /*6580*/  FMUL.FTZ R7, R164, R7 ;  /* 0x00000007a4077220 */ /* 0x000fe20000410000 */
[-C--:B------:R-:W-:Y:S01]  /*6590*/  FSEL R141, R141, R245.reuse, P3 ;  /* 0x000000f58d8d7208 */ /* 0x080fe20001800000 */
[----:B------:R-:W-:Y:S01]  /*65a0*/  FADD.FTZ R10, -R235, R10 ;  /* 0x0000000aeb0a7221 */ /* 0x000fe20000010100 */
[----:B------:R-:W-:Y:S01]  /*65b0*/  LOP3.LUT R5, R165, 0x30, RZ, 0xc0, !PT ;  /* 0x00000030a5057812 */ /* 0x000fe200078ec0ff */
[C---:B------:R-:W-:Y:S04]  /*65c0*/  HMMA.16816.F32.BF16 R24, R136.reuse, R216, R24 ;  /* 0x000000d88818723c */ /* 0x040fe80000041818 */
[----:B------:R-:W-:Y:S01]  /*65d0*/  FSEL R4, R4, R245, P2 ;  /* 0x000000f504047208 */ /* 0x000fe20001000000 */
[----:B------:R-:W-:Y:S01]  /*65e0*/  FMUL.FTZ R140, R148, R141 ;  /* 0x0000008d948c7220 */ /* 0x000fe20000410000 */
[----:B------:R-:W-:Y:S01]  /*65f0*/  LOP3.LUT R5, R5, 0x8, R160, 0xf8, !PT ;  /* 0x0000000805057812 */ /* 0x000fe200078ef8a0 */
[----:B------:R-:W-:Y:S01]  /*6600*/  IMAD.SHL.U32 R148, R160, 0x40, RZ ;  /* 0x00000040a0947824 */ /* 0x000fe200078e00ff */
[----:B------:R-:W-:Y:S01]  /*6610*/  FSETP.GE.FTZ.AND P3, PT, R250, RZ, PT ;  /* 0x000000fffa00720b */ /* 0x000fe20003f76000 */
[----:B------:R-:W-:Y:S01]  /*6620*/  FMUL.FTZ R141, R161, R4 ;  /* 0x00000004a18d7220 */ /* 0x000fe20000410000 */
[----:B------:R-:W-:Y:S01]  /*6630*/  FSETP.GE.FTZ.AND P2, PT, R247, RZ, PT ;  /* 0x000000fff700720b */ /* 0x000fe20003f56000 */
[----:B------:R-:W-:Y:S01]  /*6640*/  IMAD.SHL.U32 R161, R160, 0x8, RZ ;  /* 0x00000008a0a17824 */ /* 0x000fe200078e00ff */
[----:B------:R-:W-:Y:S01]  /*6650*/  LOP3.LUT R4, R5, 0x1c0, R148, 0xf8, !PT ;  /* 0x000001c005047812 */ /* 0x000fe200078ef894 */
[----:B------:R-:W-:Y:S01]  /*6660*/  FADD.FTZ R13, -R244, R13 ;  /* 0x0000000df40d7221 */ /* 0x000fe20000010100 */
[----:B------:R-:W-:Y:S01]  /*6670*/  LOP3.LUT R164, R148, 0x400, RZ, 0xc0, !PT ;  /* 0x0000040094a47812 */ /* 0x000fe200078ec0ff */
[----:B------:R-:W-:Y:S01]  /*6680*/  FADD.FTZ R17, -R246, R17 ;  /* 0x00000011f6117221 */ /* 0x000fe20000010100 */
[----:B------:R-:W-:Y:S01]  /*6690*/  LOP3.LUT R5, R4, 0x38, R161, 0x78, !PT ;  /* 0x0000003804057812 */ /* 0x000fe200078e78a1 */
[----:B------:R-:W-:Y:S01]  /*66a0*/  FADD.FTZ R4, -R235, R11 ;  /* 0x0000000beb047221 */ /* 0x000fe20000010100 */
[----:B------:R-:W-:Y:S01]  /*66b0*/  F2FP.BF16.F32.PACK_AB R7, R7, R6 ;  /* 0x000000060707723e */ /* 0x000fe200000010ff */
[----:B------:R-:W-:Y:S01]  /*66c0*/  FADD.FTZ R6, -R245, R19 ;  /* 0x00000013f5067221 */ /* 0x000fe20000010100 */
[----:B------:R-:W-:Y:S01]  /*66d0*/  F2FP.BF16.F32.PACK_AB R141, R141, R140 ;  /* 0x0000008c8d8d723e */ /* 0x000fe200000010ff */
[----:B------:R-:W-:Y:S01]  /*66e0*/  IMAD R164, R5, 0x2, R164 ;  /* 0x0000000205a47824 */ /* 0x000fe200078e02a4 */
[-C--:B------:R-:W-:Y:S01]  /*66f0*/  FSEL R4, R4, R235.reuse, P2 ;  /* 0x000000eb04047208 */ /* 0x080fe20001000000 */
[----:B------:R-:W-:Y:S01]  /*6700*/  FADD.FTZ R5, -R244, R8 ;  /* 0x00000008f4057221 */ /* 0x000fe20000010100 */
[-C--:B------:R-:W-:Y:S01]  /*6710*/  FSEL R8, R9, R244.reuse, P4 ;  /* 0x000000f409087208 */ /* 0x080fe20002000000 */
[C---:B------:R-:W-:Y:S01]  /*6720*/  FADD.FTZ R14, -R235.reuse, R14 ;  /* 0x0000000eeb0e7221 */ /* 0x040fe20000010100 */
        /* <DEDUP_REMOVED lines=10> */
[----:B------:R-:W-:Y:S01]  /*67d0*/  FSEL R12, R13, R244, P4 ;  /* 0x000000f40d0c7208 */ /* 0x000fe20002000000 */
[----:B------:R-:W-:Y:S01]  /*67e0*/  FMUL.FTZ R8, R249, R8 ;  /* 0x00000008f9087220 */ /* 0x000fe20000410000 */
[----:B------:R-:W-:Y:S01]  /*67f0*/  FSEL R15, R5, R244, P5 ;  /* 0x000000f4050f7208 */ /* 0x000fe20002800000 */
[----:B------:R-:W-:Y:S01]  /*6800*/  FADD.FTZ R5, -R246, R16 ;  /* 0x00000010f6057221 */ /* 0x000fe20000010100 */
[----:B------:R-:W-:Y:S01]  /*6810*/  FSEL R13, R10, R235, P2 ;  /* 0x000000eb0a0d7208 */ /* 0x000fe20001000000 */
[-C--:B------:R-:W-:Y:S03]  /*6820*/  HMMA.16816.F32.BF16 R28, R136, R218.reuse, R28 ;  /* 0x000000da881c723c */ /* 0x080fe6000004181c */
        /* <DEDUP_REMOVED lines=17> */
[----:B------:R-:W-:Y:S01]  /*6940*/  FADD.FTZ R22, -R245, R22 ;  /* 0x00000016f5167221 */ /* 0x000fe20000010100 */
[----:B------:R-:W-:Y:S01]  /*6950*/  F2FP.BF16.F32.PACK_AB R11, R8, R11 ;  /* 0x0000000b080b723e */ /* 0x000fe200000010ff */
[C---:B------:R-:W-:Y:S01]  /*6960*/  FADD.FTZ R25, -R244.reuse, R25 ;  /* 0x00000019f4197221 */ /* 0x040fe20000010100 */
[-C--:B------:R-:W-:Y:S01]  /*6970*/  FSEL R8, R17, R246.reuse, P4 ;  /* 0x000000f611087208 */ /* 0x080fe20002000000 */
[----:B------:R-:W-:Y:S01]  /*6980*/  FADD.FTZ R17, -R244, R24 ;  /* 0x00000018f4117221 */ /* 0x000fe20000010100 */
[----:B------:R-:W-:Y:S01]  /*6990*/  FSEL R12, R13, R246, P5 ;  /* 0x000000f60d0c7208 */ /* 0x000fe20002800000 */
[----:B------:R-:W-:Y:S01]  /*69a0*/  FADD.FTZ R10, -R235, R27 ;  /* 0x0000001beb0a7221 */ /* 0x000fe20000010100 */
[----:B------:R-:W-:Y:S01]  /*69b0*/  FSEL R14, R14, R235, P3 ;  /* 0x000000eb0e0e7208 */ /* 0x000fe20001800000 */
[----:B------:R-:W-:Y:S01]  /*69c0*/  FMUL.FTZ R8, R157, R8 ;  /* 0x000000089d087220 */ /* 0x000fe20000410000 */
[-C--:B------:R-:W-:Y:S01]  /*69d0*/  FSEL R13, R4, R245.reuse, P2 ;  /* 0x000000f5040d7208 */ /* 0x080fe20001000000 */
[----:B------:R-:W-:Y:S04]  /*69e0*/  HMMA.16816.F32.BF16 R32, R132, R218, R32 ;  /* 0x000000da8420723c */ /* 0x000fe80000041820 */
[----:B------:R-:W-:Y:S01]  /*69f0*/  FSETP.GE.FTZ.AND P3, PT, R166, RZ, PT ;  /* 0x000000ffa600720b */ /* 0x000fe20003f76000 */
[----:B------:R-:W-:Y:S01]  /*6a00*/  FADD.FTZ R26, -R235, R26 ;  /* 0x0000001aeb1a7221 */ /* 0x000fe20000010100 */
[----:B------:R-:W-:Y:S01]  /*6a10*/  FSETP.GE.FTZ.AND P4, PT, R168, RZ, PT ;  /* 0x000000ffa800720b */ /* 0x000fe20003f96000 */
[----:B------:R-:W-:Y:S01]  /*6a20*/  FMUL.FTZ R6, R169, R6 ;  /* 0x00000006a9067220 */ /* 0x000fe20000410000 */
[----:B------:R-:W-:Y:S01]  /*6a30*/  FSETP.GE.FTZ.AND P2, PT, R167, RZ, PT ;  /* 0x000000ffa700720b */ /* 0x000fe20003f56000 */
[----:B------:R-:W-:Y:S01]  /*6a40*/  FADD.FTZ R30, -R235, R30 ;  /* 0x0000001eeb1e7221 */ /* 0x000fe20000010100 */
[----:B------:R-:W-:Y:S01]  /*6a50*/  FSEL R15, R18, R245, P3 ;  /* 0x000000f5120f7208 */ /* 0x000fe20001800000 */
[----:B------:R-:W-:Y:S01]  /*6a60*/  FMUL.FTZ R171, R171, R14 ;  /* 0x0000000eabab7220 */ /* 0x000fe20000410000 */
        /* <DEDUP_REMOVED lines=23> */
[----:B------:R-:W-:Y:S02]  /*6be0*/  FSETP.GE.FTZ.AND P3, PT, R159, RZ, PT ;  /* 0x000000ff9f00720b */ /* 0x000fe40003f76000 */
[----:B------:R-:W-:Y:S01]  /*6bf0*/  F2FP.BF16.F32.PACK_AB R6, R6, R15 ;  /* 0x0000000f0606723e */ /* 0x000fe200000010ff */
[----:B------:R-:W-:Y:S01]  /*6c00*/  FADD.FTZ R15, -R244, R28 ;  /* 0x0000001cf40f7221 */ /* 0x000fe20000010100 */
[----:B------:R-:W-:Y:S01]  /*6c10*/  FSETP.GE.FTZ.AND P5, PT, R142, RZ, PT ;  /* 0x000000ff8e00720b */ /* 0x000fe20003fb6000 */
[----:B------:R-:W-:Y:S01]  /*6c20*/  FMUL.FTZ R26, R163, R26 ;  /* 0x0000001aa31a7220 */ /* 0x000fe20000410000 */
[----:B------:R-:W-:Y:S02]  /*6c30*/  FSEL R30, R30, R235, P3 ;  /* 0x000000eb1e1e7208 */ /* 0x000fe40001800000 */
[----:B------:R-:W-:Y:S01]  /*6c40*/  FSETP.GE.FTZ.AND P3, PT, R144, RZ, PT ;  /* 0x000000ff9000720b */ /* 0x000fe20003f76000 */
[----:B------:R-:W-:Y:S01]  /*6c50*/  @P2 FADD.FTZ R235, -R235, R31 ;  /* 0x0000001febeb2221 */ /* 0x000fe20000010100 */
[----:B------:R-:W-:Y:S01]  /*6c60*/  FSEL R15, R15, R244, P5 ;  /* 0x000000f40f0f7208 */ /* 0x000fe20002800000 */
[----:B------:R-:W-:Y:S01]  /*6c70*/  @P4 FADD.FTZ R244, -R244, R29 ;  /* 0x0000001df4f44221 */ /* 0x000fe20000010100 */
[----:B------:R-:W-:Y:S01]  /*6c80*/  FSETP.GE.FTZ.AND P4, PT, R150, RZ, PT ;  /* 0x000000ff9600720b */ /* 0x000fe20003f96000 */
[----:B------:R-:W-:Y:S01]  /*6c90*/  FMUL.FTZ R30, R159, R30 ;  /* 0x0000001e9f1e7220 */ /* 0x000fe20000410000 */
[----:B------:R-:W-:Y:S01]  /*6ca0*/  FSETP.GE.FTZ.AND P2, PT, R145, RZ, PT ;  /* 0x000000ff9100720b */ /* 0x000fe20003f56000 */
[----:B------:R-:W-:Y:S01]  /*6cb0*/  FMUL.FTZ R15, R142, R15 ;  /* 0x0000000f8e0f7220 */ /* 0x000fe20000410000 */
[----:B------:R-:W-:Y:S01]  /*6cc0*/  F2FP.BF16.F32.PACK_AB R25, R25, R4 ;  /* 0x000000041919723e */ /* 0x000fe200000010ff */
[----:B------:R-:W-:Y:S01]  /*6cd0*/  FMUL.FTZ R244, R143, R244 ;  /* 0x000000f48ff47220 */ /* 0x000fe20000410000 */
[----:B------:R-:W-:Y:S01]  /*6ce0*/  FSEL R17, R17, R246, P4 ;  /* 0x000000f611117208 */ /* 0x000fe20002000000 */
[----:B------:R-:W-:Y:S01]  /*6cf0*/  @P6 FADD.FTZ R246, -R246, R33 ;  /* 0x00000021f6f66221 */ /* 0x000fe20000010100 */
[----:B------:R-:W-:Y:S01]  /*6d00*/  FSEL R34, R34, R245, P2 ;  /* 0x000000f522227208 */ /* 0x000fe20001000000 */
[----:B------:R-:W-:Y:S01]  /*6d10*/  @P3 FADD.FTZ R245, -R245, R35 ;  /* 0x00000023f5f53221 */ /* 0x000fe20000010100 */
[----:B------:R-:W-:Y:S01]  /*6d20*/  LEA R4, R153, UR42, 0x1 ;  /* 0x0000002a99047c11 */ /* 0x000fe2000f8e08ff */
[----:B------:R-:W-:Y:S01]  /*6d30*/  FMUL.FTZ R235, R156, R235 ;  /* 0x000000eb9ceb7220 */ /* 0x000fe20000410000 */
[----:B------:R-:W-:Y:S01]  /*6d40*/  F2FP.BF16.F32.PACK_AB R221, R221, R248 ;  /* 0x000000f8dddd723e */ /* 0x000fe200000010ff */
[----:B------:R-:W-:Y:S01]  /*6d50*/  FMUL.FTZ R17, R150, R17 ;  /* 0x0000001196117220 */ /* 0x000fe20000410000 */
[----:B------:R-:W-:Y:S01]  /*6d60*/  F2FP.BF16.F32.PACK_AB R170, R170, R171 ;  /* 0x000000abaaaa723e */ /* 0x000fe200000010ff */
[----:B------:R-:W-:Y:S01]  /*6d70*/  FMUL.FTZ R34, R145, R34 ;  /* 0x0000002291227220 */ /* 0x000fe20000410000 */
[----:B------:R-:W-:Y:S01]  /*6d80*/  F2FP.BF16.F32.PACK_AB R12, R21, R12 ;  /* 0x0000000c150c723e */ /* 0x000fe200000010ff */
[----:B------:R-:W-:Y:S01]  /*6d90*/  VIADD R32, R4, 0x20 ;  /* 0x0000002004207836 */ /* 0x000fe20000000000 */
[----:B------:R-:W-:Y:S02]  /*6da0*/  F2FP.BF16.F32.PACK_AB R13, R13, R22 ;  /* 0x000000160d0d723e */ /* 0x000fe400000010ff */
        /* <DEDUP_REMOVED lines=39> */
.L_x_931:
[----:B------:R-:W-:Y:S01]  /*7020*/  IMAD.IADD R19, R151, 0x1, R4 ;  /* 0x0000000197137824 */ /* 0x000fe200078e0204 */
[----:B------:R-:W-:Y:S01]  /*7030*/  STS [R154+0xf000], R7 ;  /* 0x00f000079a007388 */ /* 0x000fe20000000800 */
[----:B------:R-:W-:Y:S01]  /*7040*/  FMUL.FTZ R246, R147, R246 ;  /* 0x000000f693f67220 */ /* 0x000fe20000410000 */
[----:B------:R-:W-:Y:S01]  /*7050*/  FMUL.FTZ R245, R144, R245 ;  /* 0x000000f590f57220 */ /* 0x000fe20000410000 */
[----:B------:R-:W-:Y:S02]  /*7060*/  @P0 VIADD R32, R4, 0xffffffe0 ;  /* 0xffffffe004200836 */ /* 0x000fe40000000000 */
[----:B------:R-:W-:Y:S01]  /*7070*/  STS [R154+0xf400], R141 ;  /* 0x00f4008d9a007388 */ /* 0x000fe20000000800 */
[----:B------:R-:W-:Y:S01]  /*7080*/  F2FP.BF16.F32.PACK_AB R244, R244, R15 ;  /* 0x0000000ff4f4723e */ /* 0x000fe200000010ff */
[----:B------:R-:W-:Y:S01]  /*7090*/  IMAD.SHL.U32 R149, R160, 0x20, RZ ;  /* 0x00000020a0957824 */ /* 0x000fe200078e00ff */
[----:B------:R-:W-:Y:S02]  /*70a0*/  F2FP.BF16.F32.PACK_AB R17, R246, R17 ;  /* 0x00000011f611723e */ /* 0x000fe400000010ff */
[----:B------:R-:W-:Y:S01]  /*70b0*/  STS [R19+-0x4000], R8 ;  /* 0xffc0000813007388 */ /* 0x000fe20000000800 */
[----:B------:R-:W-:Y:S01]  /*70c0*/  F2FP.BF16.F32.PACK_AB R34, R245, R34 ;  /* 0x00000022f522723e */ /* 0x000fe200000010ff */
[----:B------:R-:W-:Y:S01]  /*70d0*/  IMAD.IADD R151, R151, 0x1, R32 ;  /* 0x0000000197977824 */ /* 0x000fe200078e0220 */
[----:B------:R-:W-:Y:S02]  /*70e0*/  F2FP.BF16.F32.PACK_AB R235, R235, R30 ;  /* 0x0000001eebeb723e */ /* 0x000fe400000010ff */
[----:B------:R-:W-:Y:S01]  /*70f0*/  STS [R19+-0x3c00], R6 ;  /* 0xffc4000613007388 */ /* 0x000fe20000000800 */
[--C-:B------:R-:W-:Y:S01]  /*7100*/  SHF.R.U32.HI R163, RZ, 0x4, R160.reuse ;  /* 0x00000004ffa37819 */ /* 0x100fe200000116a0 */
[----:B------:R-:W-:Y:S01]  /*7110*/  IMAD.SHL.U32 R162, R160, 0x4, RZ ;  /* 0x00000004a0a27824 */ /* 0x000fe200078e00ff */
[----:B------:R-:W2:Y:S02]  /*7120*/  LDC R171, c[0x0][0x44c] ;  /* 0x00011300ffab7b82 */ /* 0x000ea40000000800 */
[----:B------:R-:W-:Y:S01]  /*7130*/  STS [R154+0x10000], R11 ;  /* 0x0100000b9a007388 */ /* 0x000fe20000000800 */
[----:B------:R-:W-:Y:S04]  /*7140*/  LOP3.LUT R163, R163, 0x8, RZ, 0xc0, !PT ;  /* 0x00000008a3a37812 */ /* 0x000fe800078ec0ff */
[----:B------:R-:W-:Y:S01]  /*7150*/  STS [R154+0x10400], R9 ;  /* 0x010400099a007388 */ /* 0x000fe20000000800 */
[----:B------:R-:W-:Y:S04]  /*7160*/  LOP3.LUT R4, R163, 0x10, R160, 0xf8, !PT ;  /* 0x00000010a3047812 */ /* 0x000fe800078ef8a0 */
[----:B------:R-:W-:Y:S01]  /*7170*/  STS [R19+-0x3000], R221 ;  /* 0xffd000dd13007388 */ /* 0x000fe20000000800 */
[--C-:B------:R-:W-:Y:S04]  /*7180*/  LOP3.LUT R5, R4, 0xc0, R149.reuse, 0xf8, !PT ;  /* 0x000000c004057812 */ /* 0x100fe800078ef895 */
[----:B------:R-:W-:Y:S01]  /*7190*/  STS [R19+-0x2c00], R170 ;  /* 0xffd400aa13007388 */ /* 0x000fe20000000800 */
[----:B------:R-:W-:Y:S04]  /*71a0*/  LOP3.LUT R4, R5, 0x18, R162, 0x78, !PT ;  /* 0x0000001805047812 */ /* 0x000fe800078e78a2 */
[----:B------:R-:W-:Y:S01]  /*71b0*/  STS [R32+-0x4000], R12 ;  /* 0xffc0000c20007388 */ /* 0x000fe20000000800 */
[----:B------:R-:W-:Y:S04]  /*71c0*/  LOP3.LUT R4, R4, 0x120, R149, 0xf8, !PT ;  /* 0x0000012004047812 */ /* 0x000fe800078ef895 */
[----:B------:R-:W-:Y:S01]  /*71d0*/  STS [R32+-0x3c00], R13 ;  /* 0xffc4000d20007388 */ /* 0x000fe20000000800 */
[----:B------:R-:W-:Y:S01]  /*71e0*/  LEA R166, R4, UR4, 0x1 ;  /* 0x0000000404a67c11 */ /* 0x000fe2000f8e08ff */
[----:B--2---:R-:W-:Y:S03]  /*71f0*/  IMAD R171, R171, UR10, RZ ;  /* 0x0000000aabab7c24 */ /* 0x004fe6000f8e02ff */
        /* <DEDUP_REMOVED lines=113> */
.L_x_932:
        /* <DEDUP_REMOVED lines=477> */
.L_x_934:
        /* <DEDUP_REMOVED lines=12> */
.L_x_935:
[----:B------:R-:W2:Y:S01]  /*97a0*/  LDCU.64 UR8, c[0x0][0x5c8] ;  /* 0x0000b900ff0877ac */ /* 0x000ea20008000a00 */
[----:B------:R-:W-:-:S04]  /*97b0*/  UIADD3 UR12, UPT, UPT, UR44, UR46, URZ ;  /* 0x0000002e2c0c7290 */ /* 0x000fc8000fffe0ff */
[----:B--2---:R-:W-:Y:S02]  /*97c0*/  UIMAD.WIDE.U32 UR20, UR12, UR8, URZ ;  /* 0x000000080c1472a5 */ /* 0x004fe4000f8e00ff */
[----:B------:R-:W-:-:S04]  /*97d0*/  UIMAD UR12, UR12, UR9, URZ ;  /* 0x000000090c0c72a4 */ /* 0x000fc8000f8e02ff */
[----:B------:R-:W-:-:S06]  /*97e0*/  UIADD3 UR12, UPT, UPT, UR21, UR12, URZ ;  /* 0x0000000c150c7290 */ /* 0x000fcc000fffe0ff */
[----:B------:R-:W-:-:S07]  /*97f0*/  MOV R6, UR12 ;  /* 0x0000000c00067c02 */ /* 0x000fce0008000f00 */
.L_x_936:
        /* <DEDUP_REMOVED lines=60> */
.L_x_938:
[----:B------:R-:W-:Y:S05]  /*9bc0*/  BSYNC.RECONVERGENT B0 ;  /* 0x0000000000007941 */ /* 0x000fea0003800200 */
.L_x_937:
        /* <DEDUP_REMOVED lines=18> */
.L_x_940:
[----:B------:R-:W-:Y:S05]  /*9cf0*/  BSYNC.RECONVERGENT B0 ;  /* 0x0000000000007941 */ /* 0x000fea0003800200 */
.L_x_939:
        /* <DEDUP_REMOVED lines=24> */
.L_x_942:
[----:B------:R-:W-:Y:S05]  /*9e80*/  BSYNC.RECONVERGENT B0 ;  /* 0x0000000000007941 */ /* 0x000fea0003800200 */
.L_x_941:
        /* <DEDUP_REMOVED lines=16> */
.L_x_906:
[----:B------:R-:W-:Y:S05]  /*9f90*/  BSYNC.RECONVERGENT B1 ;  /* 0x0000000000017941 */ /* 0x000fea0003800200 */
.L_x_884:
        /* <DEDUP_REMOVED lines=11> */
.L_x_944:
        /* <DEDUP_REMOVED lines=11> */
.L_x_1728:


//--------------------- .text._ZN5flash44flash_bwd_dq_dk_dv_loop_seqk_parallel_kernelI23Flash_bwd_kernel_traitsILi96ELi64ELi128ELi8ELi2ELi4ELi4ELb1ELb0EN7cutlass10bfloat16_tE19Flash_kernel_traitsILi96ELi64ELi128ELi8ES3_EELb0ELb0ELb1ELb1ELb0ELb0ELb1EEEvNS_16Flash_bwd_paramsE --------------------------
	.section	.text._ZN5flash44flash_bwd_dq_dk_dv_loop_seqk_parallel_kernelI23Flash_bwd_kernel_traitsILi96ELi64ELi128ELi8ELi2ELi4ELi4ELb1ELb0EN7cutlass10bfloat16_tE19Flash_kernel_traitsILi96ELi64ELi128ELi8ES3_EELb0ELb0ELb1ELb1ELb0ELb0ELb1EEEvNS_16Flash_bwd_paramsE,"ax",@progbits
	.align	128
        .global         _ZN5flash44flash_bwd_dq_dk_dv_loop_seqk_parallel_kernelI23Flash_bwd_kernel_traitsILi96ELi64ELi128ELi8ELi2ELi4ELi4ELb1ELb0EN7cutlass10bfloat16_tE19Flash_kernel_traitsILi96ELi64ELi128ELi8ES3_EELb0ELb0ELb1ELb1ELb0ELb0ELb1EEEvNS_16Flash_bwd_paramsE
        .type           _ZN5flash44flash_bwd_dq_dk_dv_loop_seqk_parallel_kernelI23Flash_bwd_kernel_traitsILi96ELi64ELi128ELi8ELi2ELi4ELi4ELb1ELb0EN7cutlass10bfloat16_tE19Flash_kernel_traitsILi96ELi64ELi128ELi8ES3_EELb0ELb0ELb1ELb1ELb0ELb0ELb1EEEvNS_16Flash_bwd_paramsE,@function
        .size           _ZN5flash44flash_bwd_dq_dk_dv_loop_seqk_parallel_kernelI23Flash_bwd_kernel_traitsILi96ELi64ELi128ELi8ELi2ELi4ELi4ELb1ELb0EN7cutlass10bfloat16_tE19Flash_kernel_traitsILi96ELi64ELi128ELi8ES3_EELb0ELb0ELb1ELb1ELb0ELb0ELb1EEEvNS_16Flash_bwd_paramsE,(.L_x_1729 - _ZN5flash44flash_bwd_dq_dk_dv_loop_seqk_parallel_kernelI23Flash_bwd_kernel_traitsILi96ELi64ELi128ELi8ELi2ELi4ELi4ELb1ELb0EN7cutlass10bfloat16_tE19Flash_kernel_traitsILi96ELi64ELi128ELi8ES3_EELb0ELb0ELb1ELb1ELb0ELb0ELb1EEEvNS_16Flash_bwd_paramsE)
        .other          _ZN5flash44flash_bwd_dq_dk_dv_loop_seqk_parallel_kernelI23Flash_bwd_kernel_traitsILi96ELi64ELi128ELi8ELi2ELi4ELi4ELb1ELb0EN7cutlass10bfloat16_tE19Flash_kernel_traitsILi96ELi64ELi128ELi8ES3_EELb0ELb0ELb1ELb1ELb0ELb0ELb1EEEvNS_16Flash_bwd_paramsE,@"STO_CUDA_ENTRY STV_DEFAULT"
_ZN5flash44flash_bwd_dq_dk_dv_loop_seqk_parallel_kernelI23Flash_bwd_kernel_traitsILi96ELi64ELi128ELi8ELi2ELi4ELi4ELb1ELb0EN7cutlass10bfloat16_tE19Flash_kernel_traitsILi96ELi64ELi128ELi8ES3_EELb0ELb0ELb1ELb1ELb0ELb0ELb1EEEvNS_16Flash_bwd_paramsE:
.text._ZN5flash44flash_bwd_dq_dk_dv_loop_seqk_parallel_kernelI23Flash_bwd_kernel_traitsILi96ELi64ELi128ELi8ELi2ELi4ELi4ELb1ELb0EN7cutlass10bfloat16_tE19Flash_kernel_traitsILi96ELi64ELi128ELi8ES3_EELb0ELb0ELb1ELb1ELb0ELb0ELb1EEEvNS_16Flash_bwd_paramsE:
        /* <DEDUP_REMOVED lines=50> */
.L_x_1005:
        /* <DEDUP_REMOVED lines=52> */
.L_x_945:
        /* <DEDUP_REMOVED lines=44> */
.L_x_947:
[----:B------:R-:W1:Y:S01]  /*0920*/  LDCU.64 UR18, c[0x0][0x3b8] ;  /* 0x00007700ff1277ac */ /* 0x000e620008000a00 */
[----:B------:R-:W-:-:S04]  /*0930*/  UIADD3 UR8, UPT, UPT, UR43, UR45, URZ ;  /* 0x0000002d2b087290 */ /* 0x000fc8000fffe0ff */
[----:B-1----:R-:W-:Y:S02]  /*0940*/  UIMAD.WIDE.U32 UR10, UR8, UR18, URZ ;  /* 0x00000012080a72a5 */ /* 0x002fe4000f8e00ff */
[----:B------:R-:W-:-:S04]  /*0950*/  UIMAD UR8, UR8, UR19, URZ ;  /* 0x00000013080872a4 */ /* 0x000fc8000f8e02ff */
[----:B------:R-:W-:Y:S01]  /*0960*/  UIADD3 UR8, UPT, UPT, UR11, UR8, URZ ;  /* 0x000000080b087290 */ /* 0x000fe2000fffe0ff */
[----:B------:R-:W-:-:S05]  /*0970*/  UMOV UR54, UR10 ;  /* 0x0000000a00367c82 */ /* 0x000fca0008000000 */
[----:B------:R-:W-:Y:S02]  /*0980*/  MOV R18, UR8 ;  /* 0x0000000800127c02 */ /* 0x000fe40008000f00 */
.L_x_948:
        /* <DEDUP_REMOVED lines=44> */
.L_x_949:
[----:B------:R-:W1:Y:S01]  /*0c50*/  LDCU.64 UR16, c[0x0][0x3c0] ;  /* 0x00007800ff1077ac */ /* 0x000e620008000a00 */
[----:B------:R-:W-:-:S04]  /*0c60*/  UIADD3 UR8, UPT, UPT, UR43, UR45, URZ ;  /* 0x0000002d2b087290 */ /* 0x000fc8000fffe0ff */
[----:B-1----:R-:W-:Y:S02]  /*0c70*/  UIMAD.WIDE.U32 UR10, UR8, UR16, URZ ;  /* 0x00000010080a72a5 */ /* 0x002fe4000f8e00ff */
[----:B------:R-:W-:-:S04]  /*0c80*/  UIMAD UR8, UR8, UR17, URZ ;  /* 0x00000011080872a4 */ /* 0x000fc8000f8e02ff */
[----:B------:R-:W-:Y:S01]  /*0c90*/  UIADD3 UR8, UPT, UPT, UR11, UR8, URZ ;  /* 0x000000080b087290 */ /* 0x000fe2000fffe0ff */
[----:B------:R-:W-:-:S05]  /*0ca0*/  UMOV UR56, UR10 ;  /* 0x0000000a00387c82 */ /* 0x000fca0008000000 */
[----:B------:R-:W-:-:S07]  /*0cb0*/  MOV R16, UR8 ;  /* 0x0000000800107c02 */ /* 0x000fce0008000f00 */
.L_x_950:
        /* <DEDUP_REMOVED lines=18> */
[----:B------:R-:W-:Y:S02]  /*0de0*/  UIMAD UR8, UR8, UR64, URZ ;  /* 0x00000040080872a4 */ /* 0x000fe4000f8e02ff */
[----:B------:R-:W-:Y:S02]  /*0df0*/  UIMAD.WIDE.U32 UR60, UR10, UR51, URZ ;  /* 0x000000330a3c72a5 */ /* 0x000fe4000f8e00ff */
[----:B------:R-:W-:Y:S02]  /*0e00*/  UIMAD UR8, UR9, UR20, UR8 ;  /* 0x00000014090872a4 */ /* 0x000fe4000f8e0208 */
[----:B------:R-:W-:Y:S02]  /*0e10*/  USHF.R.S32.HI UR9, URZ, 0x1f, UR51 ;  /* 0x0000001fff097899 */ /* 0x000fe40008011433 */
[----:B------:R-:W-:-:S04]  /*0e20*/  UIADD3 UR8, UPT, UPT, UR11, UR8, URZ ;  /* 0x000000080b087290 */ /* 0x000fc8000fffe0ff */
[----:B------:R-:W-:-:S04]  /*0e30*/  UIMAD UR8, UR8, UR51, URZ ;  /* 0x00000033080872a4 */ /* 0x000fc8000f8e02ff */
[----:B------:R-:W-:-:S04]  /*0e40*/  UIMAD UR8, UR9, UR10, UR8 ;  /* 0x0000000a090872a4 */ /* 0x000fc8000f8e0208 */
[----:B------:R-:W-:Y:S01]  /*0e50*/  UIADD3 UR8, UPT, UPT, UR61, UR8, URZ ;  /* 0x000000083d087290 */ /* 0x000fe2000fffe0ff */
[----:B------:R-:W-:Y:S11]  /*0e60*/  BRA `(.L_x_952) ;  /* 0x00000000000c7947 */ /* 0x000ff60003800000 */
.L_x_951:
[----:B------:R-:W-:Y:S02]  /*0e70*/  UIMAD.WIDE.U32 UR60, UR66, UR14, URZ ;  /* 0x0000000e423c72a5 */ /* 0x000fe4000f8e00ff */
[----:B------:R-:W-:-:S04]  /*0e80*/  UIMAD UR8, UR67, UR14, URZ ;  /* 0x0000000e430872a4 */ /* 0x000fc8000f8e02ff */
[----:B------:R-:W-:Y:S02]  /*0e90*/  UIADD3 UR8, UPT, UPT, UR61, UR8, URZ ;  /* 0x000000083d087290 */ /* 0x000fe4000fffe0ff */
.L_x_952:
[----:B------:R-:W1:Y:S01]  /*0ea0*/  LDCU.U8 UR10, c[0x0][0x548] ;  /* 0x0000a900ff0a77ac */ /* 0x000e620008000000 */
[----:B------:R-:W-:Y:S01]  /*0eb0*/  UMOV UR29, UR24 ;  /* 0x00000018001d7c82 */ /* 0x000fe20008000000 */
[----:B------:R-:W2:Y:S01]  /*0ec0*/  LDCU.U8 UR63, c[0x0][0x5f0] ;  /* 0x0000be00ff3f77ac */ /* 0x000ea20008000000 */
[----:B------:R-:W-:-:S04]  /*0ed0*/  USHF.L.U32 UR15, UR29, 0x7, URZ ;  /* 0x000000071d0f7899 */ /* 0x000fc800080006ff */
        /* <DEDUP_REMOVED lines=17> */
.L_x_953:
[----:B------:R-:W1:Y:S01]  /*0ff0*/  LDCU UR62, c[0x0][0x434] ;  /* 0x00008680ff3e77ac */ /* 0x000e620008000800 */
[----:B------:R-:W-:-:S04]  /*1000*/  UIMAD UR10, UR29, UR64, UR30 ;  /* 0x000000401d0a72a4 */ /* 0x000fc8000f8e021e */
[----:B-1----:R-:W-:Y:S02]  /*1010*/  UIMAD UR62, UR10, UR62, URZ ;  /* 0x0000003e0a3e72a4 */ /* 0x002fe4000f8e02ff */
.L_x_954:
        /* <DEDUP_REMOVED lines=11> */
.L_x_955:
[----:B------:R-:W1:Y:S01]  /*10d0*/  LDCU UR61, c[0x0][0x444] ;  /* 0x00008880ff3d77ac */ /* 0x000e620008000800 */
[----:B------:R-:W-:-:S04]  /*10e0*/  UIMAD UR10, UR29, UR64, UR30 ;  /* 0x000000401d0a72a4 */ /* 0x000fc8000f8e021e */
[----:B-1----:R-:W-:-:S12]  /*10f0*/  UIMAD UR61, UR10, UR61, URZ ;  /* 0x0000003d0a3d72a4 */ /* 0x002fd8000f8e02ff */
.L_x_956:
        /* <DEDUP_REMOVED lines=23> */
[----:B------:R-:W-:Y:S01]  /*1270*/  LOP3.LUT R11, R21, 0x1f, RZ, 0xc0, !PT ;  /* 0x0000001f150b7812 */ /* 0x000fe200078ec0ff */
[----:B------:R-:W-:Y:S01]  /*1280*/  ULEA UR62, UR52, UR62, 0x6 ;  /* 0x0000003e343e7291 */ /* 0x000fe2000f8e30ff */
[----:B------:R-:W-:Y:S01]  /*1290*/  LOP3.LUT R8, R22, 0x18, RZ, 0xc0, !PT ;  /* 0x0000001816087812 */ /* 0x000fe200078ec0ff */
[----:B------:R-:W-:Y:S01]  /*12a0*/  IMAD.U32 R0, RZ, RZ, UR66 ;  /* 0x00000042ff007e24 */ /* 0x000fe2000f8e00ff */
[----:B------:R-:W-:Y:S01]  /*12b0*/  UISETP.LT.AND UP0, UPT, URZ, UR47, UPT ;  /* 0x0000002fff00728c */ /* 0x000fe2000bf01270 */
[----:B------:R-:W-:Y:S01]  /*12c0*/  SHF.R.U32.HI R19, RZ, 0x2, R21 ;  /* 0x00000002ff137819 */ /* 0x000fe20000011615 */
[----:B------:R-:W1:Y:S01]  /*12d0*/  LDCU.128 UR8, c[0x0][0x590] ;  /* 0x0000b200ff0877ac */ /* 0x000e620008000c00 */
[----:B------:R-:W-:Y:S01]  /*12e0*/  IMAD.WIDE.U32 R4, R4, UR22, R8 ;  /* 0x0000001604047c25 */ /* 0x000fe2000f8e0008 */
[----:B------:R-:W-:Y:S01]  /*12f0*/  IADD3 R2, P0, PT, R8, UR68, RZ ;  /* 0x0000004408027c10 */ /* 0x000fe2000ff1e0ff */
[----:B------:R-:W-:Y:S01]  /*1300*/  USEL UR47, URZ, UR47, !UP0 ;  /* 0x0000002fff2f7287 */ /* 0x000fe2000c000000 */
[----:B------:R-:W-:Y:S01]  /*1310*/  IADD3 R20, PT, PT, R19, 0x40, RZ ;  /* 0x0000004013147810 */ /* 0x000fe20007ffe0ff */
[----:B------:R-:W2:Y:S01]  /*1320*/  LDCU.64 UR66, c[0x0][0x420] ;  /* 0x00008400ff4277ac */ /* 0x000ea20008000a00 */
[----:B------:R-:W-:Y:S01]  /*1330*/  IADD3 R4, P1, PT, R4, UR58, RZ ;  /* 0x0000003a04047c10 */ /* 0x000fe2000ff3e0ff */
[----:B------:R-:W-:Y:S01]  /*1340*/  IMAD.X R3, RZ, RZ, UR65, P0 ;  /* 0x00000041ff037e24 */ /* 0x000fe200080e06ff */
[----:B------:R-:W4:Y:S02]  /*1350*/  LDCU.64 UR64, c[0x0][0x5e8] ;  /* 0x0000bd00ff4077ac */ /* 0x000f240008000a00 */
[----:B------:R-:W-:Y:S01]  /*1360*/  IADD3.X R5, PT, PT, R5, UR23, R0, P1, !PT ;  /* 0x0000001705057c10 */ /* 0x000fe20008ffe400 */
[----:B------:R-:W-:Y:S01]  /*1370*/  IMAD.U32 R0, RZ, RZ, UR21 ;  /* 0x00000015ff007e24 */ /* 0x000fe2000f8e00ff */
[----:B------:R-:W5:Y:S01]  /*1380*/  LDCU.64 UR20, c[0x0][0x550] ;  /* 0x0000aa00ff1477ac */ /* 0x000f620008000a00 */
[----:B-1----:R-:W-:Y:S01]  /*1390*/  MOV R7, UR8 ;  /* 0x0000000800077c02 */ /* 0x002fe20008000f00 */
[----:B------:R-:W-:-:S02]  /*13a0*/  UIMAD UR57, UR57, UR8, URZ ;  /* 0x00000008393972a4 */ /* 0x000fc4000f8e02ff */
[----:B------:R-:W-:Y:S02]  /*13b0*/  UISETP.GT.AND UP0, UPT, UR55, UR47, UPT ;  /* 0x0000002f3700728c */ /* 0x000fe4000bf04270 */
[----:B------:R-:W-:Y:S01]  /*13c0*/  IMAD.WIDE.U32 R2, R7, UR22, R2 ;  /* 0x0000001607027c25 */ /* 0x000fe2000f8e0002 */
[----:B------:R-:W-:Y:S02]  /*13d0*/  UIMAD UR22, UR22, UR9, UR57 ;  /* 0x00000009161672a4 */ /* 0x000fe4000f8e0239 */
[----:B------:R-:W-:Y:S01]  /*13e0*/  USHF.L.U32 UR57, UR51, 0x6, URZ ;  /* 0x0000000633397899 */ /* 0x000fe200080006ff */
[----:B------:R-:W-:Y:S01]  /*13f0*/  IMAD.WIDE.U32 R6, R6, UR30, R4 ;  /* 0x0000001e06067c25 */ /* 0x000fe2000f8e0004 */
[----:B------:R-:W-:Y:S02]  /*1400*/  SHF.R.U32.HI R5, RZ, 0x5, R21 ;  /* 0x00000005ff057819 */ /* 0x000fe40000011615 */
[----:B------:R-:W-:Y:S01]  /*1410*/  MOV R4, UR10 ;  /* 0x0000000a00047c02 */ /* 0x000fe20008000f00 */
[----:B------:R-:W-:-:S02]  /*1420*/  VIADD R3, R3, UR22 ;  /* 0x0000001603037c36 */ /* 0x000fc40008000000 */
[----:B------:R-:W-:Y:S02]  /*1430*/  IMAD R11, R5, UR51, R11 ;  /* 0x00000033050b7c24 */ /* 0x000fe4000f8e020b */
[----:B------:R-:W-:Y:S01]  /*1440*/  IMAD.WIDE.U32 R4, R4, UR30, R2 ;  /* 0x0000001e04047c25 */ /* 0x000fe2000f8e0002 */
[----:B------:R-:W1:Y:S03]  /*1450*/  LDCU.64 UR22, c[0x0][0x380] ;  /* 0x00007000ff1677ac */ /* 0x000e660008000a00 */
        /* <DEDUP_REMOVED lines=18> */
[----:B---3--:R-:W-:Y:S01]  /*1580*/  LEA R236, P0, R0, UR10, 0x2 ;  /* 0x0000000a00ec7c11 */ /* 0x008fe2000f8010ff */
[C---:B------:R-:W-:Y:S01]  /*1590*/  IMAD R6, R19.reuse, UR9, R3 ;  /* 0x0000000913067c24 */ /* 0x040fe2000f8e0203 */
[----:B-----5:R-:W-:Y:S01]  /*15a0*/  LEA R238, P1, R2, UR20, 0x1 ;  /* 0x0000001402ee7c11 */ /* 0x020fe2000f8208ff */
[C---:B------:R-:W-:Y:S01]  /*15b0*/  IMAD R3, R19.reuse, UR15, R5 ;  /* 0x0000000f13037c24 */ /* 0x040fe2000f8e0205 */
[----:B------:R-:W-:Y:S01]  /*15c0*/  LEA.HI.X R237, R0, UR11, R7, 0x2, P0 ;  /* 0x0000000b00ed7c11 */ /* 0x000fe200080f1407 */
[----:B----4-:R-:W-:Y:S01]  /*15d0*/  UIMAD.WIDE UR14, UR61, 0x4, UR64 ;  /* 0x000000043d0e78a5 */ /* 0x010fe2000f8e0240 */
[----:B------:R-:W-:-:S02]  /*15e0*/  IADD3 R14, P0, PT, R19, 0x40, RZ ;  /* 0x00000040130e7810 */ /* 0x000fc40007f1e0ff */
[----:B-1----:R-:W-:Y:S02]  /*15f0*/  LEA R240, P2, R4, UR22, 0x1 ;  /* 0x0000001604f07c11 */ /* 0x002fe4000f8408ff */
        /* <DEDUP_REMOVED lines=18> */
.L_x_958:
[----:B------:R-:W1:Y:S01]  /*1720*/  LDCU.64 UR10, c[0x0][0x5c0] ;  /* 0x0000b800ff0a77ac */ /* 0x000e620008000a00 */
[----:B------:R-:W-:-:S04]  /*1730*/  UIADD3 UR5, UPT, UPT, UR43, UR45, URZ ;  /* 0x0000002d2b057290 */ /* 0x000fc8000fffe0ff */
[----:B-1----:R-:W-:Y:S02]  /*1740*/  UIMAD.WIDE.U32 UR18, UR5, UR10, URZ ;  /* 0x0000000a051272a5 */ /* 0x002fe4000f8e00ff */
[----:B------:R-:W-:-:S04]  /*1750*/  UIMAD UR5, UR5, UR11, URZ ;  /* 0x0000000b050572a4 */ /* 0x000fc8000f8e02ff */
[----:B------:R-:W-:-:S06]  /*1760*/  UIADD3 UR5, UPT, UPT, UR19, UR5, URZ ;  /* 0x0000000513057290 */ /* 0x000fcc000fffe0ff */
[----:B------:R-:W-:Y:S02]  /*1770*/  MOV R0, UR5 ;  /* 0x0000000500007c02 */ /* 0x000fe40008000f00 */
.L_x_959:
        /* <DEDUP_REMOVED lines=12> */
.L_x_960:
[----:B------:R-:W1:Y:S01]  /*1840*/  LDCU.64 UR8, c[0x0][0x5c8] ;  /* 0x0000b900ff0877ac */ /* 0x000e620008000a00 */
[----:B------:R-:W-:-:S04]  /*1850*/  UIADD3 UR43, UPT, UPT, UR43, UR45, URZ ;  /* 0x0000002d2b2b7290 */ /* 0x000fc8000fffe0ff */
[----:B-1----:R-:W-:Y:S02]  /*1860*/  UIMAD.WIDE.U32 UR16, UR43, UR8, URZ ;  /* 0x000000082b1072a5 */ /* 0x002fe4000f8e00ff */
[----:B------:R-:W-:-:S04]  /*1870*/  UIMAD UR43, UR43, UR9, URZ ;  /* 0x000000092b2b72a4 */ /* 0x000fc8000f8e02ff */
[----:B------:R-:W-:-:S06]  /*1880*/  UIADD3 UR43, UPT, UPT, UR17, UR43, URZ ;  /* 0x0000002b112b7290 */ /* 0x000fcc000fffe0ff */
[----:B------:R-:W-:Y:S02]  /*1890*/  MOV R10, UR43 ;  /* 0x0000002b000a7c02 */ /* 0x000fe40008000f00 */
.L_x_961:
        /* <DEDUP_REMOVED lines=30> */
.L_x_963:
[----:B------:R-:W-:Y:S05]  /*1a80*/  BSYNC.RECONVERGENT B0 ;  /* 0x0000000000007941 */ /* 0x000fea0003800200 */
.L_x_962:
        /* <DEDUP_REMOVED lines=17> */
.L_x_965:
[----:B------:R-:W-:Y:S05]  /*1ba0*/  BSYNC.RECONVERGENT B0 ;  /* 0x0000000000007941 */ /* 0x000fea0003800200 */
.L_x_964:
        /* <DEDUP_REMOVED lines=27> */
.L_x_967:
[----:B------:R-:W-:Y:S05]  /*1d60*/  BSYNC.RECONVERGENT B0 ;  /* 0x0000000000007941 */ /* 0x000fea0003800200 */
.L_x_966:
        /* <DEDUP_REMOVED lines=18> */
.L_x_957:
        /* <DEDUP_REMOVED lines=50> */
.L_x_971:
[----:B------:R2:W-:Y:S01]  /*21b0*/  STS.128 [R0+0x13000], RZ ;  /* 0x013000ff00007388 */ /* 0x0005e20000000c00 */
[----:B------:R-:W-:Y:S05]  /*21c0*/  BRA `(.L_x_972) ;  /* 0x00000000000c7947 */ /* 0x000fea0003800000 */
.L_x_970:
[----:B------:R1:W-:Y:S04]  /*21d0*/  STS.128 [R0+0xf000], RZ ;  /* 0x00f000ff00007388 */ /* 0x0003e80000000c00 */
[----:B------:R1:W-:Y:S04]  /*21e0*/  STS.128 [R0+0x11000], RZ ;  /* 0x011000ff00007388 */ /* 0x0003e80000000c00 */
[----:B------:R1:W-:Y:S02]  /*21f0*/  STS.128 [R0+0x13000], RZ ;  /* 0x013000ff00007388 */ /* 0x0003e40000000c00 */
.L_x_972:
[----:B------:R-:W-:Y:S05]  /*2200*/  BSYNC.RECONVERGENT B0 ;  /* 0x0000000000007941 */ /* 0x000fea0003800200 */
.L_x_969:
        /* <DEDUP_REMOVED lines=34> */
.L_x_975:
[----:B------:R3:W-:Y:S02]  /*2430*/  STS.128 [R0+0x14000], RZ ;  /* 0x014000ff00007388 */ /* 0x0007e40000000c00 */
.L_x_974:
[----:B------:R-:W-:Y:S05]  /*2440*/  BSYNC.RECONVERGENT B0 ;  /* 0x0000000000007941 */ /* 0x000fea0003800200 */
.L_x_973:
        /* <DEDUP_REMOVED lines=25> */
.L_x_978:
[----:B------:R1:W-:Y:S01]  /*25e0*/  STS.128 [R0+0x8000], RZ ;  /* 0x008000ff00007388 */ /* 0x0003e20000000c00 */
[----:B------:R-:W-:Y:S05]  /*25f0*/  BRA `(.L_x_979) ;  /* 0x00000000000c7947 */ /* 0x000fea0003800000 */
.L_x_977:
[----:B------:R1:W-:Y:S04]  /*2600*/  STS.128 [R0+0x6000], RZ ;  /* 0x006000ff00007388 */ /* 0x0003e80000000c00 */
[----:B------:R1:W-:Y:S04]  /*2610*/  STS.128 [R0+0x7000], RZ ;  /* 0x007000ff00007388 */ /* 0x0003e80000000c00 */
[----:B------:R1:W-:Y:S02]  /*2620*/  STS.128 [R0+0x8000], RZ ;  /* 0x008000ff00007388 */ /* 0x0003e40000000c00 */
.L_x_979:
[----:B------:R-:W-:Y:S05]  /*2630*/  BSYNC.RECONVERGENT B0 ;  /* 0x0000000000007941 */ /* 0x000fea0003800200 */
.L_x_976:
        /* <DEDUP_REMOVED lines=23> */
.L_x_982:
[----:B------:R1:W-:Y:S01]  /*27b0*/  STS.128 [R234+0x2000], RZ ;  /* 0x002000ffea007388 */ /* 0x0003e20000000c00 */
[----:B------:R-:W-:Y:S05]  /*27c0*/  BRA `(.L_x_983) ;  /* 0x00000000000c7947 */ /* 0x000fea0003800000 */
.L_x_981:
[----:B------:R1:W-:Y:S04]  /*27d0*/  STS.128 [R234], RZ ;  /* 0x000000ffea007388 */ /* 0x0003e80000000c00 */
[----:B------:R1:W-:Y:S04]  /*27e0*/  STS.128 [R234+0x1000], RZ ;  /* 0x001000ffea007388 */ /* 0x0003e80000000c00 */
[----:B------:R1:W-:Y:S02]  /*27f0*/  STS.128 [R234+0x2000], RZ ;  /* 0x002000ffea007388 */ /* 0x0003e40000000c00 */
.L_x_983:
[----:B------:R-:W-:Y:S05]  /*2800*/  BSYNC.RECONVERGENT B0 ;  /* 0x0000000000007941 */ /* 0x000fea0003800200 */
.L_x_980:
        /* <DEDUP_REMOVED lines=12> */
[----:B------:R-:W-:Y:S01]  /*28d0*/  ISETP.GE.AND P0, PT, R2, UR9, PT ;  /* 0x0000000902007c0c */ /* 0x000fe2000bf06270 */
[----:B------:R-:W-:Y:S01]  /*28e0*/  IMAD.MOV.U32 R2, RZ, RZ, 0x4 ;  /* 0x00000004ff027424 */ /* 0x000fe200078e00ff */
[----:B------:R-:W-:Y:S01]  /*28f0*/  ISETP.GE.AND P2, PT, R4, UR9, PT ;  /* 0x0000000904007c0c */ /* 0x000fe2000bf46270 */
[----:B------:R-:W1:Y:S02]  /*2900*/  LDCU.64 UR8, c[0x0][0x3d0] ;  /* 0x00007a00ff0877ac */ /* 0x000e640008000a00 */
[----:B------:R-:W-:-:S05]  /*2910*/  IMAD.WIDE.U32 R2, R235, R2, UR22 ;  /* 0x00000016eb027e25 */ /* 0x000fca000f8e0002 */
[----:B------:R-:W3:Y:S04]  /*2920*/  @!P3 LDG.E R10, desc[UR40][R2.64] ;  /* 0x00000028020ab981 */ /* 0x000ee8000c1e1900 */
[----:B------:R-:W5:Y:S04]  /*2930*/  @!P0 LDG.E R5, desc[UR40][R2.64+0xa0] ;  /* 0x0000a02802058981 */ /* 0x000f68000c1e1900 */
[----:B------:R-:W2:Y:S04]  /*2940*/  @!P1 LDG.E R6, desc[UR40][R2.64+0x80] ;  /* 0x0000802802069981 */ /* 0x000ea8000c1e1900 */
[----:B------:R4:W2:Y:S01]  /*2950*/  @!P2 LDG.E R7, desc[UR40][R2.64+0x20] ;  /* 0x000020280207a981 */ /* 0x0008a2000c1e1900 */
[----:B------:R-:W-:-:S04]  /*2960*/  UIMAD UR53, UR53, UR18, URZ ;  /* 0x00000012353572a4 */ /* 0x000fc8000f8e02ff */
[----:B------:R-:W-:Y:S01]  /*2970*/  UIMAD UR53, UR36, UR19, UR53 ;  /* 0x00000013243572a4 */ /* 0x000fe2000f8e0235 */
[----:B-1----:R-:W-:Y:S02]  /*2980*/  IMAD R4, R17, UR8, RZ ;  /* 0x0000000811047c24 */ /* 0x002fe4000f8e02ff */
[----:B----4-:R-:W-:-:S04]  /*2990*/  IMAD.U32 R2, RZ, RZ, UR18 ;  /* 0x00000012ff027e24 */ /* 0x010fc8000f8e00ff */
[----:B------:R-:W-:-:S03]  /*29a0*/  IMAD.WIDE.U32 R2, R2, UR36, R8 ;  /* 0x0000002402027c25 */ /* 0x000fc6000f8e0008 */
[----:B------:R-:W-:-:S04]  /*29b0*/  IADD3 R2, P0, PT, R2, UR54, RZ ;  /* 0x0000003602027c10 */ /* 0x000fc8000ff1e0ff */
[----:B------:R-:W-:Y:S01]  /*29c0*/  IADD3.X R3, PT, PT, R18, UR53, R3, P0, !PT ;  /* 0x0000003512037c10 */ /* 0x000fe200087fe403 */
[----:B------:R-:W-:Y:S01]  /*29d0*/  BSSY.RECONVERGENT B0, `(.L_x_984) ;  /* 0x0000029000007945 */ /* 0x000fe20003800200 */
[----:B---3--:R1:W-:Y:S04]  /*29e0*/  STL [R1+0x14], R10 ;  /* 0x0000140a01007387 */ /* 0x0083e80000100800 */
[----:B-----5:R3:W-:Y:S04]  /*29f0*/  STL [R1+0x8], R5 ;  /* 0x0000080501007387 */ /* 0x0207e80000100800 */
[----:B--2---:R2:W-:Y:S04]  /*2a00*/  STL [R1+0xc], R6 ;  /* 0x00000c0601007387 */ /* 0x0045e80000100800 */
[----:B------:R2:W-:Y:S01]  /*2a10*/  STL [R1+0x10], R7 ;  /* 0x0000100701007387 */ /* 0x0005e20000100800 */
[----:B-1----:R-:W-:-:S02]  /*2a20*/  IMAD R10, R13, UR9, R4 ;  /* 0x000000090d0a7c24 */ /* 0x002fc4000f8e0204 */
[----:B---3--:R-:W-:-:S05]  /*2a30*/  IMAD.WIDE.U32 R4, R13, UR8, R2 ;  /* 0x000000080d047c25 */ /* 0x008fca000f8e0002 */
[----:B------:R-:W-:Y:S01]  /*2a40*/  IADD3 R10, PT, PT, R5, R10, RZ ;  /* 0x0000000a050a7210 */ /* 0x000fe20007ffe0ff */
[----:B------:R-:W-:Y:S06]  /*2a50*/  @P5 BRA `(.L_x_985) ;  /* 0x0000000000745947 */ /* 0x000fec0003800000 */
[----:B------:R-:W1:Y:S01]  /*2a60*/  LDCU UR10, c[0x0][0x440] ;  /* 0x00008800ff0a77ac */ /* 0x000e620008000800 */
[----:B------:R-:W-:Y:S02]  /*2a70*/  IMAD.MOV.U32 R2, RZ, RZ, R4 ;  /* 0x000000ffff027224 */ /* 0x000fe400078e0004 */
[----:B------:R-:W-:Y:S01]  /*2a80*/  IMAD.MOV.U32 R3, RZ, RZ, R10 ;  /* 0x000000ffff037224 */ /* 0x000fe200078e000a */
[----:B------:R-:W3:Y:S01]  /*2a90*/  LDCU.64 UR8, c[0x0][0x388] ;  /* 0x00007100ff0877ac */ /* 0x000ee20008000a00 */
[----:B--2---:R-:W-:-:S04]  /*2aa0*/  IMAD.WIDE.U32 R6, R19, UR18, R2 ;  /* 0x0000001213067c25 */ /* 0x004fc8000f8e0002 */
        /* <DEDUP_REMOVED lines=22> */
.L_x_986:
[----:B------:R4:W-:Y:S01]  /*2c10*/  STS.128 [R0+0xd000], RZ ;  /* 0x00d000ff00007388 */ /* 0x0009e20000000c00 */
[----:B------:R-:W-:Y:S05]  /*2c20*/  BRA `(.L_x_987) ;  /* 0x00000000000c7947 */ /* 0x000fea0003800000 */
.L_x_985:
[----:B------:R1:W-:Y:S04]  /*2c30*/  STS.128 [R0+0x9000], RZ ;  /* 0x009000ff00007388 */ /* 0x0003e80000000c00 */
[----:B------:R1:W-:Y:S04]  /*2c40*/  STS.128 [R0+0xb000], RZ ;  /* 0x00b000ff00007388 */ /* 0x0003e80000000c00 */
[----:B------:R1:W-:Y:S02]  /*2c50*/  STS.128 [R0+0xd000], RZ ;  /* 0x00d000ff00007388 */ /* 0x0003e40000000c00 */
.L_x_987:
[----:B------:R-:W-:Y:S05]  /*2c60*/  BSYNC.RECONVERGENT B0 ;  /* 0x0000000000007941 */ /* 0x000fea0003800200 */
.L_x_984:
[----:B------:R1:W-:Y:S01]  /*2c70*/  @P4 STS.128 [R0+0xa000], RZ ;  /* 0x00a000ff00004388 */ /* 0x0003e20000000c00 */
[----:B------:R-:W-:Y:S03]  /*2c80*/  BSSY.RECONVERGENT B0, `(.L_x_988) ;  /* 0x0000021000007945 */ /* 0x000fe60003800200 */
        /* <DEDUP_REMOVED lines=31> */
.L_x_990:
[----:B------:R3:W-:Y:S02]  /*2e80*/  STS.128 [R0+0xe000], RZ ;  /* 0x00e000ff00007388 */ /* 0x0007e40000000c00 */
.L_x_989:
[----:B------:R-:W-:Y:S05]  /*2e90*/  BSYNC.RECONVERGENT B0 ;  /* 0x0000000000007941 */ /* 0x000fea0003800200 */
.L_x_988:
[----:B------:R-:W5:Y:S01]  /*2ea0*/  LDCU.64 UR10, c[0x0][0x538] ;  /* 0x0000a700ff0a77ac */ /* 0x000f620008000a00 */
[----:B------:R-:W0:Y:S01]  /*2eb0*/  LDGDEPBAR ;  /* 0x00000000000079af */ /* 0x000e220000000000 */
[C---:B------:R-:W-:Y:S02]  /*2ec0*/  IMAD.SHL.U32 R10, R21.reuse, 0x20, RZ ;  /* 0x00000020150a7824 */ /* 0x040fe400078e00ff */
[C---:B------:R-:W-:Y:S01]  /*2ed0*/  IMAD.SHL.U32 R11, R21.reuse, 0x4, RZ ;  /* 0x00000004150b7824 */ /* 0x040fe200078e00ff */
[C---:B------:R-:W-:Y:S01]  /*2ee0*/  LOP3.LUT P0, RZ, R21.reuse, 0x4, RZ, 0xc0, !PT ;  /* 0x0000000415ff7812 */ /* 0x040fe2000780c0ff */
[----:B------:R-:W-:Y:S01]  /*2ef0*/  IMAD.SHL.U32 R5, R21, 0x2, RZ ;  /* 0x0000000215057824 */ /* 0x000fe200078e00ff */
[----:B------:R-:W2:Y:S01]  /*2f00*/  LDCU UR18, c[0x0][0x3b0] ;  /* 0x00007600ff1277ac */ /* 0x000ea20008000800 */
[----:B------:R-:W2:Y:S01]  /*2f10*/  LDCU UR19, c[0x0][0x590] ;  /* 0x0000b200ff1377ac */ /* 0x000ea20008000800 */
[----:B-----5:R-:W-:-:S04]  /*2f20*/  UISETP.NE.U32.AND UP0, UPT, UR10, URZ, UPT ;  /* 0x000000ff0a00728c */ /* 0x020fc8000bf05070 */
[----:B------:R-:W-:Y:S01]  /*2f30*/  UISETP.NE.AND.EX UP0, UPT, UR11, URZ, UPT, UP0 ;  /* 0x000000ff0b00728c */ /* 0x000fe2000bf05300 */
[----:B------:R-:W-:-:S05]  /*2f40*/  DEPBAR.LE SB0, 0x1 ;  /* 0x000080400000791a */ /* 0x000fca0000000000 */
[----:B------:R-:W-:-:S05]  /*2f50*/  PLOP3.LUT P1, PT, PT, PT, UP0, 0x80, 0x8 ;  /* 0x000000000008781c */ /* 0x000fca0003f2f008 */
[----:B------:R-:W5:Y:S01]  /*2f60*/  @UP0 LDCU.64 UR8, c[0x0][0x540] ;  /* 0x0000a800ff0807ac */ /* 0x000f620008000a00 */
[----:B------:R-:W-:Y:S01]  /*2f70*/  @UP0 UMOV UR16, UR30 ;  /* 0x0000001e00100c82 */ /* 0x000fe20008000000 */
[----:B------:R-:W-:Y:S02]  /*2f80*/  @UP0 UMOV UR17, URZ ;  /* 0x000000ff00110c82 */ /* 0x000fe40008000000 */
[----:B-----5:R-:W-:-:S04]  /*2f90*/  @UP0 UIMAD.WIDE.U32 UR16, UR29, UR8, UR16 ;  /* 0x000000081d1002a5 */ /* 0x020fc8000f8e0010 */
[----:B------:R-:W-:Y:S02]  /*2fa0*/  @UP0 UIMAD UR9, UR29, UR9, UR17 ;  /* 0x000000091d0902a4 */ /* 0x000fe4000f8e0211 */
[----:B------:R-:W-:-:S04]  /*2fb0*/  @UP0 ULEA UR10, UP1, UR16, UR10, 0x2 ;  /* 0x0000000a100a0291 */ /* 0x000fc8000f8210ff */
[----:B------:R-:W-:Y:S02]  /*2fc0*/  @UP0 ULEA.HI.X UR11, UR16, UR11, UR9, 0x2, UP1 ;  /* 0x0000000b100b0291 */ /* 0x000fe400088f1409 */
[----:B-1-3--:R-:W-:Y:S01]  /*2fd0*/  IMAD.U32 R2, RZ, RZ, UR10 ;  /* 0x0000000aff027e24 */ /* 0x00afe2000f8e00ff */
[----:B------:R-:W-:Y:S03]  /*2fe0*/  BAR.SYNC.DEFER_BLOCKING 0x0 ;  /* 0x0000000000007b1d */ /* 0x000fe60000010000 */
[----:B------:R-:W-:Y:S01]  /*2ff0*/  IMAD.U32 R3, RZ, RZ, UR11 ;  /* 0x0000000bff037e24 */ /* 0x000fe2000f8e00ff */
[C---:B----4-:R-:W-:Y:S02]  /*3000*/  LOP3.LUT R0, R10.reuse, 0x20, RZ, 0xc0, !PT ;  /* 0x000000200a007812 */ /* 0x050fe400078ec0ff */
[----:B------:R-:W-:Y:S01]  /*3010*/  LOP3.LUT R11, R11, 0x18, RZ, 0xc0, !PT ;  /* 0x000000180b0b7812 */ /* 0x000fe200078ec0ff */
[----:B------:R-:W1:Y:S01]  /*3020*/  @UP0 LDCU UR10, c[0x0][0x458] ;  /* 0x00008b00ff0a07ac */ /* 0x000e620008000800 */
[----:B------:R-:W-:-:S02]  /*3030*/  LOP3.LUT R9, R10, 0x120, RZ, 0xc0, !PT ;  /* 0x000001200a097812 */ /* 0x000fc400078ec0ff */
[----:B------:R-:W-:Y:S01]  /*3040*/  LOP3.LUT R5, R5, 0x6, RZ, 0xc0, !PT ;  /* 0x0000000605057812 */ /* 0x000fe200078ec0ff */
[----:B------:R-:W-:Y:S01]  /*3050*/  IMAD.MOV.U32 R228, RZ, RZ, 0x20 ;  /* 0x00000020ffe47424 */ /* 0x000fe200078e00ff */
[----:B------:R-:W-:Y:S01]  /*3060*/  CS2R R126, SRZ ;  /* 0x00000000007e7805 */ /* 0x000fe2000001ff00 */
[----:B------:R-:W-:Y:S01]  /*3070*/  IMAD.MOV.U32 R249, RZ, RZ, R234 ;  /* 0x000000fffff97224 */ /* 0x000fe200078e00ea */
[----:B------:R-:W-:Y:S01]  /*3080*/  CS2R R124, SRZ ;  /* 0x00000000007c7805 */ /* 0x000fe2000001ff00 */
[----:B------:R-:W-:Y:S01]  /*3090*/  IMAD.MOV.U32 R229, RZ, RZ, 0x20 ;  /* 0x00000020ffe57424 */ /* 0x000fe200078e00ff */
[----:B------:R-:W-:Y:S02]  /*30a0*/  CS2R R130, SRZ ;  /* 0x0000000000827805 */ /* 0x000fe4000001ff00 */
[----:B------:R-:W-:Y:S02]  /*30b0*/  CS2R R128, SRZ ;  /* 0x0000000000807805 */ /* 0x000fe4000001ff00 */
[----:B------:R-:W-:-:S02]  /*30c0*/  CS2R R122, SRZ ;  /* 0x00000000007a7805 */ /* 0x000fc4000001ff00 */
[----:B------:R-:W-:Y:S02]  /*30d0*/  CS2R R120, SRZ ;  /* 0x0000000000787805 */ /* 0x000fe4000001ff00 */
[----:B------:R-:W-:Y:S02]  /*30e0*/  CS2R R118, SRZ ;  /* 0x0000000000767805 */ /* 0x000fe4000001ff00 */
[----:B------:R-:W-:Y:S02]  /*30f0*/  CS2R R116, SRZ ;  /* 0x0000000000747805 */ /* 0x000fe4000001ff00 */
[----:B------:R-:W-:Y:S02]  /*3100*/  CS2R R110, SRZ ;  /* 0x00000000006e7805 */ /* 0x000fe4000001ff00 */
[----:B------:R-:W-:Y:S01]  /*3110*/  CS2R R108, SRZ ;  /* 0x00000000006c7805 */ /* 0x000fe2000001ff00 */
[----:B--2---:R2:W3:Y:S01]  /*3120*/  @P1 LDG.E R7, desc[UR40][R2.64] ;  /* 0x0000002802071981 */ /* 0x0044e2000c1e1900 */
[----:B------:R-:W-:Y:S01]  /*3130*/  LOP3.LUT R4, R11, 0xc0, R10, 0xf8, !PT ;  /* 0x000000c00b047812 */ /* 0x000fe200078ef80a */
[----:B-1----:R-:W3:Y:S01]  /*3140*/  @P1 MUFU.RCP R6, UR10 ;  /* 0x0000000a00061d08 */ /* 0x002ee20008001000 */
[----:B------:R-:W-:-:S02]  /*3150*/  LOP3.LUT R5, R5, 0x1e0, R16, 0xf8, !PT ;  /* 0x000001e005057812 */ /* 0x000fc400078ef810 */
[----:B------:R-:W-:Y:S02]  /*3160*/  CS2R R114, SRZ ;  /* 0x0000000000727805 */ /* 0x000fe4000001ff00 */
[----:B------:R-:W-:Y:S02]  /*3170*/  LOP3.LUT R8, R4, 0x8, R16, 0x78, !PT ;  /* 0x0000000804087812 */ /* 0x000fe400078e7810 */
[----:B------:R-:W-:Y:S02]  /*3180*/  CS2R R112, SRZ ;  /* 0x0000000000707805 */ /* 0x000fe4000001ff00 */
[----:B------:R-:W-:Y:S02]  /*3190*/  SEL R228, R228, 0xffffffe0, !P0 ;  /* 0xffffffe0e4e47807 */ /* 0x000fe40004000000 */
        /* <DEDUP_REMOVED lines=17> */
[----:B--2---:R-:W-:Y:S01]  /*32b0*/  IMAD.SHL.U32 R2, R21, 0x10, RZ ;  /* 0x0000001015027824 */ /* 0x004fe200078e00ff */
[----:B------:R-:W-:Y:S02]  /*32c0*/  SHF.R.U32.HI R3, RZ, 0x4, R21 ;  /* 0x00000004ff037819 */ /* 0x000fe40000011615 */
[----:B------:R-:W-:Y:S02]  /*32d0*/  CS2R R72, SRZ ;  /* 0x0000000000487805 */ /* 0x000fe4000001ff00 */
[----:B------:R-:W-:-:S02]  /*32e0*/  CS2R R70, SRZ ;  /* 0x0000000000467805 */ /* 0x000fc4000001ff00 */
[----:B------:R-:W-:Y:S02]  /*32f0*/  CS2R R68, SRZ ;  /* 0x0000000000447805 */ /* 0x000fe4000001ff00 */
[--C-:B------:R-:W-:Y:S02]  /*3300*/  LOP3.LUT R0, R0, 0x3c00, R2.reuse, 0xf8, !PT ;  /* 0x00003c0000007812 */ /* 0x100fe400078ef802 */
[----:B------:R-:W-:Y:S02]  /*3310*/  CS2R R62, SRZ ;  /* 0x00000000003e7805 */ /* 0x000fe4000001ff00 */
[----:B------:R-:W-:Y:S02]  /*3320*/  LOP3.LUT R9, R9, 0x200, R2, 0xf8, !PT ;  /* 0x0000020009097812 */ /* 0x000fe400078ef802 */
[----:B------:R-:W-:Y:S02]  /*3330*/  CS2R R60, SRZ ;  /* 0x00000000003c7805 */ /* 0x000fe4000001ff00 */
[----:B------:R-:W-:-:S02]  /*3340*/  LOP3.LUT R3, R3, 0x8, RZ, 0xc0, !PT ;  /* 0x0000000803037812 */ /* 0x000fc400078ec0ff */
[----:B------:R-:W-:Y:S02]  /*3350*/  CS2R R66, SRZ ;  /* 0x0000000000427805 */ /* 0x000fe4000001ff00 */
[----:B------:R-:W-:Y:S02]  /*3360*/  LOP3.LUT R2, R0, 0x100, R2, 0xf8, !PT ;  /* 0x0000010000027812 */ /* 0x000fe400078ef802 */
[----:B------:R-:W-:Y:S02]  /*3370*/  CS2R R64, SRZ ;  /* 0x0000000000407805 */ /* 0x000fe4000001ff00 */
[--C-:B------:R-:W-:Y:S01]  /*3380*/  LOP3.LUT R0, R4, 0x8, R21.reuse, 0x78, !PT ;  /* 0x0000000804007812 */ /* 0x100fe200078e7815 */
[----:B------:R-:W-:Y:S01]  /*3390*/  IMAD.U32 R4, RZ, RZ, UR5 ;  /* 0x00000005ff047e24 */ /* 0x000fe2000f8e00ff */
[----:B------:R-:W-:Y:S02]  /*33a0*/  LOP3.LUT R3, R3, 0x10, R21, 0xf8, !PT ;  /* 0x0000001003037812 */ /* 0x000fe400078ef815 */
[----:B------:R-:W-:-:S02]  /*33b0*/  CS2R R58, SRZ ;  /* 0x00000000003a7805 */ /* 0x000fc4000001ff00 */
[----:B------:R-:W-:Y:S02]  /*33c0*/  LOP3.LUT R0, R2, R0, RZ, 0xfc, !PT ;  /* 0x0000000002007212 */ /* 0x000fe400078efcff */
[----:B------:R-:W-:Y:S02]  /*33d0*/  CS2R R56, SRZ ;  /* 0x0000000000387805 */ /* 0x000fe4000001ff00 */
[----:B------:R-:W-:Y:S02]  /*33e0*/  LOP3.LUT R2, R3, 0xc0, R10, 0xf8, !PT ;  /* 0x000000c003027812 */ /* 0x000fe400078ef80a */
[----:B------:R-:W-:Y:S02]  /*33f0*/  CS2R R54, SRZ ;  /* 0x0000000000367805 */ /* 0x000fe4000001ff00 */
[----:B------:R-:W-:Y:S02]  /*3400*/  IADD3 R3, PT, PT, -R4, UR42, -R5 ;  /* 0x0000002a04037c10 */ /* 0x000fe4000fffe905 */
[----:B------:R-:W-:-:S02]  /*3410*/  CS2R R52, SRZ ;  /* 0x0000000000347805 */ /* 0x000fc4000001ff00 */
[----:B------:R-:W-:Y:S02]  /*3420*/  LEA R226, R0, UR6, 0x1 ;  /* 0x0000000600e27c11 */ /* 0x000fe4000f8e08ff */
[----:B------:R-:W-:Y:S02]  /*3430*/  CS2R R46, SRZ ;  /* 0x00000000002e7805 */ /* 0x000fe4000001ff00 */
[----:B------:R-:W-:Y:S01]  /*3440*/  LOP3.LUT R2, R2, R11, RZ, 0x3c, !PT ;  /* 0x0000000b02027212 */ /* 0x000fe200078e3cff */
[----:B------:R1:W-:Y:S01]  /*3450*/  STL [R1+0x18], R3 ;  /* 0x0000180301007387 */ /* 0x0003e20000100800 */
[----:B------:R-:W-:Y:S01]  /*3460*/  LOP3.LUT R8, R9, R8, RZ, 0xfc, !PT ;  /* 0x0000000809087212 */ /* 0x000fe200078efcff */
[----:B------:R-:W-:Y:S01]  /*3470*/  VIADD R220, R226, 0xf020 ;  /* 0x0000f020e2dc7836 */ /* 0x000fe20000000000 */
[----:B------:R-:W-:Y:S01]  /*3480*/  LOP3.LUT R2, R2, 0x120, R10, 0xf8, !PT ;  /* 0x0000012002027812 */ /* 0x000fe200078ef80a */
[----:B------:R2:W4:Y:S01]  /*3490*/  LDSM.16.M88.4 R176, [R226+0xf000] ;  /* 0x00f00000e2b0783b */ /* 0x0005220000000200 */
[----:B------:R-:W-:-:S02]  /*34a0*/  LEA R225, R8, UR6, 0x1 ;  /* 0x0000000608e17c11 */ /* 0x000fc4000f8e08ff */
[----:B------:R-:W-:Y:S02]  /*34b0*/  CS2R R44, SRZ ;  /* 0x00000000002c7805 */ /* 0x000fe4000001ff00 */
[----:B------:R-:W-:Y:S01]  /*34c0*/  LEA R224, R2, UR6, 0x1 ;  /* 0x0000000602e07c11 */ /* 0x000fe2000f8e08ff */
        /* <DEDUP_REMOVED lines=9> */
[----:B------:R-:W-:Y:S01]  /*3560*/  VIADD R225, R225, UR20 ;  /* 0x00000014e1e17c36 */ /* 0x000fe20008000000 */
[----:B------:R-:W-:Y:S01]  /*3570*/  UMOV UR8, URZ ;  /* 0x000000ff00087c82 */ /* 0x000fe20008000000 */
[----:B------:R-:W-:Y:S01]  /*3580*/  VIADD R224, R224, UR20 ;  /* 0x00000014e0e07c36 */ /* 0x000fe20008000000 */
[----:B------:R2:W2:Y:S01]  /*3590*/  LDSM.16.M88.4 R208, [R226+0x13000] ;  /* 0x01300000e2d0783b */ /* 0x0004a20000000200 */
[C---:B------:R-:W-:Y:S01]  /*35a0*/  IMAD.IADD R227, R226.reuse, 0x1, R228 ;  /* 0x00000001e2e37824 */ /* 0x040fe200078e02e4 */
[----:B------:R-:W-:Y:S02]  /*35b0*/  UIADD3 UR33, UPT, UPT, -UR50, 0x80, UR33 ;  /* 0x0000008032217890 */ /* 0x000fe4000fffe121 */
[----:B------:R2:W2:Y:S01]  /*35c0*/  LDSM.16.M88.4 R212, [R226+0x13400] ;  /* 0x01340000e2d4783b */ /* 0x0004a20000000200 */
[----:B-1----:R-:W-:Y:S01]  /*35d0*/  VIADD R3, R226, 0xf000 ;  /* 0x0000f000e2037836 */ /* 0x002fe20000000000 */
[----:B------:R-:W-:Y:S01]  /*35e0*/  USHF.L.U32 UR51, UR51, 0x3, URZ ;  /* 0x0000000333337899 */ /* 0x000fe200080006ff */
[----:B------:R-:W1:Y:S02]  /*35f0*/  LDCU UR9, c[0x0][0x440] ;  /* 0x00008800ff0977ac */ /* 0x000e640008000800 */
[----:B------:R-:W-:Y:S01]  /*3600*/  @P0 VIADD R220, R3, 0xffffffe0 ;  /* 0xffffffe003dc0836 */ /* 0x000fe20000000000 */
[----:B------:R-:W1:Y:S04]  /*3610*/  LDCU UR11, c[0x0][0x504] ;  /* 0x0000a080ff0b77ac */ /* 0x000e680008000800 */
[----:B------:R1:W1:Y:S01]  /*3620*/  LDSM.16.M88.4 R184, [R220] ;  /* 0x00000000dcb8783b */ /* 0x0002620000000200 */
[----:B------:R-:W1:Y:S03]  /*3630*/  LDCU UR10, c[0x0][0x508] ;  /* 0x0000a100ff0a77ac */ /* 0x000e660008000800 */
[----:B------:R1:W1:Y:S01]  /*3640*/  LDSM.16.M88.4 R188, [R220+0x400] ;  /* 0x00040000dcbc783b */ /* 0x0002620000000200 */
[----:B------:R-:W1:Y:S03]  /*3650*/  LDCU UR5, c[0x0][0x3e0] ;  /* 0x00007c00ff0577ac */ /* 0x000e660008000800 */
[----:B------:R1:W1:Y:S01]  /*3660*/  LDSM.16.M88.4 R200, [R220+0x2000] ;  /* 0x00200000dcc8783b */ /* 0x0002620000000200 */
[----:B------:R-:W1:Y:S03]  /*3670*/  LDCU UR17, c[0x0][0x50c] ;  /* 0x0000a180ff1177ac */ /* 0x000e660008000800 */
[----:B------:R1:W1:Y:S01]  /*3680*/  LDSM.16.M88.4 R204, [R220+0x2400] ;  /* 0x00240000dccc783b */ /* 0x0002620000000200 */
[----:B------:R-:W1:Y:S03]  /*3690*/  LDCU UR16, c[0x0][0x45c] ;  /* 0x00008b80ff1077ac */ /* 0x000e660008000800 */
[----:B------:R1:W1:Y:S01]  /*36a0*/  LDSM.16.M88.4 R216, [R220+0x4000] ;  /* 0x00400000dcd8783b */ /* 0x0002620000000200 */
[----:B------:R-:W-:-:S03]  /*36b0*/  USHF.L.U32 UR18, UR18, 0x6, URZ ;  /* 0x0000000612127899 */ /* 0x000fc600080006ff */
[----:B------:R-:W1:Y:S01]  /*36c0*/  LDSM.16.M88.4 R220, [R220+0x4400] ;  /* 0x00440000dcdc783b */ /* 0x000e620000000200 */
[----:B------:R-:W-:Y:S01]  /*36d0*/  USHF.L.U32 UR19, UR19, 0x6, URZ ;  /* 0x0000000613137899 */ /* 0x000fe200080006ff */
[----:B---3--:R-:W-:-:S05]  /*36e0*/  @P1 FMUL.FTZ R0, R7, R6 ;  /* 0x0000000607001220 */ /* 0x008fca0000410000 */
[----:B------:R-:W-:-:S13]  /*36f0*/  @P1 R2UR UR21, R0 ;  /* 0x00000000001512ca */ /* 0x000fda00000e0000 */
[----:B-12-4-:R-:W-:-:S05]  /*3700*/  @UP0 UMOV UR8, UR21 ;  /* 0x0000001500080c82 */ /* 0x016fca0008000000 */
.L_x_995:
[----:B------:R-:W0:Y:S01]  /*3710*/  LDGDEPBAR ;  /* 0x00000000000079af */ /* 0x000e220000000000 */
[----:B------:R-:W-:Y:S01]  /*3720*/  IADD3 R0, PT, PT, R225, R228, RZ ;  /* 0x000000e4e1007210 */ /* 0x000fe20007ffe0ff */
[----:B------:R-:W-:Y:S01]  /*3730*/  USHF.L.U32 UR20, UR52, 0x6, URZ ;  /* 0x0000000634147899 */ /* 0x000fe200080006ff */
[----:B------:R-:W-:Y:S05]  /*3740*/  MOV R2, UR14 ;  /* 0x0000000e00027c02 */ /* 0x000fea0008000f00 */
[----:B------:R-:W2:Y:S01]  /*3750*/  LDL R230, [R1+0x18] ;  /* 0x0000180001e67983 */ /* 0x000ea20000100800 */
[----:B------:R-:W-:Y:S01]  /*3760*/  MOV R3, UR15 ;  /* 0x0000000f00037c02 */ /* 0x000fe20008000f00 */
[----:B------:R-:W-:Y:S01]  /*3770*/  UISETP.GE.AND UP0, UPT, UR20, UR33, UPT ;  /* 0x000000211400728c */ /* 0x000fe2000bf06270 */
[C---:B------:R-:W-:Y:S04]  /*3780*/  LEA R2, P0, R235.reuse, R2, 0x2 ;  /* 0x00000002eb027211 */ /* 0x040fe800078010ff */
[C---:B------:R-:W-:Y:S01]  /*3790*/  LEA.HI.X R3, R235.reuse, R3, RZ, 0x2, P0 ;  /* 0x00000003eb037211 */ /* 0x040fe200000f14ff */
        /* <DEDUP_REMOVED lines=24> */
[-C--:B------:R-:W-:Y:S07]  /*3920*/  HMMA.16816.F32.BF16 R4, R136, R140.reuse, R4 ;  /* 0x0000008c8804723c */ /* 0x080fee0000041804 */
[----:B------:R-:W-:Y:S01]  /*3930*/  LDSM.16.M88.4 R172, [R226+0xd400] ;  /* 0x00d40000e2ac783b */ /* 0x000fe20000000200 */
        /* <DEDUP_REMOVED lines=26> */
[-C--:B---3--:R-:W-:Y:S08]  /*3ae0*/  HMMA.16816.F32.BF16 R20, R132, R144.reuse, R20 ;  /* 0x000000908414723c */ /* 0x088ff00000041814 */
[C---:B------:R-:W-:Y:S01]  /*3af0*/  HMMA.16816.F32.BF16 R24, R168.reuse, R144, R24 ;  /* 0x00000090a818723c */ /* 0x040fe20000041818 */
[----:B------:R-:W5:Y:S07]  /*3b00*/  LDG.E R145, desc[UR40][R2.64+0xa0] ;  /* 0x0000a02802917981 */ /* 0x000f6e000c1e1900 */
[-C--:B------:R-:W-:Y:S08]  /*3b10*/  HMMA.16816.F32.BF16 R28, R168, R146.reuse, R28 ;  /* 0x00000092a81c723c */ /* 0x080ff0000004181c */
[----:B------:R-:W-:Y:S01]  /*3b20*/  HMMA.16816.F32.BF16 R32, R132, R146, R32 ;  /* 0x000000928420723c */ /* 0x000fe20000041820 */
[----:B------:R-:W5:Y:S04]  /*3b30*/  LDG.E R147, desc[UR40][R2.64+0x20] ;  /* 0x0000202802937981 */ /* 0x000f68000c1e1900 */
[----:B------:R-:W5:Y:S03]  /*3b40*/  LDG.E R146, desc[UR40][R2.64+0x80] ;  /* 0x0000802802927981 */ /* 0x000f66000c1e1900 */
[-C--:B------:R-:W-:Y:S01]  /*3b50*/  HMMA.16816.F32.BF16 R4, R136, R148.reuse, R4 ;  /* 0x000000948804723c */ /* 0x080fe20000041804 */
[----:B------:R3:W1:Y:S07]  /*3b60*/  LDSM.16.M88.4 R132, [R0+0x2800] ;  /* 0x002800000084783b */ /* 0x00066e0000000200 */
[C---:B----4-:R-:W-:Y:S01]  /*3b70*/  HMMA.16816.F32.BF16 R8, R156.reuse, R148, R8 ;  /* 0x000000949c08723c */ /* 0x050fe20000041808 */
[----:B------:R4:W5:Y:S07]  /*3b80*/  LDG.E R149, desc[UR40][R2.64] ;  /* 0x0000002802957981 */ /* 0x00096e000c1e1900 */
[-C--:B------:R-:W-:Y:S08]  /*3b90*/  HMMA.16816.F32.BF16 R12, R156, R150.reuse, R12 ;  /* 0x000000969c0c723c */ /* 0x080ff0000004180c */
[C---:B------:R-:W-:Y:S04]  /*3ba0*/  HMMA.16816.F32.BF16 R16, R136.reuse, R150, R16 ;  /* 0x000000968810723c */ /* 0x040fe80000041810 */
[----:B---3--:R-:W-:Y:S04]  /*3bb0*/  LOP3.LUT R0, R235, UR20, RZ, 0xfc, !PT ;  /* 0x00000014eb007c12 */ /* 0x008fe8000f8efcff */
[-C--:B------:R-:W-:Y:S03]  /*3bc0*/  HMMA.16816.F32.BF16 R20, R136, R172.reuse, R20 ;  /* 0x000000ac8814723c */ /* 0x080fe60000041814 */
[----:B--2---:R-:W-:Y:S04]  /*3bd0*/  IADD3 R0, PT, PT, R0, R230, RZ ;  /* 0x000000e600007210 */ /* 0x004fe80007ffe0ff */
[C---:B----4-:R-:W-:Y:S01]  /*3be0*/  IADD3 R3, PT, PT, R0.reuse, 0xa8, RZ ;  /* 0x000000a800037810 */ /* 0x050fe20007ffe0ff */
[C---:B------:R-:W-:Y:S04]  /*3bf0*/  HMMA.16816.F32.BF16 R24, R156.reuse, R172, R24 ;  /* 0x000000ac9c18723c */ /* 0x040fe80000041818 */
[----:B------:R-:W-:Y:S04]  /*3c00*/  IADD3 R2, PT, PT, R0, 0xa7, RZ ;  /* 0x000000a700027810 */ /* 0x000fe80007ffe0ff */
[-C--:B------:R-:W-:Y:S08]  /*3c10*/  HMMA.16816.F32.BF16 R28, R156, R174.reuse, R28 ;  /* 0x000000ae9c1c723c */ /* 0x080ff0000004181c */
[----:B------:R-:W-:Y:S01]  /*3c20*/  HMMA.16816.F32.BF16 R32, R136, R174, R32 ;  /* 0x000000ae8820723c */ /* 0x000fe20000041820 */
[----:B------:R-:W2:Y:S07]  /*3c30*/  LDSM.16.M88.4 R136, [R227+0xd400] ;  /* 0x00d40000e388783b */ /* 0x000eae0000000200 */
[-C--:B-1----:R-:W-:Y:S08]  /*3c40*/  HMMA.16816.F32.BF16 R4, R140, R152.reuse, R4 ;  /* 0x000000988c04723c */ /* 0x082ff00000041804 */
[C---:B------:R-:W-:Y:S08]  /*3c50*/  HMMA.16816.F32.BF16 R8, R132.reuse, R152, R8 ;  /* 0x000000988408723c */ /* 0x040ff00000041808 */
[-C--:B------:R-:W-:Y:S03]  /*3c60*/  HMMA.16816.F32.BF16 R12, R132, R154.reuse, R12 ;  /* 0x0000009a840c723c */ /* 0x080fe6000004180c */
[----:B------:R-:W-:Y:S01]  /*3c70*/  FMUL.FTZ R6, R6, UR17 ;  /* 0x0000001106067c20 */ /* 0x000fe20008410000 */
[----:B------:R-:W-:Y:S01]  /*3c80*/  FMUL.FTZ R4, R4, UR17 ;  /* 0x0000001104047c20 */ /* 0x000fe20008410000 */
[----:B------:R-:W-:Y:S01]  /*3c90*/  FMUL.FTZ R5, R5, UR17 ;  /* 0x0000001105057c20 */ /* 0x000fe20008410000 */
[----:B------:R-:W-:Y:S01]  /*3ca0*/  FMUL.FTZ R7, R7, UR17 ;  /* 0x0000001107077c20 */ /* 0x000fe20008410000 */
[----:B------:R1:W-:Y:S01]  /*3cb0*/  MUFU.TANH R159, R6 ;  /* 0x00000006009f7308 */ /* 0x0003e20000002400 */
[C---:B------:R-:W-:Y:S04]  /*3cc0*/  HMMA.16816.F32.BF16 R16, R140.reuse, R154, R16 ;  /* 0x0000009a8c10723c */ /* 0x040fe80000041810 */
[----:B------:R-:W-:Y:S01]  /*3cd0*/  FMUL.FTZ R10, R10, UR17 ;  /* 0x000000110a0a7c20 */ /* 0x000fe20008410000 */
[----:B------:R-:W-:Y:S01]  /*3ce0*/  FMUL.FTZ R11, R11, UR17 ;  /* 0x000000110b0b7c20 */ /* 0x000fe20008410000 */
[----:B------:R-:W-:Y:S03]  /*3cf0*/  FMUL.FTZ R8, R8, UR17 ;  /* 0x0000001108087c20 */ /* 0x000fe60008410000 */
[----:B------:R-:W3:Y:S01]  /*3d00*/  MUFU.TANH R161, R4 ;  /* 0x0000000400a17308 */ /* 0x000ee20000002400 */
[----:B------:R-:W-:Y:S01]  /*3d10*/  FMUL.FTZ R9, R9, UR17 ;  /* 0x0000001109097c20 */ /* 0x000fe20008410000 */
[-C--:B--2---:R-:W-:Y:S03]  /*3d20*/  HMMA.16816.F32.BF16 R20, R140, R136.reuse, R20 ;  /* 0x000000888c14723c */ /* 0x084fe60000041814 */
[----:B------:R-:W-:Y:S01]  /*3d30*/  FMUL.FTZ R14, R14, UR17 ;  /* 0x000000110e0e7c20 */ /* 0x000fe20008410000 */
[----:B------:R-:W-:Y:S01]  /*3d40*/  FMUL.FTZ R13, R13, UR17 ;  /* 0x000000110d0d7c20 */ /* 0x000fe20008410000 */
[----:B------:R-:W-:Y:S03]  /*3d50*/  FMUL.FTZ R12, R12, UR17 ;  /* 0x000000110c0c7c20 */ /* 0x000fe60008410000 */
[----:B------:R2:W4:Y:S01]  /*3d60*/  MUFU.TANH R156, R10 ;  /* 0x0000000a009c7308 */ /* 0x0005220000002400 */
[----:B------:R-:W-:Y:S01]  /*3d70*/  FMUL.FTZ R15, R15, UR17 ;  /* 0x000000110f0f7c20 */ /* 0x000fe20008410000 */
[C---:B------:R-:W-:Y:S04]  /*3d80*/  HMMA.16816.F32.BF16 R24, R132.reuse, R136, R24 ;  /* 0x000000888418723c */ /* 0x040fe80000041818 */
[----:B------:R-:W-:Y:S01]  /*3d90*/  FMUL.FTZ R18, R18, UR17 ;  /* 0x0000001112127c20 */ /* 0x000fe20008410000 */
[----:B-1----:R-:W-:Y:S03]  /*3da0*/  IADD3 R6, PT, PT, R0, 0xa0, RZ ;  /* 0x000000a000067810 */ /* 0x002fe60007ffe0ff */
[----:B------:R1:W-:Y:S01]  /*3db0*/  MUFU.TANH R152, R14 ;  /* 0x0000000e00987308 */ /* 0x0003e20000002400 */
[----:B------:R-:W-:Y:S01]  /*3dc0*/  FMUL.FTZ R19, R19, UR17 ;  /* 0x0000001113137c20 */ /* 0x000fe20008410000 */
[-C--:B------:R-:W-:Y:S03]  /*3dd0*/  HMMA.16816.F32.BF16 R28, R132, R138.reuse, R28 ;  /* 0x0000008a841c723c */ /* 0x080fe6000004181c */
[----:B------:R-:W-:Y:S01]  /*3de0*/  FMUL.FTZ R135, R23, UR17 ;  /* 0x0000001117877c20 */ /* 0x000fe20008410000 */
[----:B------:R-:W-:Y:S01]  /*3df0*/  FMUL.FTZ R137, R20, UR17 ;  /* 0x0000001114897c20 */ /* 0x000fe20008410000 */
[----:B------:R-:W-:Y:S03]  /*3e00*/  FMUL.FTZ R132, R17, UR17 ;  /* 0x0000001111847c20 */ /* 0x000fe60008410000 */
[----:B------:R3:W-:Y:S01]  /*3e10*/  MUFU.TANH R155, R11 ;  /* 0x0000000b009b7308 */ /* 0x0007e20000002400 */
[C---:B--2---:R-:W-:Y:S01]  /*3e20*/  IADD3 R10, PT, PT, R0.reuse, 0x80, RZ ;  /* 0x00000080000a7810 */ /* 0x044fe20007ffe0ff */
[----:B------:R-:W-:Y:S04]  /*3e30*/  HMMA.16816.F32.BF16 R32, R140, R138, R32 ;  /* 0x0000008a8c20723c */ /* 0x000fe80000041820 */
[----:B------:R-:W-:Y:S01]  /*3e40*/  FMUL.FTZ R160, R27, UR17 ;  /* 0x000000111ba07c20 */ /* 0x000fe20008410000 */
[----:B------:R-:W-:Y:S03]  /*3e50*/  IABS R27, R10 ;  /* 0x0000000a001b7213 */ /* 0x000fe60000000000 */
[----:B------:R2:W-:Y:S01]  /*3e60*/  MUFU.TANH R154, R8 ;  /* 0x00000008009a7308 */ /* 0x0005e20000002400 */
[----:B-1----:R-:W-:Y:S01]  /*3e70*/  IADD3 R14, PT, PT, R0, 0x78, RZ ;  /* 0x00000078000e7810 */ /* 0x002fe20007ffe0ff */
[----:B------:R-:W-:Y:S01]  /*3e80*/  FMUL.FTZ R139, R26, UR17 ;  /* 0x000000111a8b7c20 */ /* 0x000fe20008410000 */
[C---:B------:R-:W-:Y:S01]  /*3e90*/  IADD3 R26, PT, PT, R0.reuse, 0x8f, RZ ;  /* 0x0000008f001a7810 */ /* 0x040fe20007ffe0ff */
[----:B------:R-:W-:Y:S01]  /*3ea0*/  FMUL.FTZ R138, R21, UR17 ;  /* 0x00000011158a7c20 */ /* 0x000fe20008410000 */
[----:B------:R-:W-:Y:S01]  /*3eb0*/  FMUL.FTZ R165, R29, UR17 ;  /* 0x000000111da57c20 */ /* 0x000fe20008410000 */
[----:B------:R-:W-:Y:S01]  /*3ec0*/  IADD3 R29, PT, PT, R0, 0x68, RZ ;  /* 0x00000068001d7810 */ /* 0x000fe20007ffe0ff */
[----:B------:R-:W-:Y:S03]  /*3ed0*/  FMUL.FTZ R148, R22, UR17 ;  /* 0x0000001116947c20 */ /* 0x000fe60008410000 */
[----:B------:R1:W4:Y:S01]  /*3ee0*/  MUFU.TANH R151, R12 ;  /* 0x0000000c00977308 */ /* 0x0003220000002400 */
[----:B---3--:R-:W-:Y:S01]  /*3ef0*/  FMUL.FTZ R11, R16, UR17 ;  /* 0x00000011100b7c20 */ /* 0x008fe20008410000 */
[----:B------:R-:W-:Y:S01]  /*3f00*/  IABS R10, R14 ;  /* 0x0000000e000a7213 */ /* 0x000fe20000000000 */
[----:B------:R-:W-:Y:S01]  /*3f10*/  FMUL.FTZ R162, R24, UR17 ;  /* 0x0000001118a27c20 */ /* 0x000fe20008410000 */
[----:B------:R-:W-:Y:S01]  /*3f20*/  IABS R17, R3 ;  /* 0x0000000300117213 */ /* 0x000fe20000000000 */
[----:B------:R-:W-:Y:S01]  /*3f30*/  FMUL.FTZ R170, R32, UR17 ;  /* 0x0000001120aa7c20 */ /* 0x000fe20008410000 */
[----:B------:R-:W-:Y:S01]  /*3f40*/  FMUL.FTZ R164, R28, UR17 ;  /* 0x000000111ca47c20 */ /* 0x000fe20008410000 */
[C---:B------:R-:W-:Y:S03]  /*3f50*/  IADD3 R4, PT, PT, R0.reuse, 0x98, RZ ;  /* 0x0000009800047810 */ /* 0x040fe60007ffe0ff */
[----:B------:R3:W-:Y:S01]  /*3f60*/  MUFU.TANH R32, R13 ;  /* 0x0000000d00207308 */ /* 0x0007e20000002400 */
[C---:B--2---:R-:W-:Y:S01]  /*3f70*/  IADD3 R8, PT, PT, R0.reuse, 0x88, RZ ;  /* 0x0000008800087810 */ /* 0x044fe20007ffe0ff */
[----:B------:R-:W-:Y:S01]  /*3f80*/  FMUL.FTZ R167, R31, UR17 ;  /* 0x000000111fa77c20 */ /* 0x000fe20008410000 */
[----:B------:R-:W-:Y:S01]  /*3f90*/  IADD3 R16, PT, PT, R0, 0x77, RZ ;  /* 0x0000007700107810 */ /* 0x000fe20007ffe0ff */
[----:B------:R-:W-:Y:S01]  /*3fa0*/  FMUL.FTZ R163, R25, UR17 ;  /* 0x0000001119a37c20 */ /* 0x000fe20008410000 */
[----:B------:R-:W-:Y:S01]  /*3fb0*/  IABS R23, R8 ;  /* 0x0000000800177213 */ /* 0x000fe20000000000 */
[----:B------:R-:W-:Y:S01]  /*3fc0*/  FMUL.FTZ R166, R30, UR17 ;  /* 0x000000111ea67c20 */ /* 0x000fe20008410000 */
[C---:B------:R-:W-:Y:S03]  /*3fd0*/  IADD3 R22, PT, PT, R0.reuse, 0x6f, RZ ;  /* 0x0000006f00167810 */ /* 0x040fe60007ffe0ff */
[----:B------:R2:W-:Y:S01]  /*3fe0*/  MUFU.TANH R157, R5 ;  /* 0x00000005009d7308 */ /* 0x0005e20000002400 */
[C---:B-1----:R-:W-:Y:S01]  /*3ff0*/  IADD3 R12, PT, PT, R0.reuse, 0x97, RZ ;  /* 0x00000097000c7810 */ /* 0x042fe20007ffe0ff */
[----:B------:R-:W-:Y:S01]  /*4000*/  FMUL.FTZ R169, R35, UR17 ;  /* 0x0000001123a97c20 */ /* 0x000fe20008410000 */
[----:B------:R-:W-:Y:S01]  /*4010*/  IADD3 R24, PT, PT, R0, 0x90, RZ ;  /* 0x0000009000187810 */ /* 0x000fe20007ffe0ff */
[----:B------:R-:W-:Y:S01]  /*4020*/  FMUL.FTZ R168, R34, UR17 ;  /* 0x0000001122a87c20 */ /* 0x000fe20008410000 */
[----:B------:R-:W-:Y:S01]  /*4030*/  IABS R3, R12 ;  /* 0x0000000c00037213 */ /* 0x000fe20000000000 */
[----:B------:R-:W-:Y:S01]  /*4040*/  FMUL.FTZ R171, R33, UR17 ;  /* 0x0000001121ab7c20 */ /* 0x000fe20008410000 */
[----:B------:R-:W-:Y:S03]  /*4050*/  MOV R12, R27 ;  /* 0x0000001b000c7202 */ /* 0x000fe60000000f00 */
[----:B------:R1:W-:Y:S01]  /*4060*/  MUFU.TANH R158, R7 ;  /* 0x00000007009e7308 */ /* 0x0003e20000002400 */
[----:B---3--:R-:W-:Y:S02]  /*4070*/  IABS R13, R6 ;  /* 0x00000006000d7213 */ /* 0x008fe40000000000 */
[----:B------:R-:W-:Y:S02]  /*4080*/  IABS R6, R29 ;  /* 0x0000001d00067213 */ /* 0x000fe40000000000 */
[----:B------:R-:W-:Y:S02]  /*4090*/  I2FP.F32.S32 R29, R13 ;  /* 0x0000000d001d7245 */ /* 0x000fe40000201400 */
[C---:B------:R-:W-:Y:S03]  /*40a0*/  IADD3 R28, PT, PT, R0.reuse, 0x67, RZ ;  /* 0x00000067001c7810 */ /* 0x040fe60007ffe0ff */
[----:B------:R3:W-:Y:S01]  /*40b0*/  MUFU.TANH R153, R9 ;  /* 0x0000000900997308 */ /* 0x0007e20000002400 */
[C---:B--2---:R-:W-:Y:S02]  /*40c0*/  IADD3 R5, PT, PT, R0.reuse, 0x9f, RZ ;  /* 0x0000009f00057810 */ /* 0x044fe40007ffe0ff */
[----:B------:R-:W-:Y:S02]  /*40d0*/  MOV R136, R23 ;  /* 0x0000001700887202 */ /* 0x000fe40000000f00 */
[----:B------:R-:W-:Y:S02]  /*40e0*/  I2FP.F32.S32 R23, R12 ;  /* 0x0000000c00177245 */ /* 0x000fe40000201400 */
[----:B------:R-:W-:Y:S03]  /*40f0*/  IABS R4, R4 ;  /* 0x0000000400047213 */ /* 0x000fe60000000000 */
[----:B------:R2:W2:Y:S01]  /*4100*/  MUFU.TANH R133, R18 ;  /* 0x0000001200857308 */ /* 0x0004a20000002400 */
[C---:B-1----:R-:W-:Y:S02]  /*4110*/  IADD3 R7, PT, PT, R0.reuse, 0x87, RZ ;  /* 0x0000008700077810 */ /* 0x042fe40007ffe0ff */
[----:B------:R-:W-:Y:S01]  /*4120*/  I2FP.F32.S32 R31, R17 ;  /* 0x00000011001f7245 */ /* 0x000fe20000201400 */
[----:B------:R-:W-:Y:S01]  /*4130*/  FFMA.FTZ R17, R23, -UR8, R161 ;  /* 0x8000000817117c23 */ /* 0x000fe200080100a1 */
[----:B------:R-:W-:Y:S02]  /*4140*/  IABS R21, R7 ;  /* 0x0000000700157213 */ /* 0x000fe40000000000 */
[----:B------:R-:W-:Y:S03]  /*4150*/  IABS R7, R22 ;  /* 0x0000001600077213 */ /* 0x000fe60000000000 */
[----:B------:R1:W-:Y:S01]  /*4160*/  MUFU.TANH R134, R15 ;  /* 0x0000000f00867308 */ /* 0x0003e20000002400 */
[C---:B---3--:R-:W-:Y:S01]  /*4170*/  IADD3 R9, PT, PT, R0.reuse, 0x7f, RZ ;  /* 0x0000007f00097810 */ /* 0x048fe20007ffe0ff */
[----:B----4-:R-:W-:Y:S01]  /*4180*/  FFMA.FTZ R31, R31, -UR8, R156 ;  /* 0x800000081f1f7c23 */ /* 0x010fe2000801009c */
[----:B------:R-:W-:Y:S01]  /*4190*/  I2FP.F32.S32 R144, R4 ;  /* 0x0000000400907245 */ /* 0x000fe20000201400 */
[----:B------:R-:W-:Y:S01]  /*41a0*/  FFMA.FTZ R4, -R161, R161, 1 ;  /* 0x3f800000a1047423 */ /* 0x000fe200000101a1 */
[----:B------:R-:W-:Y:S02]  /*41b0*/  IABS R25, R9 ;  /* 0x0000000900197213 */ /* 0x000fe40000000000 */
[----:B------:R-:W-:Y:S03]  /*41c0*/  I2FP.F32.S32 R143, R3 ;  /* 0x00000003008f7245 */ /* 0x000fe60000201400 */
[----:B------:R3:W-:Y:S01]  /*41d0*/  MUFU.TANH R20, R11 ;  /* 0x0000000b00147308 */ /* 0x0007e20000002400 */
[----:B--2---:R-:W-:Y:S01]  /*41e0*/  IADD3 R18, PT, PT, R0, 0x70, RZ ;  /* 0x0000007000127810 */ /* 0x004fe20007ffe0ff */
[----:B------:R-:W-:Y:S01]  /*41f0*/  FFMA.FTZ R3, -R159, R159, 1 ;  /* 0x3f8000009f037423 */ /* 0x000fe2000001019f */
[----:B------:R-:W-:Y:S01]  /*4200*/  IABS R0, R26 ;  /* 0x0000001a00007213 */ /* 0x000fe20000000000 */
[----:B------:R-:W-:Y:S01]  /*4210*/  FFMA.FTZ R33, R144, -UR8, R151 ;  /* 0x8000000890217c23 */ /* 0x000fe20008010097 */
[----:B------:R-:W-:Y:S01]  /*4220*/  IABS R8, R18 ;  /* 0x0000001200087213 */ /* 0x000fe20000000000 */
[----:B------:R-:W-:Y:S01]  /*4230*/  FFMA.FTZ R23, R23, -UR8, R133 ;  /* 0x8000000817177c23 */ /* 0x000fe20008010085 */
[----:B------:R-:W-:Y:S03]  /*4240*/  I2FP.F32.S32 R141, R0 ;  /* 0x00000000008d7245 */ /* 0x000fe60000201400 */
[----:B------:R2:W-:Y:S01]  /*4250*/  MUFU.TANH R14, R135 ;  /* 0x00000087000e7308 */ /* 0x0005e20000002400 */
[----:B-1----:R-:W-:Y:S01]  /*4260*/  IABS R15, R2 ;  /* 0x00000002000f7213 */ /* 0x002fe20000000000 */
[----:B------:R-:W-:Y:S01]  /*4270*/  FFMA.FTZ R0, -R158, R158, 1 ;  /* 0x3f8000009e007423 */ /* 0x000fe2000001019e */
[----:B------:R-:W-:Y:S02]  /*4280*/  IABS R2, R24 ;  /* 0x0000001800027213 */ /* 0x000fe40000000000 */
[----:B------:R-:W-:Y:S02]  /*4290*/  I2FP.F32.S32 R15, R15 ;  /* 0x0000000f000f7245 */ /* 0x000fe40000201400 */
[----:B------:R-:W-:Y:S03]  /*42a0*/  IABS R9, R16 ;  /* 0x0000001000097213 */ /* 0x000fe60000000000 */
[----:B------:R1:W-:Y:S01]  /*42b0*/  MUFU.TANH R13, R139 ;  /* 0x0000008b000d7308 */ /* 0x0003e20000002400 */
[----:B---3--:R-:W-:Y:S01]  /*42c0*/  IABS R11, R5 ;  /* 0x00000005000b7213 */ /* 0x008fe20000000000 */
[----:B------:R-:W-:Y:S01]  /*42d0*/  FFMA.FTZ R30, R15, -UR8, R155 ;  /* 0x800000080f1e7c23 */ /* 0x000fe2000801009b */
[----:B------:R-:W-:Y:S02]  /*42e0*/  IABS R5, R28 ;  /* 0x0000001c00057213 */ /* 0x000fe40000000000 */
[----:B------:R-:W-:Y:S01]  /*42f0*/  I2FP.F32.S32 R140, R8 ;  /* 0x00000008008c7245 */ /* 0x000fe20000201400 */
[----:B------:R-:W-:Y:S01]  /*4300*/  FFMA.FTZ R8, -R156, R156, 1 ;  /* 0x3f8000009c087423 */ /* 0x000fe2000001019c */
[----:B------:R-:W-:Y:S03]  /*4310*/  I2FP.F32.S32 R28, R11 ;  /* 0x0000000b001c7245 */ /* 0x000fe60000201400 */
[----:B------:R-:W-:Y:S01]  /*4320*/  MUFU.TANH R150, R19 ;  /* 0x0000001300967308 */ /* 0x000fe20000002400 */
[----:B--2---:R-:W-:Y:S01]  /*4330*/  I2FP.F32.S32 R135, R21 ;  /* 0x0000001500877245 */ /* 0x004fe20000201400 */
[----:B------:R-:W-:Y:S01]  /*4340*/  FMUL.FTZ R156, R0, UR17 ;  /* 0x00000011009c7c20 */ /* 0x000fe20008410000 */
[----:B------:R-:W-:Y:S01]  /*4350*/  I2FP.F32.S32 R22, R25 ;  /* 0x0000001900167245 */ /* 0x000fe20000201400 */
[----:B------:R-:W-:Y:S01]  /*4360*/  FFMA.FTZ R0, -R153, R153, 1 ;  /* 0x3f80000099007423 */ /* 0x000fe20000010199 */
[----:B------:R-:W-:Y:S01]  /*4370*/  I2FP.F32.S32 R136, R136 ;  /* 0x0000008800887245 */ /* 0x000fe20000201400 */
[----:B------:R-:W-:Y:S01]  /*4380*/  FFMA.FTZ R24, R135, -UR8, R158 ;  /* 0x8000000887187c23 */ /* 0x000fe2000801009e */
[----:B------:R-:W-:Y:S03]  /*4390*/  I2FP.F32.S32 R142, R2 ;  /* 0x00000002008e7245 */ /* 0x000fe60000201400 */
[----:B------:R2:W3:Y:S01]  /*43a0*/  MUFU.TANH R19, R132 ;  /* 0x0000008400137308 */ /* 0x0004e20000002400 */
[----:B-1----:R-:W-:Y:S01]  /*43b0*/  I2FP.F32.S32 R139, R7 ;  /* 0x00000007008b7245 */ /* 0x002fe20000201400 */
[----:B------:R-:W-:Y:S01]  /*43c0*/  FFMA.FTZ R7, -R155, R155, 1 ;  /* 0x3f8000009b077423 */ /* 0x000fe2000001019b */
[----:B------:R-:W-:Y:S01]  /*43d0*/  I2FP.F32.S32 R35, R9 ;  /* 0x0000000900237245 */ /* 0x000fe20000201400 */
[----:B------:R-:W-:Y:S01]  /*43e0*/  FFMA.FTZ R2, -R157, R157, 1 ;  /* 0x3f8000009d027423 */ /* 0x000fe2000001019d */
[----:B------:R-:W-:Y:S01]  /*43f0*/  FMUL.FTZ R155, R4, UR17 ;  /* 0x00000011049b7c20 */ /* 0x000fe20008410000 */
[----:B------:R-:W-:Y:S01]  /*4400*/  FMUL.FTZ R158, R3, UR17 ;  /* 0x00000011039e7c20 */ /* 0x000fe20008410000 */
[----:B------:R-:W-:Y:S03]  /*4410*/  FFMA.FTZ R4, -R151, R151, 1 ;  /* 0x3f80000097047423 */ /* 0x000fe60000010197 */
[----:B------:R-:W-:Y:S01]  /*4420*/  MUFU.TANH R26, R138 ;  /* 0x0000008a001a7308 */ /* 0x000fe20000002400 */
[----:B------:R-:W-:Y:S01]  /*4430*/  FFMA.FTZ R34, R28, -UR8, R153 ;  /* 0x800000081c227c23 */ /* 0x000fe20008010099 */
[----:B------:R-:W-:Y:S01]  /*4440*/  FFMA.FTZ R21, R22, -UR8, R157 ;  /* 0x8000000816157c23 */ /* 0x000fe2000801009d */
[C---:B------:R-:W-:Y:S01]  /*4450*/  FFMA.FTZ R25, R29.reuse, -UR8, R154 ;  /* 0x800000081d197c23 */ /* 0x040fe2000801009a */
[----:B------:R-:W-:Y:S01]  /*4460*/  FMUL.FTZ R153, R0, UR17 ;  /* 0x0000001100997c20 */ /* 0x000fe20008410000 */
[----:B------:R-:W-:Y:S01]  /*4470*/  FFMA.FTZ R18, R136, -UR8, R159 ;  /* 0x8000000888127c23 */ /* 0x000fe2000801009f */
[----:B------:R-:W-:Y:S01]  /*4480*/  FMUL.FTZ R157, R2, UR17 ;  /* 0x00000011029d7c20 */ /* 0x000fe20008410000 */
[----:B------:R-:W-:Y:S03]  /*4490*/  FFMA.FTZ R29, R29, -UR8, R152 ;  /* 0x800000081d1d7c23 */ /* 0x000fe60008010098 */
[----:B------:R1:W-:Y:S01]  /*44a0*/  MUFU.TANH R138, R162 ;  /* 0x000000a2008a7308 */ /* 0x0003e20000002400 */
[----:B--2---:R-:W-:Y:S01]  /*44b0*/  I2FP.F32.S32 R132, R10 ;  /* 0x0000000a00847245 */ /* 0x004fe20000201400 */
[----:B------:R-:W-:Y:S01]  /*44c0*/  FFMA.FTZ R10, -R152, R152, 1 ;  /* 0x3f800000980a7423 */ /* 0x000fe20000010198 */
[----:B---3--:R-:W-:Y:S01]  /*44d0*/  FFMA.FTZ R3, -R19, R19, 1 ;  /* 0x3f80000013037423 */ /* 0x008fe20000010113 */
[----:B------:R-:W-:Y:S01]  /*44e0*/  FFMA.FTZ R0, -R32, R32, 1 ;  /* 0x3f80000020007423 */ /* 0x000fe20000010120 */
[----:B------:R-:W-:Y:S01]  /*44f0*/  FFMA.FTZ R2, -R154, R154, 1 ;  /* 0x3f8000009a027423 */ /* 0x000fe2000001019a */
[----:B------:R-:W-:Y:S01]  /*4500*/  FFMA.FTZ R32, R143, -UR8, R32 ;  /* 0x800000088f207c23 */ /* 0x000fe20008010020 */
[----:B------:R-:W-:Y:S03]  /*4510*/  FMUL.FTZ R152, R8, UR17 ;  /* 0x0000001108987c20 */ /* 0x000fe60008410000 */
[----:B------:R-:W2:Y:S01]  /*4520*/  MUFU.TANH R12, R160 ;  /* 0x000000a0000c7308 */ /* 0x000ea20000002400 */
[----:B------:R-:W-:Y:S01]  /*4530*/  FFMA.FTZ R19, R35, -UR8, R19 ;  /* 0x8000000823137c23 */ /* 0x000fe20008010013 */
[----:B------:R-:W-:Y:S01]  /*4540*/  FMUL.FTZ R161, R10, UR17 ;  /* 0x000000110aa17c20 */ /* 0x000fe20008410000 */
[----:B------:R-:W-:Y:S01]  /*4550*/  FMUL.FTZ R159, R4, UR17 ;  /* 0x00000011049f7c20 */ /* 0x000fe20008410000 */
[----:B------:R-:W-:Y:S01]  /*4560*/  FFMA.FTZ R28, R28, -UR8, R134 ;  /* 0x800000081c1c7c23 */ /* 0x000fe20008010086 */
[----:B------:R-:W-:Y:S01]  /*4570*/  FFMA.FTZ R9, -R134, R134, 1 ;  /* 0x3f80000086097423 */ /* 0x000fe20000010186 */
[----:B------:R-:W-:Y:S01]  /*4580*/  FFMA.FTZ R8, -R133, R133, 1 ;  /* 0x3f80000085087423 */ /* 0x000fe20000010185 */
[----:B------:R-:W-:Y:S03]  /*4590*/  FFMA.FTZ R35, R35, -UR8, R14 ;  /* 0x8000000823237c23 */ /* 0x000fe6000801000e */
[----:B------:R-:W3:Y:S01]  /*45a0*/  MUFU.TANH R27, R137 ;  /* 0x00000089001b7308 */ /* 0x000ee20000002400 */
[----:B-1----:R-:W-:Y:S01]  /*45b0*/  FMUL.FTZ R162, R3, UR17 ;  /* 0x0000001103a27c20 */ /* 0x002fe20008410000 */
[----:B------:R-:W-:Y:S01]  /*45c0*/  FFMA.FTZ R4, -R14, R14, 1 ;  /* 0x3f8000000e047423 */ /* 0x000fe2000001010e */
[----:B------:R-:W-:Y:S01]  /*45d0*/  FFMA.FTZ R144, R144, -UR8, R13 ;  /* 0x8000000890907c23 */ /* 0x000fe2000801000d */
[----:B------:R-:W-:Y:S01]  /*45e0*/  FFMA.FTZ R10, -R13, R13, 1 ;  /* 0x3f8000000d0a7423 */ /* 0x000fe2000001010d */
[----:B------:R-:W-:Y:S01]  /*45f0*/  FMUL.FTZ R154, R2, UR17 ;  /* 0x00000011029a7c20 */ /* 0x000fe20008410000 */
[----:B------:R-:W-:Y:S01]  /*4600*/  FFMA.FTZ R2, -R150, R150, 1 ;  /* 0x3f80000096027423 */ /* 0x000fe20000010196 */
[----:B------:R-:W-:Y:S03]  /*4610*/  FFMA.FTZ R22, R22, -UR8, R150 ;  /* 0x8000000816167c23 */ /* 0x000fe60008010096 */
[----:B------:R-:W1:Y:S01]  /*4620*/  MUFU.TANH R148, R148 ;  /* 0x0000009400947308 */ /* 0x000e620000002400 */
[----:B--2---:R-:W-:Y:S01]  /*4630*/  FFMA.FTZ R143, R143, -UR8, R12 ;  /* 0x800000088f8f7c23 */ /* 0x004fe2000801000c */
[----:B------:R-:W-:Y:S01]  /*4640*/  FFMA.FTZ R3, -R12, R12, 1 ;  /* 0x3f8000000c037423 */ /* 0x000fe2000001010c */
[----:B------:R-:W-:Y:S01]  /*4650*/  FMUL.FTZ R150, R0, UR17 ;  /* 0x0000001100967c20 */ /* 0x000fe20008410000 */
[----:B------:R-:W-:Y:S01]  /*4660*/  FMUL.FTZ R172, R2, UR17 ;  /* 0x0000001102ac7c20 */ /* 0x000fe20008410000 */
[----:B------:R-:W-:Y:S01]  /*4670*/  FFMA.FTZ R0, -R26, R26, 1 ;  /* 0x3f8000001a007423 */ /* 0x000fe2000001011a */
[----:B------:R-:W-:Y:S01]  /*4680*/  FMUL.FTZ R151, R7, UR17 ;  /* 0x0000001107977c20 */ /* 0x000fe20008410000 */
[----:B------:R-:W-:Y:S03]  /*4690*/  FMUL.FTZ R160, R9, UR17 ;  /* 0x0000001109a07c20 */ /* 0x000fe60008410000 */
[----:B------:R-:W2:Y:S01]  /*46a0*/  MUFU.TANH R137, R163 ;  /* 0x000000a300897308 */ /* 0x000ea20000002400 */
[----:B---3--:R-:W-:Y:S01]  /*46b0*/  FFMA.FTZ R2, -R27, R27, 1 ;  /* 0x3f8000001b027423 */ /* 0x008fe2000001011b */
[----:B------:R-:W-:Y:S01]  /*46c0*/  FMUL.FTZ R233, R0, UR17 ;  /* 0x0000001100e97c20 */ /* 0x000fe20008410000 */
[----:B------:R-:W-:Y:S01]  /*46d0*/  FFMA.FTZ R7, -R20, R20, 1 ;  /* 0x3f80000014077423 */ /* 0x000fe20000010114 */
[----:B------:R-:W-:Y:S01]  /*46e0*/  I2FP.F32.S32 R6, R6 ;  /* 0x0000000600067245 */ /* 0x000fe20000201400 */
[----:B------:R-:W-:Y:S01]  /*46f0*/  FMUL.FTZ R242, R2, UR17 ;  /* 0x0000001102f27c20 */ /* 0x000fe20008410000 */
[----:B------:R-:W-:Y:S01]  /*4700*/  FFMA.FTZ R2, -R138, R138, 1 ;  /* 0x3f8000008a027423 */ /* 0x000fe2000001018a */
[----:B------:R-:W-:Y:S03]  /*4710*/  I2FP.F32.S32 R5, R5 ;  /* 0x0000000500057245 */ /* 0x000fe60000201400 */
[----:B------:R-:W3:Y:S01]  /*4720*/  MUFU.TANH R11, R164 ;  /* 0x000000a4000b7308 */ /* 0x000ee20000002400 */
[----:B-1----:R-:W-:Y:S01]  /*4730*/  FFMA.FTZ R9, -R148, R148, 1 ;  /* 0x3f80000094097423 */ /* 0x002fe20000010194 */
[----:B------:R-:W-:Y:S01]  /*4740*/  FMUL.FTZ R173, R8, UR17 ;  /* 0x0000001108ad7c20 */ /* 0x000fe20008410000 */
[----:B------:R-:W-:Y:S01]  /*4750*/  FMUL.FTZ R247, R4, UR17 ;  /* 0x0000001104f77c20 */ /* 0x000fe20008410000 */
[----:B------:R-:W-:Y:S01]  /*4760*/  FMUL.FTZ R245, R3, UR17 ;  /* 0x0000001103f57c20 */ /* 0x000fe20008410000 */
[----:B------:R-:W-:Y:S01]  /*4770*/  FMUL.FTZ R248, R9, UR17 ;  /* 0x0000001109f87c20 */ /* 0x000fe20008410000 */
[----:B------:R-:W-:Y:S01]  /*4780*/  FMUL.FTZ R232, R2, UR17 ;  /* 0x0000001102e87c20 */ /* 0x000fe20008410000 */
[----:B------:R-:W-:Y:S03]  /*4790*/  FFMA.FTZ R20, R132, -UR8, R20 ;  /* 0x8000000884147c23 */ /* 0x000fe60008010014 */
[----:B------:R1:W4:Y:S01]  /*47a0*/  MUFU.TANH R15, R168 ;  /* 0x000000a8000f7308 */ /* 0x0003220000002400 */
[----:B--2---:R-:W-:Y:S01]  /*47b0*/  FFMA.FTZ R0, -R137, R137, 1 ;  /* 0x3f80000089007423 */ /* 0x004fe20000010189 */
[----:B------:R-:W-:Y:S01]  /*47c0*/  FFMA.FTZ R137, R141, -UR8, R137 ;  /* 0x800000088d897c23 */ /* 0x000fe20008010089 */
[----:B------:R-:W-:Y:S01]  /*47d0*/  FFMA.FTZ R27, R140, -UR8, R27 ;  /* 0x800000088c1b7c23 */ /* 0x000fe2000801001b */
[----:B------:R-:W-:Y:S01]  /*47e0*/  FFMA.FTZ R26, R139, -UR8, R26 ;  /* 0x800000088b1a7c23 */ /* 0x000fe2000801001a */
[----:B------:R-:W-:Y:S01]  /*47f0*/  FMUL.FTZ R231, R0, UR17 ;  /* 0x0000001100e77c20 */ /* 0x000fe20008410000 */
[----:B------:R-:W-:Y:S01]  /*4800*/  FFMA.FTZ R138, R142, -UR8, R138 ;  /* 0x800000088e8a7c23 */ /* 0x000fe2000801008a */
[----:B------:R-:W-:Y:S03]  /*4810*/  FFMA.FTZ R132, R132, -UR8, R148 ;  /* 0x8000000884847c23 */ /* 0x000fe60008010094 */
[----:B------:R-:W2:Y:S01]  /*4820*/  MUFU.TANH R134, R165 ;  /* 0x000000a500867308 */ /* 0x000ea20000002400 */
[----:B---3--:R-:W-:Y:S01]  /*4830*/  FFMA.FTZ R136, R136, -UR8, R11 ;  /* 0x8000000888887c23 */ /* 0x008fe2000801000b */
[----:B------:R-:W-:Y:S01]  /*4840*/  FFMA.FTZ R11, -R11, R11, 1 ;  /* 0x3f8000000b0b7423 */ /* 0x000fe2000001010b */
[----:B------:R-:W-:Y:S03]  /*4850*/  FMUL.FTZ R246, R10, UR17 ;  /* 0x000000110af67c20 */ /* 0x000fe60008410000 */
[----:B------:R-:W-:Y:S04]  /*4860*/  FMUL.FTZ R175, R11, UR17 ;  /* 0x000000110baf7c20 */ /* 0x000fe80008410000 */
[----:B------:R-:W3:Y:S01]  /*4870*/  MUFU.TANH R16, R166 ;  /* 0x000000a600107308 */ /* 0x000ee20000002400 */
[----:B-1----:R-:W-:Y:S01]  /*4880*/  FMUL.FTZ R168, R7, UR17 ;  /* 0x0000001107a87c20 */ /* 0x002fe20008410000 */
[----:B----4-:R-:W-:Y:S01]  /*4890*/  FFMA.FTZ R4, -R15, R15, 1 ;  /* 0x3f8000000f047423 */ /* 0x010fe2000001010f */
[----:B------:R-:W-:Y:S03]  /*48a0*/  FFMA.FTZ R140, R140, -UR8, R15 ;  /* 0x800000088c8c7c23 */ /* 0x000fe6000801000f */
[----:B------:R-:W-:Y:S04]  /*48b0*/  FMUL.FTZ R244, R4, UR17 ;  /* 0x0000001104f47c20 */ /* 0x000fe80008410000 */
[----:B------:R-:W1:Y:S01]  /*48c0*/  MUFU.TANH R133, R167 ;  /* 0x000000a700857308 */ /* 0x000e620000002400 */
[----:B--2---:R-:W-:Y:S01]  /*48d0*/  FFMA.FTZ R9, -R134, R134, 1 ;  /* 0x3f80000086097423 */ /* 0x004fe20000010186 */
[----:B------:R-:W-:Y:S08]  /*48e0*/  FFMA.FTZ R135, R135, -UR8, R134 ;  /* 0x8000000887877c23 */ /* 0x000ff00008010086 */
[----:B------:R-:W2:Y:S01]  /*48f0*/  MUFU.TANH R14, R169 ;  /* 0x000000a9000e7308 */ /* 0x000ea20000002400 */
[----:B---3--:R-:W-:Y:S01]  /*4900*/  FFMA.FTZ R8, -R16, R16, 1 ;  /* 0x3f80000010087423 */ /* 0x008fe20000010110 */
[----:B------:R-:W-:Y:S03]  /*4910*/  FFMA.FTZ R142, R142, -UR8, R16 ;  /* 0x800000088e8e7c23 */ /* 0x000fe60008010010 */
[----:B------:R-:W-:Y:S05]  /*4920*/  FMUL.FTZ R174, R8, UR17 ;  /* 0x0000001108ae7c20 */ /* 0x000fea0008410000 */
[----:B------:R-:W3:Y:S01]  /*4930*/  MUFU.TANH R13, R170 ;  /* 0x000000aa000d7308 */ /* 0x000ee20000002400 */
[----:B-1----:R-:W-:Y:S01]  /*4940*/  FFMA.FTZ R7, -R133, R133, 1 ;  /* 0x3f80000085077423 */ /* 0x002fe20000010185 */
[----:B------:R-:W-:Y:S08]  /*4950*/  FFMA.FTZ R141, R141, -UR8, R133 ;  /* 0x800000088d8d7c23 */ /* 0x000ff00008010085 */
[----:B------:R-:W1:Y:S01]  /*4960*/  MUFU.TANH R12, R171 ;  /* 0x000000ab000c7308 */ /* 0x000e620000002400 */
[----:B--2---:R-:W-:Y:S01]  /*4970*/  FFMA.FTZ R3, -R14, R14, 1 ;  /* 0x3f8000000e037423 */ /* 0x004fe2000001010e */
[----:B------:R-:W-:Y:S01]  /*4980*/  FFMA.FTZ R139, R139, -UR8, R14 ;  /* 0x800000088b8b7c23 */ /* 0x000fe2000801000e */
[----:B------:R-:W-:Y:S02]  /*4990*/  FMUL.FTZ R169, R7, UR17 ;  /* 0x0000001107a97c20 */ /* 0x000fe40008410000 */
[----:B------:R-:W-:Y:S01]  /*49a0*/  FMUL.FTZ R243, R3, UR17 ;  /* 0x0000001103f37c20 */ /* 0x000fe20008410000 */
[----:B---3--:R-:W-:Y:S01]  /*49b0*/  FFMA.FTZ R2, -R13, R13, 1 ;  /* 0x3f8000000d027423 */ /* 0x008fe2000001010d */
[----:B------:R-:W-:Y:S01]  /*49c0*/  FFMA.FTZ R134, R6, -UR8, R13 ;  /* 0x8000000806867c23 */ /* 0x000fe2000801000d */
[----:B------:R-:W-:Y:S02]  /*49d0*/  FMUL.FTZ R170, R9, UR17 ;  /* 0x0000001109aa7c20 */ /* 0x000fe40008410000 */
[----:B------:R-:W-:Y:S01]  /*49e0*/  FMUL.FTZ R230, R2, UR17 ;  /* 0x0000001102e67c20 */ /* 0x000fe20008410000 */
[----:B-1----:R-:W-:Y:S01]  /*49f0*/  FFMA.FTZ R0, -R12, R12, 1 ;  /* 0x3f8000000c007423 */ /* 0x002fe2000001010c */
[----:B------:R-:W-:Y:S03]  /*4a00*/  FFMA.FTZ R133, R5, -UR8, R12 ;  /* 0x8000000805857c23 */ /* 0x000fe6000801000c */
[----:B------:R-:W-:Y:S01]  /*4a10*/  FMUL.FTZ R171, R0, UR17 ;  /* 0x0000001100ab7c20 */ /* 0x000fe20008410000 */
        /* <DEDUP_REMOVED lines=12> */
.L_x_991:
[----:B------:R-:W1:Y:S01]  /*4ae0*/  S2R R0, SR_TID.X ;  /* 0x0000000000007919 */ /* 0x000e620000002100 */
[----:B------:R-:W-:Y:S01]  /*4af0*/  IMAD.U32 R16, RZ, RZ, UR52 ;  /* 0x00000034ff107e24 */ /* 0x000fe2000f8e00ff */
[----:B------:R-:W-:Y:S01]  /*4b00*/  UIADD3 UR20, UPT, UPT, UR42, UR10, -UR44 ;  /* 0x0000000a2a147290 */ /* 0x000fe2000fffe82c */
[----:B------:R-:W-:Y:S01]  /*4b10*/  IMAD.MOV.U32 R15, RZ, RZ, 0x1 ;  /* 0x00000001ff0f7424 */ /* 0x000fe200078e00ff */
[----:B------:R-:W-:Y:S01]  /*4b20*/  UIADD3 UR21, UPT, UPT, UR42, -UR11, -UR44 ;  /* 0x8000000b2a157290 */ /* 0x000fe2000fffe82c */
[----:B------:R-:W-:Y:S02]  /*4b30*/  IMAD.MOV.U32 R7, RZ, RZ, 0x9 ;  /* 0x00000009ff077424 */ /* 0x000fe400078e00ff */
[----:B------:R-:W-:Y:S01]  /*4b40*/  IMAD.MOV.U32 R6, RZ, RZ, 0x21 ;  /* 0x00000021ff067424 */ /* 0x000fe200078e00ff */
[--C-:B-1----:R-:W-:Y:S01]  /*4b50*/  SHF.R.U32.HI R2, RZ, 0x1, R0.reuse ;  /* 0x00000001ff027819 */ /* 0x102fe20000011600 */
[----:B------:R-:W-:Y:S01]  /*4b60*/  IMAD.SHL.U32 R3, R0, 0x2, RZ ;  /* 0x0000000200037824 */ /* 0x000fe200078e00ff */
[----:B------:R-:W-:Y:S02]  /*4b70*/  SHF.R.U32.HI R4, RZ, 0x2, R0 ;  /* 0x00000002ff047819 */ /* 0x000fe40000011600 */
[----:B------:R-:W-:Y:S02]  /*4b80*/  LOP3.LUT R235, R2, 0x10, RZ, 0xc0, !PT ;  /* 0x0000001002eb7812 */ /* 0x000fe400078ec0ff */
[----:B------:R-:W-:Y:S02]  /*4b90*/  LOP3.LUT R0, R3, 0x6, RZ, 0xc0, !PT ;  /* 0x0000000603007812 */ /* 0x000fe400078ec0ff */
[----:B------:R-:W-:Y:S02]  /*4ba0*/  LOP3.LUT R235, R235, 0x7, R4, 0xf8, !PT ;  /* 0x00000007ebeb7812 */ /* 0x000fe400078ef804 */
[----:B------:R-:W-:Y:S01]  /*4bb0*/  LOP3.LUT R2, R0, 0x1e0, R2, 0xf8, !PT ;  /* 0x000001e000027812 */ /* 0x000fe200078ef802 */
[----:B------:R-:W-:Y:S02]  /*4bc0*/  IMAD.U32 R0, RZ, RZ, UR46 ;  /* 0x0000002eff007e24 */ /* 0x000fe4000f8e00ff */
[----:B------:R-:W-:Y:S02]  /*4bd0*/  IMAD R16, R16, 0x40, R235 ;  /* 0x0000004010107824 */ /* 0x000fe400078e02eb */
[----:B------:R-:W-:Y:S02]  /*4be0*/  IMAD R0, R0, 0x80, R2 ;  /* 0x0000008000007824 */ /* 0x000fe400078e0202 */
[C---:B------:R-:W-:Y:S02]  /*4bf0*/  VIADD R5, R16.reuse, UR20 ;  /* 0x0000001410057c36 */ /* 0x040fe40008000000 */
[----:B------:R-:W-:Y:S02]  /*4c00*/  IMAD.MOV.U32 R2, RZ, RZ, 0x29 ;  /* 0x00000029ff027424 */ /* 0x000fe400078e00ff */
[----:B------:R-:W-:Y:S01]  /*4c10*/  VIADD R16, R16, UR21 ;  /* 0x0000001510107c36 */ /* 0x000fe20008000000 */
[C---:B------:R-:W-:Y:S01]  /*4c20*/  VIADDMNMX R15, R5.reuse, R15, UR42, PT ;  /* 0x0000002a050f7e46 */ /* 0x040fe2000b80010f */
[C---:B------:R-:W-:Y:S01]  /*4c30*/  VIADD R14, R0.reuse, 0x1 ;  /* 0x00000001000e7836 */ /* 0x040fe20000000000 */
[C---:B------:R-:W-:Y:S01]  /*4c40*/  VIADDMNMX R7, R5.reuse, R7, UR42, PT ;  /* 0x0000002a05077e46 */ /* 0x040fe2000b800107 */
[C---:B------:R-:W-:Y:S01]  /*4c50*/  VIADD R13, R0.reuse, 0x8 ;  /* 0x00000008000d7836 */ /* 0x040fe20000000000 */
[C---:B------:R-:W-:Y:S01]  /*4c60*/  VIADDMNMX R6, R5.reuse, R6, UR42, PT ;  /* 0x0000002a05067e46 */ /* 0x040fe2000b800106 */
[C---:B------:R-:W-:Y:S01]  /*4c70*/  VIADD R12, R0.reuse, 0x9 ;  /* 0x00000009000c7836 */ /* 0x040fe20000000000 */
[----:B------:R-:W-:Y:S01]  /*4c80*/  VIADDMNMX R5, R5, R2, UR42, PT ;  /* 0x0000002a05057e46 */ /* 0x000fe2000b800102 */
[C---:B------:R-:W-:Y:S01]  /*4c90*/  VIADD R11, R0.reuse, 0x10 ;  /* 0x00000010000b7836 */ /* 0x040fe20000000000 */
[----:B------:R-:W-:Y:S01]  /*4ca0*/  VIMNMX R2, PT, PT, RZ, R16, !PT ;  /* 0x00000010ff027248 */ /* 0x000fe20007fe0100 */
[----:B------:R-:W-:Y:S01]  /*4cb0*/  VIADD R10, R0, 0x11 ;  /* 0x00000011000a7836 */ /* 0x000fe20000000000 */
[----:B------:R-:W-:Y:S01]  /*4cc0*/  VIADDMNMX R4, R16, 0x8, RZ, !PT ;  /* 0x0000000810047846 */ /* 0x000fe200078001ff */
[C---:B------:R-:W-:Y:S01]  /*4cd0*/  VIADD R9, R0.reuse, 0x18 ;  /* 0x0000001800097836 */ /* 0x040fe20000000000 */
[CC--:B------:R-:W-:Y:S01]  /*4ce0*/  ISETP.GE.AND P3, PT, R0.reuse, R2.reuse, PT ;  /* 0x000000020000720c */ /* 0x0c0fe20003f66270 */
[----:B------:R-:W-:Y:S01]  /*4cf0*/  VIADD R8, R0, 0x19 ;  /* 0x0000001900087836 */ /* 0x000fe20000000000 */
[-C--:B------:R-:W-:Y:S02]  /*4d00*/  ISETP.GE.AND P2, PT, R14, R2.reuse, PT ;  /* 0x000000020e00720c */ /* 0x080fe40003f46270 */
[----:B------:R-:W-:Y:S02]  /*4d10*/  FSEL R17, R17, -INF , P3 ;  /* 0xff80000011117808 */ /* 0x000fe40001800000 */
[-C--:B------:R-:W-:Y:S02]  /*4d20*/  ISETP.GE.AND P1, PT, R13, R2.reuse, PT ;  /* 0x000000020d00720c */ /* 0x080fe40003f26270 */
[-C--:B------:R-:W-:Y:S02]  /*4d30*/  ISETP.GE.AND P0, PT, R12, R2.reuse, PT ;  /* 0x000000020c00720c */ /* 0x080fe40003f06270 */
[-C--:B------:R-:W-:Y:S02]  /*4d40*/  ISETP.GE.AND P6, PT, R11, R2.reuse, PT ;  /* 0x000000020b00720c */ /* 0x080fe40003fc6270 */
[-C--:B------:R-:W-:Y:S02]  /*4d50*/  ISETP.GE.AND P5, PT, R10, R2.reuse, PT ;  /* 0x000000020a00720c */ /* 0x080fe40003fa6270 */
        /* <DEDUP_REMOVED lines=70> */
[----:B------:R-:W-:Y:S02]  /*51c0*/  ISETP.GE.AND P6, PT, R8, R15, PT ;  /* 0x0000000f0800720c */ /* 0x000fe40003fc6270 */
[-C--:B------:R-:W-:Y:S02]  /*51d0*/  ISETP.GE.AND P5, PT, R0, R7.reuse, PT ;  /* 0x000000070000720c */ /* 0x080fe40003fa6270 */
[-C--:B------:R-:W-:Y:S02]  /*51e0*/  ISETP.GE.AND P4, PT, R14, R7.reuse, PT ;  /* 0x000000070e00720c */ /* 0x080fe40003f86270 */
[-C--:B------:R-:W-:Y:S02]  /*51f0*/  ISETP.GE.AND P3, PT, R13, R7.reuse, PT ;  /* 0x000000070d00720c */ /* 0x080fe40003f66270 */
        /* <DEDUP_REMOVED lines=26> */
[----:B------:R-:W-:Y:S02]  /*53a0*/  ISETP.GE.AND P4, PT, R8, R6, PT ;  /* 0x000000060800720c */ /* 0x000fe40003f86270 */
        /* <DEDUP_REMOVED lines=22> */
.L_x_992:
[----:B------:R-:W2:Y:S01]  /*5510*/  LDL R2, [R1+0x14] ;  /* 0x0000140001027983 */ /* 0x000ea20000100800 */
[----:B------:R-:W-:Y:S01]  /*5520*/  MOV R10, 0x10 ;  /* 0x00000010000a7802 */ /* 0x000fe20000000f00 */
[----:B------:R-:W-:Y:S02]  /*5530*/  UISETP.GT.AND UP0, UPT, UR52, UR47, UPT ;  /* 0x0000002f3400728c */ /* 0x000fe4000bf04270 */
        /* <DEDUP_REMOVED lines=26> */
[----:B------:R-:W1:Y:S03]  /*56e0*/  S2R R164, SR_TID.X ;  /* 0x0000000000a47919 */ /* 0x000e660000002100 */
[----:B------:R-:W-:Y:S01]  /*56f0*/  STL [R1+0x1c], R36 ;  /* 0x00001c2401007387 */ /* 0x000fe20000100800 */
[C---:B-1----:R-:W-:Y:S02]  /*5700*/  SHF.L.U32 R167, R164.reuse, 0x4, RZ ;  /* 0x00000004a4a77819 */ /* 0x042fe400000006ff */
[----:B------:R-:W-:Y:S02]  /*5710*/  SHF.R.U32.HI R165, RZ, 0x1, R164 ;  /* 0x00000001ffa57819 */ /* 0x000fe400000116a4 */
[C---:B------:R-:W-:Y:S02]  /*5720*/  SHF.L.U32 R166, R164.reuse, 0x2, RZ ;  /* 0x00000002a4a67819 */ /* 0x040fe400000006ff */
[----:B------:R-:W-:Y:S04]  /*5730*/  LOP3.LUT P1, RZ, R164, 0x4, RZ, 0xc0, !PT ;  /* 0x00000004a4ff7812 */ /* 0x000fe8000782c0ff */
[----:B------:R-:W-:Y:S01]  /*5740*/  SEL R10, R10, 0xfffffff0, !P1 ;  /* 0xfffffff00a0a7807 */ /* 0x000fe20004800000 */
[C---:B--2---:R-:W-:Y:S01]  /*5750*/  FMUL.FTZ R3, R2.reuse, 1.4426950216293334961 ;  /* 0x3fb8aa3b02037820 */ /* 0x044fe20000410000 */
[----:B------:R-:W-:Y:S01]  /*5760*/  FSETP.NEU.FTZ.AND P0, PT, R2, -INF , PT ;  /* 0xff8000000200780b */ /* 0x000fe20003f1d000 */
[C---:B---3--:R-:W-:Y:S03]  /*5770*/  FMUL.FTZ R2, R0.reuse, 1.4426950216293334961 ;  /* 0x3fb8aa3b00027820 */ /* 0x048fe60000410000 */
[----:B------:R-:W-:Y:S02]  /*5780*/  FSEL R3, R3, RZ, P0 ;  /* 0x000000ff03037208 */ /* 0x000fe40000000000 */
[----:B------:R-:W-:Y:S01]  /*5790*/  FSETP.NEU.FTZ.AND P0, PT, R0, -INF , PT ;  /* 0xff8000000000780b */ /* 0x000fe20003f1d000 */
[----:B----4-:R-:W-:Y:S02]  /*57a0*/  FMUL.FTZ R0, R4, 1.4426950216293334961 ;  /* 0x3fb8aa3b04007820 */ /* 0x010fe40000410000 */
[--C-:B------:R-:W-:Y:S01]  /*57b0*/  FFMA.FTZ R134, R134, UR16, -R3.reuse ;  /* 0x0000001086867c23 */ /* 0x100fe20008010803 */
[----:B------:R-:W-:Y:S01]  /*57c0*/  FSEL R2, R2, RZ, P0 ;  /* 0x000000ff02027208 */ /* 0x000fe20000000000 */
[--C-:B------:R-:W-:Y:S01]  /*57d0*/  FFMA.FTZ R17, R17, UR16, -R3.reuse ;  /* 0x0000001011117c23 */ /* 0x100fe20008010803 */
[----:B------:R-:W-:Y:S01]  /*57e0*/  FSETP.NEU.FTZ.AND P0, PT, R4, -INF , PT ;  /* 0xff8000000400780b */ /* 0x000fe20003f1d000 */
[--C-:B------:R-:W-:Y:S01]  /*57f0*/  FFMA.FTZ R21, R21, UR16, -R3.reuse ;  /* 0x0000001015157c23 */ /* 0x100fe20008010803 */
[--C-:B------:R-:W-:Y:S01]  /*5800*/  FFMA.FTZ R20, R20, UR16, -R3.reuse ;  /* 0x0000001014147c23 */ /* 0x100fe20008010803 */
[--C-:B------:R-:W-:Y:S01]  /*5810*/  FFMA.FTZ R19, R19, UR16, -R3.reuse ;  /* 0x0000001013137c23 */ /* 0x100fe20008010803 */
[--C-:B------:R-:W-:Y:S01]  /*5820*/  FFMA.FTZ R27, R27, UR16, -R3.reuse ;  /* 0x000000101b1b7c23 */ /* 0x100fe20008010803 */
[--C-:B------:R-:W-:Y:S01]  /*5830*/  FFMA.FTZ R26, R26, UR16, -R3.reuse ;  /* 0x000000101a1a7c23 */ /* 0x100fe20008010803 */
[----:B------:R-:W-:Y:S01]  /*5840*/  FFMA.FTZ R3, R133, UR16, -R3 ;  /* 0x0000001085037c23 */ /* 0x000fe20008010803 */
[----:B------:R-:W-:Y:S01]  /*5850*/  FSEL R0, R0, RZ, P0 ;  /* 0x000000ff00007208 */ /* 0x000fe20000000000 */
[C---:B------:R-:W-:Y:S01]  /*5860*/  FMUL.FTZ R4, R5.reuse, 1.4426950216293334961 ;  /* 0x3fb8aa3b05047820 */ /* 0x040fe20000410000 */
[----:B------:R-:W-:Y:S01]  /*5870*/  FSETP.NEU.FTZ.AND P0, PT, R5, -INF , PT ;  /* 0xff8000000500780b */ /* 0x000fe20003f1d000 */
[--C-:B------:R-:W-:Y:S01]  /*5880*/  FFMA.FTZ R140, R140, UR16, -R2.reuse ;  /* 0x000000108c8c7c23 */ /* 0x100fe20008010802 */
[----:B------:R-:W1:Y:S01]  /*5890*/  MUFU.EX2 R5, R3 ;  /* 0x0000000300057308 */ /* 0x000e620000000800 */
[--C-:B------:R-:W-:Y:S01]  /*58a0*/  FFMA.FTZ R132, R132, UR16, -R2.reuse ;  /* 0x0000001084847c23 */ /* 0x100fe20008010802 */
[--C-:B------:R-:W-:Y:S01]  /*58b0*/  FFMA.FTZ R35, R35, UR16, -R2.reuse ;  /* 0x0000001023237c23 */ /* 0x100fe20008010802 */
[--C-:B------:R-:W-:Y:S01]  /*58c0*/  FFMA.FTZ R18, R18, UR16, -R2.reuse ;  /* 0x0000001012127c23 */ /* 0x100fe20008010802 */
[--C-:B------:R-:W-:Y:S01]  /*58d0*/  FFMA.FTZ R24, R24, UR16, -R2.reuse ;  /* 0x0000001018187c23 */ /* 0x100fe20008010802 */
[--C-:B------:R-:W-:Y:S01]  /*58e0*/  FFMA.FTZ R23, R23, UR16, -R2.reuse ;  /* 0x0000001017177c23 */ /* 0x100fe20008010802 */
[--C-:B------:R-:W-:Y:S01]  /*58f0*/  FFMA.FTZ R22, R22, UR16, -R2.reuse ;  /* 0x0000001016167c23 */ /* 0x100fe20008010802 */
[----:B------:R-:W-:Y:S03]  /*5900*/  FFMA.FTZ R2, R139, UR16, -R2 ;  /* 0x000000108b027c23 */ /* 0x000fe60008010802 */
[----:B------:R-:W2:Y:S01]  /*5910*/  MUFU.EX2 R3, R140 ;  /* 0x0000008c00037308 */ /* 0x000ea20000000800 */
[--C-:B------:R-:W-:Y:S01]  /*5920*/  FFMA.FTZ R34, R34, UR16, -R0.reuse ;  /* 0x0000001022227c23 */ /* 0x100fe20008010800 */
[--C-:B------:R-:W-:Y:S01]  /*5930*/  FFMA.FTZ R33, R33, UR16, -R0.reuse ;  /* 0x0000001021217c23 */ /* 0x100fe20008010800 */
[--C-:B------:R-:W-:Y:S01]  /*5940*/  FFMA.FTZ R32, R32, UR16, -R0.reuse ;  /* 0x0000001020207c23 */ /* 0x100fe20008010800 */
[--C-:B------:R-:W-:Y:S01]  /*5950*/  FFMA.FTZ R138, R138, UR16, -R0.reuse ;  /* 0x000000108a8a7c23 */ /* 0x100fe20008010800 */
[--C-:B------:R-:W-:Y:S01]  /*5960*/  FFMA.FTZ R137, R137, UR16, -R0.reuse ;  /* 0x0000001089897c23 */ /* 0x100fe20008010800 */
[--C-:B------:R-:W-:Y:S01]  /*5970*/  FFMA.FTZ R136, R136, UR16, -R0.reuse ;  /* 0x0000001088887c23 */ /* 0x100fe20008010800 */
[--C-:B------:R-:W-:Y:S03]  /*5980*/  FFMA.FTZ R135, R135, UR16, -R0.reuse ;  /* 0x0000001087877c23 */ /* 0x100fe60008010800 */
[----:B------:R3:W-:Y:S01]  /*5990*/  MUFU.EX2 R229, R2 ;  /* 0x0000000200e57308 */ /* 0x0007e20000000800 */
[----:B-1----:R1:W-:Y:S01]  /*59a0*/  STL [R1+0x4], R5 ;  /* 0x0000040501007387 */ /* 0x0023e20000100800 */
[----:B------:R-:W-:Y:S01]  /*59b0*/  FFMA.FTZ R25, R25, UR16, -R0 ;  /* 0x0000001019197c23 */ /* 0x000fe20008010800 */
[----:B------:R-:W-:Y:S02]  /*59c0*/  SHF.L.U32 R0, R164, 0x5, RZ ;  /* 0x00000005a4007819 */ /* 0x000fe400000006ff */
[----:B------:R-:W-:Y:S02]  /*59d0*/  FSEL R4, R4, RZ, P0 ;  /* 0x000000ff04047208 */ /* 0x000fe40000000000 */
[----:B------:R-:W-:Y:S03]  /*59e0*/  LOP3.LUT P0, RZ, R164, 0x8, RZ, 0xc0, !PT ;  /* 0x00000008a4ff7812 */ /* 0x000fe6000780c0ff */
[----:B------:R-:W-:Y:S01]  /*59f0*/  MUFU.EX2 R59, R24 ;  /* 0x00000018003b7308 */ /* 0x000fe20000000800 */
[----:B--2---:R2:W-:Y:S01]  /*5a00*/  STL [R1], R3 ;  /* 0x0000000301007387 */ /* 0x0045e20000100800 */
[--C-:B------:R-:W-:Y:S01]  /*5a10*/  FFMA.FTZ R31, R31, UR16, -R4.reuse ;  /* 0x000000101f1f7c23 */ /* 0x100fe20008010804 */
[--C-:B------:R-:W-:Y:S01]  /*5a20*/  FFMA.FTZ R30, R30, UR16, -R4.reuse ;  /* 0x000000101e1e7c23 */ /* 0x100fe20008010804 */
[--C-:B------:R-:W-:Y:S01]  /*5a30*/  FFMA.FTZ R29, R29, UR16, -R4.reuse ;  /* 0x000000101d1d7c23 */ /* 0x100fe20008010804 */
[--C-:B------:R-:W-:Y:S01]  /*5a40*/  FFMA.FTZ R28, R28, UR16, -R4.reuse ;  /* 0x000000101c1c7c23 */ /* 0x100fe20008010804 */
[--C-:B------:R-:W-:Y:S01]  /*5a50*/  FFMA.FTZ R142, R142, UR16, -R4.reuse ;  /* 0x000000108e8e7c23 */ /* 0x100fe20008010804 */
[--C-:B------:R-:W-:Y:S03]  /*5a60*/  FFMA.FTZ R144, R144, UR16, -R4.reuse ;  /* 0x0000001090907c23 */ /* 0x100fe60008010804 */
[----:B------:R-:W-:Y:S01]  /*5a70*/  MUFU.EX2 R148, R17 ;  /* 0x0000001100947308 */ /* 0x000fe20000000800 */
[----:B---3--:R-:W-:Y:S01]  /*5a80*/  LOP3.LUT R2, R167, 0x1c0, RZ, 0xc0, !PT ;  /* 0x000001c0a7027812 */ /* 0x008fe200078ec0ff */
[--C-:B------:R-:W-:Y:S01]  /*5a90*/  FFMA.FTZ R143, R143, UR16, -R4.reuse ;  /* 0x000000108f8f7c23 */ /* 0x100fe20008010804 */
[----:B------:R-:W-:Y:S07]  /*5aa0*/  FFMA.FTZ R4, R141, UR16, -R4 ;  /* 0x000000108d047c23 */ /* 0x000fee0008010804 */
[----:B------:R-:W3:Y:S01]  /*5ab0*/  MUFU.EX2 R163, R21 ;  /* 0x0000001500a37308 */ /* 0x000ee20000000800 */
[----:B-1----:R-:W-:Y:S09]  /*5ac0*/  LOP3.LUT R5, R0, 0x7400, RZ, 0xc0, !PT ;  /* 0x0000740000057812 */ /* 0x002ff200078ec0ff */
[----:B------:R-:W1:Y:S01]  /*5ad0*/  MUFU.EX2 R252, R18 ;  /* 0x0000001200fc7308 */ /* 0x000e620000000800 */
[----:B--2---:R-:W-:Y:S04]  /*5ae0*/  SHF.L.U32 R3, R164, 0x1, RZ ;  /* 0x00000001a4037819 */ /* 0x004fe800000006ff */
[--C-:B------:R-:W-:Y:S02]  /*5af0*/  LOP3.LUT R2, R2, 0x38, R3.reuse, 0xf8, !PT ;  /* 0x0000003802027812 */ /* 0x100fe400078ef803 */
[----:B------:R-:W-:Y:S03]  /*5b00*/  LOP3.LUT R5, R5, 0x6, R3, 0xf8, !PT ;  /* 0x0000000605057812 */ /* 0x000fe600078ef803 */
[----:B------:R-:W-:Y:S01]  /*5b10*/  MUFU.EX2 R52, R20 ;  /* 0x0000001400347308 */ /* 0x000fe20000000800 */
[----:B------:R-:W-:Y:S02]  /*5b20*/  LOP3.LUT R3, R2, 0x20, R165, 0x78, !PT ;  /* 0x0000002002037812 */ /* 0x000fe400078e78a5 */
[C---:B------:R-:W-:Y:S02]  /*5b30*/  LOP3.LUT R2, R0.reuse, 0xc0, RZ, 0xc0, !PT ;  /* 0x000000c000027812 */ /* 0x040fe400078ec0ff */
[----:B------:R-:W-:Y:S02]  /*5b40*/  LOP3.LUT R5, R5, R3, RZ, 0xfc, !PT ;  /* 0x0000000305057212 */ /* 0x000fe400078efcff */
[----:B------:R-:W-:Y:S03]  /*5b50*/  LOP3.LUT R3, R0, 0x120, RZ, 0xc0, !PT ;  /* 0x0000012000037812 */ /* 0x000fe600078ec0ff */
[----:B------:R-:W2:Y:S01]  /*5b60*/  MUFU.EX2 R51, R19 ;  /* 0x0000001300337308 */ /* 0x000ea20000000800 */
[----:B------:R-:W-:Y:S02]  /*5b70*/  LOP3.LUT R0, R2, 0x18, R166, 0xf8, !PT ;  /* 0x0000001802007812 */ /* 0x000fe400078ef8a6 */
[----:B------:R-:W4:Y:S01]  /*5b80*/  LDL.LU R166, [R1] ;  /* 0x0000000001a67983 */ /* 0x000f220000300800 */
[----:B------:R-:W-:Y:S02]  /*5b90*/  LOP3.LUT R2, R3, 0x200, R167, 0xf8, !PT ;  /* 0x0000020003027812 */ /* 0x000fe400078ef8a7 */
[----:B------:R-:W-:Y:S01]  /*5ba0*/  LEA R140, R5, UR4, 0x1 ;  /* 0x00000004058c7c11 */ /* 0x000fe2000f8e08ff */
[----:B------:R-:W4:Y:S01]  /*5bb0*/  LDL.LU R167, [R1+0x4] ;  /* 0x0000040001a77983 */ /* 0x000f220000300800 */
[----:B---3--:R-:W-:Y:S02]  /*5bc0*/  F2FP.BF16.F32.PACK_AB R7, R163, R148 ;  /* 0x00000094a307723e */ /* 0x008fe400000010ff */
[----:B------:R-:W-:Y:S01]  /*5bd0*/  MUFU.EX2 R50, R23 ;  /* 0x0000001700327308 */ /* 0x000fe20000000800 */
[----:B-1----:R-:W-:Y:S02]  /*5be0*/  F2FP.BF16.F32.PACK_AB R6, R59, R252 ;  /* 0x000000fc3b06723e */ /* 0x002fe400000010ff */
[----:B------:R-:W-:Y:S01]  /*5bf0*/  IADD3 R3, PT, PT, R10, R140, RZ ;  /* 0x0000008c0a037210 */ /* 0x000fe20007ffe0ff */
[----:B------:R-:W-:Y:S01]  /*5c00*/  STS [R140+0x13000], R7 ;  /* 0x013000078c007388 */ /* 0x000fe20000000800 */
[--C-:B------:R-:W-:Y:S02]  /*5c10*/  LOP3.LUT R0, R0, 0x8, R165.reuse, 0x78, !PT ;  /* 0x0000000800007812 */ /* 0x100fe400078e78a5 */
[----:B------:R-:W-:Y:S01]  /*5c20*/  IADD3 R141, PT, PT, R140, 0x13020, RZ ;  /* 0x000130208c8d7810 */ /* 0x000fe20007ffe0ff */
[----:B------:R-:W-:Y:S01]  /*5c30*/  STS [R140+0x13400], R6 ;  /* 0x013400068c007388 */ /* 0x000fe20000000800 */
[----:B--2---:R-:W-:Y:S01]  /*5c40*/  F2FP.BF16.F32.PACK_AB R5, R51, R52 ;  /* 0x000000343305723e */ /* 0x004fe200000010ff */
[----:B------:R-:W1:Y:S01]  /*5c50*/  MUFU.EX2 R49, R22 ;  /* 0x0000001600317308 */ /* 0x000e620000000800 */
[----:B------:R-:W-:Y:S03]  /*5c60*/  LOP3.LUT R0, R2, R0, RZ, 0xfc, !PT ;  /* 0x0000000002007212 */ /* 0x000fe600078efcff */
[----:B------:R2:W-:Y:S01]  /*5c70*/  STS [R3+0x13000], R5 ;  /* 0x0130000503007388 */ /* 0x0005e20000000800 */
[----:B------:R-:W-:Y:S05]  /*5c80*/  LEA R0, R0, UR4, 0x1 ;  /* 0x0000000400007c11 */ /* 0x000fea000f8e08ff */
[----:B------:R-:W-:Y:S10]  /*5c90*/  MUFU.EX2 R58, R25 ;  /* 0x00000019003a7308 */ /* 0x000ff40000000800 */
[----:B------:R-:W2:Y:S01]  /*5ca0*/  MUFU.EX2 R57, R34 ;  /* 0x0000002200397308 */ /* 0x000ea20000000800 */
[----:B-1----:R-:W-:Y:S05]  /*5cb0*/  F2FP.BF16.F32.PACK_AB R2, R49, R50 ;  /* 0x000000323102723e */ /* 0x002fea00000010ff */
[----:B------:R1:W-:Y:S04]  /*5cc0*/  STS [R3+0x13400], R2 ;  /* 0x0134000203007388 */ /* 0x0003e80000000800 */
[----:B------:R-:W-:Y:S10]  /*5cd0*/  MUFU.EX2 R251, R31 ;  /* 0x0000001f00fb7308 */ /* 0x000ff40000000800 */
[----:B------:R-:W3:Y:S01]  /*5ce0*/  MUFU.EX2 R250, R30 ;  /* 0x0000001e00fa7308 */ /* 0x000ee20000000800 */
[----:B--2---:R-:W-:Y:S05]  /*5cf0*/  F2FP.BF16.F32.PACK_AB R5, R57, R58 ;  /* 0x0000003a3905723e */ /* 0x004fea00000010ff */
[----:B------:R2:W-:Y:S04]  /*5d00*/  STS [R140+0x14000], R5 ;  /* 0x014000058c007388 */ /* 0x0005e80000000800 */
[----:B------:R-:W-:Y:S01]  /*5d10*/  MUFU.EX2 R56, R33 ;  /* 0x0000002100387308 */ /* 0x000fe20000000800 */
[----:B-1----:R-:W-:Y:S09]  /*5d20*/  MOV R2, R141 ;  /* 0x0000008d00027202 */ /* 0x002ff20000000f00 */
[----:B------:R-:W2:Y:S01]  /*5d30*/  MUFU.EX2 R55, R32 ;  /* 0x0000002000377308 */ /* 0x000ea20000000800 */
[----:B---3--:R-:W-:Y:S05]  /*5d40*/  F2FP.BF16.F32.PACK_AB R6, R250, R251 ;  /* 0x000000fbfa06723e */ /* 0x008fea00000010ff */
[----:B------:R-:W-:Y:S04]  /*5d50*/  STS [R140+0x14400], R6 ;  /* 0x014400068c007388 */ /* 0x000fe80000000800 */
[----:B------:R-:W-:Y:S10]  /*5d60*/  MUFU.EX2 R54, R29 ;  /* 0x0000001d00367308 */ /* 0x000ff40000000800 */
[----:B------:R-:W1:Y:S01]  /*5d70*/  MUFU.EX2 R53, R28 ;  /* 0x0000001c00357308 */ /* 0x000e620000000800 */
[----:B--2---:R-:W-:Y:S05]  /*5d80*/  F2FP.BF16.F32.PACK_AB R5, R55, R56 ;  /* 0x000000383705723e */ /* 0x004fea00000010ff */
[----:B------:R-:W-:Y:S04]  /*5d90*/  STS [R3+0x14000], R5 ;  /* 0x0140000503007388 */ /* 0x000fe80000000800 */
[----:B------:R2:W-:Y:S10]  /*5da0*/  MUFU.EX2 R38, R142 ;  /* 0x0000008e00267308 */ /* 0x0005f40000000800 */
[----:B------:R-:W-:Y:S01]  /*5db0*/  MUFU.EX2 R48, R27 ;  /* 0x0000001b00307308 */ /* 0x000fe20000000800 */
[----:B-1----:R-:W-:Y:S05]  /*5dc0*/  F2FP.BF16.F32.PACK_AB R9, R53, R54 ;  /* 0x000000363509723e */ /* 0x002fea00000010ff */
[----:B------:R1:W-:Y:S04]  /*5dd0*/  STS [R3+0x14400], R9 ;  /* 0x0144000903007388 */ /* 0x0003e80000000800 */
[----:B------:R-:W3:Y:S01]  /*5de0*/  MUFU.EX2 R47, R26 ;  /* 0x0000001a002f7308 */ /* 0x000ee20000000800 */
[----:B--2---:R-:W-:Y:S04]  /*5df0*/  IADD3 R142, PT, PT, R140, 0x13000, RZ ;  /* 0x000130008c8e7810 */ /* 0x004fe80007ffe0ff */
[----:B------:R-:W-:Y:S05]  /*5e00*/  @P0 IADD3 R2, PT, PT, R142, -0x20, RZ ;  /* 0xffffffe08e020810 */ /* 0x000fea0007ffe0ff */
[----:B------:R-:W-:Y:S10]  /*5e10*/  MUFU.EX2 R46, R132 ;  /* 0x00000084002e7308 */ /* 0x000ff40000000800 */
[----:B------:R-:W2:Y:S01]  /*5e20*/  MUFU.EX2 R45, R35 ;  /* 0x00000023002d7308 */ /* 0x000ea20000000800 */
[----:B---3--:R-:W-:Y:S05]  /*5e30*/  F2FP.BF16.F32.PACK_AB R8, R47, R48 ;  /* 0x000000302f08723e */ /* 0x008fea00000010ff */
[----:B------:R-:W-:Y:S04]  /*5e40*/  STS [R2], R8 ;  /* 0x0000000802007388 */ /* 0x000fe80000000800 */
[----:B------:R-:W-:Y:S10]  /*5e50*/  MUFU.EX2 R36, R134 ;  /* 0x0000008600247308 */ /* 0x000ff40000000800 */
[----:B------:R3:W1:Y:S01]  /*5e60*/  MUFU.EX2 R37, R4 ;  /* 0x0000000400257308 */ /* 0x0006620000000800 */
[----:B--2---:R-:W-:Y:S05]  /*5e70*/  F2FP.BF16.F32.PACK_AB R7, R45, R46 ;  /* 0x0000002e2d07723e */ /* 0x004fea00000010ff */
[----:B------:R2:W-:Y:S04]  /*5e80*/  STS [R2+0x400], R7 ;  /* 0x0004000702007388 */ /* 0x0005e80000000800 */
[----:B------:R-:W-:Y:S10]  /*5e90*/  MUFU.EX2 R44, R138 ;  /* 0x0000008a002c7308 */ /* 0x000ff40000000800 */
[----:B------:R-:W2:Y:S01]  /*5ea0*/  MUFU.EX2 R43, R137 ;  /* 0x00000089002b7308 */ /* 0x000ea20000000800 */
[----:B---3--:R-:W-:Y:S02]  /*5eb0*/  IADD3 R4, PT, PT, R10, R2, RZ ;  /* 0x000000020a047210 */ /* 0x008fe40007ffe0ff */
[----:B-1----:R-:W-:Y:S07]  /*5ec0*/  F2FP.BF16.F32.PACK_AB R3, R37, R38 ;  /* 0x000000262503723e */ /* 0x002fee00000010ff */
[----:B------:R-:W-:Y:S10]  /*5ed0*/  MUFU.EX2 R42, R144 ;  /* 0x00000090002a7308 */ /* 0x000ff40000000800 */
[----:B------:R-:W-:Y:S01]  /*5ee0*/  MUFU.EX2 R41, R143 ;  /* 0x0000008f00297308 */ /* 0x000fe20000000800 */
[----:B--2---:R-:W-:Y:S09]  /*5ef0*/  F2FP.BF16.F32.PACK_AB R7, R43, R44 ;  /* 0x0000002c2b07723e */ /* 0x004ff200000010ff */
[----:B------:R-:W-:Y:S10]  /*5f00*/  MUFU.EX2 R40, R136 ;  /* 0x0000008800287308 */ /* 0x000ff40000000800 */
[----:B------:R-:W1:Y:S01]  /*5f10*/  MUFU.EX2 R39, R135 ;  /* 0x0000008700277308 */ /* 0x000e620000000800 */
[----:B----4-:R-:W-:Y:S02]  /*5f20*/  F2FP.BF16.F32.PACK_AB R5, R229, R166 ;  /* 0x000000a6e505723e */ /* 0x010fe400000010ff */
        /* <DEDUP_REMOVED lines=55> */
[----:B------:R-:W-:Y:S02]  /*62a0*/  ISETP.NE.AND P1, PT, R0, RZ, PT ;  /* 0x000000ff0000720c */ /* 0x000fe40003f25270 */
[----:B------:R-:W-:Y:S04]  /*62b0*/  LOP3.LUT R0, R164, 0x8, RZ, 0xc0, !PT ;  /* 0x00000008a4007812 */ /* 0x000fe800078ec0ff */
[C---:B------:R-:W-:Y:S02]  /*62c0*/  ISETP.NE.AND P0, PT, R0.reuse, RZ, PT ;  /* 0x000000ff0000720c */ /* 0x040fe40003f05270 */
        /* <DEDUP_REMOVED lines=14> */
[----:B-----5:R-:W-:Y:S01]  /*63b0*/  FADD.FTZ R6, -R147, R6 ;  /* 0x0000000693067221 */ /* 0x020fe20000010100 */
[----:B------:R-:W-:Y:S01]  /*63c0*/  FADD.FTZ R4, -R149, R4 ;  /* 0x0000000495047221 */ /* 0x000fe20000010100 */
[----:B------:R-:W-:Y:S01]  /*63d0*/  FADD.FTZ R7, -R147, R7 ;  /* 0x0000000793077221 */ /* 0x000fe20000010100 */
[----:B------:R-:W-:Y:S02]  /*63e0*/  FADD.FTZ R5, -R149, R5 ;  /* 0x0000000595057221 */ /* 0x000fe40000010100 */
[----:B------:R-:W-:Y:S01]  /*63f0*/  FMUL.FTZ R143, R148, R4 ;  /* 0x00000004948f7220 */ /* 0x000fe20000410000 */
[----:B------:R-:W-:Y:S01]  /*6400*/  MOV R4, R141 ;  /* 0x0000008d00047202 */ /* 0x000fe20000000f00 */
[----:B------:R-:W-:Y:S01]  /*6410*/  FMUL.FTZ R141, R252, R6 ;  /* 0x00000006fc8d7220 */ /* 0x000fe20000410000 */
[----:B------:R-:W-:Y:S01]  /*6420*/  FMUL.FTZ R6, R59, R7 ;  /* 0x000000073b067220 */ /* 0x000fe20000410000 */
[C---:B------:R-:W-:Y:S01]  /*6430*/  FADD.FTZ R8, -R146.reuse, R8 ;  /* 0x0000000892087221 */ /* 0x040fe20000010100 */
[----:B------:R1:W5:Y:S01]  /*6440*/  LDL.LU R59, [R1+0x78] ;  /* 0x00007800013b7983 */ /* 0x0003620000300800 */
[----:B------:R-:W-:Y:S01]  /*6450*/  FADD.FTZ R9, -R146, R9 ;  /* 0x0000000992097221 */ /* 0x000fe20000010100 */
[C---:B------:R-:W-:Y:S04]  /*6460*/  HMMA.16816.F32.BF16 R16, R132.reuse, R218, R16 ;  /* 0x000000da8410723c */ /* 0x040fe80000041810 */
[----:B------:R-:W-:Y:S01]  /*6470*/  FMUL.FTZ R8, R58, R8 ;  /* 0x000000083a087220 */ /* 0x000fe20000410000 */
[----:B------:R-:W-:Y:S01]  /*6480*/  FMUL.FTZ R7, R57, R9 ;  /* 0x0000000939077220 */ /* 0x000fe20000410000 */
[----:B------:R1:W5:Y:S01]  /*6490*/  LDL.LU R58, [R1+0x74] ;  /* 0x00007400013a7983 */ /* 0x0003620000300800 */
[C---:B------:R-:W-:Y:S01]  /*64a0*/  FADD.FTZ R12, -R146.reuse, R12 ;  /* 0x0000000c920c7221 */ /* 0x040fe20000010100 */
[----:B------:R-:W-:Y:S01]  /*64b0*/  FADD.FTZ R13, -R146, R13 ;  /* 0x0000000d920d7221 */ /* 0x000fe20000010100 */
[C---:B------:R-:W-:Y:S01]  /*64c0*/  FADD.FTZ R14, -R145.reuse, R14 ;  /* 0x0000000e910e7221 */ /* 0x040fe20000010100 */
[----:B------:R1:W5:Y:S01]  /*64d0*/  LDL.LU R57, [R1+0x70] ;  /* 0x0000700001397983 */ /* 0x0003620000300800 */
[----:B------:R-:W-:Y:S01]  /*64e0*/  FMUL.FTZ R144, R56, R12 ;  /* 0x0000000c38907220 */ /* 0x000fe20000410000 */
[----:B------:R-:W-:Y:S01]  /*64f0*/  @P0 IADD3 R4, PT, PT, R142, -0x20, RZ ;  /* 0xffffffe08e040810 */ /* 0x000fe20007ffe0ff */
[----:B------:R-:W-:Y:S01]  /*6500*/  FMUL.FTZ R142, R54, R14 ;  /* 0x0000000e368e7220 */ /* 0x000fe20000410000 */
[----:B------:R1:W5:Y:S01]  /*6510*/  LDL.LU R56, [R1+0x6c] ;  /* 0x00006c0001387983 */ /* 0x0003620000300800 */
[----:B------:R-:W-:Y:S01]  /*6520*/  FADD.FTZ R15, -R145, R15 ;  /* 0x0000000f910f7221 */ /* 0x000fe20000010100 */
[----:B------:R-:W-:Y:S01]  /*6530*/  FMUL.FTZ R2, R163, R5 ;  /* 0x00000005a3027220 */ /* 0x000fe20000410000 */
[----:B------:R-:W-:Y:S01]  /*6540*/  FMUL.FTZ R5, R155, R143 ;  /* 0x0000008f9b057220 */ /* 0x000fe20000410000 */
[----:B------:R-:W-:Y:S01]  /*6550*/  FMUL.FTZ R143, R55, R13 ;  /* 0x0000000d378f7220 */ /* 0x000fe20000410000 */
[----:B------:R-:W-:Y:S01]  /*6560*/  FMUL.FTZ R13, R53, R15 ;  /* 0x0000000f350d7220 */ /* 0x000fe20000410000 */
[----:B------:R1:W5:Y:S01]  /*6570*/  LDL.LU R55, [R1+0x68] ;  /* 0x0000680001377983 */ /* 0x0003620000300800 */
[C---:B------:R-:W-:Y:S01]  /*6580*/  SHF.L.U32 R148, R164.reuse, 0x6, RZ ;  /* 0x00000006a4947819 */ /* 0x040fe200000006ff */
[-C--:B------:R-:W-:Y:S02]  /*6590*/  HMMA.16816.F32.BF16 R20, R132, R220.reuse, R20 ;  /* 0x000000dc8414723c */ /* 0x080fe40000041814 */
[----:B------:R1:W5:Y:S01]  /*65a0*/  LDL.LU R54, [R1+0x64] ;  /* 0x0000640001367983 */ /* 0x0003620000300800 */
[----:B------:R-:W-:Y:S01]  /*65b0*/  SHF.L.U32 R163, R164, 0x3, RZ ;  /* 0x00000003a4a37819 */ /* 0x000fe200000006ff */
[----:B------:R-:W-:Y:S01]  /*65c0*/  FADD.FTZ R11, -R145, R11 ;  /* 0x0000000b910b7221 */ /* 0x000fe20000010100 */
[----:B------:R-:W-:Y:S01]  /*65d0*/  LOP3.LUT R0, R0, 0x1c0, R148, 0xf8, !PT ;  /* 0x000001c000007812 */ /* 0x000fe200078ef894 */
[----:B------:R1:W5:Y:S01]  /*65e0*/  LDL.LU R53, [R1+0x60] ;  /* 0x0000600001357983 */ /* 0x0003620000300800 */
[C---:B------:R-:W-:Y:S01]  /*65f0*/  FADD.FTZ R16, -R149.reuse, R16 ;  /* 0x0000001095107221 */ /* 0x040fe20000010100 */
[----:B------:R-:W-:Y:S01]  /*6600*/  LOP3.LUT R3, R148, 0x400, RZ, 0xc0, !PT ;  /* 0x0000040094037812 */ /* 0x000fe200078ec0ff */
[----:B------:R-:W-:Y:S01]  /*6610*/  FMUL.FTZ R9, R250, R11 ;  /* 0x0000000bfa097220 */ /* 0x000fe20000410000 */
[----:B------:R-:W-:Y:S01]  /*6620*/  LOP3.LUT R0, R0, 0x38, R163, 0x78, !PT ;  /* 0x0000003800007812 */ /* 0x000fe200078e78a3 */
[----:B------:R-:W-:Y:S01]  /*6630*/  FMUL.FTZ R11, R52, R16 ;  /* 0x00000010340b7220 */ /* 0x000fe20000410000 */
[----:B------:R-:W-:Y:S01]  /*6640*/  FADD.FTZ R17, -R149, R17 ;  /* 0x0000001195117221 */ /* 0x000fe20000010100 */
[----:B------:R1:W5:Y:S01]  /*6650*/  LDL.LU R52, [R1+0x5c] ;  /* 0x00005c0001347983 */ /* 0x0003620000300800 */
[----:B------:R-:W-:Y:S01]  /*6660*/  LEA R3, R0, R3, 0x1 ;  /* 0x0000000300037211 */ /* 0x000fe200078e08ff */
[----:B------:R-:W-:Y:S01]  /*6670*/  FMUL.FTZ R0, R158, R141 ;  /* 0x0000008d9e007220 */ /* 0x000fe20000410000 */
[----:B------:R-:W-:Y:S01]  /*6680*/  FMUL.FTZ R141, R51, R17 ;  /* 0x00000011338d7220 */ /* 0x000fe20000410000 */
[C---:B------:R-:W-:Y:S01]  /*6690*/  FADD.FTZ R18, -R147.reuse, R18 ;  /* 0x0000001293127221 */ /* 0x040fe20000010100 */
[----:B------:R1:W5:Y:S01]  /*66a0*/  LDL.LU R51, [R1+0x58] ;  /* 0x0000580001337983 */ /* 0x0003620000300800 */
[----:B------:R-:W-:Y:S01]  /*66b0*/  FADD.FTZ R19, -R147, R19 ;  /* 0x0000001393137221 */ /* 0x000fe20000010100 */
[----:B------:R-:W-:Y:S01]  /*66c0*/  FMUL.FTZ R8, R154, R8 ;  /* 0x000000089a087220 */ /* 0x000fe20000410000 */
[----:B------:R-:W-:Y:S01]  /*66d0*/  FMUL.FTZ R14, R50, R18 ;  /* 0x00000012320e7220 */ /* 0x000fe20000410000 */
[----:B------:R-:W-:Y:S01]  /*66e0*/  FMUL.FTZ R7, R153, R7 ;  /* 0x0000000799077220 */ /* 0x000fe20000410000 */
[----:B------:R1:W5:Y:S01]  /*66f0*/  LDL.LU R50, [R1+0x54] ;  /* 0x0000540001327983 */ /* 0x0003620000300800 */
[----:B------:R-:W-:Y:S01]  /*6700*/  FMUL.FTZ R12, R49, R19 ;  /* 0x00000013310c7220 */ /* 0x000fe20000410000 */
[----:B------:R-:W-:Y:S01]  /*6710*/  FADD.FTZ R20, -R149, R20 ;  /* 0x0000001495147221 */ /* 0x000fe20000010100 */
[----:B------:R-:W-:Y:S01]  /*6720*/  FMUL.FTZ R9, R151, R9 ;  /* 0x0000000997097220 */ /* 0x000fe20000410000 */
[----:B------:R1:W5:Y:S01]  /*6730*/  LDL.LU R49, [R1+0x50] ;  /* 0x0000500001317983 */ /* 0x0003620000300800 */
[----:B------:R-:W-:Y:S01]  /*6740*/  F2FP.BF16.F32.PACK_AB R18, R7, R8 ;  /* 0x000000080712723e */ /* 0x000fe200000010ff */
[----:B------:R-:W-:Y:S01]  /*6750*/  FMUL.FTZ R7, R48, R20 ;  /* 0x0000001430077220 */ /* 0x000fe20000410000 */
[----:B------:R-:W-:Y:S01]  /*6760*/  FADD.FTZ R21, -R149, R21 ;  /* 0x0000001595157221 */ /* 0x000fe20000010100 */
[----:B------:R1:W5:Y:S01]  /*6770*/  LDL.LU R48, [R1+0x4c] ;  /* 0x00004c0001307983 */ /* 0x0003620000300800 */
[C---:B------:R-:W-:Y:S01]  /*6780*/  FADD.FTZ R22, -R147.reuse, R22 ;  /* 0x0000001693167221 */ /* 0x040fe20000010100 */
[----:B------:R-:W-:Y:S01]  /*6790*/  FMUL.FTZ R16, R160, R13 ;  /* 0x0000000da0107220 */ /* 0x000fe20000410000 */
[----:B------:R-:W-:Y:S01]  /*67a0*/  FADD.FTZ R23, -R147, R23 ;  /* 0x0000001793177221 */ /* 0x000fe20000010100 */
[----:B------:R-:W-:Y:S01]  /*67b0*/  FMUL.FTZ R14, R173, R14 ;  /* 0x0000000ead0e7220 */ /* 0x000fe20000410000 */
[----:B------:R-:W-:Y:S01]  /*67c0*/  FMUL.FTZ R13, R46, R22 ;  /* 0x000000162e0d7220 */ /* 0x000fe20000410000 */
[C---:B------:R-:W-:Y:S04]  /*67d0*/  HMMA.16816.F32.BF16 R24, R136.reuse, R220, R24 ;  /* 0x000000dc8818723c */ /* 0x040fe80000041818 */
[----:B------:R-:W-:Y:S01]  /*67e0*/  FMUL.FTZ R8, R45, R23 ;  /* 0x000000172d087220 */ /* 0x000fe20000410000 */
[----:B------:R-:W-:Y:S01]  /*67f0*/  FMUL.FTZ R15, R150, R143 ;  /* 0x0000008f960f7220 */ /* 0x000fe20000410000 */
[----:B------:R-:W-:Y:S01]  /*6800*/  FMUL.FTZ R12, R172, R12 ;  /* 0x0000000cac0c7220 */ /* 0x000fe20000410000 */
[----:B------:R-:W-:Y:S01]  /*6810*/  FMUL.FTZ R6, R156, R6 ;  /* 0x000000069c067220 */ /* 0x000fe20000410000 */
[-C--:B------:R-:W-:Y:S03]  /*6820*/  HMMA.16816.F32.BF16 R28, R136, R222.reuse, R28 ;  /* 0x000000de881c723c */ /* 0x080fe6000004181c */
[----:B------:R-:W-:Y:S01]  /*6830*/  F2FP.BF16.F32.PACK_AB R12, R12, R14 ;  /* 0x0000000e0c0c723e */ /* 0x000fe200000010ff */
[----:B------:R-:W-:Y:S01]  /*6840*/  FADD.FTZ R10, -R145, R10 ;  /* 0x0000000a910a7221 */ /* 0x000fe20000010100 */
[----:B------:R-:W-:Y:S01]  /*6850*/  F2FP.BF16.F32.PACK_AB R6, R6, R0 ;  /* 0x000000000606723e */ /* 0x000fe200000010ff */
[----:B------:R-:W-:Y:S01]  /*6860*/  FMUL.FTZ R0, R159, R144 ;  /* 0x000000909f007220 */ /* 0x000fe20000410000 */
[----:B------:R-:W-:Y:S01]  /*6870*/  FMUL.FTZ R2, R157, R2 ;  /* 0x000000029d027220 */ /* 0x000fe20000410000 */
[----:B------:R-:W-:Y:S01]  /*6880*/  FMUL.FTZ R10, R251, R10 ;  /* 0x0000000afb0a7220 */ /* 0x000fe20000410000 */
[----:B------:R-:W-:Y:S04]  /*6890*/  HMMA.16816.F32.BF16 R32, R132, R222, R32 ;  /* 0x000000de8420723c */ /* 0x000fe80000041820 */
[----:B------:R-:W-:Y:S01]  /*68a0*/  FMUL.FTZ R10, R152, R10 ;  /* 0x0000000a980a7220 */ /* 0x000fe20000410000 */
[C---:B------:R-:W-:Y:S01]  /*68b0*/  FADD.FTZ R24, -R146.reuse, R24 ;  /* 0x0000001892187221 */ /* 0x040fe20000010100 */
[----:B------:R-:W-:Y:S01]  /*68c0*/  F2FP.BF16.F32.PACK_AB R15, R15, R0 ;  /* 0x000000000f0f723e */ /* 0x000fe200000010ff */
[----:B------:R-:W-:Y:S01]  /*68d0*/  FADD.FTZ R25, -R146, R25 ;  /* 0x0000001992197221 */ /* 0x000fe20000010100 */
[----:B------:R-:W-:Y:S01]  /*68e0*/  FADD.FTZ R26, -R145, R26 ;  /* 0x0000001a911a7221 */ /* 0x000fe20000010100 */
[----:B------:R-:W-:Y:S01]  /*68f0*/  F2FP.BF16.F32.PACK_AB R17, R9, R10 ;  /* 0x0000000a0911723e */ /* 0x000fe200000010ff */
[----:B------:R-:W-:Y:S01]  /*6900*/  FMUL.FTZ R9, R47, R21 ;  /* 0x000000152f097220 */ /* 0x000fe20000410000 */
[----:B------:R-:W-:Y:S01]  /*6910*/  FMUL.FTZ R0, R44, R24 ;  /* 0x000000182c007220 */ /* 0x000fe20000410000 */
[----:B------:R1:W5:Y:S01]  /*6920*/  LDL.LU R47, [R1+0x48] ;  /* 0x00004800012f7983 */ /* 0x0003620000300800 */
[----:B------:R-:W-:Y:S01]  /*6930*/  FMUL.FTZ R25, R43, R25 ;  /* 0x000000192b197220 */ /* 0x000fe20000410000 */
[----:B------:R-:W-:Y:S01]  /*6940*/  FMUL.FTZ R20, R42, R26 ;  /* 0x0000001a2a147220 */ /* 0x000fe20000410000 */
[----:B------:R-:W-:Y:S01]  /*6950*/  FADD.FTZ R27, -R145, R27 ;  /* 0x0000001b911b7221 */ /* 0x000fe20000010100 */
[----:B------:R1:W5:Y:S01]  /*6960*/  LDL.LU R46, [R1+0x44] ;  /* 0x00004400012e7983 */ /* 0x0003620000300800 */
[C---:B------:R-:W-:Y:S01]  /*6970*/  FADD.FTZ R28, -R146.reuse, R28 ;  /* 0x0000001c921c7221 */ /* 0x040fe20000010100 */
[----:B------:R-:W-:Y:S01]  /*6980*/  FADD.FTZ R29, -R146, R29 ;  /* 0x0000001d921d7221 */ /* 0x000fe20000010100 */
[----:B------:R-:W-:Y:S01]  /*6990*/  FMUL.FTZ R27, R41, R27 ;  /* 0x0000001b291b7220 */ /* 0x000fe20000410000 */
[----:B------:R1:W5:Y:S01]  /*69a0*/  LDL.LU R45, [R1+0x40] ;  /* 0x00004000012d7983 */ /* 0x0003620000300800 */
[----:B------:R-:W-:Y:S01]  /*69b0*/  FMUL.FTZ R28, R40, R28 ;  /* 0x0000001c281c7220 */ /* 0x000fe20000410000 */
        /* <DEDUP_REMOVED lines=9> */
[----:B------:R-:W-:Y:S01]  /*6a50*/  F2FP.BF16.F32.PACK_AB R2, R2, R5 ;  /* 0x000000050202723e */ /* 0x000fe200000010ff */
[----:B------:R1:W5:Y:S01]  /*6a60*/  LDL.LU R42, [R1+0x34] ;  /* 0x00003400012a7983 */ /* 0x0003620000300800 */
[----:B------:R-:W-:Y:S01]  /*6a70*/  MOV R24, 0x10 ;  /* 0x0000001000187802 */ /* 0x000fe20000000f00 */
[----:B------:R-:W-:Y:S01]  /*6a80*/  FMUL.FTZ R5, R161, R142 ;  /* 0x0000008ea1057220 */ /* 0x000fe20000410000 */
[----:B------:R-:W-:Y:S01]  /*6a90*/  FMUL.FTZ R11, R168, R11 ;  /* 0x0000000ba80b7220 */ /* 0x000fe20000410000 */
[----:B------:R1:W5:Y:S01]  /*6aa0*/  LDL.LU R41, [R1+0x30] ;  /* 0x0000300001297983 */ /* 0x0003620000300800 */
[----:B------:R-:W-:Y:S01]  /*6ab0*/  SEL R24, R24, 0xfffffff0, !P1 ;  /* 0xfffffff018187807 */ /* 0x000fe20004800000 */
[----:B------:R-:W-:Y:S01]  /*6ac0*/  FMUL.FTZ R10, R162, R141 ;  /* 0x0000008da20a7220 */ /* 0x000fe20000410000 */
[----:B------:R-:W-:Y:S01]  /*6ad0*/  FMUL.FTZ R7, R242, R7 ;  /* 0x00000007f2077220 */ /* 0x000fe20000410000 */
[----:B------:R-:W-:Y:S01]  /*6ae0*/  F2FP.BF16.F32.PACK_AB R16, R16, R5 ;  /* 0x000000051010723e */ /* 0x000fe200000010ff */
[----:B------:R1:W5:Y:S01]  /*6af0*/  LDL.LU R40, [R1+0x2c] ;  /* 0x00002c0001287983 */ /* 0x0003620000300800 */
[----:B------:R-:W-:Y:S01]  /*6b00*/  FMUL.FTZ R9, R233, R9 ;  /* 0x00000009e9097220 */ /* 0x000fe20000410000 */
[----:B------:R-:W-:Y:S01]  /*6b10*/  FMUL.FTZ R13, R248, R13 ;  /* 0x0000000df80d7220 */ /* 0x000fe20000410000 */
[----:B------:R-:W-:Y:S01]  /*6b20*/  F2FP.BF16.F32.PACK_AB R5, R10, R11 ;  /* 0x0000000b0a05723e */ /* 0x000fe200000010ff */
[----:B------:R1:W5:Y:S01]  /*6b30*/  LDL.LU R39, [R1+0x28] ;  /* 0x0000280001277983 */ /* 0x0003620000300800 */
[----:B------:R-:W-:Y:S01]  /*6b40*/  FMUL.FTZ R8, R247, R8 ;  /* 0x00000008f7087220 */ /* 0x000fe20000410000 */
[----:B------:R-:W-:Y:S01]  /*6b50*/  FADD.FTZ R33, -R149, R33 ;  /* 0x0000002195217221 */ /* 0x000fe20000010100 */
[----:B------:R-:W-:Y:S01]  /*6b60*/  F2FP.BF16.F32.PACK_AB R9, R9, R7 ;  /* 0x000000070909723e */ /* 0x000fe200000010ff */
[----:B------:R1:W5:Y:S01]  /*6b70*/  LDL.LU R38, [R1+0x24] ;  /* 0x0000240001267983 */ /* 0x0003620000300800 */
[C---:B------:R-:W-:Y:S01]  /*6b80*/  FADD.FTZ R34, -R147.reuse, R34 ;  /* 0x0000002293227221 */ /* 0x040fe20000010100 */
[----:B------:R-:W-:Y:S01]  /*6b90*/  FADD.FTZ R35, -R147, R35 ;  /* 0x0000002393237221 */ /* 0x000fe20000010100 */
[----:B------:R-:W-:Y:S01]  /*6ba0*/  F2FP.BF16.F32.PACK_AB R8, R8, R13 ;  /* 0x0000000d0808723e */ /* 0x000fe200000010ff */
[----:B------:R1:W5:Y:S01]  /*6bb0*/  LDL.LU R37, [R1+0x20] ;  /* 0x0000200001257983 */ /* 0x0003620000300800 */
[----:B------:R-:W-:Y:S01]  /*6bc0*/  FMUL.FTZ R20, R246, R20 ;  /* 0x00000014f6147220 */ /* 0x000fe20000410000 */
[----:B------:R-:W-:Y:S01]  /*6bd0*/  FMUL.FTZ R10, R245, R27 ;  /* 0x0000001bf50a7220 */ /* 0x000fe20000410000 */
[----:B------:R-:W-:Y:S01]  /*6be0*/  FMUL.FTZ R0, R232, R0 ;  /* 0x00000000e8007220 */ /* 0x000fe20000410000 */
[----:B------:R1:W5:Y:S01]  /*6bf0*/  LDL.LU R36, [R1+0x1c] ;  /* 0x00001c0001247983 */ /* 0x0003620000300800 */
        /* <DEDUP_REMOVED lines=8> */
[----:B------:R-:W-:Y:S01]  /*6c80*/  SHF.L.U32 R167, R164, 0x4, RZ ;  /* 0x00000004a4a77819 */ /* 0x000fe200000006ff */
[----:B------:R-:W-:Y:S01]  /*6c90*/  FMUL.FTZ R23, R166, R34 ;  /* 0x00000022a6177220 */ /* 0x000fe20000410000 */
[----:B------:R-:W-:Y:S01]  /*6ca0*/  SHF.L.U32 R166, R164, 0x2, RZ ;  /* 0x00000002a4a67819 */ /* 0x000fe200000006ff */
[----:B------:R-:W-:Y:S01]  /*6cb0*/  FMUL.FTZ R22, R229, R35 ;  /* 0x00000023e5167220 */ /* 0x000fe20000410000 */
[----:B------:R-:W-:Y:S01]  /*6cc0*/  MOV R229, 0x20 ;  /* 0x0000002000e57802 */ /* 0x000fe20000000f00 */
[----:B------:R-:W-:Y:S01]  /*6cd0*/  FMUL.FTZ R21, R230, R21 ;  /* 0x00000015e6157220 */ /* 0x000fe20000410000 */
[----:B------:R-:W-:Y:S01]  /*6ce0*/  F2FP.BF16.F32.PACK_AB R14, R14, R7 ;  /* 0x000000070e0e723e */ /* 0x000fe200000010ff */
[----:B------:R-:W-:Y:S01]  /*6cf0*/  FMUL.FTZ R20, R171, R33 ;  /* 0x00000021ab147220 */ /* 0x000fe20000410000 */
[----:B------:R-:W-:Y:S01]  /*6d00*/  FMUL.FTZ R23, R244, R23 ;  /* 0x00000017f4177220 */ /* 0x000fe20000410000 */
[----:B------:R-:W-:Y:S01]  /*6d10*/  F2FP.BF16.F32.PACK_AB R13, R13, R19 ;  /* 0x000000130d0d723e */ /* 0x000fe200000010ff */
        /* <DEDUP_REMOVED lines=41> */
.L_x_993:
[----:B------:R3:W-:Y:S01]  /*6fb0*/  STS [R140+0xf000], R2 ;  /* 0x00f000028c007388 */ /* 0x0007e20000000800 */
[----:B------:R-:W-:Y:S01]  /*6fc0*/  F2FP.BF16.F32.PACK_AB R7, R20, R21 ;  /* 0x000000151407723e */ /* 0x000fe200000010ff */
[----:B------:R-:W-:Y:S01]  /*6fd0*/  IMAD.SHL.U32 R149, R164, 0x20, RZ ;  /* 0x00000020a4957824 */ /* 0x000fe200078e00ff */
[--C-:B------:R-:W-:Y:S02]  /*6fe0*/  SHF.R.U32.HI R0, RZ, 0x4, R164.reuse ;  /* 0x00000004ff007819 */ /* 0x100fe400000116a4 */
[----:B------:R4:W-:Y:S01]  /*6ff0*/  STS [R140+0xf400], R6 ;  /* 0x00f400068c007388 */ /* 0x0009e20000000800 */
[----:B------:R-:W1:Y:S01]  /*7000*/  LDC R169, c[0x0][0x44c] ;  /* 0x00011300ffa97b82 */ /* 0x000e620000000800 */
[----:B------:R-:W-:Y:S04]  /*7010*/  LOP3.LUT R168, R0, 0x8, RZ, 0xc0, !PT ;  /* 0x0000000800a87812 */ /* 0x000fe800078ec0ff */
[----:B------:R-:W-:Y:S04]  /*7020*/  LOP3.LUT R0, R168, 0x10, R164, 0xf8, !PT ;  /* 0x00000010a8007812 */ /* 0x000fe800078ef8a4 */
[--C-:B------:R-:W-:Y:S04]  /*7030*/  LOP3.LUT R0, R0, 0xc0, R149.reuse, 0xf8, !PT ;  /* 0x000000c000007812 */ /* 0x100fe800078ef895 */
[----:B------:R-:W-:Y:S04]  /*7040*/  LOP3.LUT R0, R0, 0x18, R166, 0x78, !PT ;  /* 0x0000001800007812 */ /* 0x000fe800078e78a6 */
[----:B------:R-:W-:Y:S01]  /*7050*/  LOP3.LUT R0, R0, 0x120, R149, 0xf8, !PT ;  /* 0x0000012000007812 */ /* 0x000fe200078ef895 */
[----:B---3--:R-:W-:Y:S03]  /*7060*/  IMAD.IADD R2, R140, 0x1, R24 ;  /* 0x000000018c027824 */ /* 0x008fe600078e0218 */
[----:B------:R-:W-:Y:S02]  /*7070*/  LEA R0, R0, UR4, 0x1 ;  /* 0x0000000400007c11 */ /* 0x000fe4000f8e08ff */
[----:B----4-:R-:W-:Y:S01]  /*7080*/  F2FP.BF16.F32.PACK_AB R6, R22, R23 ;  /* 0x000000171606723e */ /* 0x010fe200000010ff */
[----:B------:R3:W-:Y:S01]  /*7090*/  STS [R2+0xf000], R5 ;  /* 0x00f0000502007388 */ /* 0x0007e20000000800 */
[----:B-1----:R-:W-:Y:S04]  /*70a0*/  IMAD R169, R169, UR5, RZ ;  /* 0x00000005a9a97c24 */ /* 0x002fe8000f8e02ff */
[----:B------:R-:W-:Y:S05]  /*70b0*/  STS [R2+0xf400], R12 ;  /* 0x00f4000c02007388 */ /* 0x000fea0000000800 */
[----:B------:R-:W-:Y:S05]  /*70c0*/  STS [R140+0x10000], R18 ;  /* 0x010000128c007388 */ /* 0x000fea0000000800 */
[----:B------:R-:W-:Y:S05]  /*70d0*/  STS [R140+0x10400], R17 ;  /* 0x010400118c007388 */ /* 0x000fea0000000800 */
[----:B------:R-:W-:Y:S05]  /*70e0*/  STS [R2+0x10000], R15 ;  /* 0x0100000f02007388 */ /* 0x000fea0000000800 */
[----:B------:R1:W-:Y:S05]  /*70f0*/  STS [R2+0x10400], R16 ;  /* 0x0104001002007388 */ /* 0x0003ea0000000800 */
[----:B------:R-:W-:Y:S01]  /*7100*/  STS [R4+-0x4000], R9 ;  /* 0xffc0000904007388 */ /* 0x000fe20000000800 */
[----:B---3--:R-:W-:Y:S04]  /*7110*/  IMAD.IADD R5, R24, 0x1, R4 ;  /* 0x0000000118057824 */ /* 0x008fe800078e0204 */
[----:B------:R-:W-:Y:S05]  /*7120*/  STS [R4+-0x3c00], R8 ;  /* 0xffc4000804007388 */ /* 0x000fea0000000800 */
[----:B------:R-:W-:Y:S05]  /*7130*/  STS [R5+-0x4000], R7 ;  /* 0xffc0000705007388 */ /* 0x000fea0000000800 */
[----:B------:R-:W-:Y:S05]  /*7140*/  STS [R5+-0x3c00], R6 ;  /* 0xffc4000605007388 */ /* 0x000fea0000000800 */
[----:B------:R-:W-:Y:S05]  /*7150*/  STS [R4+-0x3000], R11 ;  /* 0xffd0000b04007388 */ /* 0x000fea0000000800 */
[----:B------:R-:W-:Y:S01]  /*7160*/  STS [R4+-0x2c00], R10 ;  /* 0xffd4000a04007388 */ /* 0x000fe20000000800 */
[----:B-1----:R-:W-:Y:S04]  /*7170*/  IMAD.U32 R2, R169, -0x40, RZ ;  /* 0xffffffc0a9027824 */ /* 0x002fe800078e00ff */
[----:B------:R-:W-:Y:S05]  /*7180*/  STS [R5+-0x3000], R14 ;  /* 0xffd0000e05007388 */ /* 0x000fea0000000800 */
[----:B------:R-:W-:Y:S01]  /*7190*/  STS [R5+-0x2c00], R13 ;  /* 0xffd4000d05007388 */ /* 0x000fe20000000800 */
[----:B------:R-:W-:Y:S06]  /*71a0*/  BAR.SYNC.DEFER_BLOCKING 0x0 ;  /* 0x0000000000007b1d */ /* 0x000fec0000010000 */
[----:B------:R-:W-:Y:S05]  /*71b0*/  LDSM.16.MT88.4 R4, [R3+UR4+0x13000] ;  /* 0x013000040304783b */ /* 0x000fea0008004200 */
[----:B------:R-:W1:Y:S05]  /*71c0*/  LDSM.16.MT88.4 R8, [R0+0x6000] ;  /* 0x006000000008783b */ /* 0x000e6a0000004200 */
[----:B------:R-:W3:Y:S05]  /*71d0*/  LDSM.16.MT88.4 R12, [R3+UR4+0x15000] ;  /* 0x01500004030c783b */ /* 0x000eea0008004200 */
[----:B------:R-:W4:Y:S05]  /*71e0*/  LDSM.16.MT88.4 R16, [R0+0x7000] ;  /* 0x007000000010783b */ /* 0x000f2a0000004200 */
[----:B------:R-:W2:Y:S05]  /*71f0*/  LDSM.16.MT88.4 R20, [R0+0x8000] ;  /* 0x008000000014783b */ /* 0x000eaa0000004200 */
[----:B------:R-:W-:Y:S05]  /*7200*/  LDSM.16.MT88.4 R24, [R3+UR4+0x13800] ;  /* 0x013800040318783b */ /* 0x000fea0008004200 */
[----:B------:R-:W2:Y:S05]  /*7210*/  LDSM.16.MT88.4 R28, [R0+0x6400] ;  /* 0x00640000001c783b */ /* 0x000eaa0000004200 */
[----:B------:R-:W2:Y:S05]  /*7220*/  LDSM.16.MT88.4 R32, [R3+UR4+0x15800] ;  /* 0x015800040320783b */ /* 0x000eaa0008004200 */
[----:B------:R-:W2:Y:S01]  /*7230*/  LDSM.16.MT88.4 R132, [R0+0x7400] ;  /* 0x007400000084783b */ /* 0x000ea20000004200 */
[-C--:B-1---5:R-:W-:Y:S04]  /*7240*/  HMMA.16816.F32.BF16 R36, R4, R8.reuse, R36 ;  /* 0x000000080424723c */ /* 0x0a2fe80000041824 */
[----:B------:R-:W-:Y:S05]  /*7250*/  LDSM.16.MT88.4 R136, [R0+0x6c00] ;  /* 0x006c00000088783b */ /* 0x000fea0000004200 */
[----:B------:R-:W-:Y:S01]  /*7260*/  LDSM.16.MT88.4 R140, [R3+UR4+0x16800] ;  /* 0x01680004038c783b */ /* 0x000fe20008004200 */
[C---:B---3--:R-:W-:Y:S04]  /*7270*/  HMMA.16816.F32.BF16 R40, R12.reuse, R8, R40 ;  /* 0x000000080c28723c */ /* 0x048fe80000041828 */
[----:B------:R-:W-:Y:S04]  /*7280*/  LDSM.16.MT88.4 R144, [R0+0x7c00] ;  /* 0x007c00000090783b */ /* 0x000fe80000004200 */
[-C--:B------:R-:W-:Y:S08]  /*7290*/  HMMA.16816.F32.BF16 R44, R12, R10.reuse, R44 ;  /* 0x0000000a0c2c723c */ /* 0x080ff0000004182c */
[C---:B------:R-:W-:Y:S01]  /*72a0*/  HMMA.16816.F32.BF16 R48, R4.reuse, R10, R48 ;  /* 0x0000000a0430723c */ /* 0x040fe20000041830 */
[----:B------:R-:W1:Y:S07]  /*72b0*/  LDSM.16.MT88.4 R8, [R0+0x8400] ;  /* 0x008400000008783b */ /* 0x000e6e0000004200 */
[-C--:B----4-:R-:W-:Y:S08]  /*72c0*/  HMMA.16816.F32.BF16 R52, R4, R16.reuse, R52 ;  /* 0x000000100434723c */ /* 0x090ff00000041834 */
[C---:B------:R-:W-:Y:S08]  /*72d0*/  HMMA.16816.F32.BF16 R56, R12.reuse, R16, R56 ;  /* 0x000000100c38723c */ /* 0x040ff00000041838 */
[-C--:B------:R-:W-:Y:S08]  /*72e0*/  HMMA.16816.F32.BF16 R60, R12, R18.reuse, R60 ;  /* 0x000000120c3c723c */ /* 0x080ff0000004183c */
[C---:B------:R-:W-:Y:S01]  /*72f0*/  HMMA.16816.F32.BF16 R64, R4.reuse, R18, R64 ;  /* 0x000000120440723c */ /* 0x040fe20000041840 */
[----:B------:R-:W-:Y:S07]  /*7300*/  LDSM.16.MT88.4 R16, [R3+UR4+0x16000] ;  /* 0x016000040310783b */ /* 0x000fee0008004200 */
[-C--:B--2---:R-:W-:Y:S08]  /*7310*/  HMMA.16816.F32.BF16 R68, R4, R20.reuse, R68 ;  /* 0x000000140444723c */ /* 0x084ff00000041844 */
        /* <DEDUP_REMOVED lines=86> */
.L_x_994:
[----:B-1----:R-:W-:Y:S01]  /*7880*/  LOP3.LUT R4, R148, 0x200, RZ, 0xc0, !PT ;  /* 0x0000020094047812 */ /* 0x002fe200078ec0ff */
[----:B------:R-:W-:Y:S01]  /*7890*/  LDSM.16.MT88.4 R8, [R0+0x9000] ;  /* 0x009000000008783b */ /* 0x000fe20000004200 */
[----:B------:R-:W-:Y:S01]  /*78a0*/  LOP3.LUT R2, R2, 0x38, R163, 0xf8, !PT ;  /* 0x0000003802027812 */ /* 0x000fe200078ef8a3 */
[----:B------:R-:W-:Y:S01]  /*78b0*/  IMAD.U32 R174, RZ, RZ, UR51 ;  /* 0x00000033ffae7e24 */ /* 0x000fe2000f8e00ff */
[----:B------:R-:W-:Y:S01]  /*78c0*/  LOP3.LUT R4, R4, 0xc00, R149, 0xf8, !PT ;  /* 0x00000c0004047812 */ /* 0x000fe200078ef895 */
[----:B------:R-:W-:Y:S01]  /*78d0*/  LDSM.16.MT88.4 R16, [R0+0xb000] ;  /* 0x00b000000010783b */ /* 0x000fe20000004200 */
[----:B------:R-:W-:Y:S01]  /*78e0*/  LOP3.LUT R2, R2, 0x8, R165, 0x78, !PT ;  /* 0x0000000802027812 */ /* 0x000fe200078e78a5 */
[----:B------:R-:W-:Y:S01]  /*78f0*/  IMAD.MOV.U32 R246, RZ, RZ, 0x4 ;  /* 0x00000004fff67424 */ /* 0x000fe200078e00ff */
[----:B------:R-:W-:Y:S01]  /*7900*/  LOP3.LUT P0, RZ, R164, 0x2, RZ, 0xc0, !PT ;  /* 0x00000002a4ff7812 */ /* 0x000fe2000780c0ff */
[----:B------:R-:W-:Y:S01]  /*7910*/  LDSM.16.MT88.4 R28, [R0+0xd000] ;  /* 0x00d00000001c783b */ /* 0x000fe20000004200 */
[----:B------:R-:W-:Y:S01]  /*7920*/  LOP3.LUT R2, R4, R2, RZ, 0xfc, !PT ;  /* 0x0000000204027212 */ /* 0x000fe200078efcff */
[----:B------:R-:W-:Y:S01]  /*7930*/  @UP0 UIADD3 UR29, UP1, UPT, UR22, -0x100, URZ ;  /* 0xffffff00161d0890 */ /* 0x000fe2000ff3e0ff */
[----:B------:R-:W-:Y:S01]  /*7940*/  SEL R162, R229, 0xffffffe0, !P0 ;  /* 0xffffffe0e5a27807 */ /* 0x000fe20004000000 */
[----:B------:R-:W-:Y:S01]  /*7950*/  LDSM.16.MT88.4 R132, [R0+0x9400] ;  /* 0x009400000084783b */ /* 0x000fe20000004200 */
[----:B------:R-:W-:Y:S01]  /*7960*/  LEA R2, R2, UR4, 0x1 ;  /* 0x0000000402027c11 */ /* 0x000fe2000f8e08ff */
[----:B------:R-:W-:Y:S01]  /*7970*/  @UP0 UIADD3.X UR21, UPT, UPT, UR23, -0x1, URZ, UP1, !UPT ;  /* 0xffffffff17150890 */ /* 0x000fe20008ffe4ff */
[----:B------:R-:W-:Y:S01]  /*7980*/  LEA R174, P0, R174, R236, 0x2 ;  /* 0x000000ecaeae7211 */ /* 0x000fe200078010ff */
[----:B------:R-:W-:Y:S01]  /*7990*/  LDSM.16.MT88.4 R136, [R0+0xb400] ;  /* 0x00b400000088783b */ /* 0x000fe20000004200 */
[----:B------:R-:W-:Y:S01]  /*79a0*/  @UP0 UIADD3 UR14, UP1, UPT, UR14, -0x100, URZ ;  /* 0xffffff000e0e0890 */ /* 0x000fe2000ff3e0ff */
[C---:B------:R-:W-:Y:S01]  /*79b0*/  IMAD.IADD R161, R2.reuse, 0x1, R162 ;  /* 0x0000000102a17824 */ /* 0x040fe200078e02a2 */
[----:B------:R-:W-:Y:S01]  /*79c0*/  ULOP3.LUT UR20, UR52, 0x1, URZ, 0xc0, !UPT ;  /* 0x0000000134147892 */ /* 0x000fe2000f8ec0ff */
[----:B------:R-:W1:Y:S01]  /*79d0*/  LDSM.16.M88.4 R24, [R2+0xf000] ;  /* 0x00f000000218783b */ /* 0x000e620000000200 */
[C---:B------:R-:W-:Y:S01]  /*79e0*/  VIADD R160, R2.reuse, 0xf040 ;  /* 0x0000f04002a07836 */ /* 0x040fe20000000000 */
[----:B------:R-:W-:Y:S02]  /*79f0*/  @UP0 UIADD3.X UR15, UPT, UPT, UR15, -0x1, URZ, UP1, !UPT ;  /* 0xffffffff0f0f0890 */ /* 0x000fe40008ffe4ff */
[----:B------:R-:W2:Y:S01]  /*7a00*/  LDL R245, [R1+0x14] ;  /* 0x0000140001f57983 */ /* 0x000ea20000100800 */
[----:B------:R-:W-:Y:S03]  /*7a10*/  UISETP.NE.U32.AND UP1, UPT, UR20, 0x1, UPT ;  /* 0x000000011400788c */ /* 0x000fe6000bf25070 */
[----:B------:R-:W3:Y:S03]  /*7a20*/  LDSM.16.M88.4 R32, [R161+0xf000] ;  /* 0x00f00000a120783b */ /* 0x000ee60000000200 */
[----:B------:R-:W-:Y:S01]  /*7a30*/  PLOP3.LUT P2, PT, PT, PT, UP1, 0x80, 0x8 ;  /* 0x000000000008781c */ /* 0x000fe20003f4f018 */
[----:B------:R-:W4:Y:S04]  /*7a40*/  LDL R244, [R1+0x10] ;  /* 0x0000100001f47983 */ /* 0x000f280000100800 */
[----:B------:R-:W5:Y:S04]  /*7a50*/  LDSM.16.MT88.4 R140, [R0+0xd400] ;  /* 0x00d40000008c783b */ /* 0x000f680000004200 */
[----:B------:R-:W4:Y:S04]  /*7a60*/  LDL R243, [R1+0xc] ;  /* 0x00000c0001f37983 */ /* 0x000f280000100800 */
[----:B------:R-:W-:Y:S04]  /*7a70*/  LDSM.16.MT88.4 R144, [R0+0x9800] ;  /* 0x009800000090783b */ /* 0x000fe80000004200 */
[----:B------:R-:W4:Y:S04]  /*7a80*/  LDL R242, [R1+0x8] ;  /* 0x0000080001f27983 */ /* 0x000f280000100800 */
[----:B------:R-:W-:Y:S04]  /*7a90*/  LDSM.16.MT88.4 R148, [R0+0xb800] ;  /* 0x00b800000094783b */ /* 0x000fe80000004200 */
[----:B------:R-:W-:Y:S01]  /*7aa0*/  LDSM.16.MT88.4 R152, [R0+0x9c00] ;  /* 0x009c00000098783b */ /* 0x000fe20000004200 */
[C---:B-1----:R-:W-:Y:S03]  /*7ab0*/  HMMA.16816.F32.BF16 R4, R24.reuse, R8, RZ ;  /* 0x000000081804723c */ /* 0x042fe600000418ff */
[----:B------:R-:W-:Y:S05]  /*7ac0*/  LDSM.16.MT88.4 R156, [R0+0xc000] ;  /* 0x00c00000009c783b */ /* 0x000fea0000004200 */
        /* <DEDUP_REMOVED lines=10> */
[C---:B---3--:R-:W-:Y:S05]  /*7b70*/  HMMA.16816.F32.BF16 R4, R32.reuse, R132, R4 ;  /* 0x000000842004723c */ /* 0x048fea0000041804 */
[----:B------:R-:W-:Y:S03]  /*7b80*/  @P1 LOP3.LUT R165, R165, 0x10, RZ, 0xc0, !PT ;  /* 0x00000010a5a51812 */ /* 0x000fe600078ec0ff */
        /* <DEDUP_REMOVED lines=27> */
[C---:B-----5:R-:W-:Y:S08]  /*7d40*/  HMMA.16816.F32.BF16 R12, R136.reuse, R32, R12 ;  /* 0x00000020880c723c */ /* 0x060ff0000004180c */
        /* <DEDUP_REMOVED lines=54> */
[----:B------:R-:W-:Y:S02]  /*80b0*/  LEA.HI.X.SX32 R145, R169, R147, 0x5, P0 ;  /* 0x00000093a9917211 */ /* 0x000fe400000f2eff */
        /* <DEDUP_REMOVED lines=303> */
.L_x_996:
        /* <DEDUP_REMOVED lines=12> */
.L_x_997:
[----:B------:R-:W2:Y:S01]  /*9470*/  LDCU.64 UR8, c[0x0][0x5c8] ;  /* 0x0000b900ff0877ac */ /* 0x000ea20008000a00 */
[----:B------:R-:W-:-:S04]  /*9480*/  UIADD3 UR5, UPT, UPT, UR43, UR45, URZ ;  /* 0x0000002d2b057290 */ /* 0x000fc8000fffe0ff */
[----:B--2---:R-:W-:Y:S02]  /*9490*/  UIMAD.WIDE.U32 UR20, UR5, UR8, URZ ;  /* 0x00000008051472a5 */ /* 0x004fe4000f8e00ff */
[----:B------:R-:W-:-:S04]  /*94a0*/  UIMAD UR5, UR5, UR9, URZ ;  /* 0x00000009050572a4 */ /* 0x000fc8000f8e02ff */
[----:B------:R-:W-:-:S06]  /*94b0*/  UIADD3 UR5, UPT, UPT, UR21, UR5, URZ ;  /* 0x0000000515057290 */ /* 0x000fcc000fffe0ff */
[----:B-1----:R-:W-:-:S07]  /*94c0*/  MOV R23, UR5 ;  /* 0x0000000500177c02 */ /* 0x002fce0008000f00 */
.L_x_998:
[----:B------:R-:W-:Y:S01]  /*94d0*/  BAR.SYNC.DEFER_BLOCKING 0x0 ;  /* 0x0000000000007b1d */ /* 0x000fe20000010000 */
[----:B------:R-:W-:Y:S01]  /*94e0*/  LOP3.LUT R0, R163, 0xd8, RZ, 0xc0, !PT ;  /* 0x000000d8a3007812 */ /* 0x000fe200078ec0ff */
[----:B------:R-:W-:Y:S01]  /*94f0*/  USHF.L.U32 UR5, UR46, 0x7, URZ ;  /* 0x000000072e057899 */ /* 0x000fe200080006ff */
[----:B------:R-:W-:Y:S02]  /*9500*/  IMAD.U32 R56, RZ, RZ, UR8 ;  /* 0x00000008ff387e24 */ /* 0x000fe4000f8e00ff */
[--C-:B------:R-:W-:Y:S01]  /*9510*/  LOP3.LUT R0, R0, 0x18, R164.reuse, 0x78, !PT ;  /* 0x0000001800007812 */ /* 0x100fe200078e78a4 */
[----:B------:R-:W-:Y:S02]  /*9520*/  UIMAD.WIDE.U32 UR22, UR5, UR10, URZ ;  /* 0x0000000a051672a5 */ /* 0x000fe4000f8e00ff */
[----:B------:R-:W1:Y:S01]  /*9530*/  LDC.64 R8, c[0x0][0x5d8] ;  /* 0x00017600ff087b82 */ /* 0x000e620000000a00 */
[----:B------:R-:W-:Y:S01]  /*9540*/  USHF.R.S32.HI UR16, URZ, 0x1f, UR5 ;  /* 0x0000001fff107899 */ /* 0x000fe20008011405 */
[----:B------:R-:W-:Y:S01]  /*9550*/  LOP3.LUT R0, R0, 0x1f20, R163, 0xf8, !PT ;  /* 0x00001f2000007812 */ /* 0x000fe200078ef8a3 */
[----:B------:R-:W-:Y:S01]  /*9560*/  BSSY.RECONVERGENT B0, `(.L_x_999) ;  /* 0x0000032000007945 */ /* 0x000fe20003800200 */
[----:B------:R-:W-:Y:S01]  /*9570*/  SHF.R.U32.HI R164, RZ, 0x2, R164 ;  /* 0x00000002ffa47819 */ /* 0x000fe200000116a4 */
[----:B------:R-:W-:Y:S01]  /*9580*/  UIMAD UR14, UR16, UR10, URZ ;  /* 0x0000000a100e72a4 */ /* 0x000fe2000f8e02ff */
[----:B------:R-:W-:Y:S01]  /*9590*/  LEA R0, R0, UR4, 0x1 ;  /* 0x0000000400007c11 */ /* 0x000fe2000f8e08ff */
[----:B------:R-:W-:Y:S01]  /*95a0*/  IMAD.U32 R2, RZ, RZ, UR22 ;  /* 0x00000016ff027e24 */ /* 0x000fe2000f8e00ff */
[----:B------:R-:W2:Y:S01]  /*95b0*/  LDC.64 R58, c[0x0][0x5e0] ;  /* 0x00017800ff3a7b82 */ /* 0x000ea20000000a00 */
[----:B------:R-:W-:Y:S01]  /*95c0*/  UIMAD UR14, UR5, UR11, UR14 ;  /* 0x0000000b050e72a4 */ /* 0x000fe2000f8e020e */
[----:B------:R-:W-:-:S02]  /*95d0*/  IMAD.U32 R3, RZ, RZ, UR23 ;  /* 0x00000017ff037e24 */ /* 0x000fc4000f8e00ff */
[----:B------:R-:W-:Y:S02]  /*95e0*/  LOP3.LUT R4, R2, 0x18, R163, 0xf8, !PT ;  /* 0x0000001802047812 */ /* 0x000fe400078ef8a3 */
[----:B------:R-:W-:Y:S02]  /*95f0*/  LOP3.LUT R163, R163, 0x18, RZ, 0xc0, !PT ;  /* 0x00000018a3a37812 */ /* 0x000fe400078ec0ff */
[----:B------:R-:W-:Y:S01]  /*9600*/  IADD3 R2, P0, PT, R4, UR18, RZ ;  /* 0x0000001204027c10 */ /* 0x000fe2000ff1e0ff */
[----:B------:R3:W4:Y:S01]  /*9610*/  LDS.128 R28, [R0+0xa000] ;  /* 0x00a00000001c7984 */ /* 0x0007220000000c00 */
[----:B------:R-:W-:Y:S01]  /*9620*/  IMAD.U32 R4, RZ, RZ, UR14 ;  /* 0x0000000eff047e24 */ /* 0x000fe2000f8e00ff */
[----:B------:R-:W-:Y:S01]  /*9630*/  USHF.L.U32 UR14, UR46, 0x7, URZ ;  /* 0x000000072e0e7899 */ /* 0x000fe200080006ff */
[C---:B------:R-:W-:Y:S01]  /*9640*/  LOP3.LUT R60, R163.reuse, 0x20, RZ, 0xfc, !PT ;  /* 0x00000020a33c7812 */ /* 0x040fe200078efcff */
[----:B------:R3:W2:Y:S01]  /*9650*/  LDS.128 R24, [R0+0xc000] ;  /* 0x00c0000000187984 */ /* 0x0006a20000000c00 */
[----:B------:R-:W-:Y:S01]  /*9660*/  LOP3.LUT R57, R163, 0x40, RZ, 0xfc, !PT ;  /* 0x00000040a3397812 */ /* 0x000fe200078efcff */
[----:B------:R-:W-:Y:S01]  /*9670*/  UIADD3 UR42, UPT, UPT, -UR14, UR42, URZ ;  /* 0x0000002a0e2a7290 */ /* 0x000fe2000fffe1ff */
[----:B------:R-:W-:Y:S01]  /*9680*/  IADD3.X R3, PT, PT, R3, UR17, R4, P0, !PT ;  /* 0x0000001103037c10 */ /* 0x000fe200087fe404 */
[----:B------:R3:W2:Y:S01]  /*9690*/  LDS.128 R40, [R0+0xf000] ;  /* 0x00f0000000287984 */ /* 0x0006a20000000c00 */
[C---:B------:R-:W-:Y:S01]  /*96a0*/  VIADD R4, R164.reuse, 0x40 ;  /* 0x00000040a4047836 */ /* 0x040fe20000000000 */
[----:B------:R-:W-:-:S02]  /*96b0*/  IADD3 R21, P0, PT, R164, 0x40, RZ ;  /* 0x00000040a4157810 */ /* 0x000fc40007f1e0ff */
[----:B------:R3:W2:Y:S01]  /*96c0*/  LDS.128 R52, [R0+0x10000] ;  /* 0x0100000000347984 */ /* 0x0006a20000000c00 */
[----:B------:R-:W-:Y:S01]  /*96d0*/  ISETP.GE.AND P3, PT, R164, UR42, PT ;  /* 0x0000002aa4007c0c */ /* 0x000fe2000bf66270 */
[----:B-1----:R-:W-:Y:S01]  /*96e0*/  IMAD.WIDE.U32 R6, R8, UR26, R2 ;  /* 0x0000001a08067c25 */ /* 0x002fe2000f8e0002 */
[----:B------:R-:W-:Y:S01]  /*96f0*/  ISETP.GE.AND P5, PT, R4, UR42, PT ;  /* 0x0000002a04007c0c */ /* 0x000fe2000bfa6270 */
[----:B------:R3:W1:Y:S02]  /*9700*/  LDS.128 R36, [R0+0x11000] ;  /* 0x0110000000247984 */ /* 0x0006640000000c00 */
[----:B------:R-:W-:Y:S02]  /*9710*/  IMAD R20, R9, UR26, R7 ;  /* 0x0000001a09147c24 */ /* 0x000fe4000f8e0207 */
        /* <DEDUP_REMOVED lines=22> */
.L_x_1000:
[----:B------:R-:W-:Y:S05]  /*9880*/  BSYNC.RECONVERGENT B0 ;  /* 0x0000000000007941 */ /* 0x000fea0003800200 */
.L_x_999:
        /* <DEDUP_REMOVED lines=19> */
.L_x_1002:
[----:B------:R-:W-:Y:S05]  /*99c0*/  BSYNC.RECONVERGENT B0 ;  /* 0x0000000000007941 */ /* 0x000fea0003800200 */
.L_x_1001:
        /* <DEDUP_REMOVED lines=25> */
.L_x_1004:
[----:B------:R-:W-:Y:S05]  /*9b60*/  BSYNC.RECONVERGENT B0 ;  /* 0x0000000000007941 */ /* 0x000fea0003800200 */
.L_x_1003:
        /* <DEDUP_REMOVED lines=17> */
.L_x_968:
[----:B------:R-:W-:Y:S05]  /*9c80*/  BSYNC.RECONVERGENT B1 ;  /* 0x0000000000017941 */ /* 0x000fea0003800200 */
.L_x_946:
        /* <DEDUP_REMOVED lines=11> */
.L_x_1006:
        /* <DEDUP_REMOVED lines=12> */
.L_x_1729:


//--------------------- .text._ZN5flash25flash_bwd_dot_do_o_kernelILb0E23Flash_bwd_kernel_traitsILi96ELi64ELi128ELi8ELi2ELi4ELi4ELb1ELb0EN7cutlass10bfloat16_tE19Flash_kernel_traitsILi96ELi64ELi128ELi8ES3_EEEEvNS_16Flash_bwd_paramsE --------------------------
	.section	.text._ZN5flash25flash_bwd_dot_do_o_kernelILb0E23Flash_bwd_kernel_traitsILi96ELi64ELi128ELi8ELi2ELi4ELi4ELb1ELb0EN7cutlass10bfloat16_tE19Flash_kernel_traitsILi96ELi64ELi128ELi8ES3_EEEEvNS_16Flash_bwd_paramsE,"ax",@progbits
	.align	128
        .global         _ZN5flash25flash_bwd_dot_do_o_kernelILb0E23Flash_bwd_kernel_traitsILi96ELi64ELi128ELi8ELi2ELi4ELi4ELb1ELb0EN7cutlass10bfloat16_tE19Flash_kernel_traitsILi96ELi64ELi128ELi8ES3_EEEEvNS_16Flash_bwd_paramsE
        .type           _ZN5flash25flash_bwd_dot_do_o_kernelILb0E23Flash_bwd_kernel_traitsILi96ELi64ELi128ELi8ELi2ELi4ELi4ELb1ELb0EN7cutlass10bfloat16_tE19Flash_kernel_traitsILi96ELi64ELi128ELi8ES3_EEEEvNS_16Flash_bwd_paramsE,@function
        .size           _ZN5flash25flash_bwd_dot_do_o_kernelILb0E23Flash_bwd_kernel_traitsILi96ELi64ELi128ELi8ELi2ELi4ELi4ELb1ELb0EN7cutlass10bfloat16_tE19Flash_kernel_traitsILi96ELi64ELi128ELi8ES3_EEEEvNS_16Flash_bwd_paramsE,(.L_x_1730 - _ZN5flash25flash_bwd_dot_do_o_kernelILb0E23Flash_bwd_kernel_traitsILi96ELi64ELi128ELi8ELi2ELi4ELi4ELb1ELb0EN7cutlass10bfloat16_tE19Flash_kernel_traitsILi96ELi64ELi128ELi8ES3_EEEEvNS_16Flash_bwd_paramsE)
        .other          _ZN5flash25flash_bwd_dot_do_o_kernelILb0E23Flash_bwd_kernel_traitsILi96ELi64ELi128ELi8ELi2ELi4ELi4ELb1ELb0EN7cutlass10bfloat16_tE19Flash_kernel_traitsILi96ELi64ELi128ELi8ES3_EEEEvNS_16Flash_bwd_paramsE,@"STO_CUDA_ENTRY STV_DEFAULT"
_ZN5flash25flash_bwd_dot_do_o_kernelILb0E23Flash_bwd_kernel_traitsILi96ELi64ELi128ELi8ELi2ELi4ELi4ELb1ELb0EN7cutlass10bfloat16_tE19Flash_kernel_traitsILi96ELi64ELi128ELi8ES3_EEEEvNS_16Flash_bwd_paramsE:
.text._ZN5flash25flash_bwd_dot_do_o_kernelILb0E23Flash_bwd_kernel_traitsILi96ELi64ELi128ELi8ELi2ELi4ELi4ELb1ELb0EN7cutlass10bfloat16_tE19Flash_kernel_traitsILi96ELi64ELi128ELi8ES3_EEEEvNS_16Flash_bwd_paramsE:
[----:B------:R-:W-:Y:S08]  /*0000*/  LDC R1, c[0x0][0x37c] ;  /* 0x0000df00ff017b82 */ /* 0x000ff00000000800 */
[----:B------:R-:W0:Y:S01]  /*0010*/  LDC.64 R2, c[0x0][0x460] ;  /* 0x00011800ff027b82 */ /* 0x000e220000000a00 */
[----:B------:R-:W1:Y:S01]  /*0020*/  S2R R0, SR_CTAID.Y ;  /* 0x0000000000007919 */ /* 0x000e620000002600 */
[----:B------:R-:W2:Y:S01]  /*0030*/  LDCU.64 UR6, c[0x0][0x358] ;  /* 0x00006b00ff0677ac */ /* 0x000ea20008000a00 */
[----:B------:R-:W-:Y:S01]  /*0040*/  IMAD.MOV.U32 R7, RZ, RZ, -0x1 ;  /* 0xffffffffff077424 */ /* 0x000fe200078e00ff */
[----:B0-----:R-:W-:-:S02]  /*0050*/  ISETP.NE.U32.AND P1, PT, R2, RZ, PT ;  /* 0x000000ff0200720c */ /* 0x001fc40003f25070 */
[----:B------:R-:W-:Y:S02]  /*0060*/  ISETP.NE.U32.AND P0, PT, R2, RZ, PT ;  /* 0x000000ff0200720c */ /* 0x000fe40003f05070 */
[C---:B------:R-:W-:Y:S02]  /*0070*/  ISETP.NE.AND.EX P1, PT, R3.reuse, RZ, PT, P1 ;  /* 0x000000ff0300720c */ /* 0x040fe40003f25310 */
[----:B------:R-:W-:-:S11]  /*0080*/  ISETP.NE.AND.EX P0, PT, R3, RZ, PT, P0 ;  /* 0x000000ff0300720c */ /* 0x000fd60003f05300 */
[----:B------:R-:W1:Y:S08]  /*0090*/  @P1 LDC.64 R4, c[0x0][0x460] ;  /* 0x00011800ff041b82 */ /* 0x000e700000000a00 */
[----:B------:R-:W0:Y:S01]  /*00a0*/  @P0 LDC.64 R2, c[0x0][0x460] ;  /* 0x00011800ff020b82 */ /* 0x000e220000000a00 */
[----:B-1----:R-:W-:-:S06]  /*00b0*/  @P1 IMAD.WIDE.U32 R4, R0, 0x4, R4 ;  /* 0x0000000400041825 */ /* 0x002fcc00078e0004 */
[----:B--2---:R-:W2:Y:S01]  /*00c0*/  @P1 LDG.E R4, desc[UR6][R4.64+0x4] ;  /* 0x0000040604041981 */ /* 0x004ea2000c1e1900 */
[----:B0-----:R-:W-:-:S05]  /*00d0*/  @P0 IMAD.WIDE.U32 R2, R0, 0x4, R2 ;  /* 0x0000000400020825 */ /* 0x001fca00078e0002 */
[----:B------:R-:W2:Y:S01]  /*00e0*/  @P0 LDG.E R7, desc[UR6][R2.64] ;  /* 0x0000000602070981 */ /* 0x000ea2000c1e1900 */
[----:B------:R-:W0:Y:S08]  /*00f0*/  S2UR UR4, SR_CTAID.X ;  /* 0x00000000000479c3 */ /* 0x000e300000002500 */
[----:B------:R-:W1:Y:S01]  /*0100*/  @!P1 LDC R6, c[0x0][0x434] ;  /* 0x00010d00ff069b82 */ /* 0x000e620000000800 */
[----:B0-----:R-:W-:Y:S01]  /*0110*/  USHF.L.U32 UR4, UR4, 0x6, URZ ;  /* 0x0000000604047899 */ /* 0x001fe200080006ff */
[----:B--2---:R-:W-:-:S05]  /*0120*/  @P1 IMAD.IADD R6, R4, 0x1, -R7 ;  /* 0x0000000104061824 */ /* 0x004fca00078e0a07 */
[----:B-1----:R-:W-:-:S13]  /*0130*/  ISETP.GT.AND P0, PT, R6, UR4, PT ;  /* 0x0000000406007c0c */ /* 0x002fda000bf04270 */
[----:B------:R-:W-:Y:S05]  /*0140*/  @!P0 EXIT ;  /* 0x000000000000894d */ /* 0x000fea0003800000 */
[----:B------:R-:W-:Y:S01]  /*0150*/  ISETP.NE.AND P0, PT, R7, -0x1, PT ;  /* 0xffffffff0700780c */ /* 0x000fe20003f05270 */
[----:B------:R-:W0:Y:S01]  /*0160*/  LDCU.U8 UR8, c[0x0][0x548] ;  /* 0x0000a900ff0877ac */ /* 0x000e220008000000 */
[----:B------:R-:W1:Y:S11]  /*0170*/  S2UR UR5, SR_CTAID.Z ;  /* 0x00000000000579c3 */ /* 0x000e760000002700 */
[----:B------:R-:W2:Y:S01]  /*0180*/  @!P0 LDC.64 R8, c[0x0][0x588] ;  /* 0x00016200ff088b82 */ /* 0x000ea20000000a00 */
[----:B0-----:R-:W-:-:S07]  /*0190*/  UISETP.NE.AND UP0, UPT, UR8, URZ, UPT ;  /* 0x000000ff0800728c */ /* 0x001fce000bf05270 */
[----:B------:R-:W0:Y:S08]  /*01a0*/  @!P0 LDC.64 R12, c[0x0][0x400] ;  /* 0x00010000ff0c8b82 */ /* 0x000e300000000a00 */
[----:B------:R-:W3:Y:S08]  /*01b0*/  @P0 LDC.64 R14, c[0x0][0x408] ;  /* 0x00010200ff0e0b82 */ /* 0x000ef00000000a00 */
[----:B------:R-:W4:Y:S01]  /*01c0*/  @P0 LDC.64 R10, c[0x0][0x590] ;  /* 0x00016400ff0a0b82 */ /* 0x000f220000000a00 */
[----:B--2---:R-:W-:-:S04]  /*01d0*/  @!P0 IMAD.WIDE.U32 R2, R0, R8, RZ ;  /* 0x0000000800028225 */ /* 0x004fc800078e00ff */
[C---:B------:R-:W-:Y:S01]  /*01e0*/  @!P0 IMAD R22, R0.reuse, R9, R3 ;  /* 0x0000000900168224 */ /* 0x040fe200078e0203 */
[----:B------:R-:W-:Y:S01]  /*01f0*/  @!P0 MOV R23, R2 ;  /* 0x0000000200178202 */ /* 0x000fe20000000f00 */
[----:B0-----:R-:W-:-:S04]  /*0200*/  @!P0 IMAD.WIDE.U32 R4, R0, R12, RZ ;  /* 0x0000000c00048225 */ /* 0x001fc800078e00ff */
[----:B------:R-:W-:Y:S02]  /*0210*/  @!P0 IMAD R32, R0, R13, R5 ;  /* 0x0000000d00208224 */ /* 0x000fe400078e0205 */
[----:B------:R-:W-:Y:S02]  /*0220*/  @!P0 IMAD.MOV.U32 R33, RZ, RZ, R4 ;  /* 0x000000ffff218224 */ /* 0x000fe400078e0004 */
[----:B---3--:R-:W-:-:S04]  /*0230*/  @P0 IMAD.WIDE.U32 R4, R7, R14, RZ ;  /* 0x0000000e07040225 */ /* 0x008fc800078e00ff */
[C---:B------:R-:W-:Y:S01]  /*0240*/  @P0 IMAD R32, R7.reuse, R15, R5 ;  /* 0x0000000f07200224 */ /* 0x040fe200078e0205 */
[----:B------:R-:W-:Y:S01]  /*0250*/  @P0 MOV R33, R4 ;  /* 0x0000000400210202 */ /* 0x000fe20000000f00 */
[----:B----4-:R-:W-:-:S04]  /*0260*/  @P0 IMAD.WIDE.U32 R2, R7, R10, RZ ;  /* 0x0000000a07020225 */ /* 0x010fc800078e00ff */
[----:B------:R-:W-:Y:S02]  /*0270*/  @P0 IMAD R22, R7, R11, R3 ;  /* 0x0000000b07160224 */ /* 0x000fe400078e0203 */
[----:B------:R-:W-:Y:S01]  /*0280*/  @P0 IMAD.MOV.U32 R23, RZ, RZ, R2 ;  /* 0x000000ffff170224 */ /* 0x000fe200078e0002 */
[----:B-1----:R-:W-:Y:S06]  /*0290*/  BRA.U !UP0, `(.L_x_1007) ;  /* 0x0000000108247547 */ /* 0x002fec000b800000 */
[----:B------:R-:W0:Y:S01]  /*02a0*/  LDC R5, c[0x0][0x444] ;  /* 0x00011100ff057b82 */ /* 0x000e220000000800 */
[----:B------:R-:W-:-:S07]  /*02b0*/  ISETP.NE.AND P0, PT, R7, -0x1, PT ;  /* 0xffffffff0700780c */ /* 0x000fce0003f05270 */
[----:B------:R-:W1:Y:S08]  /*02c0*/  LDC R2, c[0x0][0x430] ;  /* 0x00010c00ff027b82 */ /* 0x000e700000000800 */
[----:B------:R-:W1:Y:S01]  /*02d0*/  LDC R3, c[0x0][0x454] ;  /* 0x00011500ff037b82 */ /* 0x000e620000000800 */
[----:B0-----:R-:W-:Y:S02]  /*02e0*/  @!P0 IMAD R7, R0, R5, RZ ;  /* 0x0000000500078224 */ /* 0x001fe400078e02ff */
[----:B-1----:R-:W-:-:S02]  /*02f0*/  IMAD R2, R2, 0x80, R3 ;  /* 0x0000008002027824 */ /* 0x002fc400078e0203 */
[----:B------:R-:W-:-:S04]  /*0300*/  IMAD R3, R0, 0x80, R7 ;  /* 0x0000008000037824 */ /* 0x000fc800078e0207 */
[----:B------:R-:W-:Y:S01]  /*0310*/  IMAD R3, R2, UR5, R3 ;  /* 0x0000000502037c24 */ /* 0x000fe2000f8e0203 */
[----:B------:R-:W-:Y:S06]  /*0320*/  BRA `(.L_x_1008) ;  /* 0x0000000000107947 */ /* 0x000fec0003800000 */
.L_x_1007:
[----:B------:R-:W0:Y:S08]  /*0330*/  LDC R3, c[0x0][0x3e0] ;  /* 0x0000f800ff037b82 */ /* 0x000e300000000800 */
[----:B------:R-:W1:Y:S01]  /*0340*/  LDC R5, c[0x0][0x444] ;  /* 0x00011100ff057b82 */ /* 0x000e620000000800 */
[----:B0-----:R-:W-:-:S04]  /*0350*/  IMAD R0, R0, R3, UR5 ;  /* 0x0000000500007e24 */ /* 0x001fc8000f8e0203 */
[----:B-1----:R-:W-:-:S07]  /*0360*/  IMAD R3, R0, R5, RZ ;  /* 0x0000000500037224 */ /* 0x002fce00078e02ff */
.L_x_1008:
[----:B------:R-:W0:Y:S01]  /*0370*/  S2R R0, SR_TID.X ;  /* 0x0000000000007919 */ /* 0x000e220000002100 */
[----:B------:R-:W-:Y:S01]  /*0380*/  IADD3 R5, PT, PT, R6, -UR4, RZ ;  /* 0x8000000406057c10 */ /* 0x000fe2000fffe0ff */
[----:B------:R-:W-:Y:S01]  /*0390*/  BSSY.RECONVERGENT B0, `(.L_x_1009) ;  /* 0x0000024000007945 */ /* 0x000fe20003800200 */
[----:B------:R-:W-:Y:S01]  /*03a0*/  VIADD R3, R3, UR4 ;  /* 0x0000000403037c36 */ /* 0x000fe20008000000 */
[----:B------:R-:W-:Y:S02]  /*03b0*/  CS2R R6, SRZ ;  /* 0x0000000000067805 */ /* 0x000fe4000001ff00 */
[----:B------:R-:W-:Y:S02]  /*03c0*/  CS2R R10, SRZ ;  /* 0x00000000000a7805 */ /* 0x000fe4000001ff00 */
[----:B------:R-:W-:Y:S02]  /*03d0*/  CS2R R8, SRZ ;  /* 0x0000000000087805 */ /* 0x000fe4000001ff00 */
[----:B------:R-:W-:-:S02]  /*03e0*/  CS2R R14, SRZ ;  /* 0x00000000000e7805 */ /* 0x000fc4000001ff00 */
[----:B------:R-:W-:Y:S02]  /*03f0*/  CS2R R12, SRZ ;  /* 0x00000000000c7805 */ /* 0x000fe4000001ff00 */
[----:B0-----:R-:W-:Y:S01]  /*0400*/  SHF.R.U32.HI R2, RZ, 0x2, R0 ;  /* 0x00000002ff027819 */ /* 0x001fe20000011600 */
[----:B------:R-:W-:-:S03]  /*0410*/  IMAD.SHL.U32 R30, R0, 0x8, RZ ;  /* 0x00000008001e7824 */ /* 0x000fc600078e00ff */
[----:B------:R-:W-:Y:S02]  /*0420*/  ISETP.GE.AND P0, PT, R2, R5, PT ;  /* 0x000000050200720c */ /* 0x000fe40003f06270 */
[----:B------:R-:W-:Y:S02]  /*0430*/  CS2R R4, SRZ ;  /* 0x0000000000047805 */ /* 0x000fe4000001ff00 */
[----:B------:R-:W-:-:S04]  /*0440*/  LOP3.LUT R30, R30, 0x18, RZ, 0xc0, !PT ;  /* 0x000000181e1e7812 */ /* 0x000fc800078ec0ff */
[C---:B------:R-:W-:Y:S02]  /*0450*/  LOP3.LUT R34, R30.reuse, 0x20, RZ, 0xfc, !PT ;  /* 0x000000201e227812 */ /* 0x040fe400078efcff */
[----:B------:R-:W-:-:S03]  /*0460*/  LOP3.LUT R35, R30, 0x40, RZ, 0xfc, !PT ;  /* 0x000000401e237812 */ /* 0x000fc600078efcff */
[----:B------:R-:W-:Y:S05]  /*0470*/  @P0 BRA `(.L_x_1010) ;  /* 0x0000000000540947 */ /* 0x000fea0003800000 */
[----:B------:R-:W0:Y:S01]  /*0480*/  LDC.64 R16, c[0x0][0x590] ;  /* 0x00016400ff107b82 */ /* 0x000e220000000a00 */
[----:B------:R-:W-:Y:S01]  /*0490*/  HFMA2 R31, -RZ, RZ, 0, 0 ;  /* 0x00000000ff1f7431 */ /* 0x000fe200000001ff */
[----:B------:R-:W1:Y:S01]  /*04a0*/  LDCU UR8, c[0x0][0x440] ;  /* 0x00008800ff0877ac */ /* 0x000e620008000800 */
[----:B------:R-:W2:Y:S05]  /*04b0*/  LDCU.64 UR10, c[0x0][0x550] ;  /* 0x0000aa00ff0a77ac */ /* 0x000eaa0008000a00 */
[----:B------:R-:W3:Y:S01]  /*04c0*/  LDC.64 R18, c[0x0][0x598] ;  /* 0x00016600ff127b82 */ /* 0x000ee20000000a00 */
[----:B-1----:R-:W-:Y:S02]  /*04d0*/  ISETP.GE.AND P2, PT, R34, UR8, PT ;  /* 0x0000000822007c0c */ /* 0x002fe4000bf46270 */
[----:B------:R-:W-:Y:S01]  /*04e0*/  ISETP.GE.AND P3, PT, R35, UR8, PT ;  /* 0x0000000823007c0c */ /* 0x000fe2000bf66270 */
[----:B0-----:R-:W-:-:S04]  /*04f0*/  IMAD.WIDE.U32 R20, R16, UR4, R30 ;  /* 0x0000000410147c25 */ /* 0x001fc8000f8e001e */
[----:B------:R-:W-:Y:S01]  /*0500*/  IMAD R21, R17, UR4, R21 ;  /* 0x0000000411157c24 */ /* 0x000fe2000f8e0215 */
[----:B------:R-:W-:-:S05]  /*0510*/  IADD3 R20, P1, PT, R23, R20, RZ ;  /* 0x0000001417147210 */ /* 0x000fca0007f3e0ff */
[----:B------:R-:W-:Y:S01]  /*0520*/  IMAD.X R21, R22, 0x1, R21, P1 ;  /* 0x0000000116157824 */ /* 0x000fe200008e0615 */
[----:B------:R-:W-:Y:S01]  /*0530*/  ISETP.GE.AND P1, PT, R30, UR8, PT ;  /* 0x000000081e007c0c */ /* 0x000fe2000bf26270 */
[----:B---3--:R-:W-:-:S04]  /*0540*/  IMAD.WIDE.U32 R20, R18, UR5, R20 ;  /* 0x0000000512147c25 */ /* 0x008fc8000f8e0014 */
[----:B------:R-:W-:Y:S02]  /*0550*/  IMAD R21, R19, UR5, R21 ;  /* 0x0000000513157c24 */ /* 0x000fe4000f8e0215 */
[----:B------:R-:W-:-:S04]  /*0560*/  IMAD.WIDE.U32 R18, R2, R16, R20 ;  /* 0x0000001002127225 */ /* 0x000fc800078e0014 */
[----:B------:R-:W-:Y:S01]  /*0570*/  IMAD R17, R2, R17, R19 ;  /* 0x0000001102117224 */ /* 0x000fe200078e0213 */
[----:B--2---:R-:W-:-:S04]  /*0580*/  LEA R16, P4, R18, UR10, 0x1 ;  /* 0x0000000a12107c11 */ /* 0x004fc8000f8808ff */
[----:B------:R-:W-:-:S05]  /*0590*/  LEA.HI.X R17, R18, UR11, R17, 0x1, P4 ;  /* 0x0000000b12117c11 */ /* 0x000fca000a0f0c11 */
[----:B------:R0:W5:Y:S04]  /*05a0*/  @!P1 LDG.E.128 R12, desc[UR6][R16.64] ;  /* 0x00000006100c9981 */ /* 0x000168000c1e1d00 */
[----:B------:R0:W5:Y:S04]  /*05b0*/  @!P2 LDG.E.128 R8, desc[UR6][R16.64+0x40] ;  /* 0x000040061008a981 */ /* 0x000168000c1e1d00 */
[----:B------:R0:W5:Y:S02]  /*05c0*/  @!P3 LDG.E.128 R4, desc[UR6][R16.64+0x80] ;  /* 0x000080061004b981 */ /* 0x000164000c1e1d00 */
.L_x_1010:
[----:B------:R-:W-:Y:S05]  /*05d0*/  BSYNC.RECONVERGENT B0 ;  /* 0x0000000000007941 */ /* 0x000fea0003800200 */
.L_x_1009:
[----:B------:R-:W-:Y:S01]  /*05e0*/  BSSY.RECONVERGENT B0, `(.L_x_1011) ;  /* 0x000001d000007945 */ /* 0x000fe20003800200 */
[----:B------:R-:W-:Y:S02]  /*05f0*/  CS2R R18, SRZ ;  /* 0x0000000000127805 */ /* 0x000fe4000001ff00 */
[----:B0-----:R-:W-:Y:S02]  /*0600*/  CS2R R16, SRZ ;  /* 0x0000000000107805 */ /* 0x001fe4000001ff00 */
[----:B------:R-:W-:Y:S02]  /*0610*/  CS2R R22, SRZ ;  /* 0x0000000000167805 */ /* 0x000fe4000001ff00 */
[----:B------:R-:W-:Y:S02]  /*0620*/  CS2R R20, SRZ ;  /* 0x0000000000147805 */ /* 0x000fe4000001ff00 */
[----:B------:R-:W-:Y:S02]  /*0630*/  CS2R R26, SRZ ;  /* 0x00000000001a7805 */ /* 0x000fe4000001ff00 */
[----:B------:R-:W-:Y:S01]  /*0640*/  CS2R R24, SRZ ;  /* 0x0000000000187805 */ /* 0x000fe2000001ff00 */
[----:B------:R-:W-:Y:S06]  /*0650*/  @P0 BRA `(.L_x_1012) ;  /* 0x0000000000540947 */ /* 0x000fec0003800000 */
[----:B------:R-:W0:Y:S01]  /*0660*/  LDC.64 R28, c[0x0][0x408] ;  /* 0x00010200ff1c7b82 */ /* 0x000e220000000a00 */
[----:B------:R-:W1:Y:S01]  /*0670*/  LDCU UR10, c[0x0][0x440] ;  /* 0x00008800ff0a77ac */ /* 0x000e620008000800 */
[----:B------:R-:W-:Y:S01]  /*0680*/  IMAD.MOV.U32 R31, RZ, RZ, RZ ;  /* 0x000000ffff1f7224 */ /* 0x000fe200078e00ff */
[----:B------:R-:W2:Y:S01]  /*0690*/  LDCU.64 UR8, c[0x0][0x3f0] ;  /* 0x00007e00ff0877ac */ /* 0x000ea20008000a00 */
[----:B-1----:R-:W-:Y:S02]  /*06a0*/  ISETP.GE.AND P1, PT, R30, UR10, PT ;  /* 0x0000000a1e007c0c */ /* 0x002fe4000bf26270 */
[----:B------:R-:W-:Y:S02]  /*06b0*/  ISETP.GE.AND P2, PT, R34, UR10, PT ;  /* 0x0000000a22007c0c */ /* 0x000fe4000bf46270 */
[----:B------:R-:W-:Y:S01]  /*06c0*/  ISETP.GE.AND P3, PT, R35, UR10, PT ;  /* 0x0000000a23007c0c */ /* 0x000fe2000bf66270 */
[----:B0-----:R-:W-:-:S04]  /*06d0*/  IMAD.WIDE.U32 R30, R28, UR4, R30 ;  /* 0x000000041c1e7c25 */ /* 0x001fc8000f8e001e */
[----:B------:R-:W-:Y:S01]  /*06e0*/  IMAD R31, R29, UR4, R31 ;  /* 0x000000041d1f7c24 */ /* 0x000fe2000f8e021f */
[----:B------:R-:W-:-:S04]  /*06f0*/  IADD3 R30, P0, PT, R33, R30, RZ ;  /* 0x0000001e211e7210 */ /* 0x000fc80007f1e0ff */
[----:B------:R-:W-:Y:S02]  /*0700*/  IADD3.X R31, PT, PT, R32, R31, RZ, P0, !PT ;  /* 0x0000001f201f7210 */ /* 0x000fe400007fe4ff */
[----:B------:R-:W0:Y:S02]  /*0710*/  LDC.64 R32, c[0x0][0x410] ;  /* 0x00010400ff207b82 */ /* 0x000e240000000a00 */
[----:B0-----:R-:W-:-:S04]  /*0720*/  IMAD.WIDE.U32 R30, R32, UR5, R30 ;  /* 0x00000005201e7c25 */ /* 0x001fc8000f8e001e */
        /* <DEDUP_REMOVED lines=8> */
.L_x_1012:
[----:B------:R-:W-:Y:S05]  /*07b0*/  BSYNC.RECONVERGENT B0 ;  /* 0x0000000000007941 */ /* 0x000fea0003800200 */
.L_x_1011:
[C---:B0----5:R-:W-:Y:S01]  /*07c0*/  LOP3.LUT R28, R12.reuse, 0xffff0000, RZ, 0xc0, !PT ;  /* 0xffff00000c1c7812 */ /* 0x061fe200078ec0ff */
[----:B------:R-:W-:Y:S01]  /*07d0*/  IMAD.U32 R12, R12, 0x10000, RZ ;  /* 0x000100000c0c7824 */ /* 0x000fe200078e00ff */
[C---:B------:R-:W-:Y:S01]  /*07e0*/  LOP3.LUT R31, R24.reuse, 0xffff0000, RZ, 0xc0, !PT ;  /* 0xffff0000181f7812 */ /* 0x040fe200078ec0ff */
[----:B------:R-:W-:Y:S01]  /*07f0*/  IMAD.U32 R29, R24, 0x10000, RZ ;  /* 0x00010000181d7824 */ /* 0x000fe200078e00ff */
[C---:B------:R-:W-:Y:S01]  /*0800*/  SHF.L.U32 R24, R13.reuse, 0x10, RZ ;  /* 0x000000100d187819 */ /* 0x040fe200000006ff */
[----:B------:R-:W0:Y:S01]  /*0810*/  LDCU UR8, c[0x0][0x4f4] ;  /* 0x00009e80ff0877ac */ /* 0x000e220008000800 */
[----:B------:R-:W-:Y:S01]  /*0820*/  LOP3.LUT R13, R13, 0xffff0000, RZ, 0xc0, !PT ;  /* 0xffff00000d0d7812 */ /* 0x000fe200078ec0ff */
[----:B------:R-:W-:Y:S01]  /*0830*/  FMUL.FTZ R33, R28, R31 ;  /* 0x0000001f1c217220 */ /* 0x000fe20000410000 */
[C---:B------:R-:W-:Y:S01]  /*0840*/  IMAD.U32 R31, R25.reuse, 0x10000, RZ ;  /* 0x00010000191f7824 */ /* 0x040fe200078e00ff */
[----:B------:R-:W-:Y:S02]  /*0850*/  LOP3.LUT R28, R25, 0xffff0000, RZ, 0xc0, !PT ;  /* 0xffff0000191c7812 */ /* 0x000fe400078ec0ff */
[----:B------:R-:W-:Y:S01]  /*0860*/  FFMA.FTZ R29, R12, R29, R33 ;  /* 0x0000001d0c1d7223 */ /* 0x000fe20000010021 */
[----:B------:R-:W-:Y:S01]  /*0870*/  SHF.L.U32 R25, R26, 0x10, RZ ;  /* 0x000000101a197819 */ /* 0x000fe200000006ff */
[C---:B------:R-:W-:Y:S01]  /*0880*/  IMAD.U32 R12, R14.reuse, 0x10000, RZ ;  /* 0x000100000e0c7824 */ /* 0x040fe200078e00ff */
[----:B------:R-:W-:Y:S01]  /*0890*/  LOP3.LUT R14, R14, 0xffff0000, RZ, 0xc0, !PT ;  /* 0xffff00000e0e7812 */ /* 0x000fe200078ec0ff */
[----:B------:R-:W-:Y:S01]  /*08a0*/  FFMA.FTZ R24, R24, R31, R29 ;  /* 0x0000001f18187223 */ /* 0x000fe2000001001d */
[----:B------:R-:W-:-:S03]  /*08b0*/  LOP3.LUT P0, RZ, R0, 0x3, RZ, 0xc0, !PT ;  /* 0x0000000300ff7812 */ /* 0x000fc6000780c0ff */
[----:B------:R-:W-:Y:S01]  /*08c0*/  FFMA.FTZ R29, R13, R28, R24 ;  /* 0x0000001c0d1d7223 */ /* 0x000fe20000010018 */
[----:B------:R-:W-:-:S03]  /*08d0*/  LOP3.LUT R13, R26, 0xffff0000, RZ, 0xc0, !PT ;  /* 0xffff00001a0d7812 */ /* 0x000fc600078ec0ff */
[----:B------:R-:W-:Y:S01]  /*08e0*/  FFMA.FTZ R29, R12, R25, R29 ;  /* 0x000000190c1d7223 */ /* 0x000fe2000001001d */
[C---:B------:R-:W-:Y:S01]  /*08f0*/  IMAD.U32 R12, R15.reuse, 0x10000, RZ ;  /* 0x000100000f0c7824 */ /* 0x040fe200078e00ff */
[----:B------:R-:W-:Y:S01]  /*0900*/  LOP3.LUT R15, R15, 0xffff0000, RZ, 0xc0, !PT ;  /* 0xffff00000f0f7812 */ /* 0x000fe200078ec0ff */
[C---:B------:R-:W-:Y:S02]  /*0910*/  IMAD.U32 R25, R27.reuse, 0x10000, RZ ;  /* 0x000100001b197824 */ /* 0x040fe400078e00ff */
[----:B------:R-:W-:Y:S01]  /*0920*/  FFMA.FTZ R13, R14, R13, R29 ;  /* 0x0000000d0e0d7223 */ /* 0x000fe2000001001d */
[----:B------:R-:W-:-:S03]  /*0930*/  LOP3.LUT R14, R27, 0xffff0000, RZ, 0xc0, !PT ;  /* 0xffff00001b0e7812 */ /* 0x000fc600078ec0ff */
[----:B------:R-:W-:Y:S01]  /*0940*/  FFMA.FTZ R24, R12, R25, R13 ;  /* 0x000000190c187223 */ /* 0x000fe2000001000d */
[----:B------:R-:W-:Y:S01]  /*0950*/  SHF.L.U32 R12, R8, 0x10, RZ ;  /* 0x00000010080c7819 */ /* 0x000fe200000006ff */
[----:B------:R-:W-:Y:S01]  /*0960*/  IMAD.U32 R13, R20, 0x10000, RZ ;  /* 0x00010000140d7824 */ /* 0x000fe200078e00ff */
[----:B------:R-:W-:Y:S01]  /*0970*/  LOP3.LUT R8, R8, 0xffff0000, RZ, 0xc0, !PT ;  /* 0xffff000008087812 */ /* 0x000fe200078ec0ff */
[----:B------:R-:W-:Y:S01]  /*0980*/  FFMA.FTZ R25, R15, R14, R24 ;  /* 0x0000000e0f197223 */ /* 0x000fe20000010018 */
[----:B------:R-:W-:Y:S02]  /*0990*/  LOP3.LUT R15, R20, 0xffff0000, RZ, 0xc0, !PT ;  /* 0xffff0000140f7812 */ /* 0x000fe400078ec0ff */
[C---:B------:R-:W-:Y:S01]  /*09a0*/  LOP3.LUT R14, R21.reuse, 0xffff0000, RZ, 0xc0, !PT ;  /* 0xffff0000150e7812 */ /* 0x040fe200078ec0ff */
[----:B------:R-:W-:Y:S01]  /*09b0*/  FFMA.FTZ R25, R12, R13, R25 ;  /* 0x0000000d0c197223 */ /* 0x000fe20000010019 */
[----:B------:R-:W-:Y:S01]  /*09c0*/  SHF.L.U32 R13, R21, 0x10, RZ ;  /* 0x00000010150d7819 */ /* 0x000fe200000006ff */
[C---:B------:R-:W-:Y:S01]  /*09d0*/  IMAD.U32 R12, R9.reuse, 0x10000, RZ ;  /* 0x00010000090c7824 */ /* 0x040fe200078e00ff */
[----:B------:R-:W-:Y:S01]  /*09e0*/  LOP3.LUT R9, R9, 0xffff0000, RZ, 0xc0, !PT ;  /* 0xffff000009097812 */ /* 0x000fe200078ec0ff */
[----:B------:R-:W-:Y:S01]  /*09f0*/  FFMA.FTZ R15, R8, R15, R25 ;  /* 0x0000000f080f7223 */ /* 0x000fe20000010019 */
[C---:B------:R-:W-:Y:S01]  /*0a00*/  IMAD.U32 R8, R10.reuse, 0x10000, RZ ;  /* 0x000100000a087824 */ /* 0x040fe200078e00ff */
[----:B------:R-:W-:-:S02]  /*0a10*/  LOP3.LUT R10, R10, 0xffff0000, RZ, 0xc0, !PT ;  /* 0xffff00000a0a7812 */ /* 0x000fc400078ec0ff */
[----:B------:R-:W-:Y:S01]  /*0a20*/  FFMA.FTZ R12, R12, R13, R15 ;  /* 0x0000000d0c0c7223 */ /* 0x000fe2000001000f */
[----:B------:R-:W-:-:S03]  /*0a30*/  SHF.L.U32 R13, R22, 0x10, RZ ;  /* 0x00000010160d7819 */ /* 0x000fc600000006ff */
[----:B------:R-:W-:Y:S01]  /*0a40*/  FFMA.FTZ R15, R9, R14, R12 ;  /* 0x0000000e090f7223 */ /* 0x000fe2000001000c */
[----:B------:R-:W-:-:S03]  /*0a50*/  LOP3.LUT R9, R22, 0xffff0000, RZ, 0xc0, !PT ;  /* 0xffff000016097812 */ /* 0x000fc600078ec0ff */
[----:B------:R-:W-:Y:S01]  /*0a60*/  FFMA.FTZ R15, R8, R13, R15 ;  /* 0x0000000d080f7223 */ /* 0x000fe2000001000f */
[----:B------:R-:W-:Y:S01]  /*0a70*/  SHF.L.U32 R13, R23, 0x10, RZ ;  /* 0x00000010170d7819 */ /* 0x000fe200000006ff */
[C---:B------:R-:W-:Y:S01]  /*0a80*/  IMAD.U32 R8, R11.reuse, 0x10000, RZ ;  /* 0x000100000b087824 */ /* 0x040fe200078e00ff */
[----:B------:R-:W-:Y:S01]  /*0a90*/  LOP3.LUT R11, R11, 0xffff0000, RZ, 0xc0, !PT ;  /* 0xffff00000b0b7812 */ /* 0x000fe200078ec0ff */
[----:B------:R-:W-:Y:S01]  /*0aa0*/  FFMA.FTZ R9, R10, R9, R15 ;  /* 0x000000090a097223 */ /* 0x000fe2000001000f */
[----:B------:R-:W-:-:S03]  /*0ab0*/  LOP3.LUT R10, R23, 0xffff0000, RZ, 0xc0, !PT ;  /* 0xffff0000170a7812 */ /* 0x000fc600078ec0ff */
[----:B------:R-:W-:Y:S01]  /*0ac0*/  FFMA.FTZ R12, R8, R13, R9 ;  /* 0x0000000d080c7223 */ /* 0x000fe20000010009 */
[----:B------:R-:W-:Y:S01]  /*0ad0*/  SHF.L.U32 R9, R16, 0x10, RZ ;  /* 0x0000001010097819 */ /* 0x000fe200000006ff */
[C---:B------:R-:W-:Y:S01]  /*0ae0*/  IMAD.U32 R8, R4.reuse, 0x10000, RZ ;  /* 0x0001000004087824 */ /* 0x040fe200078e00ff */
        /* <DEDUP_REMOVED lines=21> */
[----:B------:R-:W-:-:S04]  /*0c40*/  FFMA.FTZ R4, R4, R9, R5 ;  /* 0x0000000904047223 */ /* 0x000fc80000010005 */
[----:B------:R-:W-:-:S05]  /*0c50*/  FFMA.FTZ R4, R7, R6, R4 ;  /* 0x0000000607047223 */ /* 0x000fca0000010004 */
[----:B------:R-:W1:Y:S02]  /*0c60*/  SHFL.BFLY PT, R5, R4, 0x2, 0x1f ;  /* 0x0c401f0004057f89 */ /* 0x000e6400000e0000 */
[----:B-1----:R-:W-:-:S05]  /*0c70*/  FADD.FTZ R5, R4, R5 ;  /* 0x0000000504057221 */ /* 0x002fca0000010000 */
[----:B------:R-:W1:Y:S02]  /*0c80*/  SHFL.BFLY PT, R6, R5, 0x1, 0x1f ;  /* 0x0c201f0005067f89 */ /* 0x000e6400000e0000 */
[----:B-1----:R-:W-:-:S04]  /*0c90*/  FADD.FTZ R6, R5, R6 ;  /* 0x0000000605067221 */ /* 0x002fc80000010000 */
[----:B0-----:R-:W-:Y:S01]  /*0ca0*/  FMUL.FTZ R7, R6, UR8 ;  /* 0x0000000806077c20 */ /* 0x001fe20008410000 */
[----:B------:R-:W-:Y:S06]  /*0cb0*/  @P0 EXIT ;  /* 0x000000000000094d */ /* 0x000fec0003800000 */
[----:B------:R-:W0:Y:S01]  /*0cc0*/  LDCU.64 UR4, c[0x0][0x5e8] ;  /* 0x0000bd00ff0477ac */ /* 0x000e220008000a00 */
[----:B------:R-:W-:-:S04]  /*0cd0*/  IADD3 R0, P0, PT, R3, R2, RZ ;  /* 0x0000000203007210 */ /* 0x000fc80007f1e0ff */
[----:B------:R-:W-:Y:S02]  /*0ce0*/  LEA.HI.X.SX32 R3, R3, RZ, 0x1, P0 ;  /* 0x000000ff03037211 */ /* 0x000fe400000f0eff */
[----:B0-----:R-:W-:-:S04]  /*0cf0*/  LEA R2, P0, R0, UR4, 0x2 ;  /* 0x0000000400027c11 */ /* 0x001fc8000f8010ff */
[----:B------:R-:W-:-:S05]  /*0d00*/  LEA.HI.X R3, R0, UR5, R3, 0x2, P0 ;  /* 0x0000000500037c11 */ /* 0x000fca00080f1403 */
[----:B------:R-:W-:Y:S01]  /*0d10*/  STG.E desc[UR6][R2.64], R7 ;  /* 0x0000000702007986 */ /* 0x000fe2000c101906 */
[----:B------:R-:W-:Y:S05]  /*0d20*/  EXIT ;  /* 0x000000000000794d */ /* 0x000fea0003800000 */
.L_x_1013:
        /* <DEDUP_REMOVED lines=13> */
.L_x_1730:


//--------------------- .text._ZN5flash25flash_bwd_dot_do_o_kernelILb1E23Flash_bwd_kernel_traitsILi96ELi64ELi128ELi8ELi2ELi4ELi4ELb1ELb0EN7cutlass10bfloat16_tE19Flash_kernel_traitsILi96ELi64ELi128ELi8ES3_EEEEvNS_16Flash_bwd_paramsE --------------------------
	.section	.text._ZN5flash25flash_bwd_dot_do_o_kernelILb1E23Flash_bwd_kernel_traitsILi96ELi64ELi128ELi8ELi2ELi4ELi4ELb1ELb0EN7cutlass10bfloat16_tE19Flash_kernel_traitsILi96ELi64ELi128ELi8ES3_EEEEvNS_16Flash_bwd_paramsE,"ax",@progbits
	.align	128
        .global         _ZN5flash25flash_bwd_dot_do_o_kernelILb1E23Flash_bwd_kernel_traitsILi96ELi64ELi128ELi8ELi2ELi4ELi4ELb1ELb0EN7cutlass10bfloat16_tE19Flash_kernel_traitsILi96ELi64ELi128ELi8ES3_EEEEvNS_16Flash_bwd_paramsE
        .type           _ZN5flash25flash_bwd_dot_do_o_kernelILb1E23Flash_bwd_kernel_traitsILi96ELi64ELi128ELi8ELi2ELi4ELi4ELb1ELb0EN7cutlass10bfloat16_tE19Flash_kernel_traitsILi96ELi64ELi128ELi8ES3_EEEEvNS_16Flash_bwd_paramsE,@function
        .size           _ZN5flash25flash_bwd_dot_do_o_kernelILb1E23Flash_bwd_kernel_traitsILi96ELi64ELi128ELi8ELi2ELi4ELi4ELb1ELb0EN7cutlass10bfloat16_tE19Flash_kernel_traitsILi96ELi64ELi128ELi8ES3_EEEEvNS_16Flash_bwd_paramsE,(.L_x_1731 - _ZN5flash25flash_bwd_dot_do_o_kernelILb1E23Flash_bwd_kernel_traitsILi96ELi64ELi128ELi8ELi2ELi4ELi4ELb1ELb0EN7cutlass10bfloat16_tE19Flash_kernel_traitsILi96ELi64ELi128ELi8ES3_EEEEvNS_16Flash_bwd_paramsE)
        .other          _ZN5flash25flash_bwd_dot_do_o_kernelILb1E23Flash_bwd_kernel_traitsILi96ELi64ELi128ELi8ELi2ELi4ELi4ELb1ELb0EN7cutlass10bfloat16_tE19Flash_kernel_traitsILi96ELi64ELi128ELi8ES3_EEEEvNS_16Flash_bwd_paramsE,@"STO_CUDA_ENTRY STV_DEFAULT"
_ZN5flash25flash_bwd_dot_do_o_kernelILb1E23Flash_bwd_kernel_traitsILi96ELi64ELi128ELi8ELi2ELi4ELi4ELb1ELb0EN7cutlass10bfloat16_tE19Flash_kernel_traitsILi96ELi64ELi128ELi8ES3_EEEEvNS_16Flash_bwd_paramsE:
.text._ZN5flash25flash_bwd_dot_do_o_kernelILb1E23Flash_bwd_kernel_traitsILi96ELi64ELi128ELi8ELi2ELi4ELi4ELb1ELb0EN7cutlass10bfloat16_tE19Flash_kernel_traitsILi96ELi64ELi128ELi8ES3_EEEEvNS_16Flash_bwd_paramsE:
        /* <DEDUP_REMOVED lines=15> */
[----:B------:R-:W0:Y:S01]  /*00f0*/  S2R R0, SR_CTAID.X ;  /* 0x0000000000007919 */ /* 0x000e220000002500 */
[----:B------:R-:W1:Y:S01]  /*0100*/  @!P1 LDC R9, c[0x0][0x434] ;  /* 0x00010d00ff099b82 */ /* 0x000e620000000800 */
[----:B0-----:R-:W-:Y:S01]  /*0110*/  IMAD.SHL.U32 R2, R0, 0x40, RZ ;  /* 0x0000004000027824 */ /* 0x001fe200078e00ff */
[----:B--2---:R-:W-:-:S04]  /*0120*/  @P1 IADD3 R9, PT, PT, R11, -R4, RZ ;  /* 0x800000040b091210 */ /* 0x004fc80007ffe0ff */
[----:B-1----:R-:W-:-:S13]  /*0130*/  ISETP.GT.AND P1, PT, R9, R2, PT ;  /* 0x000000020900720c */ /* 0x002fda0003f24270 */
[----:B------:R-:W-:Y:S05]  /*0140*/  @!P1 EXIT ;  /* 0x000000000000994d */ /* 0x000fea0003800000 */
[----:B------:R-:W-:Y:S01]  /*0150*/  ISETP.NE.AND P1, PT, R4, -0x1, PT ;  /* 0xffffffff0400780c */ /* 0x000fe20003f25270 */
[----:B------:R-:W0:Y:S01]  /*0160*/  LDC R32, c[0x0][0x3e0] ;  /* 0x0000f800ff207b82 */ /* 0x000e220000000800 */
[----:B------:R-:W0:Y:S07]  /*0170*/  LDCU UR8, c[0x0][0x44c] ;  /* 0x00008980ff0877ac */ /* 0x000e2e0008000800 */
[----:B------:R-:W1:Y:S08]  /*0180*/  S2UR UR5, SR_CTAID.Z ;  /* 0x00000000000579c3 */ /* 0x000e700000002700 */
[----:B------:R-:W2:Y:S08]  /*0190*/  @!P1 LDC.64 R10, c[0x0][0x588] ;  /* 0x00016200ff0a9b82 */ /* 0x000eb00000000a00 */
[----:B------:R-:W3:Y:S08]  /*01a0*/  @P1 LDC.64 R12, c[0x0][0x590] ;  /* 0x00016400ff0c1b82 */ /* 0x000ef00000000a00 */
[----:B------:R-:W4:Y:S08]  /*01b0*/  @!P1 LDC.64 R14, c[0x0][0x400] ;  /* 0x00010000ff0e9b82 */ /* 0x000f300000000a00 */
[----:B------:R-:W5:Y:S01]  /*01c0*/  @P1 LDC.64 R16, c[0x0][0x408] ;  /* 0x00010200ff101b82 */ /* 0x000f620000000a00 */
[----:B--2---:R-:W-:-:S04]  /*01d0*/  @!P1 IMAD.WIDE.U32 R6, R5, R10, RZ ;  /* 0x0000000a05069225 */ /* 0x004fc800078e00ff */
[----:B------:R-:W-:Y:S02]  /*01e0*/  @!P1 IMAD R22, R5, R11, R7 ;  /* 0x0000000b05169224 */ /* 0x000fe400078e0207 */
[----:B------:R-:W-:Y:S02]  /*01f0*/  @!P1 IMAD.MOV.U32 R23, RZ, RZ, R6 ;  /* 0x000000ffff179224 */ /* 0x000fe400078e0006 */
[----:B---3--:R-:W-:-:S04]  /*0200*/  @P1 IMAD.WIDE.U32 R6, R4, R12, RZ ;  /* 0x0000000c04061225 */ /* 0x008fc800078e00ff */
[----:B------:R-:W-:Y:S02]  /*0210*/  @P1 IMAD R22, R4, R13, R7 ;  /* 0x0000000d04161224 */ /* 0x000fe400078e0207 */
[----:B------:R-:W-:Y:S02]  /*0220*/  @P1 IMAD.MOV.U32 R23, RZ, RZ, R6 ;  /* 0x000000ffff171224 */ /* 0x000fe400078e0006 */
[----:B----4-:R-:W-:-:S04]  /*0230*/  @!P1 IMAD.WIDE.U32 R28, R5, R14, RZ ;  /* 0x0000000e051c9225 */ /* 0x010fc800078e00ff */
[----:B0-----:R-:W-:-:S04]  /*0240*/  IMAD.WIDE R6, R32, UR8, RZ ;  /* 0x0000000820067c25 */ /* 0x001fc8000f8e02ff */
[----:B-----5:R-:W-:-:S04]  /*0250*/  @P1 IMAD.WIDE.U32 R10, R4, R16, RZ ;  /* 0x00000010040a1225 */ /* 0x020fc800078e00ff */
[----:B------:R-:W-:Y:S01]  /*0260*/  @!P1 IMAD R3, R5, R15, R29 ;  /* 0x0000000f05039224 */ /* 0x000fe200078e021d */
[----:B------:R-:W-:Y:S01]  /*0270*/  @P1 MOV R28, R10 ;  /* 0x0000000a001c1202 */ /* 0x000fe20000000f00 */
[----:B------:R-:W-:Y:S01]  /*0280*/  @P1 IMAD R3, R4, R17, R11 ;  /* 0x0000001104031224 */ /* 0x000fe200078e020b */
[----:B-1----:R-:W-:Y:S06]  /*0290*/  @P1 BRA `(.L_x_1014) ;  /* 0x0000000000401947 */ /* 0x002fec0003800000 */
[----:B------:R-:W0:Y:S02]  /*02a0*/  LDCU UR9, c[0x0][0x444] ;  /* 0x00008880ff0977ac */ /* 0x000e240008000800 */
[----:B0-----:R-:W-:Y:S02]  /*02b0*/  USHF.R.S32.HI UR4, URZ, 0x1f, UR9 ;  /* 0x0000001fff047899 */ /* 0x001fe40008011409 */
[----:B------:R-:W-:-:S04]  /*02c0*/  IMAD.WIDE.U32 R12, R5, UR9, RZ ;  /* 0x00000009050c7c25 */ /* 0x000fc8000f8e00ff */
[----:B------:R-:W-:Y:S01]  /*02d0*/  IMAD R11, R5, UR4, RZ ;  /* 0x00000004050b7c24 */ /* 0x000fe2000f8e02ff */
[----:B------:R-:W-:-:S03]  /*02e0*/  USHF.R.S32.HI UR4, URZ, 0x1f, UR8 ;  /* 0x0000001fff047899 */ /* 0x000fc60008011408 */
[----:B------:R-:W-:Y:S01]  /*02f0*/  IMAD.IADD R11, R13, 0x1, R11 ;  /* 0x000000010d0b7824 */ /* 0x000fe200078e020b */
[----:B------:R-:W-:-:S03]  /*0300*/  SHF.R.S32.HI R13, RZ, 0x1f, R32 ;  /* 0x0000001fff0d7819 */ /* 0x000fc60000011420 */
[-C--:B------:R-:W-:Y:S02]  /*0310*/  IMAD R8, R11, R32.reuse, RZ ;  /* 0x000000200b087224 */ /* 0x080fe400078e02ff */
[----:B------:R-:W-:-:S04]  /*0320*/  IMAD.WIDE.U32 R10, R12, R32, RZ ;  /* 0x000000200c0a7225 */ /* 0x000fc800078e00ff */
[----:B------:R-:W-:-:S04]  /*0330*/  IMAD R13, R13, R12, R8 ;  /* 0x0000000c0d0d7224 */ /* 0x000fc800078e0208 */
[----:B------:R-:W-:Y:S02]  /*0340*/  IMAD.IADD R8, R11, 0x1, R13 ;  /* 0x000000010b087824 */ /* 0x000fe400078e020d */
[----:B------:R-:W-:-:S04]  /*0350*/  IMAD.WIDE.U32 R12, R10, UR8, RZ ;  /* 0x000000080a0c7c25 */ /* 0x000fc8000f8e00ff */
[----:B------:R-:W-:-:S04]  /*0360*/  IMAD R11, R8, UR8, RZ ;  /* 0x00000008080b7c24 */ /* 0x000fc8000f8e02ff */
[----:B------:R-:W-:-:S05]  /*0370*/  IMAD R11, R10, UR4, R11 ;  /* 0x000000040a0b7c24 */ /* 0x000fca000f8e020b */
[----:B------:R-:W-:Y:S01]  /*0380*/  IADD3 R8, PT, PT, R13, R11, RZ ;  /* 0x0000000b0d087210 */ /* 0x000fe20007ffe0ff */
[----:B------:R-:W-:Y:S06]  /*0390*/  BRA `(.L_x_1015) ;  /* 0x00000000000c7947 */ /* 0x000fec0003800000 */
.L_x_1014:
[-C--:B------:R-:W-:Y:S02]  /*03a0*/  IMAD R11, R7, R4.reuse, RZ ;  /* 0x00000004070b7224 */ /* 0x080fe400078e02ff */
[----:B------:R-:W-:-:S04]  /*03b0*/  IMAD.WIDE.U32 R12, R6, R4, RZ ;  /* 0x00000004060c7225 */ /* 0x000fc800078e00ff */
[----:B------:R-:W-:-:S07]  /*03c0*/  IMAD.IADD R8, R13, 0x1, R11 ;  /* 0x000000010d087824 */ /* 0x000fce00078e020b */
.L_x_1015:
[----:B------:R-:W0:Y:S01]  /*03d0*/  LDCU.U8 UR4, c[0x0][0x548] ;  /* 0x0000a900ff0477ac */ /* 0x000e220008000000 */
[----:B------:R-:W-:-:S05]  /*03e0*/  IMAD.SHL.U32 R13, R5, 0x80, RZ ;  /* 0x00000080050d7824 */ /* 0x000fca00078e00ff */
[----:B------:R-:W-:-:S04]  /*03f0*/  SEL R15, R13, RZ, P0 ;  /* 0x000000ff0d0f7207 */ /* 0x000fc80000000000 */
[----:B------:R-:W-:-:S04]  /*0400*/  IADD3 R15, P0, PT, R2, R15, RZ ;  /* 0x0000000f020f7210 */ /* 0x000fc80007f1e0ff */
[----:B------:R-:W-:Y:S01]  /*0410*/  IADD3.X R11, PT, PT, RZ, RZ, RZ, P0, !PT ;  /* 0x000000ffff0b7210 */ /* 0x000fe200007fe4ff */
[----:B0-----:R-:W-:-:S04]  /*0420*/  UISETP.NE.AND UP0, UPT, UR4, URZ, UPT ;  /* 0x000000ff0400728c */ /* 0x001fc8000bf05270 */
[-C--:B------:R-:W-:Y:S02]  /*0430*/  IMAD R14, R11, R6.reuse, RZ ;  /* 0x000000060b0e7224 */ /* 0x080fe400078e02ff */
[----:B------:R-:W-:-:S04]  /*0440*/  IMAD.WIDE.U32 R10, R15, R6, RZ ;  /* 0x000000060f0a7225 */ /* 0x000fc800078e00ff */
[----:B------:R-:W-:-:S04]  /*0450*/  IMAD R7, R7, R15, R14 ;  /* 0x0000000f07077224 */ /* 0x000fc800078e020e */
[----:B------:R-:W-:Y:S01]  /*0460*/  IMAD.IADD R7, R11, 0x1, R7 ;  /* 0x000000010b077824 */ /* 0x000fe200078e0207 */
[----:B------:R-:W-:Y:S06]  /*0470*/  BRA.U !UP0, `(.L_x_1016) ;  /* 0x0000000108247547 */ /* 0x000fec000b800000 */
[----:B------:R-:W0:Y:S01]  /*0480*/  LDC R14, c[0x0][0x444] ;  /* 0x00011100ff0e7b82 */ /* 0x000e220000000800 */
[----:B------:R-:W-:-:S07]  /*0490*/  ISETP.NE.AND P0, PT, R4, -0x1, PT ;  /* 0xffffffff0400780c */ /* 0x000fce0003f05270 */
[----:B------:R-:W1:Y:S08]  /*04a0*/  LDC R29, c[0x0][0x430] ;  /* 0x00010c00ff1d7b82 */ /* 0x000e700000000800 */
[----:B------:R-:W1:Y:S01]  /*04b0*/  LDC R6, c[0x0][0x454] ;  /* 0x00011500ff067b82 */ /* 0x000e620000000800 */
[----:B0-----:R-:W-:-:S04]  /*04c0*/  @!P0 IMAD R4, R5, R14, RZ ;  /* 0x0000000e05048224 */ /* 0x001fc800078e02ff */
[----:B------:R-:W-:Y:S01]  /*04d0*/  IMAD.IADD R4, R13, 0x1, R4 ;  /* 0x000000010d047824 */ /* 0x000fe200078e0204 */
[----:B-1----:R-:W-:-:S05]  /*04e0*/  LEA R29, R29, R6, 0x7 ;  /* 0x000000061d1d7211 */ /* 0x002fca00078e38ff */
[----:B------:R-:W-:Y:S01]  /*04f0*/  IMAD R29, R29, UR5, R4 ;  /* 0x000000051d1d7c24 */ /* 0x000fe2000f8e0204 */
[----:B------:R-:W-:Y:S06]  /*0500*/  BRA `(.L_x_1017) ;  /* 0x00000000000c7947 */ /* 0x000fec0003800000 */
.L_x_1016:
[----:B------:R-:W0:Y:S01]  /*0510*/  LDC R4, c[0x0][0x444] ;  /* 0x00011100ff047b82 */ /* 0x000e220000000800 */
[----:B------:R-:W-:-:S04]  /*0520*/  IMAD R5, R5, R32, UR5 ;  /* 0x0000000505057e24 */ /* 0x000fc8000f8e0220 */
[----:B0-----:R-:W-:-:S07]  /*0530*/  IMAD R29, R5, R4, RZ ;  /* 0x00000004051d7224 */ /* 0x001fce00078e02ff */
.L_x_1017:
[----:B------:R-:W0:Y:S01]  /*0540*/  S2R R36, SR_TID.X ;  /* 0x0000000000247919 */ /* 0x000e220000002100 */
[----:B------:R-:W-:Y:S02]  /*0550*/  UIMAD UR4, UR5, UR8, URZ ;  /* 0x00000008050472a4 */ /* 0x000fe4000f8e02ff */
[----:B------:R-:W-:Y:S01]  /*0560*/  IMAD R32, R32, UR8, RZ ;  /* 0x0000000820207c24 */ /* 0x000fe2000f8e02ff */
[----:B------:R-:W1:Y:S01]  /*0570*/  LDCU.64 UR10, c[0x0][0x570] ;  /* 0x0000ae00ff0a77ac */ /* 0x000e620008000a00 */
[----:B------:R-:W-:Y:S01]  /*0580*/  BSSY.RECONVERGENT B0, `(.L_x_1018) ;  /* 0x000002f000007945 */ /* 0x000fe20003800200 */
[----:B------:R-:W-:Y:S01]  /*0590*/  CS2R R14, SRZ ;  /* 0x00000000000e7805 */ /* 0x000fe2000001ff00 */
[----:B------:R-:W-:Y:S02]  /*05a0*/  USHF.R.S32.HI UR8, URZ, 0x1f, UR4 ;  /* 0x0000001fff087899 */ /* 0x000fe40008011404 */
[----:B------:R-:W-:Y:S02]  /*05b0*/  IADD3 R11, P0, P1, R10, UR4, R12 ;  /* 0x000000040a0b7c10 */ /* 0x000fe4000f91e00c */
[----:B------:R-:W-:-:S02]  /*05c0*/  CS2R R12, SRZ ;  /* 0x00000000000c7805 */ /* 0x000fc4000001ff00 */
[----:B------:R-:W-:Y:S01]  /*05d0*/  IADD3.X R7, PT, PT, R7, UR8, R8, P0, P1 ;  /* 0x0000000807077c10 */ /* 0x000fe200087e2408 */
[----:B------:R-:W-:Y:S01]  /*05e0*/  IMAD.IADD R8, R9, 0x1, -R2 ;  /* 0x0000000109087824 */ /* 0x000fe200078e0a02 */
[----:B0-----:R-:W-:Y:S02]  /*05f0*/  SHF.L.U32 R4, R36, 0x2, RZ ;  /* 0x0000000224047819 */ /* 0x001fe400000006ff */
[--C-:B------:R-:W-:Y:S02]  /*0600*/  SHF.R.U32.HI R5, RZ, 0x3, R36.reuse ;  /* 0x00000003ff057819 */ /* 0x100fe40000011624 */
[----:B------:R-:W-:Y:S02]  /*0610*/  LOP3.LUT R4, R4, 0x1c, RZ, 0xc0, !PT ;  /* 0x0000001c04047812 */ /* 0x000fe400078ec0ff */
[----:B------:R-:W-:Y:S02]  /*0620*/  SHF.R.U32.HI R33, RZ, 0x2, R36 ;  /* 0x00000002ff217819 */ /* 0x000fe40000011624 */
[----:B------:R-:W-:Y:S01]  /*0630*/  SHF.L.U32 R36, R36, 0x3, RZ ;  /* 0x0000000324247819 */ /* 0x000fe200000006ff */
[----:B------:R-:W-:-:S03]  /*0640*/  IMAD R4, R32, R5, R4 ;  /* 0x0000000520047224 */ /* 0x000fc600078e0204 */
[----:B------:R-:W-:Y:S02]  /*0650*/  LOP3.LUT R36, R36, 0x18, RZ, 0xc0, !PT ;  /* 0x0000001824247812 */ /* 0x000fe400078ec0ff */
[----:B------:R-:W-:Y:S02]  /*0660*/  IADD3 R5, P0, PT, R4, R11, RZ ;  /* 0x0000000b04057210 */ /* 0x000fe40007f1e0ff */
[----:B------:R-:W-:Y:S02]  /*0670*/  CS2R R10, SRZ ;  /* 0x00000000000a7805 */ /* 0x000fe4000001ff00 */
[----:B------:R-:W-:Y:S02]  /*0680*/  LOP3.LUT R34, R36, 0x20, RZ, 0xfc, !PT ;  /* 0x0000002024227812 */ /* 0x000fe400078efcff */
[----:B------:R-:W-:Y:S02]  /*0690*/  LEA.HI.X.SX32 R6, R4, R7, 0x1, P0 ;  /* 0x0000000704067211 */ /* 0x000fe400000f0eff */
[----:B------:R-:W-:-:S02]  /*06a0*/  ISETP.GE.AND P0, PT, R33, R8, PT ;  /* 0x000000082100720c */ /* 0x000fc40003f06270 */
[----:B------:R-:W-:Y:S02]  /*06b0*/  CS2R R8, SRZ ;  /* 0x0000000000087805 */ /* 0x000fe4000001ff00 */
[C---:B-1----:R-:W-:Y:S02]  /*06c0*/  LEA R30, P1, R5.reuse, UR10, 0x2 ;  /* 0x0000000a051e7c11 */ /* 0x042fe4000f8210ff */
[----:B------:R-:W-:Y:S02]  /*06d0*/  LOP3.LUT R35, R36, 0x40, RZ, 0xfc, !PT ;  /* 0x0000004024237812 */ /* 0x000fe400078efcff */
[----:B------:R-:W-:Y:S02]  /*06e0*/  LEA.HI.X R31, R5, UR11, R6, 0x2, P1 ;  /* 0x0000000b051f7c11 */ /* 0x000fe400088f1406 */
[----:B------:R-:W-:Y:S02]  /*06f0*/  CS2R R4, SRZ ;  /* 0x0000000000047805 */ /* 0x000fe4000001ff00 */
[----:B------:R-:W-:Y:S01]  /*0700*/  CS2R R6, SRZ ;  /* 0x0000000000067805 */ /* 0x000fe2000001ff00 */
[----:B------:R-:W-:Y:S06]  /*0710*/  @P0 BRA `(.L_x_1019) ;  /* 0x0000000000540947 */ /* 0x000fec0003800000 */
[----:B------:R-:W0:Y:S01]  /*0720*/  LDC.64 R16, c[0x0][0x590] ;  /* 0x00016400ff107b82 */ /* 0x000e220000000a00 */
[----:B------:R-:W-:Y:S01]  /*0730*/  IMAD.MOV.U32 R37, RZ, RZ, RZ ;  /* 0x000000ffff257224 */ /* 0x000fe200078e00ff */
[----:B------:R-:W1:Y:S01]  /*0740*/  LDCU UR4, c[0x0][0x440] ;  /* 0x00008800ff0477ac */ /* 0x000e620008000800 */
[----:B------:R-:W2:Y:S05]  /*0750*/  LDCU.64 UR8, c[0x0][0x550] ;  /* 0x0000aa00ff0877ac */ /* 0x000eaa0008000a00 */
[----:B------:R-:W3:Y:S01]  /*0760*/  LDC.64 R18, c[0x0][0x598] ;  /* 0x00016600ff127b82 */ /* 0x000ee20000000a00 */
[----:B-1----:R-:W-:Y:S02]  /*0770*/  ISETP.GE.AND P2, PT, R34, UR4, PT ;  /* 0x0000000422007c0c */ /* 0x002fe4000bf46270 */
[----:B------:R-:W-:Y:S01]  /*0780*/  ISETP.GE.AND P3, PT, R35, UR4, PT ;  /* 0x0000000423007c0c */ /* 0x000fe2000bf66270 */
[----:B0-----:R-:W-:-:S04]  /*0790*/  IMAD.WIDE.U32 R20, R2, R16, R36 ;  /* 0x0000001002147225 */ /* 0x001fc800078e0024 */
[----:B------:R-:W-:Y:S01]  /*07a0*/  IMAD R21, R2, R17, R21 ;  /* 0x0000001102157224 */ /* 0x000fe200078e0215 */
[----:B------:R-:W-:-:S04]  /*07b0*/  IADD3 R20, P1, PT, R23, R20, RZ ;  /* 0x0000001417147210 */ /* 0x000fc80007f3e0ff */
[----:B------:R-:W-:Y:S02]  /*07c0*/  IADD3.X R21, PT, PT, R22, R21, RZ, P1, !PT ;  /* 0x0000001516157210 */ /* 0x000fe40000ffe4ff */
        /* <DEDUP_REMOVED lines=10> */
.L_x_1019:
[----:B------:R-:W-:Y:S05]  /*0870*/  BSYNC.RECONVERGENT B0 ;  /* 0x0000000000007941 */ /* 0x000fea0003800200 */
.L_x_1018:
[----:B------:R-:W-:Y:S01]  /*0880*/  BSSY.RECONVERGENT B0, `(.L_x_1020) ;  /* 0x000001d000007945 */ /* 0x000fe20003800200 */
[----:B0-----:R-:W-:Y:S02]  /*0890*/  CS2R R16, SRZ ;  /* 0x0000000000107805 */ /* 0x001fe4000001ff00 */
[----:B------:R-:W-:Y:S02]  /*08a0*/  CS2R R18, SRZ ;  /* 0x0000000000127805 */ /* 0x000fe4000001ff00 */
[----:B------:R-:W-:Y:S02]  /*08b0*/  CS2R R20, SRZ ;  /* 0x0000000000147805 */ /* 0x000fe4000001ff00 */
[----:B------:R-:W-:Y:S02]  /*08c0*/  CS2R R22, SRZ ;  /* 0x0000000000167805 */ /* 0x000fe4000001ff00 */
[----:B------:R-:W-:Y:S02]  /*08d0*/  CS2R R24, SRZ ;  /* 0x0000000000187805 */ /* 0x000fe4000001ff00 */
[----:B------:R-:W-:Y:S01]  /*08e0*/  CS2R R26, SRZ ;  /* 0x00000000001a7805 */ /* 0x000fe2000001ff00 */
[----:B------:R-:W-:Y:S06]  /*08f0*/  @P0 BRA `(.L_x_1021) ;  /* 0x0000000000540947 */ /* 0x000fec0003800000 */
[----:B------:R-:W0:Y:S01]  /*0900*/  LDCU UR4, c[0x0][0x440] ;  /* 0x00008800ff0477ac */ /* 0x000e220008000800 */
[----:B------:R-:W-:Y:S01]  /*0910*/  IMAD.MOV.U32 R37, RZ, RZ, RZ ;  /* 0x000000ffff257224 */ /* 0x000fe200078e00ff */
[----:B------:R-:W1:Y:S01]  /*0920*/  LDCU.64 UR10, c[0x0][0x408] ;  /* 0x00008100ff0a77ac */ /* 0x000e620008000a00 */
[----:B------:R-:W2:Y:S01]  /*0930*/  LDCU.64 UR8, c[0x0][0x3f0] ;  /* 0x00007e00ff0877ac */ /* 0x000ea20008000a00 */
[----:B0-----:R-:W-:Y:S02]  /*0940*/  ISETP.GE.AND P1, PT, R36, UR4, PT ;  /* 0x0000000424007c0c */ /* 0x001fe4000bf26270 */
[----:B------:R-:W-:Y:S01]  /*0950*/  ISETP.GE.AND P2, PT, R34, UR4, PT ;  /* 0x0000000422007c0c */ /* 0x000fe2000bf46270 */
[----:B-1----:R-:W-:Y:S01]  /*0960*/  IMAD.WIDE.U32 R36, R2, UR10, R36 ;  /* 0x0000000a02247c25 */ /* 0x002fe2000f8e0024 */
[----:B------:R-:W-:-:S03]  /*0970*/  ISETP.GE.AND P3, PT, R35, UR4, PT ;  /* 0x0000000423007c0c */ /* 0x000fc6000bf66270 */
[----:B------:R-:W-:Y:S01]  /*0980*/  IMAD R2, R2, UR11, R37 ;  /* 0x0000000b02027c24 */ /* 0x000fe2000f8e0225 */
[----:B------:R-:W-:-:S04]  /*0990*/  IADD3 R36, P0, PT, R28, R36, RZ ;  /* 0x000000241c247210 */ /* 0x000fc80007f1e0ff */
[----:B------:R-:W-:Y:S02]  /*09a0*/  IADD3.X R37, PT, PT, R3, R2, RZ, P0, !PT ;  /* 0x0000000203257210 */ /* 0x000fe400007fe4ff */
[----:B------:R-:W0:Y:S02]  /*09b0*/  LDC.64 R2, c[0x0][0x410] ;  /* 0x00010400ff027b82 */ /* 0x000e240000000a00 */
[----:B0-----:R-:W-:-:S04]  /*09c0*/  IMAD.WIDE.U32 R36, R2, UR5, R36 ;  /* 0x0000000502247c25 */ /* 0x001fc8000f8e0024 */
[----:B------:R-:W-:Y:S02]  /*09d0*/  IMAD R37, R3, UR5, R37 ;  /* 0x0000000503257c24 */ /* 0x000fe4000f8e0225 */
[----:B------:R-:W-:-:S04]  /*09e0*/  IMAD.WIDE.U32 R34, R33, UR10, R36 ;  /* 0x0000000a21227c25 */ /* 0x000fc8000f8e0024 */
[----:B------:R-:W-:Y:S01]  /*09f0*/  IMAD R3, R33, UR11, R35 ;  /* 0x0000000b21037c24 */ /* 0x000fe2000f8e0223 */
[----:B--2---:R-:W-:-:S04]  /*0a00*/  LEA R2, P0, R34, UR8, 0x1 ;  /* 0x0000000822027c11 */ /* 0x004fc8000f8008ff */
[----:B------:R-:W-:-:S05]  /*0a10*/  LEA.HI.X R3, R34, UR9, R3, 0x1, P0 ;  /* 0x0000000922037c11 */ /* 0x000fca00080f0c03 */
[----:B------:R0:W5:Y:S04]  /*0a20*/  @!P1 LDG.E.128 R16, desc[UR6][R2.64] ;  /* 0x0000000602109981 */ /* 0x000168000c1e1d00 */
[----:B------:R0:W5:Y:S04]  /*0a30*/  @!P2 LDG.E.128 R20, desc[UR6][R2.64+0x40] ;  /* 0x000040060214a981 */ /* 0x000168000c1e1d00 */
[----:B------:R0:W5:Y:S02]  /*0a40*/  @!P3 LDG.E.128 R24, desc[UR6][R2.64+0x80] ;  /* 0x000080060218b981 */ /* 0x000164000c1e1d00 */
.L_x_1021:
[----:B------:R-:W-:Y:S05]  /*0a50*/  BSYNC.RECONVERGENT B0 ;  /* 0x0000000000007941 */ /* 0x000fea0003800200 */
.L_x_1020:
[C---:B0----5:R-:W-:Y:S01]  /*0a60*/  LOP3.LUT R2, R4.reuse, 0xffff0000, RZ, 0xc0, !PT ;  /* 0xffff000004027812 */ /* 0x061fe200078ec0ff */
[----:B------:R-:W-:Y:S01]  /*0a70*/  IMAD.U32 R4, R4, 0x10000, RZ ;  /* 0x0001000004047824 */ /* 0x000fe200078e00ff */
[----:B------:R-:W-:Y:S01]  /*0a80*/  LOP3.LUT R3, R16, 0xffff0000, RZ, 0xc0, !PT ;  /* 0xffff000010037812 */ /* 0x000fe200078ec0ff */
[----:B------:R-:W0:Y:S04]  /*0a90*/  LDCU UR4, c[0x0][0x4f4] ;  /* 0x00009e80ff0477ac */ /* 0x000e280008000800 */
[----:B------:R-:W-:Y:S01]  /*0aa0*/  FMUL.FTZ R35, R2, R3 ;  /* 0x0000000302237220 */ /* 0x000fe20000410000 */
[----:B------:R-:W-:Y:S01]  /*0ab0*/  SHF.L.U32 R3, R16, 0x10, RZ ;  /* 0x0000001010037819 */ /* 0x000fe200000006ff */
[C---:B------:R-:W-:Y:S01]  /*0ac0*/  IMAD.U32 R2, R5.reuse, 0x10000, RZ ;  /* 0x0001000005027824 */ /* 0x040fe200078e00ff */
[----:B------:R-:W-:-:S03]  /*0ad0*/  LOP3.LUT R5, R5, 0xffff0000, RZ, 0xc0, !PT ;  /* 0xffff000005057812 */ /* 0x000fc600078ec0ff */
[----:B------:R-:W-:Y:S01]  /*0ae0*/  FFMA.FTZ R35, R4, R3, R35 ;  /* 0x0000000304237223 */ /* 0x000fe20000010023 */
[C---:B------:R-:W-:Y:S02]  /*0af0*/  SHF.L.U32 R3, R17.reuse, 0x10, RZ ;  /* 0x0000001011037819 */ /* 0x040fe400000006ff */
        /* <DEDUP_REMOVED lines=12> */
[----:B------:R-:W-:-:S04]  /*0bc0*/  FFMA.FTZ R5, R6, R5, R17 ;  /* 0x0000000506057223 */ /* 0x000fc80000010011 */
        /* <DEDUP_REMOVED lines=12> */
[----:B------:R-:W-:-:S03]  /*0c90*/  SHF.L.U32 R7, R32, 0x3, RZ ;  /* 0x0000000320077819 */ /* 0x000fc600000006ff */
        /* <DEDUP_REMOVED lines=29> */
[----:B------:R-:W-:Y:S01]  /*0e70*/  LOP3.LUT R5, R26, 0xffff0000, RZ, 0xc0, !PT ;  /* 0xffff00001a057812 */ /* 0x000fe200078ec0ff */
[----:B------:R-:W1:Y:S01]  /*0e80*/  S2R R6, SR_TID.X ;  /* 0x0000000000067919 */ /* 0x000e620000002100 */
[C---:B------:R-:W-:Y:S01]  /*0e90*/  LOP3.LUT R4, R27.reuse, 0xffff0000, RZ, 0xc0, !PT ;  /* 0xffff00001b047812 */ /* 0x040fe200078ec0ff */
[----:B------:R-:W-:Y:S01]  /*0ea0*/  FFMA.FTZ R13, R2, R3, R13 ;  /* 0x00000003020d7223 */ /* 0x000fe2000001000d */
[----:B------:R-:W-:Y:S01]  /*0eb0*/  SHF.L.U32 R3, R27, 0x10, RZ ;  /* 0x000000101b037819 */ /* 0x000fe200000006ff */
[C---:B------:R-:W-:Y:S01]  /*0ec0*/  IMAD.U32 R2, R15.reuse, 0x10000, RZ ;  /* 0x000100000f027824 */ /* 0x040fe200078e00ff */
[----:B------:R-:W-:Y:S01]  /*0ed0*/  LOP3.LUT R15, R15, 0xffff0000, RZ, 0xc0, !PT ;  /* 0xffff00000f0f7812 */ /* 0x000fe200078ec0ff */
[----:B------:R-:W-:-:S04]  /*0ee0*/  FFMA.FTZ R5, R14, R5, R13 ;  /* 0x000000050e057223 */ /* 0x000fc8000001000d */
[----:B------:R-:W-:-:S04]  /*0ef0*/  FFMA.FTZ R2, R2, R3, R5 ;  /* 0x0000000302027223 */ /* 0x000fc80000010005 */
[----:B------:R-:W-:-:S05]  /*0f00*/  FFMA.FTZ R2, R15, R4, R2 ;  /* 0x000000040f027223 */ /* 0x000fca0000010002 */
[----:B------:R-:W2:Y:S01]  /*0f10*/  SHFL.BFLY PT, R3, R2, 0x2, 0x1f ;  /* 0x0c401f0002037f89 */ /* 0x000ea200000e0000 */
[----:B-1----:R-:W-:Y:S01]  /*0f20*/  LOP3.LUT P0, RZ, R6, 0x3, RZ, 0xc0, !PT ;  /* 0x0000000306ff7812 */ /* 0x002fe2000780c0ff */
[----:B--2---:R-:W-:-:S12]  /*0f30*/  FADD.FTZ R6, R2, R3 ;  /* 0x0000000302067221 */ /* 0x004fd80000010000 */
[----:B------:R-:W1:Y:S01]  /*0f40*/  @!P0 LDC.64 R4, c[0x0][0x5e8] ;  /* 0x00017a00ff048b82 */ /* 0x000e620000000a00 */
[----:B------:R-:W-:Y:S01]  /*0f50*/  @!P0 IMAD R0, R0, 0x40, R29 ;  /* 0x0000004000008824 */ /* 0x000fe200078e021d */
[----:B------:R-:W2:Y:S04]  /*0f60*/  SHFL.BFLY PT, R3, R6, 0x1, 0x1f ;  /* 0x0c201f0006037f89 */ /* 0x000ea800000e0000 */
[----:B------:R-:W-:-:S04]  /*0f70*/  @!P0 IADD3 R33, P1, PT, R33, R0, RZ ;  /* 0x0000000021218210 */ /* 0x000fc80007f3e0ff */
[----:B------:R-:W-:Y:S02]  /*0f80*/  @!P0 LEA.HI.X.SX32 R0, R0, RZ, 0x1, P1 ;  /* 0x000000ff00008211 */ /* 0x000fe400008f0eff */
[----:B-1----:R-:W-:Y:S01]  /*0f90*/  @!P0 LEA R4, P1, R33, R4, 0x2 ;  /* 0x0000000421048211 */ /* 0x002fe200078210ff */
[----:B--2---:R-:W-:-:S03]  /*0fa0*/  FADD.FTZ R3, R6, R3 ;  /* 0x0000000306037221 */ /* 0x004fc60000010000 */
[----:B------:R-:W-:Y:S01]  /*0fb0*/  @!P0 LEA.HI.X R5, R33, R5, R0, 0x2, P1 ;  /* 0x0000000521058211 */ /* 0x000fe200008f1400 */
[----:B0-----:R-:W-:Y:S01]  /*0fc0*/  FMUL.FTZ R9, R3, UR4 ;  /* 0x0000000403097c20 */ /* 0x001fe20008410000 */
[----:B------:R-:W-:-:S04]  /*0fd0*/  IMAD.WIDE R2, R7, 0x10, R30 ;  /* 0x0000001007027825 */ /* 0x000fc800078e021e */
[----:B------:R-:W-:Y:S04]  /*0fe0*/  @!P0 STG.E desc[UR6][R4.64], R9 ;  /* 0x0000000904008986 */ /* 0x000fe8000c101906 */
[----:B------:R-:W-:Y:S04]  /*0ff0*/  STG.E.128 desc[UR6][R30.64], RZ ;  /* 0x000000ff1e007986 */ /* 0x000fe8000c101d06 */
[----:B------:R-:W-:Y:S04]  /*1000*/  STG.E.128 desc[UR6][R2.64], RZ ;  /* 0x000000ff02007986 */ /* 0x000fe8000c101d06 */
[----:B------:R-:W-:Y:S04]  /*1010*/  STG.E.128 desc[UR6][R30.64+0x80], RZ ;  /* 0x000080ff1e007986 */ /* 0x000fe8000c101d06 */
[----:B------:R-:W-:Y:S04]  /*1020*/  STG.E.128 desc[UR6][R2.64+0x80], RZ ;  /* 0x000080ff02007986 */ /* 0x000fe8000c101d06 */
[----:B------:R-:W-:Y:S04]  /*1030*/  STG.E.128 desc[UR6][R30.64+0x100], RZ ;  /* 0x000100ff1e007986 */ /* 0x000fe8000c101d06 */
[----:B------:R-:W-:Y:S01]  /*1040*/  STG.E.128 desc[UR6][R2.64+0x100], RZ ;  /* 0x000100ff02007986 */ /* 0x000fe2000c101d06 */
[----:B------:R-:W-:Y:S05]  /*1050*/  EXIT ;  /* 0x000000000000794d */ /* 0x000fea0003800000 */
.L_x_1022:
        /* <DEDUP_REMOVED lines=10> */
.L_x_1731:


//--------------------- .text._ZN5flash27flash_bwd_convert_dq_kernelI23Flash_bwd_kernel_traitsILi96ELi64ELi128ELi8ELi2ELi4ELi4ELb0ELb0EN7cutlass10bfloat16_tE19Flash_kernel_traitsILi96ELi64ELi128ELi8ES3_EEEEvNS_16Flash_bwd_paramsEi --------------------------
	.section	.text._ZN5flash27flash_bwd_convert_dq_kernelI23Flash_bwd_kernel_traitsILi96ELi64ELi128ELi8ELi2ELi4ELi4ELb0ELb0EN7cutlass10bfloat16_tE19Flash_kernel_traitsILi96ELi64ELi128ELi8ES3_EEEEvNS_16Flash_bwd_paramsEi,"ax",@progbits
	.align	128
        .global         _ZN5flash27flash_bwd_convert_dq_kernelI23Flash_bwd_kernel_traitsILi96ELi64ELi128ELi8ELi2ELi4ELi4ELb0ELb0EN7cutlass10bfloat16_tE19Flash_kernel_traitsILi96ELi64ELi128ELi8ES3_EEEEvNS_16Flash_bwd_paramsEi
        .type           _ZN5flash27flash_bwd_convert_dq_kernelI23Flash_bwd_kernel_traitsILi96ELi64ELi128ELi8ELi2ELi4ELi4ELb0ELb0EN7cutlass10bfloat16_tE19Flash_kernel_traitsILi96ELi64ELi128ELi8ES3_EEEEvNS_16Flash_bwd_paramsEi,@function
        .size           _ZN5flash27flash_bwd_convert_dq_kernelI23Flash_bwd_kernel_traitsILi96ELi64ELi128ELi8ELi2ELi4ELi4ELb0ELb0EN7cutlass10bfloat16_tE19Flash_kernel_traitsILi96ELi64ELi128ELi8ES3_EEEEvNS_16Flash_bwd_paramsEi,(.L_x_1732 - _ZN5flash27flash_bwd_convert_dq_kernelI23Flash_bwd_kernel_traitsILi96ELi64ELi128ELi8ELi2ELi4ELi4ELb0ELb0EN7cutlass10bfloat16_tE19Flash_kernel_traitsILi96ELi64ELi128ELi8ES3_EEEEvNS_16Flash_bwd_paramsEi)
        .other          _ZN5flash27flash_bwd_convert_dq_kernelI23Flash_bwd_kernel_traitsILi96ELi64ELi128ELi8ELi2ELi4ELi4ELb0ELb0EN7cutlass10bfloat16_tE19Flash_kernel_traitsILi96ELi64ELi128ELi8ES3_EEEEvNS_16Flash_bwd_paramsEi,@"STO_CUDA_ENTRY STV_DEFAULT"
_ZN5flash27flash_bwd_convert_dq_kernelI23Flash_bwd_kernel_traitsILi96ELi64ELi128ELi8ELi2ELi4ELi4ELb0ELb0EN7cutlass10bfloat16_tE19Flash_kernel_traitsILi96ELi64ELi128ELi8ES3_EEEEvNS_16Flash_bwd_paramsEi:
.text._ZN5flash27flash_bwd_convert_dq_kernelI23Flash_bwd_kernel_traitsILi96ELi64ELi128ELi8ELi2ELi4ELi4ELb0ELb0EN7cutlass10bfloat16_tE19Flash_kernel_traitsILi96ELi64ELi128ELi8ES3_EEEEvNS_16Flash_bwd_paramsEi:
        /* <DEDUP_REMOVED lines=57> */
.L_x_1023:
[----:B------:R-:W-:Y:S02]  /*0390*/  UIMAD.WIDE.U32 UR6, UR4, UR10, URZ ;  /* 0x0000000a040672a5 */ /* 0x000fe4000f8e00ff */
[----:B------:R-:W-:-:S04]  /*03a0*/  UIMAD UR10, UR5, UR10, URZ ;  /* 0x0000000a050a72a4 */ /* 0x000fc8000f8e02ff */
[----:B------:R-:W-:Y:S01]  /*03b0*/  UIADD3 UR10, UPT, UPT, UR7, UR10, URZ ;  /* 0x0000000a070a7290 */ /* 0x000fe2000fffe0ff */
[----:B------:R-:W-:-:S11]  /*03c0*/  UMOV UR9, UR6 ;  /* 0x0000000600097c82 */ /* 0x000fd60008000000 */
.L_x_1024:
        /* <DEDUP_REMOVED lines=45> */
.L_x_1026:
        /* <DEDUP_REMOVED lines=70> */
.L_x_1025:
        /* <DEDUP_REMOVED lines=108> */
.L_x_1027:
        /* <DEDUP_REMOVED lines=12> */
.L_x_1732:


//--------------------- .text._ZN5flash44flash_bwd_dq_dk_dv_loop_seqk_parallel_kernelI23Flash_bwd_kernel_traitsILi96ELi64ELi128ELi8ELi2ELi4ELi4ELb0ELb0EN7cutlass10bfloat16_tE19Flash_kernel_traitsILi96ELi64ELi128ELi8ES3_EELb1ELb0ELb0ELb0ELb0ELb1ELb0EEEvNS_16Flash_bwd_paramsE --------------------------
	.section	.text._ZN5flash44flash_bwd_dq_dk_dv_loop_seqk_parallel_kernelI23Flash_bwd_kernel_traitsILi96ELi64ELi128ELi8ELi2ELi4ELi4ELb0ELb0EN7cutlass10bfloat16_tE19Flash_kernel_traitsILi96ELi64ELi128ELi8ES3_EELb1ELb0ELb0ELb0ELb0ELb1ELb0EEEvNS_16Flash_bwd_paramsE,"ax",@progbits
	.align	128
        .global         _ZN5flash44flash_bwd_dq_dk_dv_loop_seqk_parallel_kernelI23Flash_bwd_kernel_traitsILi96ELi64ELi128ELi8ELi2ELi4ELi4ELb0ELb0EN7cutlass10bfloat16_tE19Flash_kernel_traitsILi96ELi64ELi128ELi8ES3_EELb1ELb0ELb0ELb0ELb0ELb1ELb0EEEvNS_16Flash_bwd_paramsE
        .type           _ZN5flash44flash_bwd_dq_dk_dv_loop_seqk_parallel_kernelI23Flash_bwd_kernel_traitsILi96ELi64ELi128ELi8ELi2ELi4ELi4ELb0ELb0EN7cutlass10bfloat16_tE19Flash_kernel_traitsILi96ELi64ELi128ELi8ES3_EELb1ELb0ELb0ELb0ELb0ELb1ELb0EEEvNS_16Flash_bwd_paramsE,@function
        .size           _ZN5flash44flash_bwd_dq_dk_dv_loop_seqk_parallel_kernelI23Flash_bwd_kernel_traitsILi96ELi64ELi128ELi8ELi2ELi4ELi4ELb0ELb0EN7cutlass10bfloat16_tE19Flash_kernel_traitsILi96ELi64ELi128ELi8ES3_EELb1ELb0ELb0ELb0ELb0ELb1ELb0EEEvNS_16Flash_bwd_paramsE,(.L_x_1733 - _ZN5flash44flash_bwd_dq_dk_dv_loop_seqk_parallel_kernelI23Flash_bwd_kernel_traitsILi96ELi64ELi128ELi8ELi2ELi4ELi4ELb0ELb0EN7cutlass10bfloat16_tE19Flash_kernel_traitsILi96ELi64ELi128ELi8ES3_EELb1ELb0ELb0ELb0ELb0ELb1ELb0EEEvNS_16Flash_bwd_paramsE)
        .other          _ZN5flash44flash_bwd_dq_dk_dv_loop_seqk_parallel_kernelI23Flash_bwd_kernel_traitsILi96ELi64ELi128ELi8ELi2ELi4ELi4ELb0ELb0EN7cutlass10bfloat16_tE19Flash_kernel_traitsILi96ELi64ELi128ELi8ES3_EELb1ELb0ELb0ELb0ELb0ELb1ELb0EEEvNS_16Flash_bwd_paramsE,@"STO_CUDA_ENTRY STV_DEFAULT"
_ZN5flash44flash_bwd_dq_dk_dv_loop_seqk_parallel_kernelI23Flash_bwd_kernel_traitsILi96ELi64ELi128ELi8ELi2ELi4ELi4ELb0ELb0EN7cutlass10bfloat16_tE19Flash_kernel_traitsILi96ELi64ELi128ELi8ES3_EELb1ELb0ELb0ELb0ELb0ELb1ELb0EEEvNS_16Flash_bwd_paramsE:
.text._ZN5flash44flash_bwd_dq_dk_dv_loop_seqk_parallel_kernelI23Flash_bwd_kernel_traitsILi96ELi64ELi128ELi8ELi2ELi4ELi4ELb0ELb0EN7cutlass10bfloat16_tE19Flash_kernel_traitsILi96ELi64ELi128ELi8ES3_EELb1ELb0ELb0ELb0ELb0ELb1ELb0EEEvNS_16Flash_bwd_paramsE:
        /* <DEDUP_REMOVED lines=9> */
[----:B------:R-:W1:Y:S01]  /*0090*/  S2R R189, SR_TID.X ;  /* 0x0000000000bd7919 */ /* 0x000e620000002100 */
[----:B------:R-:W2:Y:S01]  /*00a0*/  S2UR UR5, SR_CgaCtaId ;  /* 0x00000000000579c3 */ /* 0x000ea20000008800 */
[----:B------:R-:W-:Y:S01]  /*00b0*/  UMOV UR4, 0x400 ;  /* 0x0000040000047882 */ /* 0x000fe20000000000 */
[----:B------:R-:W-:Y:S01]  /*00c0*/  IMAD.MOV.U32 R176, RZ, RZ, 0x10 ;  /* 0x00000010ffb07424 */ /* 0x000fe200078e00ff */
[----:B------:R-:W3:Y:S01]  /*00d0*/  LDCU.64 UR30, c[0x0][0x358] ;  /* 0x00006b00ff1e77ac */ /* 0x000ee20008000a00 */
[----:B------:R-:W-:-:S04]  /*00e0*/  UMOV UR23, 0xffffd000 ;  /* 0xffffd00000177882 */ /* 0x000fc80000000000 */
[----:B------:R-:W4:Y:S01]  /*00f0*/  S2UR UR24, SR_CTAID.Z ;  /* 0x00000000001879c3 */ /* 0x000f220000002700 */
[----:B------:R-:W-:Y:S01]  /*0100*/  UMOV UR28, URZ ;  /* 0x000000ff001c7c82 */ /* 0x000fe20008000000 */
[----:B------:R-:W-:-:S06]  /*0110*/  UMOV UR29, URZ ;  /* 0x000000ff001d7c82 */ /* 0x000fcc0008000000 */
[----:B------:R-:W3:Y:S01]  /*0120*/  S2UR UR22, SR_CTAID.X ;  /* 0x00000000001679c3 */ /* 0x000ee20000002500 */
[----:B--2---:R-:W-:-:S07]  /*0130*/  ULEA UR5, UR5, UR4, 0x18 ;  /* 0x0000000405057291 */ /* 0x004fce000f8ec0ff */
[----:B------:R-:W2:Y:S01]  /*0140*/  S2UR UR21, SR_CTAID.Y ;  /* 0x00000000001579c3 */ /* 0x000ea20000002600 */
[----:B------:R-:W5:Y:S01]  /*0150*/  LDCU UR4, c[0x0][0x438] ;  /* 0x00008700ff0477ac */ /* 0x000f620008000800 */
[----:B------:R-:W-:Y:S01]  /*0160*/  UIADD3 UR6, UPT, UPT, UR5, 0x19000, URZ ;  /* 0x0001900005067890 */ /* 0x000fe2000fffe0ff */
[C---:B-1----:R-:W-:Y:S01]  /*0170*/  IMAD.SHL.U32 R2, R189.reuse, 0x10, RZ ;  /* 0x00000010bd027824 */ /* 0x042fe200078e00ff */
[----:B------:R-:W-:Y:S01]  /*0180*/  SHF.R.U32.HI R0, RZ, 0x1, R189 ;  /* 0x00000001ff007819 */ /* 0x000fe200000116bd */
[----:B------:R-:W-:-:S03]  /*0190*/  IMAD.SHL.U32 R183, R189, 0x20, RZ ;  /* 0x00000020bdb77824 */ /* 0x000fc600078e00ff */
[----:B------:R-:W1:Y:S01]  /*01a0*/  S2UR UR20, SR_CTAID.Z ;  /* 0x00000000001479c3 */ /* 0x000e620000002700 */
[C---:B------:R-:W-:Y:S01]  /*01b0*/  IMAD.SHL.U32 R7, R189.reuse, 0x2, RZ ;  /* 0x00000002bd077824 */ /* 0x040fe200078e00ff */
[----:B------:R-:W-:Y:S01]  /*01c0*/  LOP3.LUT R4, R2, 0x1c0, RZ, 0xc0, !PT ;  /* 0x000001c002047812 */ /* 0x000fe200078ec0ff */
[----:B------:R-:W-:Y:S01]  /*01d0*/  IMAD.SHL.U32 R180, R189, 0x40, RZ ;  /* 0x00000040bdb47824 */ /* 0x000fe200078e00ff */
[----:B------:R-:W-:Y:S02]  /*01e0*/  LOP3.LUT R190, R183, 0x7400, RZ, 0xc0, !PT ;  /* 0x00007400b7be7812 */ /* 0x000fe400078ec0ff */
[--C-:B------:R-:W-:Y:S01]  /*01f0*/  LOP3.LUT R3, R4, 0x38, R7.reuse, 0xf8, !PT ;  /* 0x0000003804037812 */ /* 0x100fe200078ef807 */
[----:B------:R-:W-:Y:S01]  /*0200*/  IMAD.SHL.U32 R4, R189, 0x4, RZ ;  /* 0x00000004bd047824 */ /* 0x000fe200078e00ff */
[----:B------:R-:W-:Y:S01]  /*0210*/  LOP3.LUT R190, R190, 0x6, R7, 0xf8, !PT ;  /* 0x00000006bebe7812 */ /* 0x000fe200078ef807 */
[----:B------:R-:W1:Y:S01]  /*0220*/  LDC.U8 R187, c[0x0][0x532] ;  /* 0x00014c80ffbb7b82 */ /* 0x000e620000000000 */
[----:B------:R-:W-:-:S02]  /*0230*/  LOP3.LUT R3, R3, 0x20, R0, 0x78, !PT ;  /* 0x0000002003037812 */ /* 0x000fc400078e7800 */
[----:B------:R-:W-:Y:S02]  /*0240*/  LOP3.LUT R181, R183, 0x20, RZ, 0xc0, !PT ;  /* 0x00000020b7b57812 */ /* 0x000fe400078ec0ff */
[----:B------:R-:W-:Y:S02]  /*0250*/  LOP3.LUT R4, R4, 0x18, RZ, 0xc0, !PT ;  /* 0x0000001804047812 */ /* 0x000fe400078ec0ff */
[----:B------:R-:W-:Y:S01]  /*0260*/  LOP3.LUT R190, R190, R3, RZ, 0xfc, !PT ;  /* 0x00000003bebe7212 */ /* 0x000fe200078efcff */
[----:B------:R-:W-:Y:S01]  /*0270*/  IMAD.SHL.U32 R3, R189, 0x8, RZ ;  /* 0x00000008bd037824 */ /* 0x000fe200078e00ff */
[----:B------:R-:W-:Y:S02]  /*0280*/  LOP3.LUT R5, R183, 0x120, RZ, 0xc0, !PT ;  /* 0x00000120b7057812 */ /* 0x000fe400078ec0ff */
[----:B------:R-:W-:Y:S02]  /*0290*/  LOP3.LUT R181, R181, 0x3c00, R2, 0xf8, !PT ;  /* 0x00003c00b5b57812 */ /* 0x000fe400078ef802 */
[----:B------:R-:W-:-:S02]  /*02a0*/  LOP3.LUT R10, R2, 0x600, RZ, 0xc0, !PT ;  /* 0x00000600020a7812 */ /* 0x000fc400078ec0ff */
[----:B------:R-:W-:Y:S02]  /*02b0*/  LOP3.LUT R14, R180, 0x1c0, RZ, 0xc0, !PT ;  /* 0x000001c0b40e7812 */ /* 0x000fe400078ec0ff */
[----:B------:R-:W-:Y:S02]  /*02c0*/  LOP3.LUT R6, R4, 0xc0, R183, 0xf8, !PT ;  /* 0x000000c004067812 */ /* 0x000fe400078ef8b7 */
[--C-:B------:R-:W-:Y:S02]  /*02d0*/  LOP3.LUT R8, R5, 0x200, R2.reuse, 0xf8, !PT ;  /* 0x0000020005087812 */ /* 0x100fe400078ef802 */
[----:B------:R-:W-:Y:S02]  /*02e0*/  LOP3.LUT R181, R181, 0x100, R2, 0xf8, !PT ;  /* 0x00000100b5b57812 */ /* 0x000fe400078ef802 */
[----:B------:R-:W-:Y:S02]  /*02f0*/  LOP3.LUT R10, R10, 0x6, R7, 0xf8, !PT ;  /* 0x000000060a0a7812 */ /* 0x000fe400078ef807 */
[----:B------:R-:W-:-:S02]  /*0300*/  SHF.R.U32.HI R2, RZ, 0x4, R189 ;  /* 0x00000004ff027819 */ /* 0x000fc400000116bd */
[----:B------:R-:W-:Y:S02]  /*0310*/  LOP3.LUT R12, R3, 0xc0, RZ, 0xc0, !PT ;  /* 0x000000c0030c7812 */ /* 0x000fe400078ec0ff */
[----:B------:R-:W-:Y:S02]  /*0320*/  LOP3.LUT R16, R180, 0x200, RZ, 0xc0, !PT ;  /* 0x00000200b4107812 */ /* 0x000fe400078ec0ff */
[----:B------:R-:W-:Y:S02]  /*0330*/  LOP3.LUT R9, R14, 0x38, R3, 0xf8, !PT ;  /* 0x000000380e097812 */ /* 0x000fe400078ef803 */
[----:B------:R-:W-:Y:S02]  /*0340*/  LOP3.LUT R185, R6, 0x8, R0, 0x78, !PT ;  /* 0x0000000806b97812 */ /* 0x000fe400078e7800 */
[----:B------:R-:W-:Y:S02]  /*0350*/  LOP3.LUT R2, R2, 0x8, RZ, 0xc0, !PT ;  /* 0x0000000802027812 */ /* 0x000fe400078ec0ff */
[----:B------:R-:W-:-:S02]  /*0360*/  LOP3.LUT R5, R12, 0x18, R189, 0xf8, !PT ;  /* 0x000000180c057812 */ /* 0x000fc400078ef8bd */
[----:B------:R-:W-:Y:S02]  /*0370*/  LOP3.LUT R6, R6, 0x8, R189, 0x78, !PT ;  /* 0x0000000806067812 */ /* 0x000fe400078e78bd */
[----:B------:R-:W-:Y:S02]  /*0380*/  LOP3.LUT R193, R10, 0x20, R3, 0xf8, !PT ;  /* 0x000000200ac17812 */ /* 0x000fe400078ef803 */
[----:B------:R-:W-:Y:S02]  /*0390*/  LOP3.LUT R7, R16, 0xc00, R183, 0xf8, !PT ;  /* 0x00000c0010077812 */ /* 0x000fe400078ef8b7 */
[----:B------:R-:W-:Y:S02]  /*03a0*/  LOP3.LUT R182, R9, 0x8, R0, 0x78, !PT ;  /* 0x0000000809b67812 */ /* 0x000fe400078e7800 */
[----:B------:R-:W-:Y:S02]  /*03b0*/  LOP3.LUT R185, R8, R185, RZ, 0xfc, !PT ;  /* 0x000000b908b97212 */ /* 0x000fe400078efcff */
[----:B------:R-:W-:-:S02]  /*03c0*/  LOP3.LUT R8, R0, 0x30, RZ, 0xc0, !PT ;  /* 0x0000003000087812 */ /* 0x000fc400078ec0ff */
[----:B------:R-:W-:Y:S02]  /*03d0*/  LOP3.LUT R181, R181, R6, RZ, 0xfc, !PT ;  /* 0x00000006b5b57212 */ /* 0x000fe400078efcff */
[----:B------:R-:W-:Y:S02]  /*03e0*/  LOP3.LUT R193, R193, R5, R2, 0xf6, !PT ;  /* 0x00000005c1c17212 */ /* 0x000fe400078ef602 */
[----:B------:R-:W-:Y:S02]  /*03f0*/  LOP3.LUT R182, R7, R182, RZ, 0xfc, !PT ;  /* 0x000000b607b67212 */ /* 0x000fe400078efcff */
[--C-:B------:R-:W-:Y:S02]  /*0400*/  LOP3.LUT R2, R2, 0x10, R189.reuse, 0xf8, !PT ;  /* 0x0000001002027812 */ /* 0x100fe400078ef8bd */
[----:B------:R-:W-:Y:S02]  /*0410*/  LOP3.LUT R6, R3, 0xd8, RZ, 0xc0, !PT ;  /* 0x000000d803067812 */ /* 0x000fe400078ec0ff */
[----:B------:R-:W-:Y:S01]  /*0420*/  LOP3.LUT R7, R8, 0x8, R189, 0xf8, !PT ;  /* 0x0000000808077812 */ /* 0x000fe200078ef8bd */
[----:B-----5:R-:W-:Y:S01]  /*0430*/  IMAD.U32 R8, RZ, RZ, UR4 ;  /* 0x00000004ff087e24 */ /* 0x020fe2000f8e00ff */
[----:B------:R-:W-:Y:S01]  /*0440*/  LOP3.LUT R5, R2, 0xc0, R183, 0xf8, !PT ;  /* 0x000000c002057812 */ /* 0x000fe200078ef8b7 */
[----:B------:R-:W-:Y:S01]  /*0450*/  UIADD3 UR4, UPT, UPT, UR5, 0x9000, URZ ;  /* 0x0000900005047890 */ /* 0x000fe2000fffe0ff */
[----:B------:R-:W-:-:S02]  /*0460*/  LOP3.LUT R6, R6, 0x18, R189, 0x78, !PT ;  /* 0x0000001806067812 */ /* 0x000fc400078e78bd */
[----:B------:R-:W-:Y:S02]  /*0470*/  LOP3.LUT R2, R7, 0x1c0, R180, 0xf8, !PT ;  /* 0x000001c007027812 */ /* 0x000fe400078ef8b4 */
[----:B------:R-:W-:Y:S02]  /*0480*/  R2P PR, R189, 0xe ;  /* 0x0000000ebd007804 */ /* 0x000fe40000000000 */
[--C-:B------:R-:W-:Y:S02]  /*0490*/  LOP3.LUT R191, R6, 0x1f20, R3.reuse, 0xf8, !PT ;  /* 0x00001f2006bf7812 */ /* 0x100fe400078ef803 */
[----:B------:R-:W-:Y:S02]  /*04a0*/  LOP3.LUT R3, R2, 0x38, R3, 0x78, !PT ;  /* 0x0000003802037812 */ /* 0x000fe400078e7803 */
[----:B------:R-:W-:Y:S02]  /*04b0*/  LOP3.LUT R180, R180, 0x400, RZ, 0xc0, !PT ;  /* 0x00000400b4b47812 */ /* 0x000fe400078ec0ff */
[----:B------:R-:W-:-:S02]  /*04c0*/  LEA R182, R182, UR5, 0x1 ;  /* 0x00000005b6b67c11 */ /* 0x000fc4000f8e08ff */
[----:B------:R-:W-:Y:S01]  /*04d0*/  LOP3.LUT R4, R5, R4, RZ, 0x3c, !PT ;  /* 0x0000000405047212 */ /* 0x000fe200078e3cff */
[----:B------:R-:W-:Y:S01]  /*04e0*/  IMAD R180, R3, 0x2, R180 ;  /* 0x0000000203b47824 */ /* 0x000fe200078e02b4 */
[----:B------:R-:W-:Y:S01]  /*04f0*/  LEA R190, R190, UR6, 0x1 ;  /* 0x00000006bebe7c11 */ /* 0x000fe2000f8e08ff */
[----:B------:R-:W-:Y:S01]  /*0500*/  IMAD.MOV.U32 R3, RZ, RZ, 0x20 ;  /* 0x00000020ff037424 */ /* 0x000fe200078e00ff */
[----:B------:R-:W-:Y:S01]  /*0510*/  SEL R176, R176, 0xfffffff0, !P2 ;  /* 0xfffffff0b0b07807 */ /* 0x000fe20005000000 */
[----:B------:R-:W-:Y:S01]  /*0520*/  VIADD R2, R182, 0x15000 ;  /* 0x00015000b6027836 */ /* 0x000fe20000000000 */
[----:B------:R-:W-:Y:S01]  /*0530*/  LOP3.LUT R183, R4, 0x120, R183, 0xf8, !PT ;  /* 0x0000012004b77812 */ /* 0x000fe200078ef8b7 */
[----:B------:R-:W-:Y:S01]  /*0540*/  VIADD R178, R182, 0x15040 ;  /* 0x00015040b6b27836 */ /* 0x000fe20000000000 */
[----:B------:R-:W-:Y:S01]  /*0550*/  SEL R3, R3, 0xffffffe0, !P1 ;  /* 0xffffffe003037807 */ /* 0x000fe20004800000 */
[----:B------:R-:W-:Y:S01]  /*0560*/  @P2 VIADD R178, R2, 0xffffffc0 ;  /* 0xffffffc002b22836 */ /* 0x000fe20000000000 */
[----:B------:R-:W-:Y:S01]  /*0570*/  SHF.R.U32.HI R189, RZ, 0x2, R189 ;  /* 0x00000002ffbd7819 */ /* 0x000fe200000116bd */
[----:B------:R-:W-:Y:S01]  /*0580*/  VIADD R192, R190, 0x20 ;  /* 0x00000020bec07836 */ /* 0x000fe20000000000 */
[----:B------:R-:W-:Y:S01]  /*0590*/  LOP3.LUT R188, R0, 0x10, RZ, 0xc0, !PT ;  /* 0x0000001000bc7812 */ /* 0x000fe200078ec0ff */
[----:B------:R-:W-:Y:S01]  /*05a0*/  IMAD.SHL.U32 R176, R176, 0x2, RZ ;  /* 0x00000002b0b07824 */ /* 0x000fe200078e00ff */
[----:B------:R-:W-:Y:S01]  /*05b0*/  LEA R191, R191, UR5, 0x1 ;  /* 0x00000005bfbf7c11 */ /* 0x000fe2000f8e08ff */
[----:B------:R-:W-:Y:S01]  /*05c0*/  IMAD.IADD R2, R3, 0x1, R182 ;  /* 0x0000000103027824 */ /* 0x000fe200078e02b6 */
[----:B------:R-:W-:Y:S01]  /*05d0*/  LOP3.LUT R188, R188, 0x7, R189, 0xf8, !PT ;  /* 0x00000007bcbc7812 */ /* 0x000fe200078ef8bd */
[----:B------:R-:W-:Y:S01]  /*05e0*/  @P3 VIADD R192, R190, 0xffffffe0 ;  /* 0xffffffe0bec03836 */ /* 0x000fe20000000000 */
[----:B------:R-:W-:Y:S01]  /*05f0*/  LEA R185, R185, UR5, 0x1 ;  /* 0x00000005b9b97c11 */ /* 0x000fe2000f8e08ff */
[----:B------:R-:W-:Y:S01]  /*0600*/  IMAD.IADD R0, R3, 0x1, R178 ;  /* 0x0000000103007824 */ /* 0x000fe200078e02b2 */
[----:B------:R-:W-:-:S02]  /*0610*/  LEA R193, R193, UR4, 0x1 ;  /* 0x00000004c1c17c11 */ /* 0x000fc4000f8e08ff */
[----:B------:R-:W-:Y:S02]  /*0620*/  LEA R181, R181, UR4, 0x1 ;  /* 0x00000004b5b57c11 */ /* 0x000fe4000f8e08ff */
[----:B-1234-:R-:W-:-:S07]  /*0630*/  LEA R183, R183, UR5, 0x1 ;  /* 0x00000005b7b77c11 */ /* 0x01efce000f8e08ff */
.L_x_1065:
[----:B-1----:R-:W1:Y:S01]  /*0640*/  LDCU.64 UR6, c[0x0][0x478] ;  /* 0x00008f00ff0677ac */ /* 0x002e620008000a00 */
[----:B------:R-:W2:Y:S01]  /*0650*/  S2UR UR32, SR_CTAID.Y ;  /* 0x00000000002079c3 */ /* 0x000ea20000002600 */
[----:B------:R-:W3:Y:S01]  /*0660*/  S2R R4, SR_CTAID.Y ;  /* 0x0000000000047919 */ /* 0x000ee20000002600 */
[----:B----4-:R-:W4:Y:S01]  /*0670*/  LDCU.64 UR8, c[0x0][0x470] ;  /* 0x00008e00ff0877ac */ /* 0x010f220008000a00 */
[----:B------:R-:W3:Y:S05]  /*0680*/  LDCU.64 UR10, c[0x0][0x460] ;  /* 0x00008c00ff0a77ac */ /* 0x000eea0008000a00 */
[----:B------:R-:W3:Y:S08]  /*0690*/  LDC.64 R6, c[0x0][0x468] ;  /* 0x00011a00ff067b82 */ /* 0x000ef00000000a00 */
[----:B------:R-:W3:Y:S01]  /*06a0*/  LDC.64 R12, c[0x0][0x460] ;  /* 0x00011800ff0c7b82 */ /* 0x000ee20000000a00 */
[----:B-1----:R-:W-:Y:S01]  /*06b0*/  ISETP.NE.U32.AND P0, PT, RZ, UR6, PT ;  /* 0x00000006ff007c0c */ /* 0x002fe2000bf05070 */
[----:B----4-:R-:W-:-:S03]  /*06c0*/  UISETP.NE.U32.AND UP2, UPT, UR8, URZ, UPT ;  /* 0x000000ff0800728c */ /* 0x010fc6000bf45070 */
[----:B------:R-:W-:Y:S01]  /*06d0*/  ISETP.NE.AND.EX P0, PT, RZ, UR7, PT, P0 ;  /* 0x00000007ff007c0c */ /* 0x000fe2000bf05300 */
[----:B--2---:R-:W-:Y:S02]  /*06e0*/  USHF.L.U32 UR12, UR32, 0x2, URZ ;  /* 0x00000002200c7899 */ /* 0x004fe400080006ff */
[----:B------:R-:W-:Y:S02]  /*06f0*/  UISETP.NE.AND.EX UP2, UPT, UR9, URZ, UPT, UP2 ;  /* 0x000000ff0900728c */ /* 0x000fe4000bf45320 */
[----:B------:R-:W-:-:S04]  /*0700*/  USHF.R.U32.HI UR4, URZ, 0x1e, UR32 ;  /* 0x0000001eff047899 */ /* 0x000fc80008011620 */
[----:B------:R-:W-:-:S04]  /*0710*/  PLOP3.LUT P1, PT, PT, PT, UP2, 0x80, 0x8 ;  /* 0x000000000008781c */ /* 0x000fc80003f2f028 */
[----:B------:R-:W-:Y:S01]  /*0720*/  VOTEU.ANY UP1, P0 ;  /* 0x0000000000ff7886 */ /* 0x000fe20000020100 */
[----:B------:R-:W-:Y:S01]  /*0730*/  PLOP3.LUT P0, PT, PT, PT, UP1, 0x80, 0x8 ;  /* 0x000000000008781c */ /* 0x000fe20003f0f018 */
[----:B------:R-:W-:-:S04]  /*0740*/  @UP2 UIADD3 UR8, UP0, UPT, UR12, UR8, URZ ;  /* 0x000000080c082290 */ /* 0x000fc8000ff1e0ff */
[----:B------:R-:W-:Y:S02]  /*0750*/  @UP2 UIADD3.X UR9, UPT, UPT, UR4, UR9, URZ, UP0, !UPT ;  /* 0x0000000904092290 */ /* 0x000fe400087fe4ff */
[----:B------:R-:W-:Y:S01]  /*0760*/  @UP1 UIADD3 UR6, UP0, UPT, UR12, UR6, URZ ;  /* 0x000000060c061290 */ /* 0x000fe2000ff1e0ff */
[----:B------:R-:W-:Y:S01]  /*0770*/  IMAD.U32 R10, RZ, RZ, UR8 ;  /* 0x00000008ff0a7e24 */ /* 0x000fe2000f8e00ff */
[----:B---3--:R-:W-:Y:S02]  /*0780*/  UISETP.NE.U32.AND UP2, UPT, UR10, URZ, UPT ;  /* 0x000000ff0a00728c */ /* 0x008fe4000bf45070 */
[----:B------:R-:W-:Y:S01]  /*0790*/  @UP1 UIADD3.X UR7, UPT, UPT, UR4, UR7, URZ, UP0, !UPT ;  /* 0x0000000704071290 */ /* 0x000fe200087fe4ff */
[----:B------:R-:W-:Y:S01]  /*07a0*/  IMAD.U32 R11, RZ, RZ, UR9 ;  /* 0x00000009ff0b7e24 */ /* 0x000fe2000f8e00ff */
[----:B------:R-:W-:Y:S01]  /*07b0*/  UISETP.NE.U32.AND UP0, UPT, UR10, URZ, UPT ;  /* 0x000000ff0a00728c */ /* 0x000fe2000bf05070 */
[----:B------:R-:W-:Y:S01]  /*07c0*/  ISETP.NE.AND P5, PT, R187, RZ, PT ;  /* 0x000000ffbb00720c */ /* 0x000fe20003fa5270 */
[----:B------:R-:W-:Y:S01]  /*07d0*/  UISETP.NE.AND.EX UP2, UPT, UR11, URZ, UPT, UP2 ;  /* 0x000000ff0b00728c */ /* 0x000fe2000bf45320 */
[----:B------:R-:W-:Y:S01]  /*07e0*/  ISETP.EQ.U32.AND P6, PT, R6, RZ, PT ;  /* 0x000000ff0600720c */ /* 0x000fe20003fc2070 */
[----:B------:R-:W-:Y:S01]  /*07f0*/  UISETP.NE.AND.EX UP0, UPT, UR11, URZ, UPT, UP0 ;  /* 0x000000ff0b00728c */ /* 0x000fe2000bf05300 */
[----:B------:R1:W2:Y:S01]  /*0800*/  @P1 LDG.E R11, desc[UR30][R10.64] ;  /* 0x0000001e0a0b1981 */ /* 0x0002a2000c1e1900 */
[----:B------:R-:W-:Y:S01]  /*0810*/  IMAD.U32 R18, RZ, RZ, UR6 ;  /* 0x00000006ff127e24 */ /* 0x000fe2000f8e00ff */
[----:B------:R-:W-:Y:S01]  /*0820*/  ISETP.EQ.OR.EX P6, PT, R7, RZ, !P5, P6 ;  /* 0x000000ff0700720c */ /* 0x000fe20006fc2760 */
[----:B------:R-:W-:Y:S01]  /*0830*/  IMAD.U32 R19, RZ, RZ, UR7 ;  /* 0x00000007ff137e24 */ /* 0x000fe2000f8e00ff */
[----:B------:R-:W-:-:S02]  /*0840*/  PLOP3.LUT P3, PT, PT, PT, UP2, 0x80, 0x8 ;  /* 0x000000000008781c */ /* 0x000fc40003f6f028 */
[----:B------:R-:W-:Y:S02]  /*0850*/  PLOP3.LUT P2, PT, PT, PT, UP0, 0x80, 0x8 ;  /* 0x000000000008781c */ /* 0x000fe40003f4f008 */
[----:B------:R-:W-:Y:S01]  /*0860*/  IADD3 R14, P4, PT, R6, UR12, RZ ;  /* 0x0000000c060e7c10 */ /* 0x000fe2000ff9e0ff */
[----:B------:R-:W3:Y:S01]  /*0870*/  @P0 LDG.E R3, desc[UR30][R18.64] ;  /* 0x0000001e12030981 */ /* 0x000ee2000c1e1900 */
[----:B------:R-:W-:Y:S02]  /*0880*/  IMAD.MOV.U32 R207, RZ, RZ, -0x1 ;  /* 0xffffffffffcf7424 */ /* 0x000fe400078e00ff */
[----:B------:R-:W-:Y:S01]  /*0890*/  IMAD.WIDE.U32 R16, R4, 0x4, R12 ;  /* 0x0000000404107825 */ /* 0x000fe200078e000c */
[----:B------:R-:W-:Y:S01]  /*08a0*/  IADD3.X R15, PT, PT, R7, UR4, RZ, P4, !PT ;  /* 0x00000004070f7c10 */ /* 0x000fe2000a7fe4ff */
[----:B------:R-:W4:Y:S03]  /*08b0*/  @!P0 LDC.64 R4, c[0x0][0x488] ;  /* 0x00012200ff048b82 */ /* 0x000f260000000a00 */
[----:B-----5:R2:W5:Y:S04]  /*08c0*/  @P3 LDG.E R12, desc[UR30][R16.64] ;  /* 0x0000001e100c3981 */ /* 0x020568000c1e1900 */
[----:B------:R2:W5:Y:S04]  /*08d0*/  @P2 LDG.E R9, desc[UR30][R16.64+0x4] ;  /* 0x0000041e10092981 */ /* 0x000568000c1e1900 */
[----:B------:R2:W5:Y:S01]  /*08e0*/  @!P6 LDG.E R207, desc[UR30][R14.64] ;  /* 0x0000001e0ecfe981 */ /* 0x000562000c1e1900 */
[----:B-1----:R-:W1:Y:S01]  /*08f0*/  @!P0 LDC R10, c[0x0][0x43c] ;  /* 0x00010f00ff0a8b82 */ /* 0x002e620000000800 */
[----:B------:R-:W-:-:S04]  /*0900*/  ISETP.NE.U32.AND P4, PT, R6, RZ, PT ;  /* 0x000000ff0600720c */ /* 0x000fc80003f85070 */
[----:B------:R-:W-:Y:S01]  /*0910*/  ISETP.NE.AND.EX P4, PT, R7, RZ, PT, P4 ;  /* 0x000000ff0700720c */ /* 0x000fe20003f85340 */
[----:B------:R-:W-:Y:S01]  /*0920*/  UMOV UR34, URZ ;  /* 0x000000ff00227c82 */ /* 0x000fe20008000000 */
[----:B------:R-:W1:Y:S01]  /*0930*/  @!UP0 LDCU UR35, c[0x0][0x434] ;  /* 0x00008680ff2387ac */ /* 0x000e620008000800 */
[----:B--2---:R-:W-:Y:S02]  /*0940*/  @P1 R2UR UR34, R11 ;  /* 0x000000000b2212ca */ /* 0x004fe400000e0000 */
[----:B----4-:R-:W-:-:S04]  /*0950*/  @!P0 ISETP.NE.U32.AND P1, PT, R4, RZ, PT ;  /* 0x000000ff0400820c */ /* 0x010fc80003f25070 */
[----:B------:R-:W-:Y:S02]  /*0960*/  @!P0 ISETP.NE.AND.EX P1, PT, R5, RZ, PT, P1 ;  /* 0x000000ff0500820c */ /* 0x000fe40003f25310 */
[----:B---3--:R-:W-:Y:S02]  /*0970*/  @P0 R2UR UR33, R3 ;  /* 0x00000000032102ca */ /* 0x008fe400000e0000 */
[----:B-1----:R-:W-:Y:S01]  /*0980*/  @!P0 SEL R3, R10, RZ, P1 ;  /* 0x000000ff0a038207 */ /* 0x002fe20000800000 */
[----:B------:R-:W-:-:S12]  /*0990*/  @!P4 BRA `(.L_x_1028) ;  /* 0x00000000000cc947 */ /* 0x000fd80003800000 */
[----:B------:R-:W2:Y:S02]  /*09a0*/  @P5 LDG.E R8, desc[UR30][R14.64+0x4] ;  /* 0x0000041e0e085981 */ /* 0x000ea4000c1e1900 */
[----:B--2--5:R-:W-:-:S06]  /*09b0*/  @P5 IADD3 R8, PT, PT, R8, -R207, RZ ;  /* 0x800000cf08085210 */ /* 0x024fcc0007ffe0ff */
[----:B------:R1:W5:Y:S02]  /*09c0*/  @!P5 LDG.E R8, desc[UR30][R14.64] ;  /* 0x0000001e0e08d981 */ /* 0x000364000c1e1900 */
.L_x_1028:
[----:B-----5:R-:W-:Y:S01]  /*09d0*/  @!P0 IADD3 R3, PT, PT, R3, -UR34, R8 ;  /* 0x8000002203038c10 */ /* 0x020fe2000fffe008 */
[----:B------:R-:W-:Y:S01]  /*09e0*/  UMOV UR10, 0xffffffff ;  /* 0xffffffff000a7882 */ /* 0x000fe20000000000 */
[----:B------:R-:W-:Y:S01]  /*09f0*/  @P3 R2UR UR10, R12 ;  /* 0x000000000c0a32ca */ /* 0x000fe200000e0000 */
[----:B------:R-:W-:Y:S01]  /*0a00*/  @UP1 UIADD3 UR33, UPT, UPT, UR33, -UR34, URZ ;  /* 0x8000002221211290 */ /* 0x000fe2000fffe0ff */
[----:B------:R-:W-:Y:S01]  /*0a10*/  @!P0 R2UR UR4, R3 ;  /* 0x00000000030482ca */ /* 0x000fe200000e0000 */
[----:B------:R-:W-:Y:S01]  /*0a20*/  USHF.L.U32 UR27, UR25, 0x7, URZ ;  /* 0x00000007191b7899 */ /* 0x000fe200080006ff */
[----:B------:R-:W-:-:S11]  /*0a30*/  @P2 R2UR UR6, R9 ;  /* 0x00000000090622ca */ /* 0x000fd600000e0000 */
[----:B------:R-:W-:Y:S02]  /*0a40*/  @!UP1 UMOV UR33, UR4 ;  /* 0x0000000400219c82 */ /* 0x000fe40008000000 */
[----:B------:R-:W-:Y:S02]  /*0a50*/  @UP0 UIADD3 UR35, UPT, UPT, UR6, -UR10, URZ ;  /* 0x8000000a06230290 */ /* 0x000fe4000fffe0ff */
[----:B------:R-:W-:-:S09]  /*0a60*/  UISETP.GT.AND UP0, UPT, UR33, UR27, UPT ;  /* 0x0000001b2100728c */ /* 0x000fd2000bf04270 */
[----:B------:R-:W-:Y:S05]  /*0a70*/  BRA.U !UP0, `(.L_x_1029) ;  /* 0x0000007908507547 */ /* 0x000fea000b800000 */
[----:B------:R-:W-:Y:S01]  /*0a80*/  UISETP.NE.AND UP0, UPT, UR10, -0x1, UPT ;  /* 0xffffffff0a00788c */ /* 0x000fe2000bf05270 */
[----:B------:R-:W-:Y:S01]  /*0a90*/  ISETP.NE.AND P3, PT, R207, -0x1, PT ;  /* 0xffffffffcf00780c */ /* 0x000fe20003f65270 */
[----:B------:R-:W-:-:S04]  /*0aa0*/  UIADD3 UR4, UPT, UPT, UR35, 0x3f, URZ ;  /* 0x0000003f23047890 */ /* 0x000fc8000fffe0ff */
[----:B------:R-:W-:-:S04]  /*0ab0*/  USHF.R.S32.HI UR26, URZ, 0x1f, UR4 ;  /* 0x0000001fff1a7899 */ /* 0x000fc80008011404 */
[----:B------:R-:W-:Y:S01]  /*0ac0*/  ULEA.HI UR26, UR26, UR4, URZ, 0x6 ;  /* 0x000000041a1a7291 */ /* 0x000fe2000f8f30ff */
[----:B------:R-:W2:Y:S01]  /*0ad0*/  @!UP0 LDCU.64 UR8, c[0x0][0x398] ;  /* 0x00007300ff0887ac */ /* 0x000ea20008000a00 */
[----:B------:R-:W3:Y:S02]  /*0ae0*/  @UP0 LDCU.64 UR6, c[0x0][0x3b0] ;  /* 0x00007600ff0607ac */ /* 0x000ee40008000a00 */
[----:B------:R-:W-:-:S04]  /*0af0*/  USHF.R.S32.HI UR26, URZ, 0x6, UR26 ;  /* 0x00000006ff1a7899 */ /* 0x000fc8000801141a */
[----:B------:R-:W-:-:S04]  /*0b00*/  ULEA UR19, UR26, 0xffffffc0, 0x6 ;  /* 0xffffffc01a137891 */ /* 0x000fc8000f8e30ff */
[----:B------:R-:W-:Y:S02]  /*0b10*/  USHF.R.S32.HI UR18, URZ, 0x1f, UR19 ;  /* 0x0000001fff127899 */ /* 0x000fe40008011413 */
[----:B--2---:R-:W-:Y:S02]  /*0b20*/  @!UP0 UIMAD.WIDE.U32 UR42, UR32, UR8, URZ ;  /* 0x00000008202a82a5 */ /* 0x004fe4000f8e00ff */
[----:B---3--:R-:W-:Y:S02]  /*0b30*/  @UP0 UIMAD.WIDE.U32 UR12, UR10, UR6, URZ ;  /* 0x000000060a0c02a5 */ /* 0x008fe4000f8e00ff */
[----:B------:R-:W-:Y:S02]  /*0b40*/  @!UP0 UIMAD UR40, UR32, UR9, UR43 ;  /* 0x00000009202882a4 */ /* 0x000fe4000f8e022b */
[----:B------:R-:W-:-:S03]  /*0b50*/  @UP0 UIMAD UR40, UR10, UR7, UR13 ;  /* 0x000000070a2802a4 */ /* 0x000fc6000f8e020d */
[----:B------:R-:W-:Y:S01]  /*0b60*/  @UP0 UMOV UR42, UR12 ;  /* 0x0000000c002a0c82 */ /* 0x000fe20008000000 */
[----:B------:R-:W-:Y:S08]  /*0b70*/  @P3 BRA `(.L_x_1030) ;  /* 0x0000000000343947 */ /* 0x000ff00003800000 */
        /* <DEDUP_REMOVED lines=8> */
[----:B------:R-:W-:Y:S02]  /*0c00*/  UIMAD UR7, UR32, UR7, UR9 ;  /* 0x00000007200772a4 */ /* 0x000fe4000f8e0209 */
[----:B------:R-:W-:Y:S02]  /*0c10*/  MOV R10, UR8 ;  /* 0x00000008000a7c02 */ /* 0x000fe40008000f00 */
[----:B------:R-:W-:Y:S02]  /*0c20*/  MOV R11, UR9 ;  /* 0x00000009000b7c02 */ /* 0x000fe40008000f00 */
[----:B------:R-:W-:Y:S01]  /*0c30*/  MOV R8, UR7 ;  /* 0x0000000700087c02 */ /* 0x000fe20008000f00 */
[----:B------:R-:W-:Y:S06]  /*0c40*/  BRA `(.L_x_1031) ;  /* 0x0000000000147947 */ /* 0x000fec0003800000 */
.L_x_1030:
[----:B------:R-:W2:Y:S01]  /*0c50*/  LDCU.64 UR14, c[0x0][0x3b8] ;  /* 0x00007700ff0e77ac */ /* 0x000ea20008000a00 */
[----:B------:R-:W-:-:S05]  /*0c60*/  IADD3 R10, PT, PT, R207, UR34, RZ ;  /* 0x00000022cf0a7c10 */ /* 0x000fca000fffe0ff */
[C---:B--2---:R-:W-:Y:S02]  /*0c70*/  IMAD R8, R10.reuse, UR15, RZ ;  /* 0x0000000f0a087c24 */ /* 0x044fe4000f8e02ff */
[----:B------:R-:W-:-:S05]  /*0c80*/  IMAD.WIDE.U32 R10, R10, UR14, RZ ;  /* 0x0000000e0a0a7c25 */ /* 0x000fca000f8e00ff */
[----:B------:R-:W-:Y:S02]  /*0c90*/  IADD3 R8, PT, PT, R11, R8, RZ ;  /* 0x000000080b087210 */ /* 0x000fe40007ffe0ff */
.L_x_1031:
[----:B------:R-:W2:Y:S01]  /*0ca0*/  LDC R3, c[0x0][0x3e8] ;  /* 0x0000fa00ff037b82 */ /* 0x000ea20000000800 */
[----:B------:R-:W3:Y:S01]  /*0cb0*/  S2R R4, SR_CTAID.Z ;  /* 0x0000000000047919 */ /* 0x000ee20000002700 */
[----:B------:R-:W-:Y:S01]  /*0cc0*/  USHF.R.S32.HI UR4, URZ, 0x1f, UR27 ;  /* 0x0000001fff047899 */ /* 0x000fe2000801141b */
[----:B--2---:R-:W-:-:S04]  /*0cd0*/  IABS R6, R3 ;  /* 0x0000000300067213 */ /* 0x004fc80000000000 */
[----:B------:R-:W2:Y:S01]  /*0ce0*/  I2F.RP R7, R6 ;  /* 0x0000000600077306 */ /* 0x000ea20000209400 */
[----:B---3--:R-:W-:-:S07]  /*0cf0*/  IABS R4, R4 ;  /* 0x0000000400047213 */ /* 0x008fce0000000000 */
[----:B--2---:R-:W2:Y:S02]  /*0d00*/  MUFU.RCP R12, R7 ;  /* 0x00000007000c7308 */ /* 0x004ea40000001000 */
[----:B--2---:R-:W-:-:S06]  /*0d10*/  VIADD R12, R12, 0xffffffe ;  /* 0x0ffffffe0c0c7836 */ /* 0x004fcc0000000000 */
[----:B------:R-:W2:Y:S02]  /*0d20*/  F2I.FTZ.U32.TRUNC.NTZ R13, R12 ;  /* 0x0000000c000d7305 */ /* 0x000ea4000021f000 */
[----:B--2---:R-:W-:Y:S01]  /*0d30*/  IMAD.MOV R5, RZ, RZ, -R13 ;  /* 0x000000ffff057224 */ /* 0x004fe200078e0a0d */
        /* <DEDUP_REMOVED lines=17> */
[----:B------:R-:W-:Y:S06]  /*0e50*/  @P3 BRA `(.L_x_1032) ;  /* 0x0000000000383947 */ /* 0x000fec0003800000 */
        /* <DEDUP_REMOVED lines=9> */
[----:B------:R-:W-:Y:S02]  /*0ef0*/  UIMAD UR7, UR32, UR7, UR9 ;  /* 0x00000007200772a4 */ /* 0x000fe4000f8e0209 */
[----:B------:R-:W-:Y:S02]  /*0f00*/  MOV R12, UR8 ;  /* 0x00000008000c7c02 */ /* 0x000fe40008000f00 */
[----:B------:R-:W-:Y:S02]  /*0f10*/  MOV R13, UR9 ;  /* 0x00000009000d7c02 */ /* 0x000fe40008000f00 */
[----:B------:R-:W-:Y:S01]  /*0f20*/  MOV R9, UR7 ;  /* 0x0000000700097c02 */ /* 0x000fe20008000f00 */
[----:B------:R-:W-:Y:S06]  /*0f30*/  BRA `(.L_x_1033) ;  /* 0x0000000000147947 */ /* 0x000fec0003800000 */
.L_x_1032:
[----:B------:R-:W2:Y:S01]  /*0f40*/  LDCU.64 UR12, c[0x0][0x3c0] ;  /* 0x00007800ff0c77ac */ /* 0x000ea20008000a00 */
[----:B------:R-:W-:-:S05]  /*0f50*/  IADD3 R12, PT, PT, R207, UR34, RZ ;  /* 0x00000022cf0c7c10 */ /* 0x000fca000fffe0ff */
[C---:B--2---:R-:W-:Y:S02]  /*0f60*/  IMAD R9, R12.reuse, UR13, RZ ;  /* 0x0000000d0c097c24 */ /* 0x044fe4000f8e02ff */
[----:B------:R-:W-:-:S05]  /*0f70*/  IMAD.WIDE.U32 R12, R12, UR12, RZ ;  /* 0x0000000c0c0c7c25 */ /* 0x000fca000f8e00ff */
[----:B------:R-:W-:Y:S02]  /*0f80*/  IADD3 R9, PT, PT, R13, R9, RZ ;  /* 0x000000090d097210 */ /* 0x000fe40007ffe0ff */
.L_x_1033:
[----:B------:R-:W2:Y:S01]  /*0f90*/  @!UP0 LDCU.64 UR8, c[0x0][0x588] ;  /* 0x0000b100ff0887ac */ /* 0x000ea20008000a00 */
[----:B------:R-:W3:Y:S01]  /*0fa0*/  @UP0 LDCU.64 UR6, c[0x0][0x590] ;  /* 0x0000b200ff0607ac */ /* 0x000ee20008000a00 */
[----:B------:R-:W4:Y:S01]  /*0fb0*/  LDCU UR36, c[0x0][0x3e0] ;  /* 0x00007c00ff2477ac */ /* 0x000f220008000800 */
[----:B------:R-:W4:Y:S01]  /*0fc0*/  LDCU UR38, c[0x0][0x44c] ;  /* 0x00008980ff2677ac */ /* 0x000f220008000800 */
[----:B--2---:R-:W-:-:S04]  /*0fd0*/  @!UP0 UIMAD.WIDE.U32 UR52, UR32, UR8, URZ ;  /* 0x00000008203482a5 */ /* 0x004fc8000f8e00ff */
[----:B------:R-:W-:Y:S02]  /*0fe0*/  @!UP0 UIMAD UR46, UR32, UR9, UR53 ;  /* 0x00000009202e82a4 */ /* 0x000fe4000f8e0235 */
[----:B---3--:R-:W-:-:S04]  /*0ff0*/  @UP0 UIMAD.WIDE.U32 UR8, UR10, UR6, URZ ;  /* 0x000000060a0802a5 */ /* 0x008fc8000f8e00ff */
[----:B------:R-:W-:Y:S02]  /*1000*/  @UP0 UIMAD UR46, UR10, UR7, UR9 ;  /* 0x000000070a2e02a4 */ /* 0x000fe4000f8e0209 */
[----:B----4-:R-:W-:Y:S01]  /*1010*/  UIMAD.WIDE UR16, UR36, UR38, URZ ;  /* 0x00000026241072a5 */ /* 0x010fe2000f8e02ff */
[----:B------:R-:W-:Y:S01]  /*1020*/  @UP0 UMOV UR52, UR8 ;  /* 0x0000000800340c82 */ /* 0x000fe20008000000 */
[----:B------:R-:W-:Y:S10]  /*1030*/  BRA.U UP0, `(.L_x_1034) ;  /* 0x0000000100407547 */ /* 0x000ff4000b800000 */
[----:B------:R-:W2:Y:S01]  /*1040*/  LDCU UR44, c[0x0][0x444] ;  /* 0x00008880ff2c77ac */ /* 0x000ea20008000800 */
[----:B------:R-:W-:Y:S02]  /*1050*/  USHF.R.S32.HI UR7, URZ, 0x1f, UR36 ;  /* 0x0000001fff077899 */ /* 0x000fe40008011424 */
[----:B--2---:R-:W-:Y:S02]  /*1060*/  USHF.R.S32.HI UR6, URZ, 0x1f, UR44 ;  /* 0x0000001fff067899 */ /* 0x004fe4000801142c */
        /* <DEDUP_REMOVED lines=13> */
.L_x_1034:
[----:B------:R-:W-:Y:S02]  /*1140*/  UIMAD.WIDE.U32 UR48, UR16, UR10, URZ ;  /* 0x0000000a103072a5 */ /* 0x000fe4000f8e00ff */
[----:B------:R-:W-:-:S04]  /*1150*/  UIMAD UR41, UR17, UR10, URZ ;  /* 0x0000000a112972a4 */ /* 0x000fc8000f8e02ff */
[----:B------:R-:W-:Y:S02]  /*1160*/  UIADD3 UR41, UPT, UPT, UR49, UR41, URZ ;  /* 0x0000002931297290 */ /* 0x000fe4000fffe0ff */
.L_x_1035:
[----:B------:R-:W2:Y:S01]  /*1170*/  LDCU.U8 UR6, c[0x0][0x548] ;  /* 0x0000a900ff0677ac */ /* 0x000ea20008000000 */
[----:B------:R-:W-:Y:S01]  /*1180*/  USHF.L.U32 UR9, UR32, 0x7, URZ ;  /* 0x0000000720097899 */ /* 0x000fe200080006ff */
[----:B------:R-:W3:Y:S03]  /*1190*/  LDCU.U8 UR45, c[0x0][0x5f0] ;  /* 0x0000be00ff2d77ac */ /* 0x000ee60008000000 */
[----:B------:R-:W-:Y:S02]  /*11a0*/  USEL UR7, UR9, URZ, UP2 ;  /* 0x000000ff09077287 */ /* 0x000fe40009000000 */
[----:B------:R-:W-:Y:S02]  /*11b0*/  UIMAD UR47, UR24, UR38, URZ ;  /* 0x00000026182f72a4 */ /* 0x000fe4000f8e02ff */
[----:B------:R-:W-:Y:S02]  /*11c0*/  UIADD3 UR7, UP0, UPT, UR19, UR7, URZ ;  /* 0x0000000713077290 */ /* 0x000fe4000ff1e0ff */
[----:B--2---:R-:W-:-:S02]  /*11d0*/  UISETP.NE.AND UP1, UPT, UR6, URZ, UPT ;  /* 0x000000ff0600728c */ /* 0x004fc4000bf25270 */
[----:B------:R-:W-:Y:S02]  /*11e0*/  UIADD3.X UR39, UPT, UPT, URZ, UR18, URZ, UP0, !UPT ;  /* 0x00000012ff277290 */ /* 0x000fe400087fe4ff */
[----:B------:R-:W-:Y:S02]  /*11f0*/  UIMAD.WIDE.U32 UR50, UR7, UR16, URZ ;  /* 0x00000010073272a5 */ /* 0x000fe4000f8e00ff */
[----:B------:R-:W-:-:S04]  /*1200*/  UIMAD UR39, UR39, UR16, URZ ;  /* 0x00000010272772a4 */ /* 0x000fc8000f8e02ff */
[----:B------:R-:W-:-:S04]  /*1210*/  UIMAD UR39, UR17, UR7, UR39 ;  /* 0x00000007112772a4 */ /* 0x000fc8000f8e0227 */
[----:B------:R-:W-:Y:S01]  /*1220*/  UIADD3 UR39, UPT, UPT, UR51, UR39, URZ ;  /* 0x0000002733277290 */ /* 0x000fe2000fffe0ff */
[----:B---3--:R-:W-:Y:S11]  /*1230*/  BRA.U !UP1, `(.L_x_1036) ;  /* 0x00000001091c7547 */ /* 0x008ff6000b800000 */
[----:B------:R-:W2:Y:S01]  /*1240*/  LDCU UR6, c[0x0][0x434] ;  /* 0x00008680ff0677ac */ /* 0x000ea20008000800 */
[----:B------:R-:W3:Y:S01]  /*1250*/  LDCU UR44, c[0x0][0x454] ;  /* 0x00008a80ff2c77ac */ /* 0x000ee20008000800 */
[----:B------:R-:W-:Y:S02]  /*1260*/  UISETP.NE.AND UP0, UPT, UR10, -0x1, UPT ;  /* 0xffffffff0a00788c */ /* 0x000fe4000bf05270 */
[----:B--2---:R-:W-:-:S04]  /*1270*/  UIMAD UR6, UR32, UR6, URZ ;  /* 0x00000006200672a4 */ /* 0x004fc8000f8e02ff */
[----:B------:R-:W-:-:S04]  /*1280*/  USEL UR6, UR6, UR10, !UP0 ;  /* 0x0000000a06067287 */ /* 0x000fc8000c000000 */
[----:B---3--:R-:W-:Y:S01]  /*1290*/  UIMAD UR44, UR24, UR44, UR6 ;  /* 0x0000002c182c72a4 */ /* 0x008fe2000f8e0206 */
[----:B------:R-:W-:Y:S05]  /*12a0*/  BRA `(.L_x_1037) ;  /* 0x00000000000c7947 */ /* 0x000fea0003800000 */
.L_x_1036:
[----:B------:R-:W2:Y:S01]  /*12b0*/  LDCU UR44, c[0x0][0x434] ;  /* 0x00008680ff2c77ac */ /* 0x000ea20008000800 */
[----:B------:R-:W-:-:S04]  /*12c0*/  UIMAD UR6, UR32, UR36, UR24 ;  /* 0x00000024200672a4 */ /* 0x000fc8000f8e0218 */
[----:B--2---:R-:W-:Y:S02]  /*12d0*/  UIMAD UR44, UR6, UR44, URZ ;  /* 0x0000002c062c72a4 */ /* 0x004fe4000f8e02ff */
.L_x_1037:
[----:B------:R-:W-:Y:S01]  /*12e0*/  UIADD3 UR37, UPT, UPT, UR26, -0x1, URZ ;  /* 0xffffffff1a257890 */ /* 0x000fe2000fffe0ff */
[----:B------:R-:W-:Y:S09]  /*12f0*/  BRA.U !UP1, `(.L_x_1038) ;  /* 0x0000000109247547 */ /* 0x000ff2000b800000 */
[----:B------:R-:W2:Y:S01]  /*1300*/  LDCU UR6, c[0x0][0x444] ;  /* 0x00008880ff0677ac */ /* 0x000ea20008000800 */
[----:B------:R-:W3:Y:S01]  /*1310*/  LDCU UR8, c[0x0][0x430] ;  /* 0x00008600ff0877ac */ /* 0x000ee20008000800 */
[----:B------:R-:W3:Y:S01]  /*1320*/  LDCU UR7, c[0x0][0x454] ;  /* 0x00008a80ff0777ac */ /* 0x000ee20008000800 */
[----:B------:R-:W-:-:S11]  /*1330*/  UISETP.NE.AND UP0, UPT, UR10, -0x1, UPT ;  /* 0xffffffff0a00788c */ /* 0x000fd6000bf05270 */
[----:B--2---:R-:W-:Y:S02]  /*1340*/  @!UP0 UIMAD UR10, UR32, UR6, URZ ;  /* 0x00000006200a82a4 */ /* 0x004fe4000f8e02ff */
[----:B---3--:R-:W-:Y:S02]  /*1350*/  ULEA UR7, UR8, UR7, 0x7 ;  /* 0x0000000708077291 */ /* 0x008fe4000f8e38ff */
[----:B------:R-:W-:-:S04]  /*1360*/  UIADD3 UR9, UPT, UPT, UR9, UR10, URZ ;  /* 0x0000000a09097290 */ /* 0x000fc8000fffe0ff */
[----:B------:R-:W-:Y:S01]  /*1370*/  UIMAD UR43, UR7, UR24, UR9 ;  /* 0x00000018072b72a4 */ /* 0x000fe2000f8e0209 */
[----:B------:R-:W-:Y:S11]  /*1380*/  BRA `(.L_x_1039) ;  /* 0x00000000000c7947 */ /* 0x000ff60003800000 */
.L_x_1038:
[----:B------:R-:W2:Y:S01]  /*1390*/  LDCU UR43, c[0x0][0x444] ;  /* 0x00008880ff2b77ac */ /* 0x000ea20008000800 */
[----:B------:R-:W-:-:S04]  /*13a0*/  UIMAD UR6, UR32, UR36, UR24 ;  /* 0x00000024200672a4 */ /* 0x000fc8000f8e0218 */
[----:B--2---:R-:W-:-:S12]  /*13b0*/  UIMAD UR43, UR6, UR43, URZ ;  /* 0x0000002b062b72a4 */ /* 0x004fd8000f8e02ff */
.L_x_1039:
[----:B------:R-:W2:Y:S01]  /*13c0*/  S2R R13, SR_TID.X ;  /* 0x00000000000d7919 */ /* 0x000ea20000002100 */
[----:B------:R-:W3:Y:S01]  /*13d0*/  LDCU.64 UR6, c[0x0][0x3b0] ;  /* 0x00007600ff0677ac */ /* 0x000ee20008000a00 */
[----:B-1----:R-:W-:Y:S01]  /*13e0*/  IMAD.MOV.U32 R15, RZ, RZ, RZ ;  /* 0x000000ffff0f7224 */ /* 0x002fe200078e00ff */
[----:B------:R-:W1:Y:S01]  /*13f0*/  LDC.64 R4, c[0x0][0x5f8] ;  /* 0x00017e00ff047b82 */ /* 0x000e620000000a00 */
[----:B------:R-:W-:Y:S01]  /*1400*/  ISETP.NE.AND P5, PT, RZ, UR45, PT ;  /* 0x0000002dff007c0c */ /* 0x000fe2000bfa5270 */
[----:B------:R-:W4:Y:S01]  /*1410*/  LDCU.128 UR8, c[0x0][0x590] ;  /* 0x0000b200ff0877ac */ /* 0x000f220008000c00 */
[----:B------:R-:W-:Y:S01]  /*1420*/  BSSY.RECONVERGENT B1, `(.L_x_1029) ;  /* 0x00006f9000017945 */ /* 0x000fe20003800200 */
[----:B------:R-:W5:Y:S01]  /*1430*/  LDCU.64 UR16, c[0x0][0x3c8] ;  /* 0x00007900ff1077ac */ /* 0x000f620008000a00 */
[----:B------:R-:W-:Y:S01]  /*1440*/  UIMAD UR38, UR36, UR38, URZ ;  /* 0x00000026242672a4 */ /* 0x000fe2000f8e02ff */
[----:B------:R-:W2:Y:S01]  /*1450*/  LDCU.64 UR54, c[0x0][0x5e8] ;  /* 0x0000bd00ff3677ac */ /* 0x000ea20008000a00 */
[----:B---3--:R-:W-:Y:S01]  /*1460*/  UIMAD UR49, UR18, UR6, URZ ;  /* 0x00000006123172a4 */ /* 0x008fe2000f8e02ff */
[----:B------:R-:W-:Y:S01]  /*1470*/  IMAD.U32 R17, RZ, RZ, UR6 ;  /* 0x00000006ff117e24 */ /* 0x000fe2000f8e00ff */
[----:B------:R-:W-:-:S02]  /*1480*/  UIADD3 UR48, UP1, UP0, UR50, UR48, UR47 ;  /* 0x0000003032307290 */ /* 0x000fc4000f83e02f */
[----:B------:R-:W-:Y:S01]  /*1490*/  UIMAD UR49, UR19, UR7, UR49 ;  /* 0x00000007133172a4 */ /* 0x000fe2000f8e0231 */
[----:B----4-:R-:W-:Y:S01]  /*14a0*/  IMAD.U32 R18, RZ, RZ, UR8 ;  /* 0x00000008ff127e24 */ /* 0x010fe2000f8e00ff */
[----:B------:R-:W-:Y:S01]  /*14b0*/  UIMAD UR18, UR18, UR8, URZ ;  /* 0x00000008121272a4 */ /* 0x000fe2000f8e02ff */
[----:B-----5:R-:W-:Y:S01]  /*14c0*/  IMAD.U32 R22, RZ, RZ, UR16 ;  /* 0x00000010ff167e24 */ /* 0x020fe2000f8e00ff */
[----:B------:R-:W-:Y:S02]  /*14d0*/  ULEA UR43, UR37, UR43, 0x6 ;  /* 0x0000002b252b7291 */ /* 0x000fe4000f8e30ff */
[----:B------:R-:W-:Y:S01]  /*14e0*/  MOV R3, UR49 ;  /* 0x0000003100037c02 */ /* 0x000fe20008000f00 */
[----:B------:R-:W-:Y:S01]  /*14f0*/  UIMAD UR18, UR19, UR9, UR18 ;  /* 0x00000009131272a4 */ /* 0x000fe2000f8e0212 */
[C---:B--2---:R-:W-:Y:S01]  /*1500*/  IMAD.SHL.U32 R14, R13.reuse, 0x8, RZ ;  /* 0x000000080d0e7824 */ /* 0x044fe200078e00ff */
[----:B------:R-:W-:Y:S01]  /*1510*/  LOP3.LUT R208, R13, 0x1f, RZ, 0xc0, !PT ;  /* 0x0000001f0dd07812 */ /* 0x000fe200078ec0ff */
[----:B------:R-:W-:-:S02]  /*1520*/  UIMAD.WIDE UR54, UR43, 0x4, UR54 ;  /* 0x000000042b3678a5 */ /* 0x000fc4000f8e0236 */
[----:B------:R-:W-:Y:S01]  /*1530*/  ULEA UR44, UR37, UR44, 0x6 ;  /* 0x0000002c252c7291 */ /* 0x000fe2000f8e30ff */
[----:B------:R-:W-:-:S04]  /*1540*/  LOP3.LUT R14, R14, 0x18, RZ, 0xc0, !PT ;  /* 0x000000180e0e7812 */ /* 0x000fc800078ec0ff */
[----:B------:R-:W-:Y:S01]  /*1550*/  IADD3 R20, P0, PT, R14, UR52, RZ ;  /* 0x000000340e147c10 */ /* 0x000fe2000ff1e0ff */
[----:B------:R-:W-:Y:S01]  /*1560*/  IMAD.WIDE.U32 R16, R17, UR19, R14 ;  /* 0x0000001311107c25 */ /* 0x000fe2000f8e000e */
[----:B------:R-:W2:Y:S03]  /*1570*/  LDCU.64 UR52, c[0x0][0x420] ;  /* 0x00008400ff3477ac */ /* 0x000ea60008000a00 */
[----:B------:R-:W-:Y:S01]  /*1580*/  IMAD.X R21, RZ, RZ, UR46, P0 ;  /* 0x0000002eff157e24 */ /* 0x000fe200080e06ff */
[----:B------:R-:W-:Y:S01]  /*1590*/  IADD3 R16, P1, PT, R16, UR42, RZ ;  /* 0x0000002a10107c10 */ /* 0x000fe2000ff3e0ff */
[----:B------:R-:W-:-:S03]  /*15a0*/  IMAD.WIDE.U32 R18, R18, UR19, R20 ;  /* 0x0000001312127c25 */ /* 0x000fc6000f8e0014 */
[----:B------:R-:W-:Y:S01]  /*15b0*/  IADD3.X R17, PT, PT, R17, UR40, R3, P1, !PT ;  /* 0x0000002811117c10 */ /* 0x000fe20008ffe403 */
[----:B------:R-:W-:Y:S01]  /*15c0*/  USHF.R.S32.HI UR40, URZ, 0x1f, UR47 ;  /* 0x0000001fff287899 */ /* 0x000fe2000801142f */
[----:B------:R-:W-:Y:S01]  /*15d0*/  MOV R20, UR17 ;  /* 0x0000001100147c02 */ /* 0x000fe20008000f00 */
[----:B------:R-:W-:Y:S01]  /*15e0*/  VIADD R19, R19, UR18 ;  /* 0x0000001213137c36 */ /* 0x000fe20008000000 */
[----:B------:R-:W3:Y:S01]  /*15f0*/  LDCU.64 UR18, c[0x0][0x380] ;  /* 0x00007000ff1277ac */ /* 0x000ee20008000a00 */
[----:B------:R-:W-:Y:S01]  /*1600*/  IMAD.WIDE.U32 R22, R22, UR24, R16 ;  /* 0x0000001816167c25 */ /* 0x000fe2000f8e0010 */
[----:B------:R-:W-:Y:S01]  /*1610*/  SHF.R.U32.HI R3, RZ, 0x5, R13 ;  /* 0x00000005ff037819 */ /* 0x000fe2000001160d */
[----:B------:R-:W4:Y:S02]  /*1620*/  LDCU.64 UR16, c[0x0][0x550] ;  /* 0x0000aa00ff1077ac */ /* 0x000f240008000a00 */
[----:B------:R-:W-:Y:S01]  /*1630*/  IMAD.U32 R16, RZ, RZ, UR10 ;  /* 0x0000000aff107e24 */ /* 0x000fe2000f8e00ff */
[----:B------:R-:W-:Y:S01]  /*1640*/  LEA.HI R13, R13, 0x40, RZ, 0x1e ;  /* 0x000000400d0d7811 */ /* 0x000fe200078ff0ff */
[----:B------:R-:W-:Y:S01]  /*1650*/  IMAD R21, R20, UR24, R23 ;  /* 0x0000001814157c24 */ /* 0x000fe2000f8e0217 */
[----:B------:R-:W-:Y:S01]  /*1660*/  MOV R20, R22 ;  /* 0x0000001600147202 */ /* 0x000fe20000000f00 */
[----:B------:R-:W-:Y:S01]  /*1670*/  IMAD.WIDE.U32 R16, R16, UR24, R18 ;  /* 0x0000001810107c25 */ /* 0x000fe2000f8e0012 */
[----:B------:R-:W-:-:S02]  /*1680*/  UIADD3.X UR39, UPT, UPT, UR39, UR41, UR40, UP1, UP0 ;  /* 0x0000002927277290 */ /* 0x000fc40008fe0428 */
[----:B------:R-:W-:Y:S01]  /*1690*/  UISETP.GT.AND UP0, UPT, UR35, URZ, UPT ;  /* 0x000000ff2300728c */ /* 0x000fe2000bf04270 */
[----:B-1----:R-:W-:Y:S01]  /*16a0*/  IMAD.WIDE.U32 R18, R4, UR22, RZ ;  /* 0x0000001604127c25 */ /* 0x002fe2000f8e00ff */
[----:B--2---:R-:W-:-:S03]  /*16b0*/  UIMAD.WIDE UR52, UR44, 0x4, UR52 ;  /* 0x000000042c3478a5 */ /* 0x004fc6000f8e0234 */
[----:B------:R-:W-:Y:S01]  /*16c0*/  IMAD R11, R5, UR22, R19 ;  /* 0x00000016050b7c24 */ /* 0x000fe2000f8e0213 */
[----:B------:R-:W-:Y:S01]  /*16d0*/  SEL R5, R18, RZ, P5 ;  /* 0x000000ff12057207 */ /* 0x000fe20002800000 */
[----:B------:R-:W-:Y:S01]  /*16e0*/  IMAD.U32 R19, RZ, RZ, UR11 ;  /* 0x0000000bff137e24 */ /* 0x000fe2000f8e00ff */
[----:B------:R-:W1:Y:S01]  /*16f0*/  LDCU.64 UR10, c[0x0][0x570] ;  /* 0x0000ae00ff0a77ac */ /* 0x000e620008000a00 */
[----:B------:R-:W-:Y:S02]  /*1700*/  IMAD R18, R3, UR38, R208 ;  /* 0x0000002603127c24 */ /* 0x000fe4000f8e02d0 */
[----:B------:R-:W-:Y:S01]  /*1710*/  IMAD.WIDE.U32 R20, R189, UR6, R20 ;  /* 0x00000006bd147c25 */ /* 0x000fe2000f8e0014 */
[----:B------:R-:W-:Y:S02]  /*1720*/  USHF.L.U32 UR6, UR38, 0x6, URZ ;  /* 0x0000000626067899 */ /* 0x000fe400080006ff */
[----:B------:R-:W-:Y:S01]  /*1730*/  IADD3 R5, P1, P0, R18, UR48, R5 ;  /* 0x0000003012057c10 */ /* 0x000fe2000f83e005 */
[----:B------:R-:W-:Y:S01]  /*1740*/  IMAD R23, R19, UR24, R17 ;  /* 0x0000001813177c24 */ /* 0x000fe2000f8e0211 */
[----:B------:R-:W-:Y:S01]  /*1750*/  SHF.R.S32.HI R17, RZ, 0x1f, R18 ;  /* 0x0000001fff117819 */ /* 0x000fe20000011412 */
[----:B------:R-:W-:Y:S01]  /*1760*/  IMAD.MOV.U32 R22, RZ, RZ, R16 ;  /* 0x000000ffff167224 */ /* 0x000fe200078e0010 */
[----:B---3--:R-:W-:Y:S01]  /*1770*/  LEA R214, P2, R20, UR18, 0x1 ;  /* 0x0000001214d67c11 */ /* 0x008fe2000f8408ff */
[----:B------:R-:W-:Y:S01]  /*1780*/  IMAD R4, R189, UR7, R21 ;  /* 0x00000007bd047c24 */ /* 0x000fe2000f8e0215 */
[----:B------:R-:W-:Y:S01]  /*1790*/  SEL R18, R11, RZ, P5 ;  /* 0x000000ff0b127207 */ /* 0x000fe20002800000 */
[----:B------:R-:W-:-:S03]  /*17a0*/  IMAD.WIDE.U32 R22, R189, UR8, R22 ;  /* 0x00000008bd167c25 */ /* 0x000fc6000f8e0016 */
[----:B------:R-:W-:Y:S01]  /*17b0*/  LEA.HI.X R215, R20, UR19, R4, 0x1, P2 ;  /* 0x0000001314d77c11 */ /* 0x000fe200090f0c04 */
[----:B------:R-:W-:Y:S01]  /*17c0*/  IMAD R11, R189, UR9, R23 ;  /* 0x00000009bd0b7c24 */ /* 0x000fe2000f8e0217 */
[----:B------:R-:W-:Y:S02]  /*17d0*/  IADD3.X R17, PT, PT, R17, UR39, R18, P1, P0 ;  /* 0x0000002711117c10 */ /* 0x000fe40008fe0412 */
[----:B------:R-:W-:Y:S02]  /*17e0*/  MOV R4, UR6 ;  /* 0x0000000600047c02 */ /* 0x000fe40008000f00 */
[----:B------:R-:W-:Y:S02]  /*17f0*/  IADD3 R5, P0, PT, R5, UR6, RZ ;  /* 0x0000000605057c10 */ /* 0x000fe4000ff1e0ff */
[----:B----4-:R-:W-:Y:S01]  /*1800*/  LEA R212, P1, R22, UR16, 0x1 ;  /* 0x0000001016d47c11 */ /* 0x010fe2000f8208ff */
[----:B------:R-:W-:Y:S01]  /*1810*/  UMOV UR16, UR54 ;  /* 0x0000003600107c82 */ /* 0x000fe20008000000 */
[----:B------:R-:W-:-:S02]  /*1820*/  LEA.HI.X.SX32 R4, R4, R17, 0x1, P0 ;  /* 0x0000001104047211 */ /* 0x000fc400000f0eff */
[----:B------:R-:W-:Y:S02]  /*1830*/  LEA.HI.X R213, R22, UR17, R11, 0x1, P1 ;  /* 0x0000001116d57c11 */ /* 0x000fe400088f0c0b */
[----:B-1----:R-:W-:Y:S02]  /*1840*/  LEA R210, P0, R5, UR10, 0x2 ;  /* 0x0000000a05d27c11 */ /* 0x002fe4000f8010ff */
[----:B------:R-:W-:Y:S02]  /*1850*/  IADD3 R18, P1, PT, R189, 0x40, RZ ;  /* 0x00000040bd127810 */ /* 0x000fe40007f3e0ff */
[----:B------:R-:W-:Y:S01]  /*1860*/  LEA.HI.X R211, R5, UR11, R4, 0x2, P0 ;  /* 0x0000000b05d37c11 */ /* 0x000fe200080f1404 */
[----:B------:R-:W-:Y:S02]  /*1870*/  UMOV UR11, UR55 ;  /* 0x00000037000b7c82 */ /* 0x000fe40008000000 */
[----:B------:R-:W-:Y:S01]  /*1880*/  IMAD.X R4, RZ, RZ, RZ, P1 ;  /* 0x000000ffff047224 */ /* 0x000fe200008e06ff */
[----:B------:R-:W-:Y:S07]  /*1890*/  BRA.U UP0, `(.L_x_1040) ;  /* 0x0000000500d87547 */ /* 0x000fee000b800000 */
[----:B------:R-:W-:Y:S05]  /*18a0*/  @P3 BRA `(.L_x_1041) ;  /* 0x0000000000383947 */ /* 0x000fea0003800000 */
        /* <DEDUP_REMOVED lines=9> */
[----:B------:R-:W-:Y:S02]  /*1940*/  UIMAD UR7, UR32, UR7, UR9 ;  /* 0x00000007200772a4 */ /* 0x000fe4000f8e0209 */
[----:B------:R-:W-:Y:S02]  /*1950*/  MOV R6, UR8 ;  /* 0x0000000800067c02 */ /* 0x000fe40008000f00 */
[----:B------:R-:W-:Y:S02]  /*1960*/  MOV R7, UR9 ;  /* 0x0000000900077c02 */ /* 0x000fe40008000f00 */
[----:B------:R-:W-:Y:S01]  /*1970*/  MOV R3, UR7 ;  /* 0x0000000700037c02 */ /* 0x000fe20008000f00 */
[----:B------:R-:W-:Y:S05]  /*1980*/  BRA `(.L_x_1042) ;  /* 0x0000000000147947 */ /* 0x000fea0003800000 */
.L_x_1041:
[----:B------:R-:W1:Y:S01]  /*1990*/  LDCU.64 UR10, c[0x0][0x5c0] ;  /* 0x0000b800ff0a77ac */ /* 0x000e620008000a00 */
[----:B------:R-:W-:-:S05]  /*19a0*/  IADD3 R3, PT, PT, R207, UR34, RZ ;  /* 0x00000022cf037c10 */ /* 0x000fca000fffe0ff */
[C---:B-1----:R-:W-:Y:S02]  /*19b0*/  IMAD R5, R3.reuse, UR11, RZ ;  /* 0x0000000b03057c24 */ /* 0x042fe4000f8e02ff */
[----:B------:R-:W-:-:S05]  /*19c0*/  IMAD.WIDE.U32 R6, R3, UR10, RZ ;  /* 0x0000000a03067c25 */ /* 0x000fca000f8e00ff */
[----:B------:R-:W-:Y:S02]  /*19d0*/  IADD3 R3, PT, PT, R7, R5, RZ ;  /* 0x0000000507037210 */ /* 0x000fe40007ffe0ff */
.L_x_1042:
        /* <DEDUP_REMOVED lines=14> */
[----:B------:R-:W-:Y:S06]  /*1ac0*/  BRA `(.L_x_1044) ;  /* 0x0000000000147947 */ /* 0x000fec0003800000 */
.L_x_1043:
[----:B------:R-:W1:Y:S01]  /*1ad0*/  LDCU.64 UR8, c[0x0][0x5c8] ;  /* 0x0000b900ff0877ac */ /* 0x000e620008000a00 */
[----:B------:R-:W-:-:S05]  /*1ae0*/  IADD3 R207, PT, PT, R207, UR34, RZ ;  /* 0x00000022cfcf7c10 */ /* 0x000fca000fffe0ff */
[C---:B-1----:R-:W-:Y:S02]  /*1af0*/  IMAD R7, R207.reuse, UR9, RZ ;  /* 0x00000009cf077c24 */ /* 0x042fe4000f8e02ff */
[----:B------:R-:W-:-:S05]  /*1b00*/  IMAD.WIDE.U32 R8, R207, UR8, RZ ;  /* 0x00000008cf087c25 */ /* 0x000fca000f8e00ff */
[----:B------:R-:W-:Y:S02]  /*1b10*/  IADD3 R7, PT, PT, R9, R7, RZ ;  /* 0x0000000709077210 */ /* 0x000fe40007ffe0ff */
.L_x_1044:
        /* <DEDUP_REMOVED lines=8> */
[----:B------:R-:W-:Y:S02]  /*1ba0*/  IADD3 R10, P0, PT, R6, R10, RZ ;  /* 0x0000000a060a7210 */ /* 0x000fe40007f1e0ff */
        /* <DEDUP_REMOVED lines=17> */
.L_x_1046:
[----:B------:R-:W-:Y:S05]  /*1cc0*/  BSYNC.RECONVERGENT B0 ;  /* 0x0000000000007941 */ /* 0x000fea0003800200 */
.L_x_1045:
[----:B------:R-:W-:Y:S04]  /*1cd0*/  BSSY.RECONVERGENT B0, `(.L_x_1047) ;  /* 0x000000d000007945 */ /* 0x000fe80003800200 */
[----:B------:R-:W-:Y:S05]  /*1ce0*/  @P1 BRA `(.L_x_1048) ;  /* 0x00000000002c1947 */ /* 0x000fea0003800000 */
[----:B------:R-:W2:Y:S01]  /*1cf0*/  LDCU.64 UR6, c[0x0][0x560] ;  /* 0x0000ac00ff0677ac */ /* 0x000ea20008000a00 */
[----:B------:R-:W-:Y:S01]  /*1d00*/  MOV R11, R5 ;  /* 0x00000005000b7202 */ /* 0x000fe20000000f00 */
[----:B------:R-:W-:Y:S02]  /*1d10*/  IMAD R3, R4, UR10, RZ ;  /* 0x0000000a04037c24 */ /* 0x000fe4000f8e02ff */
        /* <DEDUP_REMOVED lines=8> */
.L_x_1048:
[----:B------:R-:W-:Y:S05]  /*1da0*/  BSYNC.RECONVERGENT B0 ;  /* 0x0000000000007941 */ /* 0x000fea0003800200 */
.L_x_1047:
[----:B------:R-:W3:Y:S01]  /*1db0*/  LDCU.64 UR6, c[0x0][0x5e0] ;  /* 0x0000bc00ff0677ac */ /* 0x000ee20008000a00 */
[----:B------:R-:W-:Y:S01]  /*1dc0*/  MOV R3, UR8 ;  /* 0x0000000800037c02 */ /* 0x000fe20008000f00 */
[----:B------:R-:W-:Y:S01]  /*1dd0*/  BSSY.RECONVERGENT B0, `(.L_x_1049) ;  /* 0x0000015000007945 */ /* 0x000fe20003800200 */
[----:B------:R-:W-:-:S03]  /*1de0*/  UIMAD UR4, UR4, UR8, URZ ;  /* 0x00000008040472a4 */ /* 0x000fc6000f8e02ff */
[----:B------:R-:W-:Y:S01]  /*1df0*/  IMAD.WIDE.U32 R14, R3, UR27, R14 ;  /* 0x0000001b030e7c25 */ /* 0x000fe2000f8e000e */
[----:B------:R-:W-:Y:S02]  /*1e00*/  UIMAD UR4, UR27, UR9, UR4 ;  /* 0x000000091b0472a4 */ /* 0x000fe4000f8e0204 */
[----:B------:R-:W-:-:S04]  /*1e10*/  IADD3 R8, P0, PT, R8, R14, RZ ;  /* 0x0000000e08087210 */ /* 0x000fc80007f1e0ff */
[----:B------:R-:W-:Y:S02]  /*1e20*/  IADD3.X R9, PT, PT, R7, UR4, R15, P0, !PT ;  /* 0x0000000407097c10 */ /* 0x000fe400087fe40f */
[----:B---3--:R-:W-:Y:S02]  /*1e30*/  MOV R6, UR6 ;  /* 0x0000000600067c02 */ /* 0x008fe40008000f00 */
[----:B------:R-:W-:-:S03]  /*1e40*/  MOV R3, UR7 ;  /* 0x0000000700037c02 */ /* 0x000fc60008000f00 */
[----:B------:R-:W-:-:S04]  /*1e50*/  IMAD.WIDE.U32 R6, R6, UR24, R8 ;  /* 0x0000001806067c25 */ /* 0x000fc8000f8e0008 */
[----:B------:R-:W-:Y:S01]  /*1e60*/  IMAD R3, R3, UR24, R7 ;  /* 0x0000001803037c24 */ /* 0x000fe2000f8e0207 */
[----:B------:R-:W-:Y:S06]  /*1e70*/  @P2 BRA `(.L_x_1050) ;  /* 0x0000000000282947 */ /* 0x000fec0003800000 */
[----:B------:R-:W3:Y:S01]  /*1e80*/  LDCU.64 UR6, c[0x0][0x568] ;  /* 0x0000ad00ff0677ac */ /* 0x000ee20008000a00 */
[----:B------:R-:W-:Y:S02]  /*1e90*/  MOV R8, R6 ;  /* 0x0000000600087202 */ /* 0x000fe40000000f00 */
[----:B------:R-:W-:-:S03]  /*1ea0*/  MOV R9, R3 ;  /* 0x0000000300097202 */ /* 0x000fc60000000f00 */
[----:B------:R-:W-:-:S04]  /*1eb0*/  IMAD.WIDE.U32 R8, R189, UR8, R8 ;  /* 0x00000008bd087c25 */ /* 0x000fc8000f8e0008 */
[----:B------:R-:W-:Y:S01]  /*1ec0*/  IMAD R5, R189, UR9, R9 ;  /* 0x00000009bd057c24 */ /* 0x000fe2000f8e0209 */
[----:B---3--:R-:W-:-:S04]  /*1ed0*/  LEA R10, P0, R8, UR6, 0x1 ;  /* 0x00000006080a7c11 */ /* 0x008fc8000f8008ff */
[----:B------:R-:W-:-:S05]  /*1ee0*/  LEA.HI.X R11, R8, UR7, R5, 0x1, P0 ;  /* 0x00000007080b7c11 */ /* 0x000fca00080f0c05 */
[----:B------:R3:W-:Y:S04]  /*1ef0*/  STG.E.128 desc[UR30][R10.64], RZ ;  /* 0x000000ff0a007986 */ /* 0x0007e8000c101d1e */
[----:B------:R3:W-:Y:S04]  /*1f00*/  STG.E.128 desc[UR30][R10.64+0x40], RZ ;  /* 0x000040ff0a007986 */ /* 0x0007e8000c101d1e */
[----:B------:R3:W-:Y:S02]  /*1f10*/  STG.E.128 desc[UR30][R10.64+0x80], RZ ;  /* 0x000080ff0a007986 */ /* 0x0007e4000c101d1e */
.L_x_1050:
[----:B------:R-:W-:Y:S05]  /*1f20*/  BSYNC.RECONVERGENT B0 ;  /* 0x0000000000007941 */ /* 0x000fea0003800200 */
.L_x_1049:
[----:B------:R-:W-:Y:S05]  /*1f30*/  @P1 BRA `(.L_x_1051) ;  /* 0x00000064001c1947 */ /* 0x000fea0003800000 */
[----:B------:R-:W4:Y:S01]  /*1f40*/  LDCU.64 UR6, c[0x0][0x568] ;  /* 0x0000ad00ff0677ac */ /* 0x000f220008000a00 */
[----:B------:R-:W-:Y:S01]  /*1f50*/  MOV R7, R3 ;  /* 0x0000000300077202 */ /* 0x000fe20000000f00 */
[----:B------:R-:W-:Y:S02]  /*1f60*/  IMAD R5, R4, UR8, RZ ;  /* 0x0000000804057c24 */ /* 0x000fe4000f8e02ff */
[----:B------:R-:W-:-:S04]  /*1f70*/  IMAD.WIDE.U32 R6, R18, UR8, R6 ;  /* 0x0000000812067c25 */ /* 0x000fc8000f8e0006 */
[----:B------:R-:W-:-:S05]  /*1f80*/  IMAD R5, R18, UR9, R5 ;  /* 0x0000000912057c24 */ /* 0x000fca000f8e0205 */
[----:B------:R-:W-:Y:S02]  /*1f90*/  IADD3 R5, PT, PT, R7, R5, RZ ;  /* 0x0000000507057210 */ /* 0x000fe40007ffe0ff */
[----:B----4-:R-:W-:-:S04]  /*1fa0*/  LEA R4, P0, R6, UR6, 0x1 ;  /* 0x0000000606047c11 */ /* 0x010fc8000f8008ff */
[----:B------:R-:W-:-:S05]  /*1fb0*/  LEA.HI.X R5, R6, UR7, R5, 0x1, P0 ;  /* 0x0000000706057c11 */ /* 0x000fca00080f0c05 */
[----:B------:R4:W-:Y:S04]  /*1fc0*/  STG.E.128 desc[UR30][R4.64], RZ ;  /* 0x000000ff04007986 */ /* 0x0009e8000c101d1e */
[----:B------:R4:W-:Y:S04]  /*1fd0*/  STG.E.128 desc[UR30][R4.64+0x40], RZ ;  /* 0x000040ff04007986 */ /* 0x0009e8000c101d1e */
[----:B------:R4:W-:Y:S01]  /*1fe0*/  STG.E.128 desc[UR30][R4.64+0x80], RZ ;  /* 0x000080ff04007986 */ /* 0x0009e2000c101d1e */
[----:B------:R-:W-:Y:S05]  /*1ff0*/  BRA `(.L_x_1051) ;  /* 0x0000006000ec7947 */ /* 0x000fea0003800000 */
.L_x_1040:
[----:B------:R-:W1:Y:S01]  /*2000*/  LDCU.64 UR8, c[0x0][0x3d0] ;  /* 0x00007a00ff0877ac */ /* 0x000e620008000a00 */
[----:B------:R-:W-:Y:S02]  /*2010*/  IMAD.U32 R11, RZ, RZ, UR14 ;  /* 0x0000000eff0b7e24 */ /* 0x000fe4000f8e00ff */
[----:B------:R-:W-:Y:S01]  /*2020*/  IMAD.U32 R5, RZ, RZ, UR12 ;  /* 0x0000000cff057e24 */ /* 0x000fe2000f8e00ff */
[----:B------:R-:W2:Y:S01]  /*2030*/  LDCU.64 UR6, c[0x0][0x3d8] ;  /* 0x00007b00ff0677ac */ /* 0x000ea20008000a00 */
[----:B------:R-:W-:Y:S01]  /*2040*/  IMAD.WIDE.U32 R16, R11, UR27, R14 ;  /* 0x0000001b0b107c25 */ /* 0x000fe2000f8e000e */
[----:B------:R-:W-:-:S03]  /*2050*/  UIADD3 UR10, UPT, UPT, -UR27, UR33, URZ ;  /* 0x000000211b0a7290 */ /* 0x000fc6000fffe1ff */
[----:B------:R-:W-:Y:S01]  /*2060*/  IMAD.WIDE.U32 R14, R5, UR27, R14 ;  /* 0x0000001b050e7c25 */ /* 0x000fe2000f8e000e */
[----:B------:R-:W-:Y:S01]  /*2070*/  UIMAD UR17, UR4, UR14, URZ ;  /* 0x0000000e041172a4 */ /* 0x000fe2000f8e02ff */
[----:B------:R-:W-:Y:S01]  /*2080*/  IADD3 R10, P0, PT, R10, R16, RZ ;  /* 0x000000100a0a7210 */ /* 0x000fe20007f1e0ff */
[----:B------:R-:W-:Y:S02]  /*2090*/  UIMAD UR4, UR4, UR12, URZ ;  /* 0x0000000c040472a4 */ /* 0x000fe4000f8e02ff */
[----:B------:R-:W-:Y:S01]  /*20a0*/  UIMAD UR35, UR37, -0x40, UR35 ;  /* 0xffffffc0252378a4 */ /* 0x000fe2000f8e0223 */
[----:B------:R-:W-:Y:S01]  /*20b0*/  ISETP.GE.AND P2, PT, R13, UR10, PT ;  /* 0x0000000a0d007c0c */ /* 0x000fe2000bf46270 */
[----:B------:R-:W-:Y:S01]  /*20c0*/  UIMAD UR17, UR27, UR15, UR17 ;  /* 0x0000000f1b1172a4 */ /* 0x000fe2000f8e0211 */
[C---:B------:R-:W-:Y:S01]  /*20d0*/  ISETP.GE.AND P3, PT, R189.reuse, UR10, PT ;  /* 0x0000000abd007c0c */ /* 0x040fe2000bf66270 */
[----:B------:R-:W-:Y:S01]  /*20e0*/  UIMAD UR4, UR27, UR13, UR4 ;  /* 0x0000000d1b0472a4 */ /* 0x000fe2000f8e0204 */
[----:B-1----:R-:W-:Y:S01]  /*20f0*/  IMAD R24, R6, UR8, RZ ;  /* 0x0000000806187c24 */ /* 0x002fe2000f8e02ff */
[----:B------:R-:W-:Y:S01]  /*2100*/  ISETP.GE.AND P4, PT, R189, UR35, PT ;  /* 0x00000023bd007c0c */ /* 0x000fe2000bf86270 */
[----:B------:R-:W-:Y:S01]  /*2110*/  @P5 BAR.SYNC.DEFER_BLOCKING 0x0 ;  /* 0x0000000000005b1d */ /* 0x000fe20000010000 */
[----:B------:R-:W-:Y:S01]  /*2120*/  IADD3.X R11, PT, PT, R8, UR17, R17, P0, !PT ;  /* 0x00000011080b7c10 */ /* 0x000fe200087fe411 */
[----:B--2---:R-:W-:Y:S01]  /*2130*/  IMAD R20, R6, UR6, RZ ;  /* 0x0000000606147c24 */ /* 0x004fe2000f8e02ff */
[----:B------:R-:W-:Y:S01]  /*2140*/  IADD3 R12, P0, PT, R12, R14, RZ ;  /* 0x0000000e0c0c7210 */ /* 0x000fe20007f1e0ff */
[----:B------:R-:W-:-:S02]  /*2150*/  IMAD R24, R7, UR9, R24 ;  /* 0x0000000907187c24 */ /* 0x000fc4000f8e0218 */
[----:B------:R-:W-:Y:S01]  /*2160*/  IMAD.WIDE.U32 R22, R7, UR8, R10 ;  /* 0x0000000807167c25 */ /* 0x000fe2000f8e000a */
[----:B------:R-:W-:Y:S01]  /*2170*/  IADD3.X R13, PT, PT, R9, UR4, R15, P0, !PT ;  /* 0x00000004090d7c10 */ /* 0x000fe200087fe40f */
[----:B------:R-:W-:Y:S01]  /*2180*/  ULOP3.LUT UR4, UR37, 0x80000001, URZ, 0xc0, !UPT ;  /* 0x8000000125047892 */ /* 0x000fe2000f8ec0ff */
[----:B------:R-:W1:Y:S01]  /*2190*/  @!P2 LDC.64 R8, c[0x0][0x388] ;  /* 0x0000e200ff08ab82 */ /* 0x000e620000000a00 */
[----:B------:R-:W-:Y:S02]  /*21a0*/  @!P2 IMAD R5, R4, UR12, RZ ;  /* 0x0000000c0405ac24 */ /* 0x000fe4000f8e02ff */
[C---:B------:R-:W-:Y:S01]  /*21b0*/  IMAD R20, R7.reuse, UR7, R20 ;  /* 0x0000000707147c24 */ /* 0x040fe2000f8e0214 */
[----:B------:R-:W-:Y:S01]  /*21c0*/  UISETP.NE.AND UP0, UPT, UR4, 0x1, UPT ;  /* 0x000000010400788c */ /* 0x000fe2000bf05270 */
[----:B------:R-:W-:-:S04]  /*21d0*/  IMAD.WIDE.U32 R6, R7, UR6, R12 ;  /* 0x0000000607067c25 */ /* 0x000fc8000f8e000c */
[----:B------:R-:W-:Y:S01]  /*21e0*/  IMAD.MOV.U32 R205, RZ, RZ, 0x7f800000 ;  /* 0x7f800000ffcd7424 */ /* 0x000fe200078e00ff */
[----:B------:R-:W2:Y:S01]  /*21f0*/  @!P3 LDC.64 R10, c[0x0][0x388] ;  /* 0x0000e200ff0abb82 */ /* 0x000ea20000000a00 */
[----:B------:R-:W-:Y:S01]  /*2200*/  @!P2 IMAD R13, R4, UR14, RZ ;  /* 0x0000000e040dac24 */ /* 0x000fe2000f8e02ff */
[----:B------:R-:W-:Y:S01]  /*2210*/  USEL UR4, URZ, 0x3000, UP0 ;  /* 0x00003000ff047887 */ /* 0x000fe20008000000 */
[C---:B------:R-:W-:Y:S01]  /*2220*/  @!P2 IMAD R12, R18.reuse, UR13, R5 ;  /* 0x0000000d120cac24 */ /* 0x040fe2000f8e0205 */
[----:B------:R-:W-:Y:S01]  /*2230*/  @!PT LDS RZ, [RZ] ;  /* 0x00000000fffff984 */ /* 0x000fe20000000800 */
[----:B------:R-:W-:Y:S01]  /*2240*/  @!PT LDS RZ, [RZ] ;  /* 0x00000000fffff984 */ /* 0x000fe20000000800 */
[----:B------:R-:W-:Y:S01]  /*2250*/  @!PT LDS RZ, [RZ] ;  /* 0x00000000fffff984 */ /* 0x000fe20000000800 */
[----:B------:R-:W-:Y:S01]  /*2260*/  @!P4 LDGSTS.E.BYPASS.LTC128B.128 [R191+0x6000], desc[UR30][R212.64] ;  /* 0x06000000d4bfcfae */ /* 0x000fe2000b981a1e */
[----:B------:R-:W-:Y:S02]  /*2270*/  IMAD.IADD R25, R23, 0x1, R24 ;  /* 0x0000000117197824 */ /* 0x000fe400078e0218 */
[----:B------:R-:W-:Y:S01]  /*2280*/  IMAD.MOV.U32 R204, RZ, RZ, 0x7f800000 ;  /* 0x7f800000ffcc7424 */ /* 0x000fe200078e00ff */
[----:B------:R-:W3:Y:S01]  /*2290*/  @!P2 LDC.64 R4, c[0x0][0x390] ;  /* 0x0000e400ff04ab82 */ /* 0x000ee20000000a00 */
[----:B------:R-:W-:Y:S01]  /*22a0*/  @!P2 IMAD.MOV.U32 R23, RZ, RZ, R25 ;  /* 0x000000ffff17a224 */ /* 0x000fe200078e0019 */
[----:B------:R-:W-:Y:S01]  /*22b0*/  @!P4 LDGSTS.E.BYPASS.LTC128B.128 [R191+0x7000], desc[UR30][R212.64+0x40] ;  /* 0x07000040d4bfcfae */ /* 0x000fe2000b981a1e */
[----:B------:R-:W-:Y:S01]  /*22c0*/  IMAD.IADD R21, R7, 0x1, R20 ;  /* 0x0000000107157824 */ /* 0x000fe200078e0214 */
[----:B------:R-:W4:Y:S01]  /*22d0*/  S2R R196, SR_TID.X ;  /* 0x0000000000c47919 */ /* 0x000f220000002100 */
[--C-:B------:R-:W-:Y:S01]  /*22e0*/  @!P3 IMAD.MOV.U32 R24, RZ, RZ, R22.reuse ;  /* 0x000000ffff18b224 */ /* 0x100fe200078e0016 */
[----:B------:R-:W-:Y:S01]  /*22f0*/  UIMAD UR9, UR32, UR36, UR24 ;  /* 0x00000024200972a4 */ /* 0x000fe2000f8e0218 */
[C---:B------:R-:W-:Y:S01]  /*2300*/  @!P2 IMAD R13, R18.reuse, UR15, R13 ;  /* 0x0000000f120dac24 */ /* 0x040fe2000f8e020d */
[----:B------:R-:W-:Y:S01]  /*2310*/  @!P4 LDGSTS.E.BYPASS.LTC128B.128 [R191+0x8000], desc[UR30][R212.64+0x80] ;  /* 0x08000080d4bfcfae */ /* 0x000fe2000b981a1e */
[----:B------:R-:W-:Y:S01]  /*2320*/  @!P2 IMAD.WIDE.U32 R22, R18, UR14, R22 ;  /* 0x0000000e1216ac25 */ /* 0x000fe2000f8e0016 */
[----:B------:R-:W2:Y:S03]  /*2330*/  LDC R194, c[0x0][0x44c] ;  /* 0x00011300ffc27b82 */ /* 0x000ea60000000800 */
[----:B------:R-:W-:Y:S01]  /*2340*/  IMAD.MOV.U32 R203, RZ, RZ, 0x7f800000 ;  /* 0x7f800000ffcb7424 */ /* 0x000fe200078e00ff */
[----:B-1----:R-:W-:Y:S01]  /*2350*/  @!P2 LEA R8, P0, R22, R8, 0x1 ;  /* 0x000000081608a211 */ /* 0x002fe200078008ff */
[----:B------:R-:W-:Y:S01]  /*2360*/  @!P2 IMAD.MOV.U32 R7, RZ, RZ, R21 ;  /* 0x000000ffff07a224 */ /* 0x000fe200078e0015 */
[----:B------:R1:W-:Y:S01]  /*2370*/  @P4 STS.128 [R191+0x6000], RZ ;  /* 0x006000ffbf004388 */ /* 0x0003e20000000c00 */
[----:B------:R-:W-:-:S02]  /*2380*/  @!P2 IMAD.IADD R16, R23, 0x1, R13 ;  /* 0x000000011710a824 */ /* 0x000fc400078e020d */
[----:B------:R-:W-:Y:S01]  /*2390*/  IMAD.MOV.U32 R202, RZ, RZ, 0x7f800000 ;  /* 0x7f800000ffca7424 */ /* 0x000fe200078e00ff */
[----:B------:R1:W-:Y:S01]  /*23a0*/  @P4 STS.128 [R191+0x7000], RZ ;  /* 0x007000ffbf004388 */ /* 0x0003e20000000c00 */
[----:B------:R-:W-:Y:S01]  /*23b0*/  @!P2 IMAD.WIDE.U32 R18, R18, UR12, R6 ;  /* 0x0000000c1212ac25 */ /* 0x000fe2000f8e0006 */
[----:B------:R-:W-:-:S03]  /*23c0*/  @!P2 LEA.HI.X R9, R22, R9, R16, 0x1, P0 ;  /* 0x000000091609a211 */ /* 0x000fc600000f0c10 */
[----:B------:R-:W-:Y:S01]  /*23d0*/  IMAD.MOV.U32 R197, RZ, RZ, 0x10 ;  /* 0x00000010ffc57424 */ /* 0x000fe200078e00ff */
[----:B---3--:R-:W-:Y:S01]  /*23e0*/  @!P2 LEA R16, P0, R18, R4, 0x1 ;  /* 0x000000041210a211 */ /* 0x008fe200078008ff */
[----:B------:R-:W-:Y:S01]  /*23f0*/  @!P3 IMAD.MOV.U32 R20, RZ, RZ, R6 ;  /* 0x000000ffff14b224 */ /* 0x000fe200078e0006 */
[----:B------:R1:W-:Y:S01]  /*2400*/  @P4 STS.128 [R191+0x8000], RZ ;  /* 0x008000ffbf004388 */ /* 0x0003e20000000c00 */
[----:B------:R-:W-:Y:S01]  /*2410*/  @!P2 IMAD.IADD R12, R19, 0x1, R12 ;  /* 0x00000001130ca824 */ /* 0x000fe200078e020c */
[----:B------:R-:W3:Y:S01]  /*2420*/  @!P3 LDC.64 R6, c[0x0][0x390] ;  /* 0x0000e400ff06bb82 */ /* 0x000ee20000000a00 */
[----:B------:R-:W-:-:S04]  /*2430*/  @!P3 IMAD.WIDE.U32 R24, R189, UR14, R24 ;  /* 0x0000000ebd18bc25 */ /* 0x000fc8000f8e0018 */
[----:B------:R-:W-:Y:S01]  /*2440*/  IMAD.U32 R201, RZ, RZ, UR26 ;  /* 0x0000001affc97e24 */ /* 0x000fe2000f8e00ff */
[----:B------:R-:W-:Y:S01]  /*2450*/  @!P2 LEA.HI.X R17, R18, R5, R12, 0x1, P0 ;  /* 0x000000051211a211 */ /* 0x000fe200000f0c0c */
[----:B------:R-:W-:Y:S01]  /*2460*/  @!P3 IMAD R14, R189, UR15, R25 ;  /* 0x0000000fbd0ebc24 */ /* 0x000fe2000f8e0219 */
[----:B------:R-:W4:Y:S01]  /*2470*/  LDC.64 R12, c[0x0][0x528] ;  /* 0x00014a00ff0c7b82 */ /* 0x000f220000000a00 */
[C---:B--2---:R-:W-:Y:S01]  /*2480*/  @!P3 LEA R10, P1, R24.reuse, R10, 0x1 ;  /* 0x0000000a180ab211 */ /* 0x044fe200078208ff */
[----:B------:R-:W-:Y:S01]  /*2490*/  VIADD R206, R191, UR4 ;  /* 0x00000004bfce7c36 */ /* 0x000fe20008000000 */
[----:B------:R-:W-:Y:S01]  /*24a0*/  UIADD3 UR27, UPT, UPT, UR27, 0x80, URZ ;  /* 0x000000801b1b7890 */ /* 0x000fe2000fffe0ff */
[C---:B------:R-:W-:Y:S01]  /*24b0*/  @!P3 IMAD.WIDE.U32 R20, R189.reuse, UR12, R20 ;  /* 0x0000000cbd14bc25 */ /* 0x040fe2000f8e0014 */
[----:B------:R-:W-:Y:S02]  /*24c0*/  @!P3 LEA.HI.X R11, R24, R11, R14, 0x1, P1 ;  /* 0x0000000b180bb211 */ /* 0x000fe400008f0c0e */
[----:B------:R-:W-:Y:S01]  /*24d0*/  CS2R R126, SRZ ;  /* 0x00000000007e7805 */ /* 0x000fe2000001ff00 */
[----:B------:R-:W-:Y:S01]  /*24e0*/  @!PT LDS RZ, [RZ] ;  /* 0x00000000fffff984 */ /* 0x000fe20000000800 */
[----:B------:R-:W-:Y:S01]  /*24f0*/  @!PT LDS RZ, [RZ] ;  /* 0x00000000fffff984 */ /* 0x000fe20000000800 */
[----:B------:R-:W-:Y:S01]  /*2500*/  @!PT LDS RZ, [RZ] ;  /* 0x00000000fffff984 */ /* 0x000fe20000000800 */
[----:B------:R-:W-:Y:S01]  /*2510*/  @!P4 LDGSTS.E.BYPASS.LTC128B.128 [R206], desc[UR30][R214.64] ;  /* 0x00000000d6cecfae */ /* 0x000fe2000b981a1e */
[----:B------:R-:W-:Y:S01]  /*2520*/  @!P3 IMAD R14, R189, UR13, R21 ;  /* 0x0000000dbd0ebc24 */ /* 0x000fe2000f8e0215 */
[----:B------:R-:W-:Y:S01]  /*2530*/  CS2R R124, SRZ ;  /* 0x00000000007c7805 */ /* 0x000fe2000001ff00 */
[----:B------:R-:W-:Y:S01]  /*2540*/  IMAD.IADD R184, R181, 0x1, R176 ;  /* 0x00000001b5b87824 */ /* 0x000fe200078e02b0 */
[----:B------:R-:W-:Y:S01]  /*2550*/  @!P4 LDGSTS.E.BYPASS.LTC128B.128 [R206+0x1000], desc[UR30][R214.64+0x40] ;  /* 0x01000040d6cecfae */ /* 0x000fe2000b981a1e */
[----:B------:R-:W-:Y:S01]  /*2560*/  IMAD.MOV.U32 R195, RZ, RZ, 0x4 ;  /* 0x00000004ffc37424 */ /* 0x000fe200078e00ff */
[----:B------:R-:W-:-:S02]  /*2570*/  CS2R R130, SRZ ;  /* 0x0000000000827805 */ /* 0x000fc4000001ff00 */
[----:B------:R-:W-:Y:S01]  /*2580*/  CS2R R128, SRZ ;  /* 0x0000000000807805 */ /* 0x000fe2000001ff00 */
[----:B------:R-:W-:Y:S01]  /*2590*/  @!P4 LDGSTS.E.BYPASS.LTC128B.128 [R206+0x2000], desc[UR30][R214.64+0x80] ;  /* 0x02000080d6cecfae */ /* 0x000fe2000b981a1e */
[C---:B---3--:R-:W-:Y:S02]  /*25a0*/  @!P3 LEA R6, P1, R20.reuse, R6, 0x1 ;  /* 0x000000061406b211 */ /* 0x048fe400078208ff */
[----:B------:R-:W-:Y:S02]  /*25b0*/  CS2R R122, SRZ ;  /* 0x00000000007a7805 */ /* 0x000fe4000001ff00 */
[----:B------:R-:W-:Y:S01]  /*25c0*/  CS2R R120, SRZ ;  /* 0x0000000000787805 */ /* 0x000fe2000001ff00 */
[----:B------:R1:W-:Y:S01]  /*25d0*/  @P4 STS.128 [R206], RZ ;  /* 0x000000ffce004388 */ /* 0x0003e20000000c00 */
[----:B------:R-:W-:Y:S02]  /*25e0*/  @!P3 LEA.HI.X R7, R20, R7, R14, 0x1, P1 ;  /* 0x000000071407b211 */ /* 0x000fe400008f0c0e */
[----:B------:R-:W-:-:S02]  /*25f0*/  CS2R R118, SRZ ;  /* 0x0000000000767805 */ /* 0x000fc4000001ff00 */
[----:B------:R-:W-:Y:S01]  /*2600*/  CS2R R116, SRZ ;  /* 0x0000000000747805 */ /* 0x000fe2000001ff00 */
[----:B------:R1:W-:Y:S01]  /*2610*/  @P4 STS.128 [R206+0x1000], RZ ;  /* 0x001000ffce004388 */ /* 0x0003e20000000c00 */
[----:B------:R-:W-:Y:S02]  /*2620*/  CS2R R110, SRZ ;  /* 0x00000000006e7805 */ /* 0x000fe4000001ff00 */
[----:B------:R-:W-:Y:S02]  /*2630*/  CS2R R108, SRZ ;  /* 0x00000000006c7805 */ /* 0x000fe4000001ff00 */
[----:B------:R-:W-:Y:S01]  /*2640*/  CS2R R114, SRZ ;  /* 0x0000000000727805 */ /* 0x000fe2000001ff00 */
[----:B------:R1:W-:Y:S01]  /*2650*/  @P4 STS.128 [R206+0x2000], RZ ;  /* 0x002000ffce004388 */ /* 0x0003e20000000c00 */
        /* <DEDUP_REMOVED lines=18> */
[----:B------:R1:W-:Y:S01]  /*2780*/  @P3 STS.128 [R191+0x9000], RZ ;  /* 0x009000ffbf003388 */ /* 0x0003e20000000c00 */
[----:B------:R-:W-:Y:S02]  /*2790*/  CS2R R84, SRZ ;  /* 0x0000000000547805 */ /* 0x000fe4000001ff00 */
        /* <DEDUP_REMOVED lines=34> */
[----:B------:R-:W-:Y:S01]  /*29c0*/  CS2R R36, SRZ ;  /* 0x0000000000247805 */ /* 0x000fe2000001ff00 */
[----:B------:R-:W-:Y:S02]  /*29d0*/  USHF.L.U32 UR38, UR38, 0x3, URZ ;  /* 0x0000000326267899 */ /* 0x000fe400080006ff */
[----:B------:R-:W-:Y:S01]  /*29e0*/  @!P3 LDGSTS.E.BYPASS.LTC128B.128 [R191+0xf000], desc[UR30][R6.64] ;  /* 0x0f00000006bfbfae */ /* 0x000fe2000b981a1e */
[----:B------:R-:W3:Y:S03]  /*29f0*/  LDCU UR6, c[0x0][0x3e0] ;  /* 0x00007c00ff0677ac */ /* 0x000ee60008000800 */
[----:B------:R-:W-:Y:S01]  /*2a00*/  @!P3 LDGSTS.E.BYPASS.LTC128B.128 [R191+0x11000], desc[UR30][R6.64+0x40] ;  /* 0x1100004006bfbfae */ /* 0x000fe2000b981a1e */
[----:B------:R-:W1:Y:S03]  /*2a10*/  LDCU UR7, c[0x0][0x45c] ;  /* 0x00008b80ff0777ac */ /* 0x000e660008000800 */
[----:B------:R4:W-:Y:S01]  /*2a20*/  @!P3 LDGSTS.E.BYPASS.LTC128B.128 [R191+0x13000], desc[UR30][R6.64+0x80] ;  /* 0x1300008006bfbfae */ /* 0x0009e2000b981a1e */
[----:B------:R-:W1:Y:S03]  /*2a30*/  LDCU.U8 UR8, c[0x0][0x4f8] ;  /* 0x00009f00ff0877ac */ /* 0x000e660008000000 */
[----:B------:R1:W-:Y:S04]  /*2a40*/  @P3 STS.128 [R191+0xf000], RZ ;  /* 0x00f000ffbf003388 */ /* 0x0003e80000000c00 */
[----:B------:R1:W-:Y:S04]  /*2a50*/  @P3 STS.128 [R191+0x11000], RZ ;  /* 0x011000ffbf003388 */ /* 0x0003e80000000c00 */
[----:B------:R1:W-:Y:S01]  /*2a60*/  @P3 STS.128 [R191+0x13000], RZ ;  /* 0x013000ffbf003388 */ /* 0x0003e20000000c00 */
[----:B--2---:R-:W-:-:S03]  /*2a70*/  VIADD R8, R188, 0x8 ;  /* 0x00000008bc087836 */ /* 0x004fc60000000000 */
[----:B------:R2:W-:Y:S04]  /*2a80*/  @P2 STS.128 [R191+0x10000], RZ ;  /* 0x010000ffbf002388 */ /* 0x0005e80000000c00 */
[----:B------:R2:W-:Y:S04]  /*2a90*/  @P2 STS.128 [R191+0x12000], RZ ;  /* 0x012000ffbf002388 */ /* 0x0005e80000000c00 */
[----:B------:R2:W-:Y:S01]  /*2aa0*/  @P2 STS.128 [R191+0x14000], RZ ;  /* 0x014000ffbf002388 */ /* 0x0005e20000000c00 */
[----:B------:R-:W-:-:S03]  /*2ab0*/  ISETP.GE.AND P3, PT, R188, UR35, PT ;  /* 0x00000023bc007c0c */ /* 0x000fc6000bf66270 */
[----:B------:R-:W-:Y:S01]  /*2ac0*/  @!PT LDS RZ, [RZ] ;  /* 0x00000000fffff984 */ /* 0x000fe20000000800 */
[----:B------:R-:W-:Y:S01]  /*2ad0*/  @!PT LDS RZ, [RZ] ;  /* 0x00000000fffff984 */ /* 0x000fe20000000800 */
[----:B------:R-:W-:Y:S01]  /*2ae0*/  @!PT LDS RZ, [RZ] ;  /* 0x00000000fffff984 */ /* 0x000fe20000000800 */
[----:B------:R2:W-:Y:S01]  /*2af0*/  @!P2 LDGSTS.E.BYPASS.LTC128B.128 [R191+0x10000], desc[UR30][R16.64] ;  /* 0x1000000010bfafae */ /* 0x0005e2000b981a1e */
[----:B----4-:R-:W-:-:S03]  /*2b00*/  LOP3.LUT R7, R188, 0x20, RZ, 0xfc, !PT ;  /* 0x00000020bc077812 */ /* 0x010fc600078efcff */
[----:B------:R2:W-:Y:S04]  /*2b10*/  @!P2 LDGSTS.E.BYPASS.LTC128B.128 [R191+0x12000], desc[UR30][R16.64+0x40] ;  /* 0x1200004010bfafae */ /* 0x0005e8000b981a1e */
[----:B------:R2:W-:Y:S01]  /*2b20*/  @!P2 LDGSTS.E.BYPASS.LTC128B.128 [R191+0x14000], desc[UR30][R16.64+0x80] ;  /* 0x1400008010bfafae */ /* 0x0005e2000b981a1e */
[----:B------:R-:W-:Y:S02]  /*2b30*/  ISETP.GE.AND P2, PT, R8, UR35, PT ;  /* 0x0000002308007c0c */ /* 0x000fe4000bf46270 */
[----:B------:R-:W-:Y:S01]  /*2b40*/  ISETP.GE.AND P1, PT, R7, UR35, PT ;  /* 0x0000002307007c0c */ /* 0x000fe2000bf26270 */
[----:B------:R-:W-:Y:S01]  /*2b50*/  IMAD.MOV.U32 R7, RZ, RZ, 0x4 ;  /* 0x00000004ff077424 */ /* 0x000fe200078e00ff */
[----:B------:R-:W0:Y:S04]  /*2b60*/  LDGDEPBAR ;  /* 0x00000000000079af */ /* 0x000e280000000000 */
[----:B------:R-:W4:Y:S04]  /*2b70*/  LDG.E.64 R198, desc[UR30][R12.64+0x8] ;  /* 0x0000081e0cc67981 */ /* 0x000f28000c1e1b00 */
[----:B------:R-:W3:Y:S01]  /*2b80*/  LDG.E.64 R4, desc[UR30][R12.64] ;  /* 0x0000001e0c047981 */ /* 0x000ee2000c1e1b00 */
[----:B------:R-:W-:-:S04]  /*2b90*/  IMAD.WIDE.U32 R8, R188, R7, UR52 ;  /* 0x00000034bc087e25 */ /* 0x000fc8000f8e0007 */
[----:B------:R-:W-:Y:S01]  /*2ba0*/  VIADD R6, R188, 0x28 ;  /* 0x00000028bc067836 */ /* 0x000fe20000000000 */
[----:B------:R2:W5:Y:S04]  /*2bb0*/  @!P3 LDG.E R205, desc[UR30][R8.64] ;  /* 0x0000001e08cdb981 */ /* 0x000568000c1e1900 */
[----:B------:R2:W5:Y:S01]  /*2bc0*/  @!P2 LDG.E R204, desc[UR30][R8.64+0x20] ;  /* 0x0000201e08cca981 */ /* 0x000562000c1e1900 */
[----:B------:R-:W-:Y:S01]  /*2bd0*/  ISETP.GE.AND P0, PT, R6, UR35, PT ;  /* 0x0000002306007c0c */ /* 0x000fe2000bf06270 */
[----:B------:R-:W-:Y:S02]  /*2be0*/  USHF.L.U32 UR9, UR9, 0x5, URZ ;  /* 0x0000000509097899 */ /* 0x000fe400080006ff */
[----:B------:R2:W5:Y:S02]  /*2bf0*/  @!P1 LDG.E R203, desc[UR30][R8.64+0x80] ;  /* 0x0000801e08cb9981 */ /* 0x000564000c1e1900 */
[----:B------:R-:W-:-:S08]  /*2c00*/  USHF.R.S32.HI UR12, URZ, 0x1f, UR9 ;  /* 0x0000001fff0c7899 */ /* 0x000fd00008011409 */
[----:B------:R2:W5:Y:S01]  /*2c10*/  @!P0 LDG.E R202, desc[UR30][R8.64+0xa0] ;  /* 0x0000a01e08ca8981 */ /* 0x000562000c1e1900 */
[----:B------:R-:W-:Y:S01]  /*2c20*/  LOP3.LUT R6, R3, 0x1, RZ, 0xc0, !PT ;  /* 0x0000000103067812 */ /* 0x000fe200078ec0ff */
[----:B------:R-:W-:-:S04]  /*2c30*/  IMAD.IADD R3, R185, 0x1, R176 ;  /* 0x00000001b9037824 */ /* 0x000fc800078e02b0 */
[----:B------:R-:W-:Y:S01]  /*2c40*/  IMAD R201, R201, 0x4, R6 ;  /* 0x00000004c9c97824 */ /* 0x000fe200078e0206 */
[----:B------:R-:W-:Y:S01]  /*2c50*/  SHF.R.U32.HI R200, RZ, 0x6, R196 ;  /* 0x00000006ffc87819 */ /* 0x000fe200000116c4 */
[----:B------:R-:W-:Y:S02]  /*2c60*/  VIADD R179, R185, UR4 ;  /* 0x00000004b9b37c36 */ /* 0x000fe40008000000 */
[----:B------:R-:W-:Y:S02]  /*2c70*/  VIADD R201, R201, 0xfffffffc ;  /* 0xfffffffcc9c97836 */ /* 0x000fe40000000000 */
[----:B------:R-:W-:Y:S01]  /*2c80*/  VIADD R177, R183, UR4 ;  /* 0x00000004b7b17c36 */ /* 0x000fe20008000000 */
[----:B------:R-:W-:Y:S01]  /*2c90*/  UISETP.GE.AND UP0, UPT, UR27, UR33, UPT ;  /* 0x000000211b00728c */ /* 0x000fe2000bf06270 */
[----:B----4-:R-:W-:Y:S01]  /*2ca0*/  IADD3 R208, P1, P0, R198, UR9, R208 ;  /* 0x00000009c6d07c10 */ /* 0x010fe2000f83e0d0 */
[----:B------:R-:W4:Y:S03]  /*2cb0*/  LDCU UR9, c[0x0][0x3b0] ;  /* 0x00007600ff0977ac */ /* 0x000f260008000800 */
[----:B------:R-:W-:Y:S01]  /*2cc0*/  IADD3.X R198, PT, PT, R199, UR12, RZ, P1, P0 ;  /* 0x0000000cc7c67c10 */ /* 0x000fe20008fe04ff */
[----:B------:R-:W1:Y:S01]  /*2cd0*/  LDCU UR12, c[0x0][0x590] ;  /* 0x0000b200ff0c77ac */ /* 0x000e620008000800 */
[----:B---3--:R-:W-:-:S02]  /*2ce0*/  R2UR UR40, R5 ;  /* 0x00000000052872ca */ /* 0x008fc400000e0000 */
[----:B------:R-:W-:Y:S02]  /*2cf0*/  R2UR UR41, R4 ;  /* 0x00000000042972ca */ /* 0x000fe400000e0000 */
[----:B------:R-:W-:-:S04]  /*2d00*/  LOP3.LUT P0, RZ, R196, 0x4, RZ, 0xc0, !PT ;  /* 0x00000004c4ff7812 */ /* 0x000fc8000780c0ff */
[----:B------:R-:W-:Y:S01]  /*2d10*/  SEL R197, R197, 0xfffffff0, !P0 ;  /* 0xfffffff0c5c57807 */ /* 0x000fe20004000000 */
[----:B------:R-:W-:-:S04]  /*2d20*/  IMAD.WIDE.U32 R208, R208, -0x2daee0ad, RZ ;  /* 0xd2511f53d0d07825 */ /* 0x000fc800078e00ff */
[----:B------:R-:W-:Y:S01]  /*2d30*/  IMAD.IADD R199, R197, 0x1, R190 ;  /* 0x00000001c5c77824 */ /* 0x000fe200078e02be */
[----:B----4-:R-:W-:Y:S02]  /*2d40*/  USHF.L.U32 UR9, UR9, 0x6, URZ ;  /* 0x0000000609097899 */ /* 0x010fe400080006ff */
[----:B------:R-:W-:Y:S02]  /*2d50*/  UIADD3 UR39, UPT, UPT, UR41, -0x61c88647, URZ ;  /* 0x9e3779b929277890 */ /* 0x000fe4000fffe0ff */
[----:B-1----:R-:W-:Y:S02]  /*2d60*/  USHF.L.U32 UR12, UR12, 0x6, URZ ;  /* 0x000000060c0c7899 */ /* 0x002fe400080006ff */
[----:B------:R-:W-:Y:S02]  /*2d70*/  UIADD3 UR36, UPT, UPT, UR40, -0x4498517b, URZ ;  /* 0xbb67ae8528247890 */ /* 0x000fe4000fffe0ff */
        /* <DEDUP_REMOVED lines=9> */
[----:B--2---:R-:W-:-:S12]  /*2e10*/  UIADD3 UR13, UPT, UPT, UR40, 0x646e171e, URZ ;  /* 0x646e171e280d7890 */ /* 0x004fd8000fffe0ff */
.L_x_1054:
[----:B------:R-:W0:Y:S01]  /*2e20*/  LDGDEPBAR ;  /* 0x00000000000079af */ /* 0x000e220000000000 */
[----:B------:R-:W-:Y:S01]  /*2e30*/  IMAD.IADD R186, R179, 0x1, R176 ;  /* 0x00000001b3ba7824 */ /* 0x000fe200078e02b0 */
[----:B------:R-:W-:Y:S01]  /*2e40*/  PLOP3.LUT P0, PT, PT, PT, UP0, 0x80, 0x8 ;  /* 0x000000000008781c */ /* 0x000fe20003f0f008 */
[----:B------:R-:W-:Y:S01]  /*2e50*/  IMAD.U32 R219, RZ, RZ, UR25 ;  /* 0x00000019ffdb7e24 */ /* 0x000fe2000f8e00ff */
[----:B------:R-:W-:Y:S01]  /*2e60*/  PLOP3.LUT P3, PT, PT, PT, UP0, 0x80, 0x8 ;  /* 0x000000000008781c */ /* 0x000fe20003f6f008 */
[----:B------:R-:W-:Y:S01]  /*2e70*/  IMAD.U32 R222, RZ, RZ, UR16 ;  /* 0x00000010ffde7e24 */ /* 0x000fe2000f8e00ff */
[----:B------:R-:W-:Y:S01]  /*2e80*/  PLOP3.LUT P2, PT, PT, PT, UP0, 0x80, 0x8 ;  /* 0x000000000008781c */ /* 0x000fe20003f4f008 */
[----:B------:R-:W-:Y:S01]  /*2e90*/  IMAD.U32 R223, RZ, RZ, UR11 ;  /* 0x0000000bffdf7e24 */ /* 0x000fe2000f8e00ff */
[----:B------:R-:W-:Y:S01]  /*2ea0*/  PLOP3.LUT P1, PT, PT, PT, UP0, 0x80, 0x8 ;  /* 0x000000000008781c */ /* 0x000fe20003f2f008 */
[----:B-----5:R-:W-:Y:S01]  /*2eb0*/  FMUL.FTZ R251, R202, 1.4426950216293334961 ;  /* 0x3fb8aa3bcafb7820 */ /* 0x020fe20000410000 */
[----:B------:R-:W-:Y:S01]  /*2ec0*/  PLOP3.LUT P6, PT, PT, PT, UP0, 0x80, 0x8 ;  /* 0x000000000008781c */ /* 0x000fe20003fcf008 */
[----:B------:R-:W-:Y:S01]  /*2ed0*/  FMUL.FTZ R247, R205, 1.4426950216293334961 ;  /* 0x3fb8aa3bcdf77820 */ /* 0x000fe20000410000 */
[----:B------:R-:W-:Y:S01]  /*2ee0*/  PLOP3.LUT P5, PT, PT, PT, UP0, 0x80, 0x8 ;  /* 0x000000000008781c */ /* 0x000fe20003faf008 */
[----:B------:R-:W-:Y:S01]  /*2ef0*/  FMUL.FTZ R250, R204, 1.4426950216293334961 ;  /* 0x3fb8aa3bccfa7820 */ /* 0x000fe20000410000 */
[----:B------:R-:W-:Y:S01]  /*2f00*/  PLOP3.LUT P4, PT, PT, PT, UP0, 0x80, 0x8 ;  /* 0x000000000008781c */ /* 0x000fe20003f8f008 */
[----:B------:R-:W-:Y:S01]  /*2f10*/  @P0 IMAD.SHL.U32 R216, R196, 0x2, RZ ;  /* 0x00000002c4d80824 */ /* 0x000fe200078e00ff */
[----:B------:R-:W-:Y:S01]  /*2f20*/  PLOP3.LUT P0, PT, PT, PT, UP0, 0x80, 0x8 ;  /* 0x000000000008781c */ /* 0x000fe20003f0f008 */
[----:B------:R-:W-:Y:S01]  /*2f30*/  FMUL.FTZ R245, R203, 1.4426950216293334961 ;  /* 0x3fb8aa3bcbf57820 */ /* 0x000fe20000410000 */
[----:B------:R-:W-:Y:S01]  /*2f40*/  UIADD3 UR4, UPT, UPT, UR37, 0x1, URZ ;  /* 0x0000000125047890 */ /* 0x000fe2000fffe0ff */
[----:B------:R-:W-:Y:S02]  /*2f50*/  @P2 SHF.R.U32.HI R220, RZ, 0x1, R196 ;  /* 0x00000001ffdc2819 */ /* 0x000fe400000116c4 */
[----:B------:R-:W-:Y:S01]  /*2f60*/  @P3 LOP3.LUT R217, R216, 0x6, RZ, 0xc0, !PT ;  /* 0x00000006d8d93812 */ /* 0x000fe200078ec0ff */
[----:B------:R-:W-:Y:S01]  /*2f70*/  VIADD R216, R201, 0x2 ;  /* 0x00000002c9d87836 */ /* 0x000fe20000000000 */
[----:B------:R-:W-:Y:S01]  /*2f80*/  PLOP3.LUT P3, PT, PT, PT, UP0, 0x80, 0x8 ;  /* 0x000000000008781c */ /* 0x000fe20003f6f008 */
[----:B------:R-:W-:Y:S04]  /*2f90*/  DEPBAR.LE SB0, 0x0 ;  /* 0x000080000000791a */ /* 0x000fe80000000000 */
[----:B------:R-:W-:Y:S01]  /*2fa0*/  BAR.SYNC.DEFER_BLOCKING 0x0 ;  /* 0x0000000000007b1d */ /* 0x000fe20000010000 */
[----:B------:R-:W-:Y:S01]  /*2fb0*/  @P1 LOP3.LUT R220, R217, 0x1e0, R220, 0xf8, !PT ;  /* 0x000001e0d9dc1812 */ /* 0x000fe200078ef8dc */
[----:B------:R-:W-:Y:S01]  /*2fc0*/  IMAD.U32 R217, RZ, RZ, UR25 ;  /* 0x00000019ffd97e24 */ /* 0x000fe2000f8e00ff */
[----:B------:R-:W-:Y:S01]  /*2fd0*/  LEA R228, P1, R188, R222, 0x2 ;  /* 0x000000debce47211 */ /* 0x000fe200078210ff */
[----:B------:R-:W-:Y:S01]  /*2fe0*/  UISETP.NE.AND UP1, UPT, UR4, 0x1, UPT ;  /* 0x000000010400788c */ /* 0x000fe2000bf25270 */
[----:B------:R-:W-:Y:S01]  /*2ff0*/  PLOP3.LUT P2, PT, PT, PT, UP0, 0x80, 0x8 ;  /* 0x000000000008781c */ /* 0x000fe20003f4f008 */
[----:B------:R-:W-:Y:S01]  /*3000*/  @P0 IMAD R220, R219, 0x80, R220 ;  /* 0x00000080dbdc0824 */ /* 0x000fe200078e02dc */
[----:B------:R-:W-:Y:S01]  /*3010*/  PLOP3.LUT P0, PT, PT, PT, UP0, 0x80, 0x8 ;  /* 0x000000000008781c */ /* 0x000fe20003f0f008 */
[----:B------:R-:W-:Y:S01]  /*3020*/  IMAD.WIDE.U32 R218, R216, -0x326172a9, RZ ;  /* 0xcd9e8d57d8da7825 */ /* 0x000fe200078e00ff */
[----:B------:R-:W-:Y:S02]  /*3030*/  LEA.HI.X R229, R188, R223, RZ, 0x2, P1 ;  /* 0x000000dfbce57211 */ /* 0x000fe400008f14ff */
[C---:B------:R-:W-:Y:S01]  /*3040*/  @P6 ISETP.GE.AND P6, PT, R220.reuse, UR33, PT ;  /* 0x00000021dc006c0c */ /* 0x040fe2000bfc6270 */
[----:B------:R-:W-:Y:S01]  /*3050*/  @P5 VIADD R216, R220, 0x1 ;  /* 0x00000001dcd85836 */ /* 0x000fe20000000000 */
[----:B------:R-:W-:Y:S01]  /*3060*/  PLOP3.LUT P1, PT, PT, PT, UP0, 0x80, 0x8 ;  /* 0x000000000008781c */ /* 0x000fe20003f2f008 */
[----:B------:R-:W-:Y:S01]  /*3070*/  IMAD R217, R217, 0x4, R200 ;  /* 0x00000004d9d97824 */ /* 0x000fe200078e02c8 */
[----:B------:R-:W-:Y:S01]  /*3080*/  PLOP3.LUT P5, PT, PT, PT, UP0, 0x80, 0x8 ;  /* 0x000000000008781c */ /* 0x000fe20003faf008 */
[----:B------:R-:W-:Y:S01]  /*3090*/  IMAD.WIDE.U32 R222, R201, -0x326172a9, RZ ;  /* 0xcd9e8d57c9de7825 */ /* 0x000fe200078e00ff */
[----:B------:R-:W-:Y:S02]  /*30a0*/  @P3 ISETP.GE.AND P3, PT, R216, UR33, PT ;  /* 0x00000021d8003c0c */ /* 0x000fe4000bf66270 */
[----:B------:R-:W-:Y:S02]  /*30b0*/  LOP3.LUT R217, R217, UR40, R209, 0x96, !PT ;  /* 0x00000028d9d97c12 */ /* 0x000fe4000f8e96d1 */
[C---:B------:R-:W-:Y:S02]  /*30c0*/  LOP3.LUT R224, R198.reuse, UR41, R223, 0x96, !PT ;  /* 0x00000029c6e07c12 */ /* 0x040fe4000f8e96df */
[----:B------:R-:W-:Y:S01]  /*30d0*/  LOP3.LUT R223, R198, UR41, R219, 0x96, !PT ;  /* 0x00000029c6df7c12 */ /* 0x000fe2000f8e96db */
[----:B------:R-:W-:Y:S01]  /*30e0*/  LDSM.16.M88.4 R132, [R179] ;  /* 0x00000000b384783b */ /* 0x000fe20000000200 */
[----:B------:R-:W-:Y:S04]  /*30f0*/  IMAD.WIDE.U32 R226, R217, -0x326172a9, RZ ;  /* 0xcd9e8d57d9e27825 */ /* 0x000fe800078e00ff */
[----:B------:R-:W-:Y:S01]  /*3100*/  @P5 VIADD R225, R220, 0x8 ;  /* 0x00000008dce15836 */ /* 0x000fe20000000000 */
[--C-:B------:R-:W-:Y:S01]  /*3110*/  LOP3.LUT R221, R218, UR39, R227.reuse, 0x96, !PT ;  /* 0x00000027dadd7c12 */ /* 0x100fe2000f8e96e3 */
[----:B------:R-:W-:Y:S01]  /*3120*/  IMAD.WIDE.U32 R236, R223, -0x2daee0ad, RZ ;  /* 0xd2511f53dfec7825 */ /* 0x000fe200078e00ff */
[----:B------:R-:W1:Y:S01]  /*3130*/  LDSM.16.M88.4 R136, [R181] ;  /* 0x00000000b588783b */ /* 0x000e620000000200 */
[----:B------:R-:W-:Y:S02]  /*3140*/  PLOP3.LUT P5, PT, PT, PT, UP0, 0x80, 0x8 ;  /* 0x000000000008781c */ /* 0x000fe40003faf008 */
[----:B------:R-:W-:Y:S01]  /*3150*/  LOP3.LUT R222, R222, UR39, R227, 0x96, !PT ;  /* 0x00000027dede7c12 */ /* 0x000fe2000f8e96e3 */
[----:B------:R-:W-:Y:S01]  /*3160*/  IMAD.WIDE.U32 R232, R221, -0x2daee0ad, RZ ;  /* 0xd2511f53dde87825 */ /* 0x000fe200078e00ff */
[----:B------:R-:W-:Y:S03]  /*3170*/  LOP3.LUT R242, R208, UR36, R237, 0x96, !PT ;  /* 0x00000024d0f27c12 */ /* 0x000fe6000f8e96ed */
[----:B------:R-:W2:Y:S01]  /*3180*/  LDSM.16.M88.4 R140, [R179+0x800] ;  /* 0x00080000b38c783b */ /* 0x000ea20000000200 */
[----:B------:R-:W-:Y:S01]  /*3190*/  IMAD.WIDE.U32 R240, R222, -0x2daee0ad, RZ ;  /* 0xd2511f53def07825 */ /* 0x000fe200078e00ff */
[----:B------:R-:W-:Y:S03]  /*31a0*/  LOP3.LUT R236, R236, UR32, R233, 0x96, !PT ;  /* 0x00000020ecec7c12 */ /* 0x000fe6000f8e96e9 */
[----:B------:R-:W-:Y:S03]  /*31b0*/  IMAD.WIDE.U32 R234, R224, -0x2daee0ad, RZ ;  /* 0xd2511f53e0ea7825 */ /* 0x000fe600078e00ff */
[----:B------:R-:W3:Y:S01]  /*31c0*/  LDSM.16.M88.4 R144, [R181+0x400] ;  /* 0x00040000b590783b */ /* 0x000ee20000000200 */
[----:B------:R-:W-:Y:S01]  /*31d0*/  IMAD.WIDE.U32 R236, R236, -0x326172a9, RZ ;  /* 0xcd9e8d57ecec7825 */ /* 0x000fe200078e00ff */
[----:B------:R-:W-:Y:S03]  /*31e0*/  LOP3.LUT R230, R234, UR32, R241, 0x96, !PT ;  /* 0x00000020eae67c12 */ /* 0x000fe6000f8e96f1 */
[----:B------:R-:W-:Y:S03]  /*31f0*/  IMAD.WIDE.U32 R242, R242, -0x326172a9, RZ ;  /* 0xcd9e8d57f2f27825 */ /* 0x000fe600078e00ff */
[----:B------:R-:W4:Y:S01]  /*3200*/  LDG.E R219, desc[UR30][R228.64] ;  /* 0x0000001ee4db7981 */ /* 0x000f22000c1e1900 */
[----:B------:R-:W-:Y:S03]  /*3210*/  LOP3.LUT R242, R242, UR27, R237, 0x96, !PT ;  /* 0x0000001bf2f27c12 */ /* 0x000fe6000f8e96ed */
[----:B------:R-:W-:Y:S01]  /*3220*/  LDSM.16.M88.4 R148, [R186] ;  /* 0x00000000ba94783b */ /* 0x000fe20000000200 */
[----:B------:R-:W-:Y:S01]  /*3230*/  LOP3.LUT R238, R226, UR35, R243, 0x96, !PT ;  /* 0x00000023e2ee7c12 */ /* 0x000fe2000f8e96f3 */
[----:B------:R-:W-:Y:S04]  /*3240*/  IMAD.WIDE.U32 R242, R242, -0x2daee0ad, RZ ;  /* 0xd2511f53f2f27825 */ /* 0x000fe800078e00ff */
[----:B------:R-:W-:Y:S02]  /*3250*/  IMAD.WIDE.U32 R238, R238, -0x2daee0ad, RZ ;  /* 0xd2511f53eeee7825 */ /* 0x000fe400078e00ff */
[----:B------:R-:W4:Y:S01]  /*3260*/  LDG.E R218, desc[UR30][R228.64+0x20] ;  /* 0x0000201ee4da7981 */ /* 0x000f22000c1e1900 */
[-C--:B-1----:R-:W-:Y:S03]  /*3270*/  HMMA.16816.F32.BF16 R4, R132, R136.reuse, RZ ;  /* 0x000000888404723c */ /* 0x082fe600000418ff */
[----:B------:R-:W1:Y:S01]  /*3280*/  LDSM.16.M88.4 R152, [R184] ;  /* 0x00000000b898783b */ /* 0x000e620000000200 */
[----:B------:R-:W-:Y:S02]  /*3290*/  LOP3.LUT R232, R232, UR26, R239, 0x96, !PT ;  /* 0x0000001ae8e87c12 */ /* 0x000fe4000f8e96ef */
[----:B------:R-:W-:Y:S02]  /*32a0*/  LOP3.LUT R238, R238, UR18, R243, 0x96, !PT ;  /* 0x00000012eeee7c12 */ /* 0x000fe4000f8e96f3 */
[C---:B--2---:R-:W-:Y:S03]  /*32b0*/  HMMA.16816.F32.BF16 R8, R140.reuse, R136, RZ ;  /* 0x000000888c08723c */ /* 0x044fe600000418ff */
[----:B------:R-:W2:Y:S01]  /*32c0*/  LDSM.16.M88.4 R156, [R186+0x800] ;  /* 0x00080000ba9c783b */ /* 0x000ea20000000200 */
[----:B------:R-:W-:Y:S04]  /*32d0*/  IMAD.WIDE.U32 R232, R232, -0x326172a9, RZ ;  /* 0xcd9e8d57e8e87825 */ /* 0x000fe800078e00ff */
[----:B------:R-:W-:Y:S01]  /*32e0*/  IMAD.WIDE.U32 R238, R238, -0x326172a9, RZ ;  /* 0xcd9e8d57eeee7825 */ /* 0x000fe200078e00ff */
[----:B------:R-:W-:Y:S01]  /*32f0*/  LOP3.LUT R236, R236, UR19, R233, 0x96, !PT ;  /* 0x00000013ecec7c12 */ /* 0x000fe2000f8e96e9 */
[-C--:B------:R-:W-:Y:S01]  /*3300*/  HMMA.16816.F32.BF16 R12, R140, R138.reuse, RZ ;  /* 0x0000008a8c0c723c */ /* 0x080fe200000418ff */
[----:B------:R-:W2:Y:S02]  /*3310*/  LDSM.16.M88.4 R160, [R184+0x400] ;  /* 0x00040000b8a0783b */ /* 0x000ea40000000200 */
[----:B------:R-:W-:Y:S01]  /*3320*/  LOP3.LUT R232, R232, UR17, R239, 0x96, !PT ;  /* 0x00000011e8e87c12 */ /* 0x000fe2000f8e96ef */
[----:B------:R-:W-:Y:S04]  /*3330*/  IMAD.WIDE.U32 R236, R236, -0x2daee0ad, RZ ;  /* 0xd2511f53ecec7825 */ /* 0x000fe800078e00ff */
[C---:B------:R-:W-:Y:S01]  /*3340*/  HMMA.16816.F32.BF16 R16, R132.reuse, R138, RZ ;  /* 0x0000008a8410723c */ /* 0x040fe200000418ff */
[----:B------:R-:W-:Y:S01]  /*3350*/  LDSM.16.M88.4 R164, [R179+0x1000] ;  /* 0x00100000b3a4783b */ /* 0x000fe20000000200 */
[----:B------:R-:W-:Y:S05]  /*3360*/  LOP3.LUT R242, R242, UR15, R237, 0x96, !PT ;  /* 0x0000000ff2f27c12 */ /* 0x000fea000f8e96ed */
[----:B------:R-:W-:Y:S01]  /*3370*/  IMAD.WIDE.U32 R242, R242, -0x326172a9, RZ ;  /* 0xcd9e8d57f2f27825 */ /* 0x000fe200078e00ff */
[-C--:B---3--:R-:W-:Y:S01]  /*3380*/  HMMA.16816.F32.BF16 R20, R132, R144.reuse, RZ ;  /* 0x000000908414723c */ /* 0x088fe200000418ff */
[----:B------:R-:W3:Y:S01]  /*3390*/  LDSM.16.M88.4 R168, [R181+0x2000] ;  /* 0x00200000b5a8783b */ /* 0x000ee20000000200 */
[----:B------:R-:W-:Y:S02]  /*33a0*/  PRMT R241, R242, 0x7772, RZ ;  /* 0x00007772f2f17816 */ /* 0x000fe400000000ff */
[----:B------:R-:W-:Y:S04]  /*33b0*/  LOP3.LUT R238, R238, UR14, R243, 0x96, !PT ;  /* 0x0000000eeeee7c12 */ /* 0x000fe8000f8e96f3 */
[C---:B------:R-:W-:Y:S01]  /*33c0*/  HMMA.16816.F32.BF16 R24, R140.reuse, R144, RZ ;  /* 0x000000908c18723c */ /* 0x040fe200000418ff */
[----:B------:R-:W3:Y:S01]  /*33d0*/  LDSM.16.M88.4 R172, [R179+0x1800] ;  /* 0x00180000b3ac783b */ /* 0x000ee20000000200 */
[C---:B------:R-:W-:Y:S02]  /*33e0*/  PRMT R243, R242.reuse, 0x7771, RZ ;  /* 0x00007771f2f37816 */ /* 0x040fe400000000ff */
[C---:B------:R-:W-:Y:S02]  /*33f0*/  PRMT R244, R242.reuse, 0x7770, RZ ;  /* 0x00007770f2f47816 */ /* 0x040fe400000000ff */
[----:B------:R-:W-:Y:S02]  /*3400*/  PRMT R242, R242, 0x7773, RZ ;  /* 0x00007773f2f27816 */ /* 0x000fe400000000ff */
[-C--:B------:R-:W-:Y:S01]  /*3410*/  HMMA.16816.F32.BF16 R28, R140, R146.reuse, RZ ;  /* 0x000000928c1c723c */ /* 0x080fe200000418ff */
[----:B------:R-:W-:Y:S07]  /*3420*/  LDSM.16.M88.4 R136, [R186+0x1000] ;  /* 0x00100000ba88783b */ /* 0x000fee0000000200 */
[----:B------:R-:W-:Y:S01]  /*3430*/  HMMA.16816.F32.BF16 R32, R132, R146, RZ ;  /* 0x000000928420723c */ /* 0x000fe200000418ff */
[----:B------:R-:W3:Y:S07]  /*3440*/  LDSM.16.M88.4 R132, [R181+0x2400] ;  /* 0x00240000b584783b */ /* 0x000eee0000000200 */
[-C--:B-1----:R-:W-:Y:S01]  /*3450*/  HMMA.16816.F32.BF16 R4, R148, R152.reuse, R4 ;  /* 0x000000989404723c */ /* 0x082fe20000041804 */
[----:B------:R-:W1:Y:S07]  /*3460*/  LDSM.16.M88.4 R140, [R184+0x2000] ;  /* 0x00200000b88c783b */ /* 0x000e6e0000000200 */
[C---:B--2---:R-:W-:Y:S01]  /*3470*/  HMMA.16816.F32.BF16 R8, R156.reuse, R152, R8 ;  /* 0x000000989c08723c */ /* 0x044fe20000041808 */
[----:B------:R-:W2:Y:S07]  /*3480*/  LDSM.16.M88.4 R144, [R186+0x1800] ;  /* 0x00180000ba90783b */ /* 0x000eae0000000200 */
[-C--:B------:R-:W-:Y:S01]  /*3490*/  HMMA.16816.F32.BF16 R12, R156, R154.reuse, R12 ;  /* 0x0000009a9c0c723c */ /* 0x080fe2000004180c */
[----:B------:R-:W5:Y:S04]  /*34a0*/  LDG.E R217, desc[UR30][R228.64+0x80] ;  /* 0x0000801ee4d97981 */ /* 0x000f68000c1e1900 */
[----:B------:R3:W5:Y:S03]  /*34b0*/  LDG.E R216, desc[UR30][R228.64+0xa0] ;  /* 0x0000a01ee4d87981 */ /* 0x000766000c1e1900 */
[C---:B------:R-:W-:Y:S01]  /*34c0*/  HMMA.16816.F32.BF16 R16, R148.reuse, R154, R16 ;  /* 0x0000009a9410723c */ /* 0x040fe20000041810 */
[----:B------:R-:W-:Y:S07]  /*34d0*/  LDSM.16.M88.4 R152, [R179+0x2000] ;  /* 0x00200000b398783b */ /* 0x000fee0000000200 */
[-C--:B------:R-:W-:Y:S08]  /*34e0*/  HMMA.16816.F32.BF16 R20, R148, R160.reuse, R20 ;  /* 0x000000a09414723c */ /* 0x080ff00000041814 */
[C---:B------:R-:W-:Y:S04]  /*34f0*/  HMMA.16816.F32.BF16 R24, R156.reuse, R160, R24 ;  /* 0x000000a09c18723c */ /* 0x040fe80000041818 */
[----:B---3--:R-:W-:Y:S04]  /*3500*/  LOP3.LUT R228, R208, UR36, R235, 0x96, !PT ;  /* 0x00000024d0e47c12 */ /* 0x008fe8000f8e96eb */
[-C--:B------:R-:W-:Y:S01]  /*3510*/  HMMA.16816.F32.BF16 R28, R156, R162.reuse, R28 ;  /* 0x000000a29c1c723c */ /* 0x080fe2000004181c */
[----:B------:R-:W-:Y:S02]  /*3520*/  LDSM.16.M88.4 R156, [R181+0x4000] ;  /* 0x00400000b59c783b */ /* 0x000fe40000000200 */
[----:B------:R-:W-:Y:S05]  /*3530*/  IMAD.WIDE.U32 R228, R228, -0x326172a9, RZ ;  /* 0xcd9e8d57e4e47825 */ /* 0x000fea00078e00ff */
[----:B------:R-:W-:Y:S01]  /*3540*/  HMMA.16816.F32.BF16 R32, R148, R162, R32 ;  /* 0x000000a29420723c */ /* 0x000fe20000041820 */
[----:B------:R-:W3:Y:S03]  /*3550*/  LDSM.16.M88.4 R148, [R184+0x2400] ;  /* 0x00240000b894783b */ /* 0x000ee60000000200 */
[----:B------:R-:W-:Y:S04]  /*3560*/  LOP3.LUT R224, R226, UR35, R229, 0x96, !PT ;  /* 0x00000023e2e07c12 */ /* 0x000fe8000f8e96e5 */
[-C--:B------:R-:W-:Y:S01]  /*3570*/  HMMA.16816.F32.BF16 R4, R164, R168.reuse, R4 ;  /* 0x000000a8a404723c */ /* 0x080fe20000041804 */
[----:B------:R-:W3:Y:S07]  /*3580*/  LDSM.16.M88.4 R160, [R179+0x2800] ;  /* 0x00280000b3a0783b */ /* 0x000eee0000000200 */
[C---:B------:R-:W-:Y:S08]  /*3590*/  HMMA.16816.F32.BF16 R8, R172.reuse, R168, R8 ;  /* 0x000000a8ac08723c */ /* 0x040ff00000041808 */
[-C--:B------:R-:W-:Y:S08]  /*35a0*/  HMMA.16816.F32.BF16 R12, R172, R170.reuse, R12 ;  /* 0x000000aaac0c723c */ /* 0x080ff0000004180c */
[C---:B------:R-:W-:Y:S08]  /*35b0*/  HMMA.16816.F32.BF16 R16, R164.reuse, R170, R16 ;  /* 0x000000aaa410723c */ /* 0x040ff00000041810 */
[-C--:B------:R-:W-:Y:S08]  /*35c0*/  HMMA.16816.F32.BF16 R20, R164, R132.reuse, R20 ;  /* 0x00000084a414723c */ /* 0x080ff00000041814 */
[C---:B------:R-:W-:Y:S08]  /*35d0*/  HMMA.16816.F32.BF16 R24, R172.reuse, R132, R24 ;  /* 0x00000084ac18723c */ /* 0x040ff00000041818 */
[-C--:B------:R-:W-:Y:S08]  /*35e0*/  HMMA.16816.F32.BF16 R28, R172, R134.reuse, R28 ;  /* 0x00000086ac1c723c */ /* 0x080ff0000004181c */
[----:B------:R-:W-:Y:S01]  /*35f0*/  HMMA.16816.F32.BF16 R32, R164, R134, R32 ;  /* 0x00000086a420723c */ /* 0x000fe20000041820 */
[----:B------:R-:W3:Y:S07]  /*3600*/  LDSM.16.M88.4 R132, [R181+0x4400] ;  /* 0x00440000b584783b */ /* 0x000eee0000000200 */
[-C--:B-1----:R-:W-:Y:S08]  /*3610*/  HMMA.16816.F32.BF16 R4, R136, R140.reuse, R4 ;  /* 0x0000008c8804723c */ /* 0x082ff00000041804 */
[C---:B--2---:R-:W-:Y:S08]  /*3620*/  HMMA.16816.F32.BF16 R8, R144.reuse, R140, R8 ;  /* 0x0000008c9008723c */ /* 0x044ff00000041808 */
        /* <DEDUP_REMOVED lines=17> */
[----:B------:R2:W3:Y:S07]  /*3740*/  LDSM.16.M88.4 R132, [R184+0x4400] ;  /* 0x00440000b884783b */ /* 0x0004ee0000000200 */
[-C--:B-1----:R-:W-:Y:S08]  /*3750*/  HMMA.16816.F32.BF16 R4, R136, R140.reuse, R4 ;  /* 0x0000008c8804723c */ /* 0x082ff00000041804 */
[C---:B------:R-:W-:Y:S08]  /*3760*/  HMMA.16816.F32.BF16 R8, R144.reuse, R140, R8 ;  /* 0x0000008c9008723c */ /* 0x040ff00000041808 */
[-C--:B------:R-:W-:Y:S03]  /*3770*/  HMMA.16816.F32.BF16 R12, R144, R142.reuse, R12 ;  /* 0x0000008e900c723c */ /* 0x080fe6000004180c */
[----:B------:R-:W-:Y:S01]  /*3780*/  @P0 FSEL R6, R6, -INF , !P6 ;  /* 0xff80000006060808 */ /* 0x000fe20007000000 */
[----:B--2---:R-:W-:Y:S01]  /*3790*/  IMAD.IADD R184, R181, 0x1, R176 ;  /* 0x00000001b5b87824 */ /* 0x004fe200078e02b0 */
[----:B------:R-:W-:Y:S02]  /*37a0*/  PLOP3.LUT P0, PT, PT, PT, UP0, 0x80, 0x8 ;  /* 0x000000000008781c */ /* 0x000fe40003f0f008 */
[----:B------:R-:W-:Y:S01]  /*37b0*/  @P1 FSEL R4, R4, -INF , !P6 ;  /* 0xff80000004041808 */ /* 0x000fe20007000000 */
[C---:B------:R-:W-:Y:S01]  /*37c0*/  HMMA.16816.F32.BF16 R16, R136.reuse, R142, R16 ;  /* 0x0000008e8810723c */ /* 0x040fe20000041810 */
[----:B------:R-:W-:Y:S03]  /*37d0*/  PLOP3.LUT P1, PT, PT, PT, UP0, 0x80, 0x8 ;  /* 0x000000000008781c */ /* 0x000fe60003f2f008 */
[----:B------:R-:W-:Y:S02]  /*37e0*/  @P4 FSEL R8, R8, -INF , !P6 ;  /* 0xff80000008084808 */ /* 0x000fe40007000000 */
[----:B------:R-:W-:Y:S02]  /*37f0*/  PLOP3.LUT P4, PT, PT, PT, UP0, 0x80, 0x8 ;  /* 0x000000000008781c */ /* 0x000fe40003f8f008 */
[----:B------:R-:W-:Y:S01]  /*3800*/  @P2 FSEL R10, R10, -INF , !P6 ;  /* 0xff8000000a0a2808 */ /* 0x000fe20007000000 */
[-C--:B---3--:R-:W-:Y:S01]  /*3810*/  HMMA.16816.F32.BF16 R20, R136, R132.reuse, R20 ;  /* 0x000000848814723c */ /* 0x088fe20000041814 */
[----:B------:R-:W-:Y:S02]  /*3820*/  PLOP3.LUT P6, PT, PT, PT, UP0, 0x80, 0x8 ;  /* 0x000000000008781c */ /* 0x000fe40003fcf008 */
[----:B------:R-:W-:Y:S02]  /*3830*/  @P0 FSEL R5, R5, -INF , !P3 ;  /* 0xff80000005050808 */ /* 0x000fe40005800000 */
[----:B------:R-:W-:Y:S02]  /*3840*/  PLOP3.LUT P0, PT, PT, PT, UP0, 0x80, 0x8 ;  /* 0x000000000008781c */ /* 0x000fe40003f0f008 */
[----:B------:R-:W-:Y:S01]  /*3850*/  @P1 ISETP.GE.AND P1, PT, R225, UR33, PT ;  /* 0x00000021e1001c0c */ /* 0x000fe2000bf26270 */
[C---:B------:R-:W-:Y:S01]  /*3860*/  HMMA.16816.F32.BF16 R24, R144.reuse, R132, R24 ;  /* 0x000000849018723c */ /* 0x040fe20000041818 */
[----:B------:R-:W-:Y:S03]  /*3870*/  PLOP3.LUT P2, PT, PT, PT, UP0, 0x80, 0x8 ;  /* 0x000000000008781c */ /* 0x000fe60003f4f008 */
[----:B------:R-:W-:Y:S01]  /*3880*/  @P4 FSEL R7, R7, -INF , !P3 ;  /* 0xff80000007074808 */ /* 0x000fe20005800000 */
[C---:B------:R-:W-:Y:S01]  /*3890*/  @P5 VIADD R225, R220.reuse, 0x9 ;  /* 0x00000009dce15836 */ /* 0x040fe20000000000 */
[----:B------:R-:W-:Y:S02]  /*38a0*/  FSETP.NEU.FTZ.AND P4, PT, R205, -INF , PT ;  /* 0xff800000cd00780b */ /* 0x000fe40003f9d000 */
[-C--:B------:R-:W-:Y:S01]  /*38b0*/  HMMA.16816.F32.BF16 R28, R144, R134.reuse, R28 ;  /* 0x00000086901c723c */ /* 0x080fe2000004181c */
[----:B------:R-:W-:Y:S02]  /*38c0*/  PLOP3.LUT P5, PT, PT, PT, UP0, 0x80, 0x8 ;  /* 0x000000000008781c */ /* 0x000fe40003faf008 */
[----:B------:R-:W-:Y:S01]  /*38d0*/  @P0 VIADD R227, R220, 0x10 ;  /* 0x00000010dce30836 */ /* 0x000fe20000000000 */
[----:B------:R-:W-:Y:S02]  /*38e0*/  PLOP3.LUT P0, PT, PT, PT, UP0, 0x80, 0x8 ;  /* 0x000000000008781c */ /* 0x000fe40003f0f008 */
[----:B------:R-:W-:Y:S02]  /*38f0*/  @P6 FSEL R9, R9, -INF , !P3 ;  /* 0xff80000009096808 */ /* 0x000fe40005800000 */
[----:B------:R-:W-:Y:S01]  /*3900*/  HMMA.16816.F32.BF16 R32, R136, R134, R32 ;  /* 0x000000868820723c */ /* 0x000fe20000041820 */
[----:B------:R-:W-:Y:S03]  /*3910*/  PLOP3.LUT P6, PT, PT, PT, UP0, 0x80, 0x8 ;  /* 0x000000000008781c */ /* 0x000fe60003fcf008 */
[----:B------:R-:W-:Y:S02]  /*3920*/  FSEL R247, R247, RZ, P4 ;  /* 0x000000fff7f77208 */ /* 0x000fe40002000000 */
[----:B------:R-:W-:Y:S02]  /*3930*/  PLOP3.LUT P4, PT, PT, PT, UP0, 0x80, 0x8 ;  /* 0x000000000008781c */ /* 0x000fe40003f8f008 */
[----:B------:R-:W-:Y:S01]  /*3940*/  @P5 FSEL R14, R14, -INF , !P1 ;  /* 0xff8000000e0e5808 */ /* 0x000fe20004800000 */
[----:B------:R-:W-:Y:S01]  /*3950*/  FFMA.FTZ R221, R5, UR7, -R247 ;  /* 0x0000000705dd7c23 */ /* 0x000fe200080108f7 */
[----:B------:R-:W-:Y:S02]  /*3960*/  @P0 FSEL R16, R16, -INF , !P1 ;  /* 0xff80000010100808 */ /* 0x000fe40004800000 */
[----:B------:R-:W-:Y:S02]  /*3970*/  PLOP3.LUT P0, PT, PT, PT, UP0, 0x80, 0x8 ;  /* 0x000000000008781c */ /* 0x000fe40003f0f008 */
[----:B------:R-:W-:Y:S01]  /*3980*/  @P6 VIADD R223, R220, 0x11 ;  /* 0x00000011dcdf6836 */ /* 0x000fe20000000000 */
[----:B------:R-:W-:Y:S01]  /*3990*/  PLOP3.LUT P6, PT, PT, PT, UP0, 0x80, 0x8 ;  /* 0x000000000008781c */ /* 0x000fe20003fcf008 */
[----:B------:R-:W-:Y:S01]  /*39a0*/  MUFU.EX2 R221, R221 ;  /* 0x000000dd00dd7308 */ /* 0x000fe20000000800 */
[----:B------:R-:W-:Y:S02]  /*39b0*/  @P2 FSEL R11, R11, -INF , !P3 ;  /* 0xff8000000b0b2808 */ /* 0x000fe40005800000 */
[----:B------:R-:W-:Y:S02]  /*39c0*/  @P4 FSEL R12, R12, -INF , !P1 ;  /* 0xff8000000c0c4808 */ /* 0x000fe40004800000 */
[----:B------:R-:W-:Y:S02]  /*39d0*/  PLOP3.LUT P2, PT, PT, PT, UP0, 0x80, 0x8 ;  /* 0x000000000008781c */ /* 0x000fe40003f4f008 */
[----:B------:R-:W-:Y:S02]  /*39e0*/  PLOP3.LUT P3, PT, PT, PT, UP0, 0x80, 0x8 ;  /* 0x000000000008781c */ /* 0x000fe40003f6f008 */
[----:B------:R-:W-:Y:S02]  /*39f0*/  @P0 FSEL R18, R18, -INF , !P1 ;  /* 0xff80000012120808 */ /* 0x000fe40004800000 */
[----:B------:R-:W-:Y:S02]  /*3a00*/  FSETP.NEU.FTZ.AND P0, PT, R204, -INF , PT ;  /* 0xff800000cc00780b */ /* 0x000fe40003f1d000 */
[----:B------:R-:W-:Y:S02]  /*3a10*/  FSETP.NEU.FTZ.AND P1, PT, R203, -INF , PT ;  /* 0xff800000cb00780b */ /* 0x000fe40003f3d000 */
[----:B------:R-:W-:Y:S02]  /*3a20*/  FSEL R250, R250, RZ, P0 ;  /* 0x000000fffafa7208 */ /* 0x000fe40000000000 */
[----:B------:R-:W-:Y:S01]  /*3a30*/  PLOP3.LUT P0, PT, PT, PT, UP0, 0x80, 0x8 ;  /* 0x000000000008781c */ /* 0x000fe20003f0f008 */
[C---:B------:R-:W-:Y:S01]  /*3a40*/  @P2 VIADD R231, R220.reuse, 0x18 ;  /* 0x00000018dce72836 */ /* 0x040fe20000000000 */
[----:B------:R-:W-:Y:S01]  /*3a50*/  FSEL R245, R245, RZ, P1 ;  /* 0x000000fff5f57208 */ /* 0x000fe20000800000 */
[----:B------:R-:W-:Y:S01]  /*3a60*/  @P3 VIADD R220, R220, 0x19 ;  /* 0x00000019dcdc3836 */ /* 0x000fe20000000000 */
[----:B------:R-:W-:Y:S01]  /*3a70*/  FSETP.NEU.FTZ.AND P1, PT, R202, -INF , PT ;  /* 0xff800000ca00780b */ /* 0x000fe20003f3d000 */
[--C-:B------:R-:W-:Y:S01]  /*3a80*/  FFMA.FTZ R222, R6, UR7, -R250.reuse ;  /* 0x0000000706de7c23 */ /* 0x100fe200080108fa */
[----:B------:R-:W-:Y:S01]  /*3a90*/  @P6 ISETP.GE.AND P6, PT, R225, UR33, PT ;  /* 0x00000021e1006c0c */ /* 0x000fe2000bfc6270 */
[----:B------:R-:W-:Y:S01]  /*3aa0*/  IMAD.WIDE.U32 R224, R224, -0x2daee0ad, RZ ;  /* 0xd2511f53e0e07825 */ /* 0x000fe200078e00ff */
[----:B------:R-:W-:Y:S02]  /*3ab0*/  FSEL R251, R251, RZ, P1 ;  /* 0x000000fffbfb7208 */ /* 0x000fe40000800000 */
[----:B------:R-:W-:Y:S01]  /*3ac0*/  PLOP3.LUT P1, PT, PT, PT, UP0, 0x80, 0x8 ;  /* 0x000000000008781c */ /* 0x000fe20003f2f008 */
[----:B------:R-:W-:Y:S01]  /*3ad0*/  MUFU.EX2 R222, R222 ;  /* 0x000000de00de7308 */ /* 0x000fe20000000800 */
[----:B------:R-:W-:Y:S01]  /*3ae0*/  PLOP3.LUT P2, PT, PT, PT, UP0, 0x80, 0x8 ;  /* 0x000000000008781c */ /* 0x000fe20003f4f008 */
[----:B------:R-:W-:Y:S01]  /*3af0*/  FFMA.FTZ R237, R14, UR7, -R251 ;  /* 0x000000070eed7c23 */ /* 0x000fe200080108fb */
[----:B------:R-:W-:Y:S02]  /*3b00*/  @P0 FSEL R13, R13, -INF , !P6 ;  /* 0xff8000000d0d0808 */ /* 0x000fe40007000000 */
[----:B------:R-:W-:Y:S02]  /*3b10*/  PLOP3.LUT P0, PT, PT, PT, UP0, 0x80, 0x8 ;  /* 0x000000000008781c */ /* 0x000fe40003f0f008 */
[----:B------:R-:W-:Y:S01]  /*3b20*/  PLOP3.LUT P4, PT, PT, PT, UP0, 0x80, 0x8 ;  /* 0x000000000008781c */ /* 0x000fe20003f8f008 */
[----:B------:R-:W-:Y:S01]  /*3b30*/  FFMA.FTZ R252, R13, UR7, -R245 ;  /* 0x000000070dfc7c23 */ /* 0x000fe200080108f5 */
[----:B------:R-:W-:Y:S02]  /*3b40*/  PLOP3.LUT P3, PT, PT, PT, UP0, 0x80, 0x8 ;  /* 0x000000000008781c */ /* 0x000fe40003f6f008 */
[----:B------:R-:W-:Y:S02]  /*3b50*/  LOP3.LUT R226, R240, UR26, R225, 0x96, !PT ;  /* 0x0000001af0e27c12 */ /* 0x000fe4000f8e96e1 */
[----:B------:R-:W-:Y:S02]  /*3b60*/  @P1 FSEL R15, R15, -INF , !P6 ;  /* 0xff8000000f0f1808 */ /* 0x000fe40007000000 */
[----:B------:R-:W-:Y:S02]  /*3b70*/  PLOP3.LUT P1, PT, PT, PT, UP0, 0x80, 0x8 ;  /* 0x000000000008781c */ /* 0x000fe40003f2f008 */
[----:B------:R-:W-:Y:S01]  /*3b80*/  @P2 ISETP.GE.AND P2, PT, R227, UR33, PT ;  /* 0x00000021e3002c0c */ /* 0x000fe2000bf46270 */
[----:B------:R-:W-:Y:S01]  /*3b90*/  IMAD.WIDE.U32 R226, R226, -0x326172a9, RZ ;  /* 0xcd9e8d57e2e27825 */ /* 0x000fe200078e00ff */
[----:B------:R-:W-:Y:S02]  /*3ba0*/  @P0 FSEL R17, R17, -INF , !P6 ;  /* 0xff80000011110808 */ /* 0x000fe40007000000 */
[----:B------:R-:W-:Y:S02]  /*3bb0*/  PLOP3.LUT P0, PT, PT, PT, UP0, 0x80, 0x8 ;  /* 0x000000000008781c */ /* 0x000fe40003f0f008 */
[----:B------:R-:W-:Y:S01]  /*3bc0*/  @P4 ISETP.GE.AND P4, PT, R231, UR33, PT ;  /* 0x00000021e7004c0c */ /* 0x000fe2000bf86270 */
[----:B------:R-:W-:Y:S01]  /*3bd0*/  IMAD.WIDE.U32 R230, R230, -0x326172a9, RZ ;  /* 0xcd9e8d57e6e67825 */ /* 0x000fe200078e00ff */
[----:B------:R-:W-:Y:S02]  /*3be0*/  @P3 ISETP.GE.AND P3, PT, R223, UR33, PT ;  /* 0x00000021df003c0c */ /* 0x000fe4000bf66270 */
[----:B------:R-:W-:Y:S02]  /*3bf0*/  PLOP3.LUT P5, PT, PT, PT, UP0, 0x80, 0x8 ;  /* 0x000000000008781c */ /* 0x000fe40003faf008 */
[----:B------:R-:W-:Y:S02]  /*3c00*/  @P1 FSEL R19, R19, -INF , !P6 ;  /* 0xff80000013131808 */ /* 0x000fe40007000000 */
[----:B------:R-:W-:Y:S02]  /*3c10*/  PLOP3.LUT P1, PT, PT, PT, UP0, 0x80, 0x8 ;  /* 0x000000000008781c */ /* 0x000fe40003f2f008 */
[----:B------:R-:W-:Y:S01]  /*3c20*/  PLOP3.LUT P6, PT, PT, PT, UP0, 0x80, 0x8 ;  /* 0x000000000008781c */ /* 0x000fe20003fcf008 */
[--C-:B------:R-:W-:Y:S01]  /*3c30*/  FFMA.FTZ R19, R19, UR7, -R250.reuse ;  /* 0x0000000713137c23 */ /* 0x100fe200080108fa */
[----:B------:R-:W-:Y:S02]  /*3c40*/  @P0 FSEL R20, R20, -INF , !P2 ;  /* 0xff80000014140808 */ /* 0x000fe40005000000 */
[----:B------:R-:W-:Y:S02]  /*3c50*/  PLOP3.LUT P0, PT, PT, PT, UP0, 0x80, 0x8 ;  /* 0x000000000008781c */ /* 0x000fe40003f0f008 */
[----:B------:R-:W-:Y:S01]  /*3c60*/  LOP3.LUT R223, R228, UR27, R231, 0x96, !PT ;  /* 0x0000001be4df7c12 */ /* 0x000fe2000f8e96e7 */
[----:B------:R-:W-:Y:S01]  /*3c70*/  FFMA.FTZ R228, R12, UR7, -R245 ;  /* 0x000000070ce47c23 */ /* 0x000fe200080108f5 */
[----:B------:R-:W-:Y:S01]  /*3c80*/  LOP3.LUT R230, R230, UR19, R227, 0x96, !PT ;  /* 0x00000013e6e67c12 */ /* 0x000fe2000f8e96e3 */
[----:B------:R-:W-:Y:S01]  /*3c90*/  FFMA.FTZ R227, R10, UR7, -R251 ;  /* 0x000000070ae37c23 */ /* 0x000fe200080108fb */
[----:B------:R-:W-:Y:S01]  /*3ca0*/  @P5 ISETP.GE.AND P5, PT, R220, UR33, PT ;  /* 0x00000021dc005c0c */ /* 0x000fe2000bfa6270 */
[----:B------:R-:W-:Y:S01]  /*3cb0*/  IMAD.WIDE.U32 R248, R223, -0x2daee0ad, RZ ;  /* 0xd2511f53dff87825 */ /* 0x000fe200078e00ff */
[----:B------:R-:W-:Y:S01]  /*3cc0*/  @P1 FSEL R24, R24, -INF , !P2 ;  /* 0xff80000018181808 */ /* 0x000fe20005000000 */
[----:B------:R-:W-:Y:S01]  /*3cd0*/  MUFU.EX2 R228, R228 ;  /* 0x000000e400e47308 */ /* 0x000fe20000000800 */
[----:B------:R-:W-:Y:S01]  /*3ce0*/  PLOP3.LUT P1, PT, PT, PT, UP0, 0x80, 0x8 ;  /* 0x000000000008781c */ /* 0x000fe20003f2f008 */
[----:B------:R-:W-:Y:S01]  /*3cf0*/  IMAD.WIDE.U32 R230, R230, -0x2daee0ad, RZ ;  /* 0xd2511f53e6e67825 */ /* 0x000fe200078e00ff */
[----:B------:R-:W-:Y:S02]  /*3d00*/  @P6 FSEL R22, R22, -INF , !P2 ;  /* 0xff80000016166808 */ /* 0x000fe40005000000 */
[----:B------:R-:W-:Y:S01]  /*3d10*/  @P0 FSEL R26, R26, -INF , !P2 ;  /* 0xff8000001a1a0808 */ /* 0x000fe20005000000 */
[----:B------:R-:W-:Y:S01]  /*3d20*/  FFMA.FTZ R220, R4, UR7, -R247 ;  /* 0x0000000704dc7c23 */ /* 0x000fe200080108f7 */
[----:B------:R-:W-:Y:S01]  /*3d30*/  PLOP3.LUT P0, PT, PT, PT, UP0, 0x80, 0x8 ;  /* 0x000000000008781c */ /* 0x000fe20003f0f008 */
[--C-:B------:R-:W-:Y:S01]  /*3d40*/  FFMA.FTZ R223, R7, UR7, -R250.reuse ;  /* 0x0000000707df7c23 */ /* 0x100fe200080108fa */
[----:B------:R-:W-:Y:S01]  /*3d50*/  LOP3.LUT R225, R224, UR18, R249, 0x96, !PT ;  /* 0x00000012e0e17c12 */ /* 0x000fe2000f8e96f9 */
[----:B------:R-:W-:Y:S01]  /*3d60*/  MUFU.EX2 R227, R227 ;  /* 0x000000e300e37308 */ /* 0x000fe20000000800 */
[----:B------:R-:W-:Y:S01]  /*3d70*/  PLOP3.LUT P2, PT, PT, PT, UP0, 0x80, 0x8 ;  /* 0x000000000008781c */ /* 0x000fe20003f4f008 */
[----:B------:R-:W-:Y:S01]  /*3d80*/  FFMA.FTZ R224, R8, UR7, -R245 ;  /* 0x0000000708e07c23 */ /* 0x000fe200080108f5 */
[----:B------:R-:W-:Y:S01]  /*3d90*/  LOP3.LUT R248, R248, UR15, R231, 0x96, !PT ;  /* 0x0000000ff8f87c12 */ /* 0x000fe2000f8e96e7 */
[----:B------:R-:W-:Y:S01]  /*3da0*/  IMAD.WIDE.U32 R234, R225, -0x326172a9, RZ ;  /* 0xcd9e8d57e1ea7825 */ /* 0x000fe200078e00ff */
[----:B------:R-:W-:Y:S02]  /*3db0*/  @P1 FSEL R23, R23, -INF , !P3 ;  /* 0xff80000017171808 */ /* 0x000fe40005800000 */
[----:B------:R-:W-:Y:S01]  /*3dc0*/  PLOP3.LUT P1, PT, PT, PT, UP0, 0x80, 0x8 ;  /* 0x000000000008781c */ /* 0x000fe20003f2f008 */
[----:B------:R-:W-:Y:S01]  /*3dd0*/  IMAD.WIDE.U32 R248, R248, -0x326172a9, RZ ;  /* 0xcd9e8d57f8f87825 */ /* 0x000fe200078e00ff */
[----:B------:R-:W-:Y:S01]  /*3de0*/  PLOP3.LUT P6, PT, PT, PT, UP0, 0x80, 0x8 ;  /* 0x000000000008781c */ /* 0x000fe20003fcf008 */
[----:B------:R-:W-:Y:S01]  /*3df0*/  MUFU.EX2 R220, R220 ;  /* 0x000000dc00dc7308 */ /* 0x000fe20000000800 */
[----:B------:R-:W-:Y:S01]  /*3e00*/  @P0 FSEL R27, R27, -INF , !P3 ;  /* 0xff8000001b1b0808 */ /* 0x000fe20005800000 */
[----:B------:R-:W-:Y:S01]  /*3e10*/  FFMA.FTZ R225, R9, UR7, -R245 ;  /* 0x0000000709e17c23 */ /* 0x000fe200080108f5 */
[----:B------:R-:W-:Y:S01]  /*3e20*/  PLOP3.LUT P0, PT, PT, PT, UP0, 0x80, 0x8 ;  /* 0x000000000008781c */ /* 0x000fe20003f0f008 */
[----:B------:R-:W-:Y:S01]  /*3e30*/  FFMA.FTZ R231, R15, UR7, -R251 ;  /* 0x000000070fe77c23 */ /* 0x000fe200080108fb */
[----:B------:R-:W-:Y:S01]  /*3e40*/  LOP3.LUT R229, R226, UR17, R235, 0x96, !PT ;  /* 0x00000011e2e57c12 */ /* 0x000fe2000f8e96eb */
[----:B------:R-:W-:Y:S01]  /*3e50*/  FFMA.FTZ R226, R11, UR7, -R251 ;  /* 0x000000070be27c23 */ /* 0x000fe200080108fb */
[----:B------:R-:W-:Y:S01]  /*3e60*/  @P2 FSEL R25, R25, -INF , !P3 ;  /* 0xff80000019192808 */ /* 0x000fe20005800000 */
[----:B------:R-:W-:Y:S01]  /*3e70*/  IMAD.WIDE.U32 R10, R232, -0x2daee0ad, RZ ;  /* 0xd2511f53e80a7825 */ /* 0x000fe200078e00ff */
[----:B------:R-:W-:Y:S01]  /*3e80*/  LOP3.LUT R234, R234, UR14, R249, 0x96, !PT ;  /* 0x0000000eeaea7c12 */ /* 0x000fe2000f8e96f9 */
[----:B------:R-:W-:Y:S01]  /*3e90*/  MUFU.EX2 R223, R223 ;  /* 0x000000df00df7308 */ /* 0x000fe20000000800 */
[----:B------:R-:W-:Y:S01]  /*3ea0*/  @P1 FSEL R30, R30, -INF , !P4 ;  /* 0xff8000001e1e1808 */ /* 0x000fe20006000000 */
[----:B------:R-:W-:Y:S01]  /*3eb0*/  FFMA.FTZ R232, R16, UR7, -R247 ;  /* 0x0000000710e87c23 */ /* 0x000fe200080108f7 */
[C---:B------:R-:W-:Y:S01]  /*3ec0*/  PRMT R240, R248.reuse, 0x7772, RZ ;  /* 0x00007772f8f07816 */ /* 0x040fe200000000ff */
[--C-:B------:R-:W-:Y:S01]  /*3ed0*/  FFMA.FTZ R23, R23, UR7, -R250.reuse ;  /* 0x0000000717177c23 */ /* 0x100fe200080108fa */
[C---:B------:R-:W-:Y:S01]  /*3ee0*/  PRMT R239, R248.reuse, 0x7773, RZ ;  /* 0x00007773f8ef7816 */ /* 0x040fe200000000ff */
[----:B------:R-:W-:Y:S01]  /*3ef0*/  FFMA.FTZ R27, R27, UR7, -R251 ;  /* 0x000000071b1b7c23 */ /* 0x000fe200080108fb */
[C---:B------:R-:W-:Y:S03]  /*3f00*/  PRMT R235, R248.reuse, 0x7770, RZ ;  /* 0x00007770f8eb7816 */ /* 0x040fe600000000ff */
[----:B------:R-:W-:Y:S01]  /*3f10*/  MUFU.EX2 R226, R226 ;  /* 0x000000e200e27308 */ /* 0x000fe20000000800 */
[----:B------:R-:W-:Y:S01]  /*3f20*/  PRMT R233, R248, 0x7771, RZ ;  /* 0x00007771f8e97816 */ /* 0x000fe200000000ff */
[----:B------:R-:W-:Y:S01]  /*3f30*/  IMAD.WIDE.U32 R248, R229, -0x2daee0ad, RZ ;  /* 0xd2511f53e5f87825 */ /* 0x000fe200078e00ff */
[----:B------:R-:W-:Y:S02]  /*3f40*/  PLOP3.LUT P2, PT, PT, PT, UP0, 0x80, 0x8 ;  /* 0x000000000008781c */ /* 0x000fe40003f4f008 */
[----:B------:R-:W-:Y:S02]  /*3f50*/  PLOP3.LUT P1, PT, PT, PT, UP0, 0x80, 0x8 ;  /* 0x000000000008781c */ /* 0x000fe40003f2f008 */
[----:B------:R-:W-:Y:S03]  /*3f60*/  @P6 FSEL R21, R21, -INF , !P3 ;  /* 0xff80000015156808 */ /* 0x000fe60005800000 */
[----:B------:R1:W-:Y:S01]  /*3f70*/  MUFU.EX2 R229, R252 ;  /* 0x000000fc00e57308 */ /* 0x0003e20000000800 */
[----:B------:R-:W-:Y:S02]  /*3f80*/  PLOP3.LUT P6, PT, PT, PT, UP0, 0x80, 0x8 ;  /* 0x000000000008781c */ /* 0x000fe40003fcf008 */
[----:B------:R-:W-:Y:S01]  /*3f90*/  @P0 FSEL R34, R34, -INF , !P4 ;  /* 0xff80000022220808 */ /* 0x000fe20006000000 */
[----:B------:R-:W-:Y:S01]  /*3fa0*/  FFMA.FTZ R21, R21, UR7, -R247 ;  /* 0x0000000715157c23 */ /* 0x000fe200080108f7 */
[----:B------:R-:W-:Y:S02]  /*3fb0*/  LOP3.LUT R246, R230, UR13, R249, 0x96, !PT ;  /* 0x0000000de6f67c12 */ /* 0x000fe4000f8e96f9 */
[----:B------:R-:W-:Y:S03]  /*3fc0*/  PLOP3.LUT P0, PT, PT, PT, UP0, 0x80, 0x8 ;  /* 0x000000000008781c */ /* 0x000fe60003f0f008 */
[----:B------:R2:W-:Y:S01]  /*3fd0*/  MUFU.EX2 R230, R237 ;  /* 0x000000ed00e67308 */ /* 0x0005e20000000800 */
[----:B------:R-:W-:Y:S01]  /*3fe0*/  LOP3.LUT R249, R236, UR13, R11, 0x96, !PT ;  /* 0x0000000decf97c12 */ /* 0x000fe2000f8e960b */
[----:B------:R-:W-:Y:S01]  /*3ff0*/  FFMA.FTZ R11, R20, UR7, -R247 ;  /* 0x00000007140b7c23 */ /* 0x000fe200080108f7 */
[----:B------:R-:W-:Y:S01]  /*4000*/  LOP3.LUT R236, R234, 0xffff, RZ, 0xc0, !PT ;  /* 0x0000ffffeaec7812 */ /* 0x000fe200078ec0ff */
[----:B------:R-:W-:Y:S01]  /*4010*/  FFMA.FTZ R34, R34, UR7, -R250 ;  /* 0x0000000722227c23 */ /* 0x000fe200080108fa */
[----:B------:R-:W-:Y:S02]  /*4020*/  @P2 FSEL R32, R32, -INF , !P4 ;  /* 0xff80000020202808 */ /* 0x000fe40006000000 */
[----:B------:R-:W-:Y:S03]  /*4030*/  SHF.R.U32.HI R236, RZ, 0x8, R236 ;  /* 0x00000008ffec7819 */ /* 0x000fe600000116ec */
[----:B------:R-:W-:Y:S01]  /*4040*/  MUFU.EX2 R225, R225 ;  /* 0x000000e100e17308 */ /* 0x000fe20000000800 */
[----:B------:R-:W-:Y:S02]  /*4050*/  @P1 FSEL R29, R29, -INF , !P5 ;  /* 0xff8000001d1d1808 */ /* 0x000fe40006800000 */
[----:B------:R-:W-:Y:S02]  /*4060*/  ISETP.LE.U32.AND P3, PT, R235, UR8, PT ;  /* 0x00000008eb007c0c */ /* 0x000fe4000bf63070 */
[----:B------:R-:W-:Y:S02]  /*4070*/  PLOP3.LUT P1, PT, PT, PT, UP0, 0x80, 0x8 ;  /* 0x000000000008781c */ /* 0x000fe40003f2f008 */
[----:B------:R-:W-:Y:S03]  /*4080*/  PLOP3.LUT P2, PT, PT, PT, UP0, 0x80, 0x8 ;  /* 0x000000000008781c */ /* 0x000fe60003f4f008 */
[----:B------:R-:W3:Y:S01]  /*4090*/  MUFU.EX2 R232, R232 ;  /* 0x000000e800e87308 */ /* 0x000ee20000000800 */
[----:B------:R-:W-:Y:S02]  /*40a0*/  LOP3.LUT R235, R234, 0xff, RZ, 0xc0, !PT ;  /* 0x000000ffeaeb7812 */ /* 0x000fe400078ec0ff */
[----:B------:R-:W-:Y:S02]  /*40b0*/  LOP3.LUT R236, R236, 0xffff, RZ, 0xc0, !PT ;  /* 0x0000ffffecec7812 */ /* 0x000fe400078ec0ff */
[----:B------:R-:W-:Y:S02]  /*40c0*/  @P6 FSEL R28, R28, -INF , !P4 ;  /* 0xff8000001c1c6808 */ /* 0x000fe40006000000 */
[----:B------:R-:W-:Y:S03]  /*40d0*/  @P0 FSEL R33, R33, -INF , !P5 ;  /* 0xff80000021210808 */ /* 0x000fe60006800000 */
[----:B------:R-:W-:Y:S01]  /*40e0*/  MUFU.EX2 R224, R224 ;  /* 0x000000e000e07308 */ /* 0x000fe20000000800 */
[----:B------:R-:W-:Y:S01]  /*40f0*/  ISETP.LE.U32.AND P4, PT, R235, UR8, PT ;  /* 0x00000008eb007c0c */ /* 0x000fe2000bf83070 */
[----:B------:R-:W-:Y:S01]  /*4100*/  FFMA.FTZ R235, R18, UR7, -R250 ;  /* 0x0000000712eb7c23 */ /* 0x000fe200080108fa */
[----:B-1----:R-:W-:Y:S02]  /*4110*/  PRMT R252, R234, 0x7632, R252 ;  /* 0x00007632eafc7816 */ /* 0x002fe400000000fc */
[----:B------:R-:W-:Y:S02]  /*4120*/  ISETP.LE.U32.AND P0, PT, R236, UR8, PT ;  /* 0x00000008ec007c0c */ /* 0x000fe4000bf03070 */
[----:B------:R-:W-:Y:S03]  /*4130*/  LOP3.LUT R236, R238, 0xffff, RZ, 0xc0, !PT ;  /* 0x0000ffffeeec7812 */ /* 0x000fe600078ec0ff */
[----:B------:R-:W1:Y:S01]  /*4140*/  MUFU.EX2 R235, R235 ;  /* 0x000000eb00eb7308 */ /* 0x000e620000000800 */
[----:B--2---:R-:W-:Y:S01]  /*4150*/  SHF.R.U32.HI R237, RZ, 0x18, R234 ;  /* 0x00000018ffed7819 */ /* 0x004fe200000116ea */
[----:B---3--:R-:W-:Y:S01]  /*4160*/  @!P3 FADD.FTZ R232, -R232, -RZ ;  /* 0x800000ffe8e8b221 */ /* 0x008fe20000010100 */
[----:B------:R-:W-:Y:S02]  /*4170*/  LOP3.LUT R252, R252, 0xff, RZ, 0xc0, !PT ;  /* 0x000000fffcfc7812 */ /* 0x000fe400078ec0ff */
[----:B------:R-:W-:Y:S01]  /*4180*/  SHF.R.U32.HI R9, RZ, 0x8, R236 ;  /* 0x00000008ff097819 */ /* 0x000fe200000116ec */
[----:B------:R-:W-:Y:S01]  /*4190*/  @!P4 FADD.FTZ R220, -R220, -RZ ;  /* 0x800000ffdcdcc221 */ /* 0x000fe20000010100 */
[----:B------:R-:W-:Y:S03]  /*41a0*/  @P1 FSEL R35, R35, -INF , !P5 ;  /* 0xff80000023231808 */ /* 0x000fe60006800000 */
[----:B------:R-:W-:Y:S01]  /*41b0*/  MUFU.EX2 R234, R19 ;  /* 0x0000001300ea7308 */ /* 0x000fe20000000800 */
[----:B------:R-:W-:Y:S01]  /*41c0*/  @P2 FSEL R31, R31, -INF , !P5 ;  /* 0xff8000001f1f2808 */ /* 0x000fe20006800000 */
[----:B------:R-:W-:Y:S01]  /*41d0*/  @!P0 FADD.FTZ R221, -R221, -RZ ;  /* 0x800000ffdddd8221 */ /* 0x000fe20000010100 */
[----:B------:R-:W-:Y:S02]  /*41e0*/  ISETP.LE.U32.AND P2, PT, R237, UR8, PT ;  /* 0x00000008ed007c0c */ /* 0x000fe4000bf43070 */
[----:B------:R-:W-:Y:S01]  /*41f0*/  ISETP.LE.U32.AND P5, PT, R252, UR8, PT ;  /* 0x00000008fc007c0c */ /* 0x000fe2000bfa3070 */
[----:B------:R-:W-:Y:S01]  /*4200*/  FFMA.FTZ R31, R31, UR7, -R251 ;  /* 0x000000071f1f7c23 */ /* 0x000fe200080108fb */
[----:B------:R-:W-:Y:S03]  /*4210*/  LOP3.LUT R252, R9, 0xffff, RZ, 0xc0, !PT ;  /* 0x0000ffff09fc7812 */ /* 0x000fe600078ec0ff */
[----:B------:R-:W-:Y:S01]  /*4220*/  MUFU.EX2 R231, R231 ;  /* 0x000000e700e77308 */ /* 0x000fe20000000800 */
[----:B------:R-:W-:Y:S02]  /*4230*/  SHF.R.U32.HI R9, RZ, 0x18, R238 ;  /* 0x00000018ff097819 */ /* 0x000fe400000116ee */
[----:B------:R-:W-:Y:S02]  /*4240*/  ISETP.LE.U32.AND P4, PT, R252, UR8, PT ;  /* 0x00000008fc007c0c */ /* 0x000fe4000bf83070 */
[----:B------:R-:W-:Y:S02]  /*4250*/  PRMT R252, R238, 0x7632, R252 ;  /* 0x00007632eefc7816 */ /* 0x000fe400000000fc */
[----:B------:R-:W-:Y:S01]  /*4260*/  ISETP.GT.U32.AND P6, PT, R233, UR8, PT ;  /* 0x00000008e9007c0c */ /* 0x000fe2000bfc4070 */
[----:B------:R-:W-:Y:S01]  /*4270*/  @!P2 FADD.FTZ R223, -R223, -RZ ;  /* 0x800000ffdfdfa221 */ /* 0x000fe20000010100 */
[----:B------:R-:W-:Y:S01]  /*4280*/  LOP3.LUT R252, R252, 0xff, RZ, 0xc0, !PT ;  /* 0x000000fffcfc7812 */ /* 0x000fe200078ec0ff */
[----:B------:R-:W-:Y:S01]  /*4290*/  @!P5 FADD.FTZ R222, -R222, -RZ ;  /* 0x800000ffdeded221 */ /* 0x000fe20000010100 */
[----:B------:R-:W-:Y:S01]  /*42a0*/  ISETP.LE.U32.AND P2, PT, R9, UR8, PT ;  /* 0x0000000809007c0c */ /* 0x000fe2000bf43070 */
[----:B------:R-:W-:Y:S01]  /*42b0*/  FFMA.FTZ R233, R17, UR7, -R247 ;  /* 0x0000000711e97c23 */ /* 0x000fe200080108f7 */
[----:B------:R-:W-:Y:S01]  /*42c0*/  ISETP.LE.U32.AND P5, PT, R252, UR8, PT ;  /* 0x00000008fc007c0c */ /* 0x000fe2000bfa3070 */
[----:B------:R-:W-:Y:S01]  /*42d0*/  MUFU.EX2 R236, R11 ;  /* 0x0000000b00ec7308 */ /* 0x000fe20000000800 */
[----:B------:R-:W-:Y:S01]  /*42e0*/  LOP3.LUT R237, R238, 0xff, RZ, 0xc0, !PT ;  /* 0x000000ffeeed7812 */ /* 0x000fe200078ec0ff */
[----:B------:R-:W-:Y:S01]  /*42f0*/  @!P4 FADD.FTZ R225, -R225, -RZ ;  /* 0x800000ffe1e1c221 */ /* 0x000fe20000010100 */
[----:B------:R-:W-:Y:S02]  /*4300*/  ISETP.LE.U32.AND P4, PT, R244, UR8, PT ;  /* 0x00000008f4007c0c */ /* 0x000fe4000bf83070 */
[----:B------:R-:W-:Y:S02]  /*4310*/  PRMT R244, R248, 0x7770, RZ ;  /* 0x00007770f8f47816 */ /* 0x000fe400000000ff */
[----:B------:R-:W-:Y:S01]  /*4320*/  ISETP.GT.U32.AND P0, PT, R240, UR8, PT ;  /* 0x00000008f0007c0c */ /* 0x000fe2000bf04070 */
[----:B------:R-:W-:Y:S02]  /*4330*/  FFMA.FTZ R240, R22, UR7, -R250 ;  /* 0x0000000716f07c23 */ /* 0x000fe400080108fa */
[----:B------:R-:W2:Y:S01]  /*4340*/  MUFU.EX2 R233, R233 ;  /* 0x000000e900e97308 */ /* 0x000ea20000000800 */
[----:B------:R-:W-:Y:S01]  /*4350*/  @!P2 FADD.FTZ R226, -R226, -RZ ;  /* 0x800000ffe2e2a221 */ /* 0x000fe20000010100 */
[----:B------:R-:W-:Y:S01]  /*4360*/  ISETP.GT.U32.AND P2, PT, R241, UR8, PT ;  /* 0x00000008f1007c0c */ /* 0x000fe2000bf44070 */
[----:B------:R-:W-:Y:S01]  /*4370*/  @!P5 FADD.FTZ R227, -R227, -RZ ;  /* 0x800000ffe3e3d221 */ /* 0x000fe20000010100 */
[----:B------:R-:W-:Y:S01]  /*4380*/  ISETP.GT.U32.AND P5, PT, R243, UR8, PT ;  /* 0x00000008f3007c0c */ /* 0x000fe2000bfa4070 */
[----:B------:R-:W-:Y:S01]  /*4390*/  FFMA.FTZ R241, R25, UR7, -R245 ;  /* 0x0000000719f17c23 */ /* 0x000fe200080108f5 */
[----:B------:R-:W-:Y:S01]  /*43a0*/  LOP3.LUT R243, R246, 0xff, RZ, 0xc0, !PT ;  /* 0x000000fff6f37812 */ /* 0x000fe200078ec0ff */
[----:B------:R-:W-:Y:S01]  /*43b0*/  @!P4 FADD.FTZ R228, -R228, -RZ ;  /* 0x800000ffe4e4c221 */ /* 0x000fe20000010100 */
[----:B------:R-:W-:Y:S02]  /*43c0*/  ISETP.LE.U32.AND P1, PT, R237, UR8, PT ;  /* 0x00000008ed007c0c */ /* 0x000fe4000bf23070 */
[----:B------:R3:W4:Y:S01]  /*43d0*/  MUFU.EX2 R238, R240 ;  /* 0x000000f000ee7308 */ /* 0x0007220000000800 */
[----:B------:R-:W-:Y:S01]  /*43e0*/  PRMT R9, R248, 0x7772, RZ ;  /* 0x00007772f8097816 */ /* 0x000fe200000000ff */
[----:B-1----:R-:W-:Y:S01]  /*43f0*/  @P0 FADD.FTZ R235, -R235, -RZ ;  /* 0x800000ffebeb0221 */ /* 0x002fe20000010100 */
[----:B------:R-:W-:Y:S01]  /*4400*/  ISETP.GT.U32.AND P4, PT, R242, UR8, PT ;  /* 0x00000008f2007c0c */ /* 0x000fe2000bf84070 */
[----:B------:R-:W-:Y:S01]  /*4410*/  FFMA.FTZ R242, R26, UR7, -R251 ;  /* 0x000000071af27c23 */ /* 0x000fe200080108fb */
[----:B------:R-:W-:Y:S01]  /*4420*/  LOP3.LUT R17, R249, 0xff, RZ, 0xc0, !PT ;  /* 0x000000fff9117812 */ /* 0x000fe200078ec0ff */
[----:B------:R-:W-:Y:S01]  /*4430*/  @P2 FADD.FTZ R230, -R230, -RZ ;  /* 0x800000ffe6e62221 */ /* 0x000fe20000010100 */
[----:B------:R-:W-:Y:S01]  /*4440*/  ISETP.LE.U32.AND P2, PT, R243, UR8, PT ;  /* 0x00000008f3007c0c */ /* 0x000fe2000bf43070 */
[----:B------:R-:W-:Y:S01]  /*4450*/  @P5 FADD.FTZ R229, -R229, -RZ ;  /* 0x800000ffe5e55221 */ /* 0x000fe20000010100 */
[----:B------:R-:W-:Y:S01]  /*4460*/  ISETP.LE.U32.AND P5, PT, R244, UR8, PT ;  /* 0x00000008f4007c0c */ /* 0x000fe2000bfa3070 */
[----:B------:R-:W1:Y:S01]  /*4470*/  MUFU.EX2 R237, R21 ;  /* 0x0000001500ed7308 */ /* 0x000e620000000800 */
[----:B------:R-:W-:Y:S01]  /*4480*/  LOP3.LUT R243, R246, 0xffff, RZ, 0xc0, !PT ;  /* 0x0000fffff6f37812 */ /* 0x000fe200078ec0ff */
[----:B------:R-:W-:Y:S01]  /*4490*/  @!P1 FADD.FTZ R224, -R224, -RZ ;  /* 0x800000ffe0e09221 */ /* 0x000fe20000010100 */
[--C-:B------:R-:W-:Y:S01]  /*44a0*/  SHF.R.U32.HI R244, RZ, 0x18, R246.reuse ;  /* 0x00000018fff47819 */ /* 0x100fe200000116f6 */
[----:B--2---:R-:W-:Y:S01]  /*44b0*/  @P6 FADD.FTZ R233, -R233, -RZ ;  /* 0x800000ffe9e96221 */ /* 0x004fe20000010100 */
[----:B------:R-:W-:Y:S01]  /*44c0*/  PRMT R246, R246, 0x7632, R246 ;  /* 0x00007632f6f67816 */ /* 0x000fe200000000f6 */
[----:B------:R-:W-:Y:S01]  /*44d0*/  @P4 FADD.FTZ R231, -R231, -RZ ;  /* 0x800000ffe7e74221 */ /* 0x000fe20000010100 */
[----:B------:R-:W-:Y:S01]  /*44e0*/  SHF.R.U32.HI R15, RZ, 0x8, R243 ;  /* 0x00000008ff0f7819 */ /* 0x000fe200000116f3 */
[----:B---3--:R-:W-:Y:S01]  /*44f0*/  FFMA.FTZ R240, R24, UR7, -R245 ;  /* 0x0000000718f07c23 */ /* 0x008fe200080108f5 */
[----:B------:R-:W-:Y:S01]  /*4500*/  LOP3.LUT R246, R246, 0xff, RZ, 0xc0, !PT ;  /* 0x000000fff6f67812 */ /* 0x000fe200078ec0ff */
[----:B------:R-:W-:Y:S01]  /*4510*/  MUFU.EX2 R241, R241 ;  /* 0x000000f100f17308 */ /* 0x000fe20000000800 */
[----:B------:R-:W-:Y:S01]  /*4520*/  ISETP.GT.U32.AND P1, PT, R239, UR8, PT ;  /* 0x00000008ef007c0c */ /* 0x000fe2000bf24070 */
[----:B------:R-:W-:Y:S01]  /*4530*/  @!P2 FADD.FTZ R236, -R236, -RZ ;  /* 0x800000ffececa221 */ /* 0x000fe20000010100 */
[----:B------:R-:W-:Y:S01]  /*4540*/  ISETP.LE.U32.AND P3, PT, R246, UR8, PT ;  /* 0x00000008f6007c0c */ /* 0x000fe2000bf63070 */
[----:B------:R-:W-:Y:S01]  /*4550*/  FFMA.FTZ R250, R35, UR7, -R250 ;  /* 0x0000000723fa7c23 */ /* 0x000fe200080108fa */
[----:B------:R-:W-:Y:S02]  /*4560*/  LOP3.LUT R15, R15, 0xffff, RZ, 0xc0, !PT ;  /* 0x0000ffff0f0f7812 */ /* 0x000fe400078ec0ff */
[----:B------:R-:W-:Y:S03]  /*4570*/  LOP3.LUT R246, R249, 0xffff, RZ, 0xc0, !PT ;  /* 0x0000fffff9f67812 */ /* 0x000fe600078ec0ff */
[----:B------:R-:W2:Y:S01]  /*4580*/  MUFU.EX2 R240, R240 ;  /* 0x000000f000f07308 */ /* 0x000ea20000000800 */
[----:B------:R-:W-:Y:S02]  /*4590*/  ISETP.LE.U32.AND P6, PT, R15, UR8, PT ;  /* 0x000000080f007c0c */ /* 0x000fe4000bfc3070 */
[----:B------:R-:W-:Y:S02]  /*45a0*/  SHF.R.U32.HI R246, RZ, 0x8, R246 ;  /* 0x00000008fff67819 */ /* 0x000fe400000116f6 */
[----:B------:R-:W-:Y:S01]  /*45b0*/  ISETP.LE.U32.AND P0, PT, R17, UR8, PT ;  /* 0x0000000811007c0c */ /* 0x000fe2000bf03070 */
[--C-:B------:R-:W-:Y:S01]  /*45c0*/  FFMA.FTZ R17, R32, UR7, -R247.reuse ;  /* 0x0000000720117c23 */ /* 0x100fe200080108f7 */
[----:B------:R-:W-:Y:S01]  /*45d0*/  LOP3.LUT R246, R246, 0xffff, RZ, 0xc0, !PT ;  /* 0x0000fffff6f67812 */ /* 0x000fe200078ec0ff */
[----:B----4-:R-:W-:Y:S01]  /*45e0*/  @!P3 FADD.FTZ R238, -R238, -RZ ;  /* 0x800000ffeeeeb221 */ /* 0x010fe20000010100 */
[----:B------:R-:W-:Y:S01]  /*45f0*/  ISETP.GT.U32.AND P3, PT, R9, UR8, PT ;  /* 0x0000000809007c0c */ /* 0x000fe2000bf64070 */
[----:B------:R-:W-:Y:S01]  /*4600*/  @P1 FADD.FTZ R234, -R234, -RZ ;  /* 0x800000ffeaea1221 */ /* 0x000fe20000010100 */
[----:B------:R-:W-:Y:S01]  /*4610*/  F2FP.RELU.BF16.F32.PACK_AB R9, R221, R220 ;  /* 0x000000dcdd09723e */ /* 0x000fe200000018ff */
[----:B------:R-:W-:Y:S01]  /*4620*/  FFMA.FTZ R247, R33, UR7, -R247 ;  /* 0x0000000721f77c23 */ /* 0x000fe200080108f7 */
[----:B------:R-:W-:Y:S01]  /*4630*/  PRMT R252, R248, 0x7771, RZ ;  /* 0x00007771f8fc7816 */ /* 0x000fe200000000ff */
[----:B------:R-:W3:Y:S01]  /*4640*/  MUFU.EX2 R239, R23 ;  /* 0x0000001700ef7308 */ /* 0x000ee20000000800 */
[----:B------:R-:W-:Y:S01]  /*4650*/  PRMT R15, R249, 0x7632, R15 ;  /* 0x00007632f90f7816 */ /* 0x000fe2000000000f */
[----:B------:R4:W-:Y:S01]  /*4660*/  STS [R190], R9 ;  /* 0x00000009be007388 */ /* 0x0009e20000000800 */
[----:B------:R-:W-:Y:S01]  /*4670*/  ISETP.LE.U32.AND P1, PT, R246, UR8, PT ;  /* 0x00000008f6007c0c */ /* 0x000fe2000bf23070 */
[----:B-1----:R-:W-:Y:S01]  /*4680*/  @!P6 FADD.FTZ R237, -R237, -RZ ;  /* 0x800000ffedede221 */ /* 0x002fe20000010100 */
[----:B------:R-:W-:Y:S01]  /*4690*/  LOP3.LUT R15, R15, 0xff, RZ, 0xc0, !PT ;  /* 0x000000ff0f0f7812 */ /* 0x000fe200078ec0ff */
[----:B--2---:R-:W-:Y:S01]  /*46a0*/  @!P0 FADD.FTZ R240, -R240, -RZ ;  /* 0x800000fff0f08221 */ /* 0x004fe20000010100 */
[----:B------:R-:W-:Y:S03]  /*46b0*/  ISETP.GT.U32.AND P6, PT, R252, UR8, PT ;  /* 0x00000008fc007c0c */ /* 0x000fe6000bfc4070 */
[----:B------:R-:W1:Y:S01]  /*46c0*/  MUFU.EX2 R246, R17 ;  /* 0x0000001100f67308 */ /* 0x000e620000000800 */
[----:B------:R-:W-:Y:S02]  /*46d0*/  F2FP.RELU.BF16.F32.PACK_AB R252, R223, R222 ;  /* 0x000000dedffc723e */ /* 0x000fe400000018ff */
[----:B------:R-:W-:Y:S01]  /*46e0*/  ISETP.LE.U32.AND P4, PT, R244, UR8, PT ;  /* 0x00000008f4007c0c */ /* 0x000fe2000bf83070 */
[--C-:B------:R-:W-:Y:S01]  /*46f0*/  FFMA.FTZ R244, R28, UR7, -R245.reuse ;  /* 0x000000071cf47c23 */ /* 0x100fe200080108f5 */
[----:B------:R-:W-:Y:S01]  /*4700*/  ISETP.LE.U32.AND P2, PT, R15, UR8, PT ;  /* 0x000000080f007c0c */ /* 0x000fe2000bf43070 */
[----:B------:R2:W-:Y:S01]  /*4710*/  STS [R190+0x400], R252 ;  /* 0x000400fcbe007388 */ /* 0x0005e20000000800 */
[----:B------:R-:W-:Y:S03]  /*4720*/  PRMT R13, R10, 0x7771, RZ ;  /* 0x000077710a0d7816 */ /* 0x000fe600000000ff */
[----:B------:R-:W4:Y:S01]  /*4730*/  MUFU.EX2 R242, R242 ;  /* 0x000000f200f27308 */ /* 0x000f220000000800 */
[----:B------:R-:W-:Y:S01]  /*4740*/  F2FP.RELU.BF16.F32.PACK_AB R26, R233, R232 ;  /* 0x000000e8e91a723e */ /* 0x000fe200000018ff */
[----:B------:R-:W-:Y:S01]  /*4750*/  @!P1 FADD.FTZ R241, -R241, -RZ ;  /* 0x800000fff1f19221 */ /* 0x000fe20000010100 */
[----:B------:R-:W-:Y:S01]  /*4760*/  F2FP.RELU.BF16.F32.PACK_AB R22, R234, R235 ;  /* 0x000000ebea16723e */ /* 0x000fe200000018ff */
[----:B------:R-:W-:Y:S01]  /*4770*/  FFMA.FTZ R245, R29, UR7, -R245 ;  /* 0x000000071df57c23 */ /* 0x000fe200080108f5 */
[----:B------:R-:W-:Y:S01]  /*4780*/  PRMT R14, R10, 0x7770, RZ ;  /* 0x000077700a0e7816 */ /* 0x000fe200000000ff */
[----:B------:R-:W-:Y:S01]  /*4790*/  STS [R199], R26 ;  /* 0x0000001ac7007388 */ /* 0x000fe20000000800 */
[----:B------:R-:W-:Y:S03]  /*47a0*/  ISETP.GT.U32.AND P1, PT, R13, UR8, PT ;  /* 0x000000080d007c0c */ /* 0x000fe6000bf24070 */
[----:B------:R-:W2:Y:S01]  /*47b0*/  MUFU.EX2 R247, R247 ;  /* 0x000000f700f77308 */ /* 0x000ea20000000800 */
[----:B------:R-:W-:Y:S01]  /*47c0*/  F2FP.RELU.BF16.F32.PACK_AB R15, R225, R224 ;  /* 0x000000e0e10f723e */ /* 0x000fe200000018ff */
[----:B------:R-:W-:Y:S01]  /*47d0*/  STS [R199+0x400], R22 ;  /* 0x00040016c7007388 */ /* 0x000fe20000000800 */
[----:B------:R-:W-:Y:S01]  /*47e0*/  F2FP.RELU.BF16.F32.PACK_AB R13, R226, R227 ;  /* 0x000000e3e20d723e */ /* 0x000fe200000018ff */
[----:B---3--:R-:W-:Y:S01]  /*47f0*/  @!P4 FADD.FTZ R239, -R239, -RZ ;  /* 0x800000ffefefc221 */ /* 0x008fe20000010100 */
[C---:B------:R-:W-:Y:S01]  /*4800*/  PRMT R11, R10.reuse, 0x7772, RZ ;  /* 0x000077720a0b7816 */ /* 0x040fe200000000ff */
[----:B------:R-:W-:Y:S01]  /*4810*/  STS [R190+0x1000], R15 ;  /* 0x0010000fbe007388 */ /* 0x000fe20000000800 */
[----:B------:R-:W-:Y:S01]  /*4820*/  PRMT R10, R10, 0x7773, RZ ;  /* 0x000077730a0a7816 */ /* 0x000fe200000000ff */
[----:B-1----:R-:W-:Y:S01]  /*4830*/  @!P5 FADD.FTZ R246, -R246, -RZ ;  /* 0x800000fff6f6d221 */ /* 0x002fe20000010100 */
[----:B------:R-:W-:Y:S01]  /*4840*/  ISETP.LE.U32.AND P0, PT, R14, UR8, PT ;  /* 0x000000080e007c0c */ /* 0x000fe2000bf03070 */
[----:B------:R-:W-:Y:S01]  /*4850*/  STS [R190+0x1400], R13 ;  /* 0x0014000dbe007388 */ /* 0x000fe20000000800 */
[----:B------:R-:W-:Y:S01]  /*4860*/  F2FP.RELU.BF16.F32.PACK_AB R18, R229, R228 ;  /* 0x000000e4e512723e */ /* 0x000fe200000018ff */
[----:B----4-:R-:W-:Y:S01]  /*4870*/  @!P2 FADD.FTZ R242, -R242, -RZ ;  /* 0x800000fff2f2a221 */ /* 0x010fe20000010100 */
[----:B------:R-:W-:Y:S01]  /*4880*/  F2FP.RELU.BF16.F32.PACK_AB R14, R231, R230 ;  /* 0x000000e6e70e723e */ /* 0x000fe200000018ff */
[----:B------:R-:W1:Y:S01]  /*4890*/  MUFU.EX2 R250, R250 ;  /* 0x000000fa00fa7308 */ /* 0x000e620000000800 */
[----:B------:R-:W-:Y:S01]  /*48a0*/  PRMT R248, R248, 0x7773, RZ ;  /* 0x00007773f8f87816 */ /* 0x000fe200000000ff */
[----:B------:R3:W-:Y:S01]  /*48b0*/  STS [R199+0x1000], R18 ;  /* 0x00100012c7007388 */ /* 0x0007e20000000800 */
[----:B------:R-:W-:Y:S01]  /*48c0*/  ISETP.GT.U32.AND P5, PT, R10, UR8, PT ;  /* 0x000000080a007c0c */ /* 0x000fe2000bfa4070 */
[----:B--2---:R-:W-:Y:S01]  /*48d0*/  @P6 FADD.FTZ R247, -R247, -RZ ;  /* 0x800000fff7f76221 */ /* 0x004fe20000010100 */
[----:B------:R-:W-:Y:S01]  /*48e0*/  ISETP.GT.U32.AND P2, PT, R11, UR8, PT ;  /* 0x000000080b007c0c */ /* 0x000fe2000bf44070 */
[----:B------:R-:W-:Y:S01]  /*48f0*/  STS [R199+0x1400], R14 ;  /* 0x0014000ec7007388 */ /* 0x000fe20000000800 */
[----:B------:R-:W-:Y:S03]  /*4900*/  SHF.R.U32.HI R10, RZ, 0x18, R249 ;  /* 0x00000018ff0a7819 */ /* 0x000fe600000116f9 */
[----:B------:R-:W2:Y:S01]  /*4910*/  MUFU.EX2 R243, R27 ;  /* 0x0000001b00f37308 */ /* 0x000ea20000000800 */
[----:B------:R-:W-:Y:S02]  /*4920*/  F2FP.RELU.BF16.F32.PACK_AB R11, R237, R236 ;  /* 0x000000eced0b723e */ /* 0x000fe400000018ff */
[----:B------:R-:W-:Y:S02]  /*4930*/  F2FP.RELU.BF16.F32.PACK_AB R9, R239, R238 ;  /* 0x000000eeef09723e */ /* 0x000fe400000018ff */
[----:B------:R-:W-:Y:S01]  /*4940*/  ISETP.GT.U32.AND P4, PT, R248, UR8, PT ;  /* 0x00000008f8007c0c */ /* 0x000fe2000bf84070 */
[----:B------:R-:W-:Y:S01]  /*4950*/  FFMA.FTZ R248, R30, UR7, -R251 ;  /* 0x000000071ef87c23 */ /* 0x000fe200080108fb */
[----:B------:R-:W-:Y:S01]  /*4960*/  ISETP.LE.U32.AND P6, PT, R10, UR8, PT ;  /* 0x000000080a007c0c */ /* 0x000fe2000bfc3070 */
[----:B------:R-:W-:Y:S01]  /*4970*/  IMAD.IADD R251, R197, 0x1, R192 ;  /* 0x00000001c5fb7824 */ /* 0x000fe200078e02c0 */
[----:B------:R-:W-:Y:S01]  /*4980*/  F2FP.RELU.BF16.F32.PACK_AB R10, R247, R246 ;  /* 0x000000f6f70a723e */ /* 0x000fe200000018ff */
[----:B------:R-:W4:Y:S01]  /*4990*/  MUFU.EX2 R249, R34 ;  /* 0x0000002200f97308 */ /* 0x000f220000000800 */
[----:B------:R3:W-:Y:S04]  /*49a0*/  STS [R192], R11 ;  /* 0x0000000bc0007388 */ /* 0x0007e80000000800 */
[----:B------:R3:W-:Y:S05]  /*49b0*/  STS [R192+0x400], R9 ;  /* 0x00040009c0007388 */ /* 0x0007ea0000000800 */
[----:B------:R-:W3:Y:S01]  /*49c0*/  MUFU.EX2 R252, R31 ;  /* 0x0000001f00fc7308 */ /* 0x000ee20000000800 */
[----:B------:R3:W-:Y:S01]  /*49d0*/  STS [R251], R10 ;  /* 0x0000000afb007388 */ /* 0x0007e20000000800 */
[----:B-1----:R-:W-:Y:S01]  /*49e0*/  @P4 FADD.FTZ R250, -R250, -RZ ;  /* 0x800000fffafa4221 */ /* 0x002fe20000010100 */
[----:B--2---:R-:W-:Y:S07]  /*49f0*/  @!P6 FADD.FTZ R243, -R243, -RZ ;  /* 0x800000fff3f3e221 */ /* 0x004fee0000010100 */
[----:B------:R-:W1:Y:S01]  /*4a00*/  MUFU.EX2 R244, R244 ;  /* 0x000000f400f47308 */ /* 0x000e620000000800 */
[----:B----4-:R-:W-:Y:S05]  /*4a10*/  @P3 FADD.FTZ R249, -R249, -RZ ;  /* 0x800000fff9f93221 */ /* 0x010fea0000010100 */
[----:B---3--:R-:W-:Y:S04]  /*4a20*/  F2FP.RELU.BF16.F32.PACK_AB R18, R250, R249 ;  /* 0x000000f9fa12723e */ /* 0x008fe800000018ff */
[----:B------:R-:W2:Y:S01]  /*4a30*/  MUFU.EX2 R245, R245 ;  /* 0x000000f500f57308 */ /* 0x000ea20000000800 */
[----:B------:R-:W-:Y:S01]  /*4a40*/  @P5 FADD.FTZ R252, -R252, -RZ ;  /* 0x800000fffcfc5221 */ /* 0x000fe20000010100 */
[----:B------:R-:W-:Y:S01]  /*4a50*/  F2FP.RELU.BF16.F32.PACK_AB R11, R241, R240 ;  /* 0x000000f0f10b723e */ /* 0x000fe200000018ff */
[----:B------:R-:W-:Y:S01]  /*4a60*/  STS [R251+0x400], R18 ;  /* 0x00040012fb007388 */ /* 0x000fe20000000800 */
[----:B------:R-:W-:Y:S03]  /*4a70*/  F2FP.RELU.BF16.F32.PACK_AB R9, R243, R242 ;  /* 0x000000f2f309723e */ /* 0x000fe600000018ff */
[----:B------:R-:W-:Y:S03]  /*4a80*/  STS [R192+0x1000], R11 ;  /* 0x0010000bc0007388 */ /* 0x000fe60000000800 */
[----:B------:R-:W3:Y:S01]  /*4a90*/  MUFU.EX2 R248, R248 ;  /* 0x000000f800f87308 */ /* 0x000ee20000000800 */
[----:B-1----:R-:W-:Y:S01]  /*4aa0*/  @!P0 FADD.FTZ R244, -R244, -RZ ;  /* 0x800000fff4f48221 */ /* 0x002fe20000010100 */
[----:B------:R-:W-:Y:S01]  /*4ab0*/  FSETP.GE.FTZ.AND P0, PT, R221, RZ, PT ;  /* 0x000000ffdd00720b */ /* 0x000fe20003f16000 */
[----:B------:R-:W-:Y:S01]  /*4ac0*/  STS [R192+0x1400], R9 ;  /* 0x00140009c0007388 */ /* 0x000fe20000000800 */
[----:B--2---:R-:W-:Y:S01]  /*4ad0*/  @P1 FADD.FTZ R245, -R245, -RZ ;  /* 0x800000fff5f51221 */ /* 0x004fe20000010100 */
[----:B------:R-:W-:Y:S04]  /*4ae0*/  FSETP.GE.FTZ.AND P1, PT, R220, RZ, PT ;  /* 0x000000ffdc00720b */ /* 0x000fe80003f36000 */
[----:B------:R-:W-:Y:S01]  /*4af0*/  F2FP.RELU.BF16.F32.PACK_AB R14, R245, R244 ;  /* 0x000000f4f50e723e */ /* 0x000fe200000018ff */
[----:B---3--:R-:W-:Y:S01]  /*4b00*/  @P2 FADD.FTZ R248, -R248, -RZ ;  /* 0x800000fff8f82221 */ /* 0x008fe20000010100 */
[----:B------:R-:W-:Y:S03]  /*4b10*/  FSETP.GE.FTZ.AND P2, PT, R236, RZ, PT ;  /* 0x000000ffec00720b */ /* 0x000fe60003f56000 */
[----:B------:R-:W-:Y:S01]  /*4b20*/  STS [R251+0x1000], R14 ;  /* 0x0010000efb007388 */ /* 0x000fe20000000800 */
[----:B------:R-:W-:Y:S05]  /*4b30*/  F2FP.RELU.BF16.F32.PACK_AB R10, R252, R248 ;  /* 0x000000f8fc0a723e */ /* 0x000fea00000018ff */
[----:B------:R-:W-:Y:S04]  /*4b40*/  STS [R251+0x1400], R10 ;  /* 0x0014000afb007388 */ /* 0x000fe80000000800 */
[----:B------:R-:W-:Y:S08]  /*4b50*/  LDSM.16.M88.4 R132, [R185+0x6000] ;  /* 0x00600000b984783b */ /* 0x000ff00000000200 */
[----:B------:R-:W1:Y:S08]  /*4b60*/  LDSM.16.M88.4 R136, [R181+0x6000] ;  /* 0x00600000b588783b */ /* 0x000e700000000200 */
[----:B------:R-:W2:Y:S08]  /*4b70*/  LDSM.16.M88.4 R140, [R185+0x6800] ;  /* 0x00680000b98c783b */ /* 0x000eb00000000200 */
[----:B------:R-:W3:Y:S08]  /*4b80*/  LDSM.16.M88.4 R144, [R181+0x6400] ;  /* 0x00640000b590783b */ /* 0x000ef00000000200 */
[----:B------:R-:W-:Y:S08]  /*4b90*/  LDSM.16.M88.4 R148, [R3+0x6000] ;  /* 0x006000000394783b */ /* 0x000ff00000000200 */
        /* <DEDUP_REMOVED lines=11> */
[C---:B------:R-:W-:Y:S08]  /*4c50*/  HMMA.16816.F32.BF16 R24, R140.reuse, R144, RZ ;  /* 0x000000908c18723c */ /* 0x040ff000000418ff */
[-C--:B------:R-:W-:Y:S01]  /*4c60*/  HMMA.16816.F32.BF16 R28, R140, R146.reuse, RZ ;  /* 0x000000928c1c723c */ /* 0x080fe200000418ff */
[----:B------:R-:W-:Y:S07]  /*4c70*/  LDSM.16.M88.4 R140, [R3+0x7000] ;  /* 0x00700000038c783b */ /* 0x000fee0000000200 */
[----:B------:R-:W-:Y:S01]  /*4c80*/  HMMA.16816.F32.BF16 R32, R132, R146, RZ ;  /* 0x000000928420723c */ /* 0x000fe200000418ff */
[----:B------:R-:W3:Y:S07]  /*4c90*/  LDSM.16.M88.4 R132, [R181+0x8400] ;  /* 0x00840000b584783b */ /* 0x000eee0000000200 */
[-C--:B----4-:R-:W-:Y:S01]  /*4ca0*/  HMMA.16816.F32.BF16 R4, R148, R152.reuse, R4 ;  /* 0x000000989404723c */ /* 0x090fe20000041804 */
[----:B------:R-:W4:Y:S07]  /*4cb0*/  LDSM.16.M88.4 R144, [R184+0x8000] ;  /* 0x00800000b890783b */ /* 0x000f2e0000000200 */
        /* <DEDUP_REMOVED lines=11> */
[----:B------:R-:W-:Y:S07]  /*4d70*/  LDSM.16.M88.4 R160, [R181+0xa400] ;  /* 0x00a40000b5a0783b */ /* 0x000fee0000000200 */
[C---:B---3--:R-:W-:Y:S08]  /*4d80*/  HMMA.16816.F32.BF16 R8, R168.reuse, R164, R8 ;  /* 0x000000a4a808723c */ /* 0x048ff00000041808 */
[-C--:B------:R-:W-:Y:S08]  /*4d90*/  HMMA.16816.F32.BF16 R12, R168, R166.reuse, R12 ;  /* 0x000000a6a80c723c */ /* 0x080ff0000004180c */
[C---:B------:R-:W-:Y:S01]  /*4da0*/  HMMA.16816.F32.BF16 R16, R136.reuse, R166, R16 ;  /* 0x000000a68810723c */ /* 0x040fe20000041810 */
[----:B------:R-:W-:Y:S07]  /*4db0*/  LDSM.16.M88.4 R164, [R184+0xa000] ;  /* 0x00a00000b8a4783b */ /* 0x000fee0000000200 */
[-C--:B------:R-:W-:Y:S08]  /*4dc0*/  HMMA.16816.F32.BF16 R20, R136, R132.reuse, R20 ;  /* 0x000000848814723c */ /* 0x080ff00000041814 */
[C---:B------:R-:W-:Y:S08]  /*4dd0*/  HMMA.16816.F32.BF16 R24, R168.reuse, R132, R24 ;  /* 0x00000084a818723c */ /* 0x040ff00000041818 */
[-C--:B------:R-:W-:Y:S08]  /*4de0*/  HMMA.16816.F32.BF16 R28, R168, R134.reuse, R28 ;  /* 0x00000086a81c723c */ /* 0x080ff0000004181c */
[----:B------:R-:W-:Y:S01]  /*4df0*/  HMMA.16816.F32.BF16 R32, R136, R134, R32 ;  /* 0x000000868820723c */ /* 0x000fe20000041820 */
[----:B------:R-:W-:Y:S07]  /*4e00*/  LDSM.16.M88.4 R132, [R185+0x8000] ;  /* 0x00800000b984783b */ /* 0x000fee0000000200 */
[-C--:B----4-:R-:W-:Y:S01]  /*4e10*/  HMMA.16816.F32.BF16 R4, R140, R144.reuse, R4 ;  /* 0x000000908c04723c */ /* 0x090fe20000041804 */
[----:B------:R-:W3:Y:S07]  /*4e20*/  LDSM.16.M88.4 R136, [R181+0xa000] ;  /* 0x00a00000b588783b */ /* 0x000eee0000000200 */
[C---:B-1----:R-:W-:Y:S08]  /*4e30*/  HMMA.16816.F32.BF16 R8, R152.reuse, R144, R8 ;  /* 0x000000909808723c */ /* 0x042ff00000041808 */
[-C--:B------:R-:W-:Y:S08]  /*4e40*/  HMMA.16816.F32.BF16 R12, R152, R146.reuse, R12 ;  /* 0x00000092980c723c */ /* 0x080ff0000004180c */
[C---:B------:R-:W-:Y:S01]  /*4e50*/  HMMA.16816.F32.BF16 R16, R140.reuse, R146, R16 ;  /* 0x000000928c10723c */ /* 0x040fe20000041810 */
[----:B------:R-:W1:Y:S07]  /*4e60*/  LDSM.16.M88.4 R144, [R3+0x8000] ;  /* 0x008000000390783b */ /* 0x000e6e0000000200 */
[-C--:B--2---:R-:W-:Y:S08]  /*4e70*/  HMMA.16816.F32.BF16 R20, R140, R148.reuse, R20 ;  /* 0x000000948c14723c */ /* 0x084ff00000041814 */
[C---:B------:R-:W-:Y:S08]  /*4e80*/  HMMA.16816.F32.BF16 R24, R152.reuse, R148, R24 ;  /* 0x000000949818723c */ /* 0x040ff00000041818 */
[-C--:B------:R-:W-:Y:S01]  /*4e90*/  HMMA.16816.F32.BF16 R28, R152, R150.reuse, R28 ;  /* 0x00000096981c723c */ /* 0x080fe2000004181c */
[----:B------:R-:W2:Y:S07]  /*4ea0*/  LDSM.16.M88.4 R152, [R3+0x8800] ;  /* 0x008800000398783b */ /* 0x000eae0000000200 */
[----:B------:R-:W-:Y:S01]  /*4eb0*/  HMMA.16816.F32.BF16 R32, R140, R150, R32 ;  /* 0x000000968c20723c */ /* 0x000fe20000041820 */
[----:B------:R-:W4:Y:S07]  /*4ec0*/  LDSM.16.M88.4 R140, [R184+0xa400] ;  /* 0x00a40000b88c783b */ /* 0x000f2e0000000200 */
        /* <DEDUP_REMOVED lines=9> */
[C---:B--2---:R-:W-:Y:S08]  /*4f60*/  HMMA.16816.F32.BF16 R8, R152.reuse, R164, R8 ;  /* 0x000000a49808723c */ /* 0x044ff00000041808 */
[-C--:B------:R-:W-:Y:S03]  /*4f70*/  HMMA.16816.F32.BF16 R12, R152, R166.reuse, R12 ;  /* 0x000000a6980c723c */ /* 0x080fe6000004180c */
[C---:B------:R-:W-:Y:S05]  /*4f80*/  FADD.FTZ R158, -R219.reuse, R4 ;  /* 0x00000004db9e7221 */ /* 0x040fea0000010100 */
[C---:B------:R-:W-:Y:S08]  /*4f90*/  HMMA.16816.F32.BF16 R16, R144.reuse, R166, R16 ;  /* 0x000000a69010723c */ /* 0x040ff00000041810 */
[-C--:B----4-:R-:W-:Y:S08]  /*4fa0*/  HMMA.16816.F32.BF16 R20, R144, R140.reuse, R20 ;  /* 0x0000008c9014723c */ /* 0x090ff00000041814 */
[C---:B------:R-:W-:Y:S08]  /*4fb0*/  HMMA.16816.F32.BF16 R24, R152.reuse, R140, R24 ;  /* 0x0000008c9818723c */ /* 0x040ff00000041818 */
[-C--:B------:R-:W-:Y:S03]  /*4fc0*/  HMMA.16816.F32.BF16 R28, R152, R142.reuse, R28 ;  /* 0x0000008e981c723c */ /* 0x080fe6000004181c */
[-C--:B------:R-:W-:Y:S01]  /*4fd0*/  FSEL R155, R158, R219.reuse, P1 ;  /* 0x000000db9e9b7208 */ /* 0x080fe20000800000 */
[C---:B------:R-:W-:Y:S01]  /*4fe0*/  FADD.FTZ R154, -R219.reuse, R5 ;  /* 0x00000005db9a7221 */ /* 0x040fe20000010100 */
[----:B------:R-:W-:Y:S01]  /*4ff0*/  FSETP.GE.FTZ.AND P1, PT, R232, RZ, PT ;  /* 0x000000ffe800720b */ /* 0x000fe20003f36000 */
[C---:B------:R-:W-:Y:S01]  /*5000*/  FADD.FTZ R158, -R219.reuse, R17 ;  /* 0x00000011db9e7221 */ /* 0x040fe20000010100 */
[----:B------:R-:W-:Y:S01]  /*5010*/  FADD.FTZ R162, -R219, R21 ;  /* 0x00000015dba27221 */ /* 0x000fe20000010100 */
[----:B------:R-:W-:Y:S04]  /*5020*/  HMMA.16816.F32.BF16 R32, R144, R142, R32 ;  /* 0x0000008e9020723c */ /* 0x000fe80000041820 */
[----:B------:R-:W-:Y:S01]  /*5030*/  FSEL R154, R154, R219, P0 ;  /* 0x000000db9a9a7208 */ /* 0x000fe20000000000 */
[----:B------:R-:W-:Y:S01]  /*5040*/  FMUL.FTZ R220, R220, R155 ;  /* 0x0000009bdcdc7220 */ /* 0x000fe20000410000 */
[----:B------:R-:W-:Y:S03]  /*5050*/  FSETP.GE.FTZ.AND P0, PT, R233, RZ, PT ;  /* 0x000000ffe900720b */ /* 0x000fe60003f16000 */
[----:B------:R-:W-:Y:S01]  /*5060*/  FMUL.FTZ R221, R221, R154 ;  /* 0x0000009adddd7220 */ /* 0x000fe20000410000 */
[-C--:B------:R-:W-:Y:S01]  /*5070*/  FSEL R158, R158, R219.reuse, P0 ;  /* 0x000000db9e9e7208 */ /* 0x080fe20000000000 */
[----:B------:R-:W-:Y:S01]  /*5080*/  FADD.FTZ R154, -R219, R16 ;  /* 0x00000010db9a7221 */ /* 0x000fe20000010100 */
[----:B------:R-:W-:Y:S02]  /*5090*/  FSETP.GE.FTZ.AND P0, PT, R247, RZ, PT ;  /* 0x000000fff700720b */ /* 0x000fe40003f16000 */
[----:B------:R-:W-:Y:S01]  /*50a0*/  F2FP.BF16.F32.PACK_AB R221, R221, R220 ;  /* 0x000000dcdddd723e */ /* 0x000fe200000010ff */
[----:B------:R-:W-:Y:S01]  /*50b0*/  FMUL.FTZ R233, R233, R158 ;  /* 0x0000009ee9e97220 */ /* 0x000fe20000410000 */
[----:B------:R-:W-:Y:S01]  /*50c0*/  FSEL R17, R154, R219, P1 ;  /* 0x000000db9a117208 */ /* 0x000fe20000800000 */
[----:B------:R-:W-:Y:S01]  /*50d0*/  FADD.FTZ R154, -R219, R20 ;  /* 0x00000014db9a7221 */ /* 0x000fe20000010100 */
[----:B------:R-:W-:Y:S01]  /*50e0*/  FSETP.GE.FTZ.AND P1, PT, R237, RZ, PT ;  /* 0x000000ffed00720b */ /* 0x000fe20003f36000 */
[----:B------:R-:W-:Y:S02]  /*50f0*/  FADD.FTZ R220, -R218, R7 ;  /* 0x00000007dadc7221 */ /* 0x000fe40000010100 */
[----:B------:R-:W-:Y:S01]  /*5100*/  FMUL.FTZ R232, R232, R17 ;  /* 0x00000011e8e87220 */ /* 0x000fe20000410000 */
[-C--:B------:R-:W-:Y:S01]  /*5110*/  FSEL R17, R154, R219.reuse, P2 ;  /* 0x000000db9a117208 */ /* 0x080fe20001000000 */
[----:B------:R-:W-:Y:S01]  /*5120*/  FADD.FTZ R154, -R219, R32 ;  /* 0x00000020db9a7221 */ /* 0x000fe20000010100 */
[----:B------:R-:W-:Y:S02]  /*5130*/  FSEL R162, R162, R219, P1 ;  /* 0x000000dba2a27208 */ /* 0x000fe40000800000 */
[----:B------:R-:W-:Y:S01]  /*5140*/  FSETP.GE.FTZ.AND P1, PT, R246, RZ, PT ;  /* 0x000000fff600720b */ /* 0x000fe20003f36000 */
[----:B------:R-:W-:Y:S01]  /*5150*/  FMUL.FTZ R236, R236, R17 ;  /* 0x00000011ecec7220 */ /* 0x000fe20000410000 */
[----:B------:R-:W-:Y:S01]  /*5160*/  F2FP.BF16.F32.PACK_AB R232, R233, R232 ;  /* 0x000000e8e9e8723e */ /* 0x000fe200000010ff */
        /* <DEDUP_REMOVED lines=9> */
[-C--:B------:R-:W-:Y:S02]  /*5200*/  FSEL R233, R233, R218.reuse, P1 ;  /* 0x000000dae9e97208 */ /* 0x080fe40000800000 */
[----:B------:R-:W-:Y:S01]  /*5210*/  FSEL R220, R220, R218, P0 ;  /* 0x000000dadcdc7208 */ /* 0x000fe20000000000 */
        /* <DEDUP_REMOVED lines=18> */
.L_x_1052:
[C---:B------:R-:W-:Y:S01]  /*5340*/  FADD.FTZ R5, -R218.reuse, R18 ;  /* 0x00000012da057221 */ /* 0x040fe20000010100 */
[----:B------:R-:W-:Y:S01]  /*5350*/  FADD.FTZ R19, -R218, R19 ;  /* 0x00000013da137221 */ /* 0x000fe20000010100 */
[----:B------:R-:W-:Y:S01]  /*5360*/  FSETP.GE.FTZ.AND P0, PT, R235, RZ, PT ;  /* 0x000000ffeb00720b */ /* 0x000fe20003f16000 */
[----:B------:R-:W-:Y:S01]  /*5370*/  FMUL.FTZ R233, R222, R233 ;  /* 0x000000e9dee97220 */ /* 0x000fe20000410000 */
[----:B------:R-:W-:Y:S01]  /*5380*/  FSETP.GE.FTZ.AND P3, PT, R234, RZ, PT ;  /* 0x000000ffea00720b */ /* 0x000fe20003f76000 */
[----:B------:R-:W-:Y:S01]  /*5390*/  FMUL.FTZ R220, R223, R220 ;  /* 0x000000dcdfdc7220 */ /* 0x000fe20000410000 */
[-C--:B------:R-:W-:Y:S01]  /*53a0*/  FSEL R4, R5, R218.reuse, P0 ;  /* 0x000000da05047208 */ /* 0x080fe20000000000 */
[----:B------:R-:W-:Y:S01]  /*53b0*/  STS [R190+-0x4000], R221 ;  /* 0xffc000ddbe007388 */ /* 0x000fe20000000800 */
[----:B------:R-:W-:Y:S01]  /*53c0*/  FSEL R19, R19, R218, P3 ;  /* 0x000000da13137208 */ /* 0x000fe20001800000 */
[----:B------:R-:W-:Y:S01]  /*53d0*/  FADD.FTZ R7, -R218, R22 ;  /* 0x00000016da077221 */ /* 0x000fe20000010100 */
[----:B------:R-:W-:Y:S01]  /*53e0*/  F2FP.BF16.F32.PACK_AB R233, R220, R233 ;  /* 0x000000e9dce9723e */ /* 0x000fe200000010ff */
[----:B------:R-:W-:Y:S01]  /*53f0*/  FMUL.FTZ R4, R235, R4 ;  /* 0x00000004eb047220 */ /* 0x000fe20000410000 */
[----:B------:R-:W-:Y:S01]  /*5400*/  FADD.FTZ R23, -R218, R23 ;  /* 0x00000017da177221 */ /* 0x000fe20000010100 */
[----:B------:R-:W-:Y:S01]  /*5410*/  FMUL.FTZ R19, R234, R19 ;  /* 0x00000013ea137220 */ /* 0x000fe20000410000 */
[----:B------:R-:W-:Y:S01]  /*5420*/  FSETP.GE.FTZ.AND P0, PT, R250, RZ, PT ;  /* 0x000000fffa00720b */ /* 0x000fe20003f16000 */
[----:B------:R-:W-:Y:S01]  /*5430*/  STS [R190+-0x3c00], R233 ;  /* 0xffc400e9be007388 */ /* 0x000fe20000000800 */
[----:B------:R-:W-:Y:S01]  /*5440*/  FSETP.GE.FTZ.AND P1, PT, R239, RZ, PT ;  /* 0x000000ffef00720b */ /* 0x000fe20003f36000 */
[----:B------:R-:W-:Y:S01]  /*5450*/  FADD.FTZ R5, -R218, R34 ;  /* 0x00000022da057221 */ /* 0x000fe20000010100 */
[----:B------:R-:W-:Y:S01]  /*5460*/  F2FP.BF16.F32.PACK_AB R4, R19, R4 ;  /* 0x000000041304723e */ /* 0x000fe200000010ff */
[C---:B-----5:R-:W-:Y:S01]  /*5470*/  FADD.FTZ R12, -R217.reuse, R12 ;  /* 0x0000000cd90c7221 */ /* 0x060fe20000010100 */
[----:B------:R-:W-:Y:S01]  /*5480*/  FSETP.GE.FTZ.AND P2, PT, R238, RZ, PT ;  /* 0x000000ffee00720b */ /* 0x000fe20003f56000 */
[----:B------:R-:W-:Y:S01]  /*5490*/  FADD.FTZ R8, -R217, R8 ;  /* 0x00000008d9087221 */ /* 0x000fe20000010100 */
[-C--:B------:R-:W-:Y:S01]  /*54a0*/  FSEL R6, R23, R218.reuse, P1 ;  /* 0x000000da17067208 */ /* 0x080fe20000800000 */
[----:B------:R2:W-:Y:S01]  /*54b0*/  STS [R199+-0x3c00], R4 ;  /* 0xffc40004c7007388 */ /* 0x0005e20000000800 */
[----:B------:R-:W-:Y:S01]  /*54c0*/  FSEL R7, R7, R218, P2 ;  /* 0x000000da07077208 */ /* 0x000fe20001000000 */
[----:B------:R-:W-:Y:S01]  /*54d0*/  FADD.FTZ R24, -R217, R24 ;  /* 0x00000018d9187221 */ /* 0x000fe20000010100 */
[----:B------:R-:W-:Y:S01]  /*54e0*/  FSETP.GE.FTZ.AND P1, PT, R249, RZ, PT ;  /* 0x000000fff900720b */ /* 0x000fe20003f36000 */
[----:B------:R-:W-:Y:S01]  /*54f0*/  FMUL.FTZ R6, R239, R6 ;  /* 0x00000006ef067220 */ /* 0x000fe20000410000 */
[----:B------:R-:W-:Y:S01]  /*5500*/  FSETP.GE.FTZ.AND P2, PT, R224, RZ, PT ;  /* 0x000000ffe000720b */ /* 0x000fe20003f56000 */
[----:B------:R-:W-:Y:S01]  /*5510*/  FMUL.FTZ R7, R238, R7 ;  /* 0x00000007ee077220 */ /* 0x000fe20000410000 */
[----:B------:R-:W-:Y:S01]  /*5520*/  FSEL R16, R5, R218, P1 ;  /* 0x000000da05107208 */ /* 0x000fe20000800000 */
[----:B------:R-:W-:Y:S01]  /*5530*/  @P0 FADD.FTZ R218, -R218, R35 ;  /* 0x00000023dada0221 */ /* 0x000fe20000010100 */
[----:B------:R-:W-:Y:S01]  /*5540*/  FSETP.GE.FTZ.AND P0, PT, R228, RZ, PT ;  /* 0x000000ffe400720b */ /* 0x000fe20003f16000 */
[C---:B------:R-:W-:Y:S01]  /*5550*/  FADD.FTZ R28, -R217.reuse, R28 ;  /* 0x0000001cd91c7221 */ /* 0x040fe20000010100 */
[----:B------:R-:W-:Y:S01]  /*5560*/  F2FP.BF16.F32.PACK_AB R17, R6, R7 ;  /* 0x000000070611723e */ /* 0x000fe200000010ff */
[----:B------:R-:W-:Y:S01]  /*5570*/  FADD.FTZ R6, -R217, R9 ;  /* 0x00000009d9067221 */ /* 0x000fe20000010100 */
[----:B------:R-:W-:Y:S01]  /*5580*/  FSETP.GE.FTZ.AND P1, PT, R225, RZ, PT ;  /* 0x000000ffe100720b */ /* 0x000fe20003f36000 */
[----:B------:R-:W-:Y:S01]  /*5590*/  FMUL.FTZ R16, R249, R16 ;  /* 0x00000010f9107220 */ /* 0x000fe20000410000 */
[-C--:B------:R-:W-:Y:S01]  /*55a0*/  FSEL R9, R12, R217.reuse, P0 ;  /* 0x000000d90c097208 */ /* 0x080fe20000000000 */
[----:B------:R-:W-:Y:S01]  /*55b0*/  FMUL.FTZ R5, R250, R218 ;  /* 0x000000dafa057220 */ /* 0x000fe20000410000 */
[----:B------:R-:W-:Y:S01]  /*55c0*/  FSETP.GE.FTZ.AND P0, PT, R245, RZ, PT ;  /* 0x000000fff500720b */ /* 0x000fe20003f16000 */
[----:B------:R-:W-:Y:S01]  /*55d0*/  FADD.FTZ R19, -R216, R10 ;  /* 0x0000000ad8137221 */ /* 0x000fe20000010100 */
[-C--:B------:R-:W-:Y:S01]  /*55e0*/  FSEL R7, R8, R217.reuse, P2 ;  /* 0x000000d908077208 */ /* 0x080fe20001000000 */
[C---:B------:R-:W-:Y:S01]  /*55f0*/  FADD.FTZ R8, -R217.reuse, R13 ;  /* 0x0000000dd9087221 */ /* 0x040fe20000010100 */
[----:B------:R-:W-:Y:S01]  /*5600*/  FSEL R6, R6, R217, P1 ;  /* 0x000000d906067208 */ /* 0x000fe20000800000 */
[----:B------:R-:W-:Y:S01]  /*5610*/  FADD.FTZ R11, -R216, R11 ;  /* 0x0000000bd80b7221 */ /* 0x000fe20000010100 */
[----:B------:R-:W-:Y:S01]  /*5620*/  FSETP.GE.FTZ.AND P3, PT, R240, RZ, PT ;  /* 0x000000fff000720b */ /* 0x000fe20003f76000 */
[----:B------:R-:W-:Y:S01]  /*5630*/  FMUL.FTZ R7, R224, R7 ;  /* 0x00000007e0077220 */ /* 0x000fe20000410000 */
[----:B--2---:R-:W-:Y:S01]  /*5640*/  FADD.FTZ R4, -R217, R25 ;  /* 0x00000019d9047221 */ /* 0x004fe20000010100 */
[----:B------:R-:W-:Y:S01]  /*5650*/  FSETP.GE.FTZ.AND P1, PT, R229, RZ, PT ;  /* 0x000000ffe500720b */ /* 0x000fe20003f36000 */
[----:B------:R-:W-:Y:S01]  /*5660*/  FMUL.FTZ R6, R225, R6 ;  /* 0x00000006e1067220 */ /* 0x000fe20000410000 */
[----:B------:R-:W-:Y:S01]  /*5670*/  FSETP.GE.FTZ.AND P2, PT, R241, RZ, PT ;  /* 0x000000fff100720b */ /* 0x000fe20003f56000 */
[----:B------:R-:W-:Y:S01]  /*5680*/  FADD.FTZ R15, -R216, R15 ;  /* 0x0000000fd80f7221 */ /* 0x000fe20000010100 */
[----:B------:R-:W-:Y:S01]  /*5690*/  F2FP.BF16.F32.PACK_AB R32, R5, R16 ;  /* 0x000000100520723e */ /* 0x000fe200000010ff */
[----:B------:R-:W-:Y:S01]  /*56a0*/  FMUL.FTZ R9, R228, R9 ;  /* 0x00000009e4097220 */ /* 0x000fe20000410000 */
[-C--:B------:R-:W-:Y:S01]  /*56b0*/  FSEL R5, R24, R217.reuse, P3 ;  /* 0x000000d918057208 */ /* 0x080fe20001800000 */
[----:B------:R-:W-:Y:S01]  /*56c0*/  STS [R199+-0x4000], R232 ;  /* 0xffc000e8c7007388 */ /* 0x000fe20000000800 */
[-C--:B------:R-:W-:Y:S01]  /*56d0*/  FSEL R8, R8, R217.reuse, P1 ;  /* 0x000000d908087208 */ /* 0x080fe20000800000 */
[----:B------:R-:W-:Y:S01]  /*56e0*/  FADD.FTZ R27, -R216, R27 ;  /* 0x0000001bd81b7221 */ /* 0x000fe20000010100 */
        /* <DEDUP_REMOVED lines=8> */
[----:B------:R-:W-:Y:S01]  /*5770*/  FSETP.GE.FTZ.AND P1, PT, R227, RZ, PT ;  /* 0x000000ffe300720b */ /* 0x000fe20003f36000 */
[----:B------:R-:W-:Y:S01]  /*5780*/  STS [R190+-0x3000], R7 ;  /* 0xffd00007be007388 */ /* 0x000fe20000000800 */
[----:B------:R-:W-:Y:S01]  /*5790*/  FSETP.GE.FTZ.AND P0, PT, R226, RZ, PT ;  /* 0x000000ffe200720b */ /* 0x000fe20003f16000 */
[----:B------:R-:W-:Y:S01]  /*57a0*/  FMUL.FTZ R13, R244, R13 ;  /* 0x0000000df40d7220 */ /* 0x000fe20000410000 */
[----:B------:R-:W-:Y:S01]  /*57b0*/  F2FP.BF16.F32.PACK_AB R29, R4, R5 ;  /* 0x00000005041d723e */ /* 0x000fe200000010ff */
[----:B------:R-:W-:Y:S01]  /*57c0*/  FMUL.FTZ R6, R245, R217 ;  /* 0x000000d9f5067220 */ /* 0x000fe20000410000 */
[-C--:B------:R-:W-:Y:S01]  /*57d0*/  FSEL R4, R19, R216.reuse, P1 ;  /* 0x000000d813047208 */ /* 0x080fe20000800000 */
[----:B------:R-:W-:Y:S01]  /*57e0*/  FADD.FTZ R5, -R216, R14 ;  /* 0x0000000ed8057221 */ /* 0x000fe20000010100 */
[----:B------:R-:W-:Y:S01]  /*57f0*/  FSEL R11, R11, R216, P0 ;  /* 0x000000d80b0b7208 */ /* 0x000fe20000000000 */
[----:B------:R-:W-:Y:S01]  /*5800*/  IMAD R160, R194, UR6, RZ ;  /* 0x00000006c2a07c24 */ /* 0x000fe2000f8e02ff */
[----:B------:R-:W-:Y:S01]  /*5810*/  FSETP.GE.FTZ.AND P4, PT, R231, RZ, PT ;  /* 0x000000ffe700720b */ /* 0x000fe20003f96000 */
[----:B------:R-:W-:Y:S01]  /*5820*/  FMUL.FTZ R4, R227, R4 ;  /* 0x00000004e3047220 */ /* 0x000fe20000410000 */
[----:B------:R-:W-:Y:S01]  /*5830*/  FSETP.GE.FTZ.AND P1, PT, R230, RZ, PT ;  /* 0x000000ffe600720b */ /* 0x000fe20003f36000 */
[----:B------:R-:W-:Y:S01]  /*5840*/  FMUL.FTZ R11, R226, R11 ;  /* 0x0000000be20b7220 */ /* 0x000fe20000410000 */
[----:B------:R-:W-:Y:S01]  /*5850*/  F2FP.BF16.F32.PACK_AB R132, R6, R13 ;  /* 0x0000000d0684723e */ /* 0x000fe200000010ff */
[----:B------:R-:W-:Y:S01]  /*5860*/  FADD.FTZ R13, -R216, R30 ;  /* 0x0000001ed80d7221 */ /* 0x000fe20000010100 */
[-C--:B------:R-:W-:Y:S02]  /*5870*/  FSEL R6, R15, R216.reuse, P4 ;  /* 0x000000d80f067208 */ /* 0x080fe40002000000 */
[----:B------:R-:W-:Y:S02]  /*5880*/  FSEL R5, R5, R216, P1 ;  /* 0x000000d805057208 */ /* 0x000fe40000800000 */
[----:B------:R-:W-:Y:S01]  /*5890*/  FSETP.GE.FTZ.AND P0, PT, R252, RZ, PT ;  /* 0x000000fffc00720b */ /* 0x000fe20003f16000 */
[----:B------:R-:W-:Y:S01]  /*58a0*/  FMUL.FTZ R6, R231, R6 ;  /* 0x00000006e7067220 */ /* 0x000fe20000410000 */
[----:B------:R-:W-:Y:S01]  /*58b0*/  F2FP.BF16.F32.PACK_AB R8, R8, R9 ;  /* 0x000000090808723e */ /* 0x000fe200000010ff */
[----:B------:R-:W-:Y:S01]  /*58c0*/  FMUL.FTZ R5, R230, R5 ;  /* 0x00000005e6057220 */ /* 0x000fe20000410000 */
[----:B------:R-:W-:Y:S01]  /*58d0*/  F2FP.BF16.F32.PACK_AB R11, R11, R4 ;  /* 0x000000040b0b723e */ /* 0x000fe200000010ff */
[----:B------:R-:W-:Y:S01]  /*58e0*/  FADD.FTZ R9, -R216, R26 ;  /* 0x0000001ad8097221 */ /* 0x000fe20000010100 */
[----:B------:R-:W-:Y:S02]  /*58f0*/  FSETP.GE.FTZ.AND P2, PT, R243, RZ, PT ;  /* 0x000000fff300720b */ /* 0x000fe40003f56000 */
[----:B------:R-:W-:Y:S01]  /*5900*/  FSETP.GE.FTZ.AND P3, PT, R242, RZ, PT ;  /* 0x000000fff200720b */ /* 0x000fe20003f76000 */
[----:B------:R-:W-:Y:S01]  /*5910*/  STS [R190+-0x2c00], R11 ;  /* 0xffd4000bbe007388 */ /* 0x000fe20000000800 */
[----:B------:R-:W-:Y:S02]  /*5920*/  F2FP.BF16.F32.PACK_AB R12, R6, R5 ;  /* 0x00000005060c723e */ /* 0x000fe400000010ff */
[-C--:B------:R-:W-:Y:S02]  /*5930*/  FSEL R10, R27, R216.reuse, P2 ;  /* 0x000000d81b0a7208 */ /* 0x080fe40001000000 */
[----:B------:R-:W-:Y:S01]  /*5940*/  STS [R199+-0x3000], R8 ;  /* 0xffd00008c7007388 */ /* 0x000fe20000000800 */
[----:B------:R-:W-:Y:S02]  /*5950*/  FSEL R9, R9, R216, P3 ;  /* 0x000000d809097208 */ /* 0x000fe40001800000 */
[----:B------:R-:W-:Y:S02]  /*5960*/  FSETP.GE.FTZ.AND P1, PT, R248, RZ, PT ;  /* 0x000000fff800720b */ /* 0x000fe40003f36000 */
[----:B------:R-:W-:Y:S01]  /*5970*/  STS [R199+-0x2c00], R12 ;  /* 0xffd4000cc7007388 */ /* 0x000fe20000000800 */
[----:B------:R-:W-:Y:S01]  /*5980*/  FMUL.FTZ R10, R243, R10 ;  /* 0x0000000af30a7220 */ /* 0x000fe20000410000 */
[----:B------:R-:W-:Y:S01]  /*5990*/  FMUL.FTZ R9, R242, R9 ;  /* 0x00000009f2097220 */ /* 0x000fe20000410000 */
[----:B------:R-:W-:Y:S01]  /*59a0*/  FSEL R13, R13, R216, P1 ;  /* 0x000000d80d0d7208 */ /* 0x000fe20000800000 */
[----:B------:R-:W-:Y:S01]  /*59b0*/  @P0 FADD.FTZ R216, -R216, R31 ;  /* 0x0000001fd8d80221 */ /* 0x000fe20000010100 */
[----:B------:R-:W-:Y:S01]  /*59c0*/  F2FP.BF16.F32.PACK_AB R246, R219, R246 ;  /* 0x000000f6dbf6723e */ /* 0x000fe200000010ff */
[----:B------:R-:W-:Y:S01]  /*59d0*/  STS [R192+-0x4000], R237 ;  /* 0xffc000edc0007388 */ /* 0x000fe20000000800 */
[----:B------:R-:W-:Y:S01]  /*59e0*/  F2FP.BF16.F32.PACK_AB R33, R10, R9 ;  /* 0x000000090a21723e */ /* 0x000fe200000010ff */
[----:B------:R-:W-:Y:S01]  /*59f0*/  FMUL.FTZ R13, R248, R13 ;  /* 0x0000000df80d7220 */ /* 0x000fe20000410000 */
[----:B------:R-:W-:Y:S02]  /*5a00*/  FMUL.FTZ R216, R252, R216 ;  /* 0x000000d8fcd87220 */ /* 0x000fe40000410000 */
[----:B------:R-:W-:Y:S05]  /*5a10*/  STS [R192+-0x3c00], R17 ;  /* 0xffc40011c0007388 */ /* 0x000fea0000000800 */
[----:B------:R-:W-:Y:S01]  /*5a20*/  STS [R251+-0x4000], R246 ;  /* 0xffc000f6fb007388 */ /* 0x000fe20000000800 */
[----:B------:R-:W-:Y:S04]  /*5a30*/  F2FP.BF16.F32.PACK_AB R216, R216, R13 ;  /* 0x0000000dd8d8723e */ /* 0x000fe800000010ff */
        /* <DEDUP_REMOVED lines=80> */
[----:B------:R-:W-:Y:S05]  /*5f40*/  IADD3 R4, P0, PT, RZ, -UR29, RZ ;  /* 0x8000001dff047c10 */ /* 0x000fea000ff1e0ff */
[----:B------:R-:W-:Y:S05]  /*5f50*/  IMAD.X R5, RZ, RZ, ~UR12, P0 ;  /* 0x8000000cff057e24 */ /* 0x000fea00080e06ff */
[----:B------:R-:W-:Y:S04]  /*5f60*/  SHF.R.S64 R7, R4, 0x1f, R5 ;  /* 0x0000001f04077819 */ /* 0x000fe80000001005 */
[----:B------:R-:W-:Y:S04]  /*5f70*/  IADD3 R212, P0, PT, R212, R7, RZ ;  /* 0x00000007d4d47210 */ /* 0x000fe80007f1e0ff */
[----:B------:R-:W-:Y:S05]  /*5f80*/  LEA.HI.X.SX32 R213, R5, R213, 0x1, P0 ;  /* 0x000000d505d57211 */ /* 0x000fea00000f0eff */
[----:B------:R-:W-:Y:S01]  /*5f90*/  @!PT LDS RZ, [RZ] ;  /* 0x00000000fffff984 */ /* 0x000fe20000000800 */
[----:B------:R-:W-:Y:S01]  /*5fa0*/  @!PT LDS RZ, [RZ] ;  /* 0x00000000fffff984 */ /* 0x000fe20000000800 */
[----:B------:R-:W-:Y:S01]  /*5fb0*/  @!PT LDS RZ, [RZ] ;  /* 0x00000000fffff984 */ /* 0x000fe20000000800 */
[----:B------:R1:W-:Y:S04]  /*5fc0*/  LDGSTS.E.BYPASS.LTC128B.128 [R191+0x6000], desc[UR30][R212.64] ;  /* 0x06000000d4bf7fae */ /* 0x0003e8000b981a1e */
[----:B------:R1:W-:Y:S04]  /*5fd0*/  LDGSTS.E.BYPASS.LTC128B.128 [R191+0x7000], desc[UR30][R212.64+0x40] ;  /* 0x07000040d4bf7fae */ /* 0x0003e8000b981a1e */
[----:B------:R1:W-:Y:S04]  /*5fe0*/  LDGSTS.E.BYPASS.LTC128B.128 [R191+0x8000], desc[UR30][R212.64+0x80] ;  /* 0x08000080d4bf7fae */ /* 0x0003e8000b981a1e */
[----:B------:R-:W0:Y:S02]  /*5ff0*/  LDGDEPBAR ;  /* 0x00000000000079af */ /* 0x000e240000000000 */
.L_x_1053:
[----:B------:R-:W-:Y:S01]  /*6000*/  LDSM.16.M88.4 R28, [R182+0x15000] ;  /* 0x01500000b61c783b */ /* 0x000fe20000000200 */
[----:B------:R-:W-:Y:S01]  /*6010*/  UISETP.NE.AND UP3, UPT, UR37, URZ, UPT ;  /* 0x000000ff2500728c */ /* 0x000fe2000bf65270 */
[----:B------:R-:W-:Y:S01]  /*6020*/  VIADD R201, R201, 0xfffffffc ;  /* 0xfffffffcc9c97836 */ /* 0x000fe20000000000 */
[----:B------:R-:W-:Y:S01]  /*6030*/  ULOP3.LUT UR4, UR37, 0x1, URZ, 0xc0, !UPT ;  /* 0x0000000125047892 */ /* 0x000fe2000f8ec0ff */
[----:B------:R-:W2:Y:S01]  /*6040*/  LDSM.16.MT88.4 R8, [R183+0x9000] ;  /* 0x00900000b708783b */ /* 0x000ea20000004200 */
[----:B------:R-:W-:Y:S02]  /*6050*/  UIADD3 UR43, UPT, UPT, UR37, -0x1, URZ ;  /* 0xffffffff252b7890 */ /* 0x000fe4000fffe0ff */
[----:B------:R-:W-:Y:S01]  /*6060*/  PLOP3.LUT P1, PT, PT, PT, UP3, 0x80, 0x8 ;  /* 0x000000000008781c */ /* 0x000fe20003f2f038 */
[----:B------:R-:W3:Y:S01]  /*6070*/  LDSM.16.MT88.4 R16, [R183+0xb000] ;  /* 0x00b00000b710783b */ /* 0x000ee20000004200 */
[----:B------:R-:W-:Y:S03]  /*6080*/  UISETP.NE.U32.AND UP1, UPT, UR4, 0x1, UPT ;  /* 0x000000010400788c */ /* 0x000fe6000bf25070 */
[----:B------:R-:W4:Y:S01]  /*6090*/  LDSM.16.MT88.4 R24, [R183+0xd000] ;  /* 0x00d00000b718783b */ /* 0x000f220000004200 */
[----:B------:R-:W-:Y:S03]  /*60a0*/  @UP3 UIADD3 UR42, UP2, UPT, UR52, -0x100, URZ ;  /* 0xffffff00342a3890 */ /* 0x000fe6000ff5e0ff */
[----:B------:R-:W-:Y:S01]  /*60b0*/  LDSM.16.M88.4 R32, [R2+0x15000] ;  /* 0x015000000220783b */ /* 0x000fe20000000200 */
[----:B------:R-:W-:Y:S03]  /*60c0*/  @UP3 UIADD3.X UR4, UPT, UPT, UR53, -0x1, URZ, UP2, !UPT ;  /* 0xffffffff35043890 */ /* 0x000fe600097fe4ff */
[----:B------:R-:W1:Y:S01]  /*60d0*/  LDSM.16.MT88.4 R132, [R183+0x9400] ;  /* 0x00940000b784783b */ /* 0x000e620000004200 */
[----:B------:R-:W-:Y:S01]  /*60e0*/  @P1 IMAD.WIDE.U32 R216, R188, R195, UR52 ;  /* 0x00000034bcd81e25 */ /* 0x000fe2000f8e00c3 */
[----:B------:R-:W-:Y:S02]  /*60f0*/  @UP3 UMOV UR52, UR42 ;  /* 0x0000002a00343c82 */ /* 0x000fe40008000000 */
[----:B------:R-:W1:Y:S01]  /*6100*/  LDSM.16.MT88.4 R136, [R183+0xb400] ;  /* 0x00b40000b788783b */ /* 0x000e620000004200 */
[----:B------:R-:W-:Y:S03]  /*6110*/  @UP3 UMOV UR53, UR4 ;  /* 0x0000000400353c82 */ /* 0x000fe60008000000 */
[----:B------:R-:W1:Y:S04]  /*6120*/  LDSM.16.MT88.4 R140, [R183+0xd400] ;  /* 0x00d40000b78c783b */ /* 0x000e680000004200 */
[----:B------:R-:W-:Y:S04]  /*6130*/  LDSM.16.M88.4 R144, [R178] ;  /* 0x00000000b290783b */ /* 0x000fe80000000200 */
[----:B------:R-:W1:Y:S04]  /*6140*/  LDSM.16.MT88.4 R148, [R183+0x9800] ;  /* 0x00980000b794783b */ /* 0x000e680000004200 */
[----:B------:R-:W-:Y:S01]  /*6150*/  LDSM.16.MT88.4 R152, [R183+0x9c00] ;  /* 0x009c0000b798783b */ /* 0x000fe20000004200 */
[C---:B--2---:R-:W-:Y:S03]  /*6160*/  HMMA.16816.F32.BF16 R4, R28.reuse, R8, RZ ;  /* 0x000000081c04723c */ /* 0x044fe600000418ff */
[----:B------:R-:W-:Y:S04]  /*6170*/  LDSM.16.MT88.4 R156, [R183+0xa000] ;  /* 0x00a00000b79c783b */ /* 0x000fe80000004200 */
[----:B------:R2:W5:Y:S01]  /*6180*/  @P1 LDG.E R205, desc[UR30][R216.64+-0x100] ;  /* 0xffff001ed8cd1981 */ /* 0x000562000c1e1900 */
[C---:B------:R-:W-:Y:S03]  /*6190*/  HMMA.16816.F32.BF16 R8, R28.reuse, R10, RZ ;  /* 0x0000000a1c08723c */ /* 0x040fe600000418ff */
[----:B------:R2:W5:Y:S04]  /*61a0*/  @P1 LDG.E R204, desc[UR30][R216.64+-0xe0] ;  /* 0xffff201ed8cc1981 */ /* 0x000568000c1e1900 */
[----:B------:R2:W5:Y:S01]  /*61b0*/  @P1 LDG.E R203, desc[UR30][R216.64+-0x80] ;  /* 0xffff801ed8cb1981 */ /* 0x000562000c1e1900 */
[C---:B---3--:R-:W-:Y:S03]  /*61c0*/  HMMA.16816.F32.BF16 R12, R28.reuse, R16, RZ ;  /* 0x000000101c0c723c */ /* 0x048fe600000418ff */
[----:B------:R2:W5:Y:S05]  /*61d0*/  @P1 LDG.E R202, desc[UR30][R216.64+-0x60] ;  /* 0xffffa01ed8ca1981 */ /* 0x00056a000c1e1900 */
[C---:B------:R-:W-:Y:S08]  /*61e0*/  HMMA.16816.F32.BF16 R16, R28.reuse, R18, RZ ;  /* 0x000000121c10723c */ /* 0x040ff000000418ff */
[C---:B----4-:R-:W-:Y:S08]  /*61f0*/  HMMA.16816.F32.BF16 R20, R28.reuse, R24, RZ ;  /* 0x000000181c14723c */ /* 0x050ff000000418ff */
[----:B------:R-:W-:Y:S01]  /*6200*/  HMMA.16816.F32.BF16 R24, R28, R26, RZ ;  /* 0x0000001a1c18723c */ /* 0x000fe200000418ff */
[----:B------:R-:W3:Y:S07]  /*6210*/  LDSM.16.MT88.4 R28, [R183+0xb800] ;  /* 0x00b80000b71c783b */ /* 0x000eee0000004200 */
[C---:B-1----:R-:W-:Y:S08]  /*6220*/  HMMA.16816.F32.BF16 R4, R32.reuse, R132, R4 ;  /* 0x000000842004723c */ /* 0x042ff00000041804 */
[C---:B------:R-:W-:Y:S01]  /*6230*/  HMMA.16816.F32.BF16 R8, R32.reuse, R134, R8 ;  /* 0x000000862008723c */ /* 0x040fe20000041808 */
[----:B------:R-:W1:Y:S07]  /*6240*/  LDSM.16.MT88.4 R132, [R183+0xd800] ;  /* 0x00d80000b784783b */ /* 0x000e6e0000004200 */
[C---:B------:R-:W-:Y:S08]  /*6250*/  HMMA.16816.F32.BF16 R12, R32.reuse, R136, R12 ;  /* 0x00000088200c723c */ /* 0x040ff0000004180c */
[C---:B------:R-:W-:Y:S01]  /*6260*/  HMMA.16816.F32.BF16 R16, R32.reuse, R138, R16 ;  /* 0x0000008a2010723c */ /* 0x040fe20000041810 */
[----:B------:R-:W4:Y:S07]  /*6270*/  LDSM.16.M88.4 R136, [R0] ;  /* 0x000000000088783b */ /* 0x000f2e0000000200 */
[C---:B------:R-:W-:Y:S08]  /*6280*/  HMMA.16816.F32.BF16 R20, R32.reuse, R140, R20 ;  /* 0x0000008c2014723c */ /* 0x040ff00000041814 */
[----:B------:R-:W-:Y:S01]  /*6290*/  HMMA.16816.F32.BF16 R24, R32, R142, R24 ;  /* 0x0000008e2018723c */ /* 0x000fe20000041818 */
[----:B------:R-:W2:Y:S04]  /*62a0*/  LDSM.16.MT88.4 R32, [R183+0xbc00] ;  /* 0x00bc0000b720783b */ /* 0x000ea80000004200 */
[----:B------:R-:W2:Y:S03]  /*62b0*/  LDSM.16.MT88.4 R140, [R183+0xdc00] ;  /* 0x00dc0000b78c783b */ /* 0x000ea60000004200 */
[C---:B------:R-:W-:Y:S08]  /*62c0*/  HMMA.16816.F32.BF16 R4, R144.reuse, R148, R4 ;  /* 0x000000949004723c */ /* 0x040ff00000041804 */
[C---:B------:R-:W-:Y:S01]  /*62d0*/  HMMA.16816.F32.BF16 R8, R144.reuse, R150, R8 ;  /* 0x000000969008723c */ /* 0x040fe20000041808 */
[----:B------:R-:W2:Y:S07]  /*62e0*/  LDSM.16.M88.4 R148, [R182+0x17000] ;  /* 0x01700000b694783b */ /* 0x000eae0000000200 */
[C---:B---3--:R-:W-:Y:S08]  /*62f0*/  HMMA.16816.F32.BF16 R12, R144.reuse, R28, R12 ;  /* 0x0000001c900c723c */ /* 0x048ff0000004180c */
[C---:B------:R-:W-:Y:S01]  /*6300*/  HMMA.16816.F32.BF16 R16, R144.reuse, R30, R16 ;  /* 0x0000001e9010723c */ /* 0x040fe20000041810 */
[----:B------:R-:W3:Y:S07]  /*6310*/  LDSM.16.MT88.4 R28, [R183+0xc000] ;  /* 0x00c00000b71c783b */ /* 0x000eee0000004200 */
[C---:B-1----:R-:W-:Y:S08]  /*6320*/  HMMA.16816.F32.BF16 R20, R144.reuse, R132, R20 ;  /* 0x000000849014723c */ /* 0x042ff00000041814 */
[----:B------:R-:W-:Y:S01]  /*6330*/  HMMA.16816.F32.BF16 R24, R144, R134, R24 ;  /* 0x000000869018723c */ /* 0x000fe20000041818 */
[----:B------:R-:W1:Y:S01]  /*6340*/  LDSM.16.MT88.4 R132, [R183+0xe000] ;  /* 0x00e00000b784783b */ /* 0x000e620000004200 */
[----:B------:R-:W-:Y:S05]  /*6350*/  IMAD.U32 R145, RZ, RZ, UR38 ;  /* 0x00000026ff917e24 */ /* 0x000fea000f8e00ff */
[----:B------:R-:W-:Y:S01]  /*6360*/  LEA R144, P0, R145, R210, 0x2 ;  /* 0x000000d291907211 */ /* 0x000fe200078010ff */
[C---:B----4-:R-:W-:Y:S08]  /*6370*/  HMMA.16816.F32.BF16 R4, R136.reuse, R152, R4 ;  /* 0x000000988804723c */ /* 0x050ff00000041804 */
[C---:B------:R-:W-:Y:S08]  /*6380*/  HMMA.16816.F32.BF16 R8, R136.reuse, R154, R8 ;  /* 0x0000009a8808723c */ /* 0x040ff00000041808 */
[C---:B--2---:R-:W-:Y:S08]  /*6390*/  HMMA.16816.F32.BF16 R12, R136.reuse, R32, R12 ;  /* 0x00000020880c723c */ /* 0x044ff0000004180c */
[C---:B------:R-:W-:Y:S01]  /*63a0*/  HMMA.16816.F32.BF16 R16, R136.reuse, R34, R16 ;  /* 0x000000228810723c */ /* 0x040fe20000041810 */
[----:B------:R-:W-:Y:S07]  /*63b0*/  LDSM.16.M88.4 R32, [R2+0x17000] ;  /* 0x017000000220783b */ /* 0x000fee0000000200 */
[C---:B------:R-:W-:Y:S01]  /*63c0*/  HMMA.16816.F32.BF16 R20, R136.reuse, R140, R20 ;  /* 0x0000008c8814723c */ /* 0x040fe20000041814 */
[----:B------:R-:W-:Y:S05]  /*63d0*/  IMAD.U32 R141, RZ, RZ, UR38 ;  /* 0x00000026ff8d7e24 */ /* 0x000fea000f8e00ff */
[----:B------:R-:W-:Y:S02]  /*63e0*/  LEA.HI.X.SX32 R145, R141, R211, 0x2, P0 ;  /* 0x000000d38d917211 */ /* 0x000fe400000f16ff */
[----:B------:R-:W-:Y:S01]  /*63f0*/  HMMA.16816.F32.BF16 R24, R136, R142, R24 ;  /* 0x0000008e8818723c */ /* 0x000fe20000041818 */
[----:B------:R-:W2:Y:S02]  /*6400*/  LDSM.16.MT88.4 R136, [R183+0xa400] ;  /* 0x00a40000b788783b */ /* 0x000ea40000004200 */
[C---:B------:R-:W-:Y:S02]  /*6410*/  LEA R146, P0, R160.reuse, R144, 0x5 ;  /* 0x00000090a0927211 */ /* 0x040fe400078028ff */
[----:B------:R-:W-:Y:S02]  /*6420*/  LDSM.16.MT88.4 R140, [R183+0xa800] ;  /* 0x00a80000b78c783b */ /* 0x000fe40000004200 */
[C---:B------:R-:W-:Y:S01]  /*6430*/  LEA.HI.X.SX32 R147, R160.reuse, R145, 0x5, P0 ;  /* 0x00000091a0937211 */ /* 0x040fe200000f2eff */
[C---:B------:R-:W-:Y:S08]  /*6440*/  HMMA.16816.F32.BF16 R4, R148.reuse, R156, R4 ;  /* 0x0000009c9404723c */ /* 0x040ff00000041804 */
[C---:B------:R-:W-:Y:S08]  /*6450*/  HMMA.16816.F32.BF16 R8, R148.reuse, R158, R8 ;  /* 0x0000009e9408723c */ /* 0x040ff00000041808 */
[C---:B---3--:R-:W-:Y:S08]  /*6460*/  HMMA.16816.F32.BF16 R12, R148.reuse, R28, R12 ;  /* 0x0000001c940c723c */ /* 0x048ff0000004180c */
[C---:B------:R-:W-:Y:S01]  /*6470*/  HMMA.16816.F32.BF16 R16, R148.reuse, R30, R16 ;  /* 0x0000001e9410723c */ /* 0x040fe20000041810 */
[----:B------:R-:W3:Y:S07]  /*6480*/  LDSM.16.MT88.4 R28, [R183+0xc400] ;  /* 0x00c40000b71c783b */ /* 0x000eee0000004200 */
[C---:B-1----:R-:W-:Y:S08]  /*6490*/  HMMA.16816.F32.BF16 R20, R148.reuse, R132, R20 ;  /* 0x000000849414723c */ /* 0x042ff00000041814 */
[----:B------:R-:W-:Y:S01]  /*64a0*/  HMMA.16816.F32.BF16 R24, R148, R134, R24 ;  /* 0x000000869418723c */ /* 0x000fe20000041818 */
[----:B------:R-:W1:Y:S02]  /*64b0*/  LDSM.16.MT88.4 R132, [R183+0xe400] ;  /* 0x00e40000b784783b */ /* 0x000e640000004200 */
[C---:B------:R-:W-:Y:S04]  /*64c0*/  LEA R148, P0, R160.reuse, R146, 0x5 ;  /* 0x00000092a0947211 */ /* 0x040fe800078028ff */
[C---:B------:R-:W-:Y:S01]  /*64d0*/  LEA.HI.X.SX32 R149, R160.reuse, R147, 0x5, P0 ;  /* 0x00000093a0957211 */ /* 0x040fe200000f2eff */
[C---:B--2---:R-:W-:Y:S05]  /*64e0*/  HMMA.16816.F32.BF16 R4, R32.reuse, R136, R4 ;  /* 0x000000882004723c */ /* 0x044fea0000041804 */
[C---:B------:R-:W-:Y:S03]  /*64f0*/  LEA R150, P0, R160.reuse, R148, 0x5 ;  /* 0x00000094a0967211 */ /* 0x040fe600078028ff */
[C---:B------:R-:W-:Y:S01]  /*6500*/  HMMA.16816.F32.BF16 R8, R32.reuse, R138, R8 ;  /* 0x0000008a2008723c */ /* 0x040fe20000041808 */
[----:B------:R-:W2:Y:S02]  /*6510*/  LDSM.16.M88.4 R136, [R178+0x2000] ;  /* 0x00200000b288783b */ /* 0x000ea40000000200 */
        /* <DEDUP_REMOVED lines=34> */
[C---:B------:R-:W-:Y:S03]  /*6740*/  LEA R172, P0, R160.reuse, R170, 0x5 ;  /* 0x000000aaa0ac7211 */ /* 0x040fe600078028ff */
[C---:B--2---:R-:W-:Y:S05]  /*6750*/  HMMA.16816.F32.BF16 R4, R132.reuse, R140, R4 ;  /* 0x0000008c8404723c */ /* 0x044fea0000041804 */
[C---:B------:R-:W-:Y:S03]  /*6760*/  LEA.HI.X.SX32 R173, R160.reuse, R171, 0x5, P0 ;  /* 0x000000aba0ad7211 */ /* 0x040fe600000f2eff */
[C---:B------:R-:W-:Y:S03]  /*6770*/  HMMA.16816.F32.BF16 R8, R132.reuse, R142, R8 ;  /* 0x0000008e8408723c */ /* 0x040fe60000041808 */
[C---:B------:R-:W-:Y:S03]  /*6780*/  IMAD.WIDE R136, R160.reuse, -0xc0, R172 ;  /* 0xffffff40a0887825 */ /* 0x040fe600078e02ac */
[C---:B------:R-:W-:Y:S02]  /*6790*/  LEA R138, P0, R160.reuse, R136, 0x5 ;  /* 0x00000088a08a7211 */ /* 0x040fe400078028ff */
[C---:B---3--:R-:W-:Y:S03]  /*67a0*/  HMMA.16816.F32.BF16 R12, R132.reuse, R28, R12 ;  /* 0x0000001c840c723c */ /* 0x048fe6000004180c */
[----:B------:R-:W-:Y:S01]  /*67b0*/  REDG.E.ADD.F32.FTZ.RN.STRONG.GPU desc[UR30][R210.64], R4 ;  /* 0x00000004d20079a6 */ /* 0x000fe2000c12f31e */
[C---:B------:R-:W-:Y:S02]  /*67c0*/  LEA.HI.X.SX32 R139, R160.reuse, R137, 0x5, P0 ;  /* 0x00000089a08b7211 */ /* 0x040fe400000f2eff */
[C---:B------:R-:W-:Y:S01]  /*67d0*/  LEA R140, P0, R160.reuse, R138, 0x5 ;  /* 0x0000008aa08c7211 */ /* 0x040fe200078028ff */
[----:B------:R2:W-:Y:S01]  /*67e0*/  REDG.E.ADD.F32.FTZ.RN.STRONG.GPU desc[UR30][R144.64], R5 ;  /* 0x00000005900079a6 */ /* 0x0005e2000c12f31e */
[C---:B------:R-:W-:Y:S03]  /*67f0*/  HMMA.16816.F32.BF16 R16, R132.reuse, R30, R16 ;  /* 0x0000001e8410723c */ /* 0x040fe60000041810 */
[----:B------:R-:W-:Y:S01]  /*6800*/  REDG.E.ADD.F32.FTZ.RN.STRONG.GPU desc[UR30][R146.64], R6 ;  /* 0x00000006920079a6 */ /* 0x000fe2000c12f31e */
[C---:B------:R-:W-:Y:S02]  /*6810*/  LEA.HI.X.SX32 R141, R160.reuse, R139, 0x5, P0 ;  /* 0x0000008ba08d7211 */ /* 0x040fe400000f2eff */
[C---:B------:R-:W-:Y:S01]  /*6820*/  LEA R142, P0, R160.reuse, R140, 0x5 ;  /* 0x0000008ca08e7211 */ /* 0x040fe200078028ff */
[----:B------:R-:W-:Y:S01]  /*6830*/  REDG.E.ADD.F32.FTZ.RN.STRONG.GPU desc[UR30][R148.64], R7 ;  /* 0x00000007940079a6 */ /* 0x000fe2000c12f31e */
[C---:B-1----:R-:W-:Y:S03]  /*6840*/  HMMA.16816.F32.BF16 R20, R132.reuse, R32, R20 ;  /* 0x000000208414723c */ /* 0x042fe60000041814 */
        /* <DEDUP_REMOVED lines=13> */
[----:B------:R-:W-:Y:S02]  /*6920*/  LEA.HI.X.SX32 R145, R160, R219, 0x5, P0 ;  /* 0x000000dba0917211 */ /* 0x000fe400000f2eff */
[----:B------:R-:W-:Y:S01]  /*6930*/  PLOP3.LUT P0, PT, PT, PT, UP1, 0x80, 0x8 ;  /* 0x000000000008781c */ /* 0x000fe20003f0f018 */
[----:B------:R-:W-:Y:S01]  /*6940*/  LDSM.16.MT88.4 R4, [R180+UR5+0x15000] ;  /* 0x01500005b404783b */ /* 0x000fe20008004200 */
[----:B------:R-:W-:Y:S03]  /*6950*/  @UP3 UIADD3 UR16, UP1, UPT, UR16, -0x100, URZ ;  /* 0xffffff0010103890 */ /* 0x000fe6000ff3e0ff */
[----:B------:R-:W1:Y:S01]  /*6960*/  LDSM.16.MT88.4 R8, [R177] ;  /* 0x00000000b108783b */ /* 0x000e620000004200 */
[----:B------:R-:W-:Y:S02]  /*6970*/  @UP3 UIADD3.X UR11, UPT, UPT, UR11, -0x1, URZ, UP1, !UPT ;  /* 0xffffffff0b0b3890 */ /* 0x000fe40008ffe4ff */
[----:B------:R-:W-:Y:S01]  /*6980*/  UISETP.GT.AND UP1, UPT, UR37, URZ, UPT ;  /* 0x000000ff2500728c */ /* 0x000fe2000bf24270 */
[----:B------:R-:W-:Y:S02]  /*6990*/  REDG.E.ADD.F32.FTZ.RN.STRONG.GPU desc[UR30][R162.64+0x80], R14 ;  /* 0x0000800ea20079a6 */ /* 0x000fe4000c12f31e */
[----:B------:R-:W-:Y:S02]  /*69a0*/  UMOV UR37, UR43 ;  /* 0x0000002b00257c82 */ /* 0x000fe40008000000 */
        /* <DEDUP_REMOVED lines=11> */
[----:B------:R-:W-:Y:S01]  /*6a60*/  LDSM.16.MT88.4 R148, [R177+0x2c00] ;  /* 0x002c0000b194783b */ /* 0x000fe20000004200 */
[C---:B--2---:R-:W-:Y:S03]  /*6a70*/  HMMA.16816.F32.BF16 R88, R12.reuse, R8, R88 ;  /* 0x000000080c58723c */ /* 0x044fe60000041858 */
[----:B------:R-:W-:Y:S04]  /*6a80*/  REDG.E.ADD.F32.FTZ.RN.STRONG.GPU desc[UR30][R210.64+0x100], R20 ;  /* 0x00010014d20079a6 */ /* 0x000fe8000c12f31e */
[----:B------:R-:W-:Y:S01]  /*6a90*/  REDG.E.ADD.F32.FTZ.RN.STRONG.GPU desc[UR30][R136.64+0x100], R21 ;  /* 0x00010015880079a6 */ /* 0x000fe2000c12f31e */
[-C--:B------:R-:W-:Y:S03]  /*6aa0*/  HMMA.16816.F32.BF16 R92, R12, R10.reuse, R92 ;  /* 0x0000000a0c5c723c */ /* 0x080fe6000004185c */
[----:B------:R-:W-:Y:S04]  /*6ab0*/  REDG.E.ADD.F32.FTZ.RN.STRONG.GPU desc[UR30][R138.64+0x100], R22 ;  /* 0x000100168a0079a6 */ /* 0x000fe8000c12f31e */
[----:B------:R-:W-:Y:S01]  /*6ac0*/  LDSM.16.MT88.4 R136, [R177+0xc00] ;  /* 0x000c0000b188783b */ /* 0x000fe20000004200 */
[C---:B------:R-:W-:Y:S03]  /*6ad0*/  HMMA.16816.F32.BF16 R96, R4.reuse, R10, R96 ;  /* 0x0000000a0460723c */ /* 0x040fe60000041860 */
[----:B------:R-:W-:Y:S04]  /*6ae0*/  LDSM.16.MT88.4 R8, [R177+0x1400] ;  /* 0x00140000b108783b */ /* 0x000fe80000004200 */
[----:B------:R-:W-:Y:S01]  /*6af0*/  REDG.E.ADD.F32.FTZ.RN.STRONG.GPU desc[UR30][R140.64+0x100], R23 ;  /* 0x000100178c0079a6 */ /* 0x000fe2000c12f31e */
[-C--:B---3--:R-:W-:Y:S03]  /*6b00*/  HMMA.16816.F32.BF16 R100, R4, R16.reuse, R100 ;  /* 0x000000100464723c */ /* 0x088fe60000041864 */
[----:B------:R-:W1:Y:S04]  /*6b10*/  LDSM.16.MT88.4 R20, [R177+0x400] ;  /* 0x00040000b114783b */ /* 0x000e680000004200 */
[----:B------:R-:W-:Y:S01]  /*6b20*/  REDG.E.ADD.F32.FTZ.RN.STRONG.GPU desc[UR30][R142.64+0x100], R24 ;  /* 0x000100188e0079a6 */ /* 0x000fe2000c12f31e */
[C---:B------:R-:W-:Y:S03]  /*6b30*/  HMMA.16816.F32.BF16 R104, R12.reuse, R16, R104 ;  /* 0x000000100c68723c */ /* 0x040fe60000041868 */
[----:B------:R-:W-:Y:S04]  /*6b40*/  LDSM.16.MT88.4 R140, [R180+UR5+0x18800] ;  /* 0x01880005b48c783b */ /* 0x000fe80008004200 */
[----:B------:R-:W-:Y:S01]  /*6b50*/  REDG.E.ADD.F32.FTZ.RN.STRONG.GPU desc[UR30][R174.64+0x100], R25 ;  /* 0x00010019ae0079a6 */ /* 0x000fe2000c12f31e */
[-C--:B------:R-:W-:Y:S03]  /*6b60*/  HMMA.16816.F32.BF16 R108, R12, R18.reuse, R108 ;  /* 0x000000120c6c723c */ /* 0x080fe6000004186c */
[----:B------:R-:W-:Y:S04]  /*6b70*/  REDG.E.ADD.F32.FTZ.RN.STRONG.GPU desc[UR30][R218.64+0x100], R26 ;  /* 0x0001001ada0079a6 */ /* 0x000fe8000c12f31e */
[----:B------:R-:W-:Y:S01]  /*6b80*/  REDG.E.ADD.F32.FTZ.RN.STRONG.GPU desc[UR30][R144.64+0x100], R27 ;  /* 0x0001001b900079a6 */ /* 0x000fe2000c12f31e */
[C---:B------:R-:W-:Y:S03]  /*6b90*/  HMMA.16816.F32.BF16 R112, R4.reuse, R18, R112 ;  /* 0x000000120470723c */ /* 0x040fe60000041870 */
[----:B------:R-:W-:Y:S04]  /*6ba0*/  LDSM.16.MT88.4 R16, [R177+0x800] ;  /* 0x00080000b110783b */ /* 0x000fe80000004200 */
[----:B------:R-:W-:Y:S01]  /*6bb0*/  LDSM.16.MT88.4 R24, [R180+UR5+0x18000] ;  /* 0x01800005b418783b */ /* 0x000fe20008004200 */
[-C--:B----4-:R-:W-:Y:S03]  /*6bc0*/  HMMA.16816.F32.BF16 R116, R4, R28.reuse, R116 ;  /* 0x0000001c0474723c */ /* 0x090fe60000041874 */
[----:B------:R-:W-:Y:S05]  /*6bd0*/  LDSM.16.MT88.4 R144, [R177+0x1c00] ;  /* 0x001c0000b190783b */ /* 0x000fea0000004200 */
[C---:B------:R-:W-:Y:S08]  /*6be0*/  HMMA.16816.F32.BF16 R120, R12.reuse, R28, R120 ;  /* 0x0000001c0c78723c */ /* 0x040ff00000041878 */
[-C--:B------:R-:W-:Y:S01]  /*6bf0*/  HMMA.16816.F32.BF16 R124, R12, R30.reuse, R124 ;  /* 0x0000001e0c7c723c */ /* 0x080fe2000004187c */
[----:B------:R-:W2:Y:S07]  /*6c00*/  LDSM.16.MT88.4 R12, [R177+0x2400] ;  /* 0x00240000b10c783b */ /* 0x000eae0000004200 */
        /* <DEDUP_REMOVED lines=12> */
[----:B------:R-:W1:Y:S07]  /*6cd0*/  LDSM.16.MT88.4 R8, [R180+UR5+0x16800] ;  /* 0x01680005b408783b */ /* 0x000e6e0008004200 */
        /* <DEDUP_REMOVED lines=16> */
[C---:B------:R-:W-:Y:S02]  /*6de0*/  VIADD R4, R177.reuse, 0xffffd000 ;  /* 0xffffd000b1047836 */ /* 0x040fe40000000000 */
[----:B------:R-:W-:Y:S02]  /*6df0*/  @P0 VIADD R4, R177, 0x3000 ;  /* 0x00003000b1040836 */ /* 0x000fe40000000000 */
[-C--:B------:R-:W-:Y:S05]  /*6e00*/  HMMA.16816.F32.BF16 R84, R8, R136.reuse, R84 ;  /* 0x000000880854723c */ /* 0x080fea0000041854 */
[----:B------:R-:W-:Y:S03]  /*6e10*/  IMAD.MOV.U32 R177, RZ, RZ, R4 ;  /* 0x000000ffffb17224 */ /* 0x000fe600078e0004 */
        /* <DEDUP_REMOVED lines=14> */
[----:B------:R-:W-:Y:S02]  /*6f00*/  SHF.L.U32 R3, R196, 0x2, RZ ;  /* 0x00000002c4037819 */ /* 0x000fe400000006ff */
[----:B------:R-:W-:Y:S01]  /*6f10*/  ISETP.NE.AND P0, PT, R207, -0x1, PT ;  /* 0xffffffffcf00780c */ /* 0x000fe20003f05270 */
[----:B------:R-:W2:Y:S01]  /*6f20*/  LDCU UR6, c[0x0][0x4fc] ;  /* 0x00009f80ff0677ac */ /* 0x000ea20008000800 */
[----:B------:R-:W-:-:S04]  /*6f30*/  LOP3.LUT R4, R3, 0x40, RZ, 0xc0, !PT ;  /* 0x0000004003047812 */ /* 0x000fc800078ec0ff */
[----:B------:R-:W-:Y:S01]  /*6f40*/  IADD3 R3, PT, PT, R193, -R4, RZ ;  /* 0x80000004c1037210 */ /* 0x000fe20007ffe0ff */
        /* <DEDUP_REMOVED lines=56> */
[----:B------:R1:W-:Y:S01]  /*72d0*/  STS [R193], R84 ;  /* 0x00000054c1007388 */ /* 0x0003e20000000800 */
        /* <DEDUP_REMOVED lines=136> */
[----:B------:R-:W-:Y:S05]  /*7b60*/  @P0 BRA `(.L_x_1055) ;  /* 0x0000000000340947 */ /* 0x000fea0003800000 */
[----:B------:R-:W2:Y:S01]  /*7b70*/  LDCU.64 UR8, c[0x0][0x5c0] ;  /* 0x0000b800ff0877ac */ /* 0x000ea20008000a00 */
[----:B------:R-:W3:Y:S01]  /*7b80*/  LDC.64 R4, c[0x0][0x5a8] ;  /* 0x00016a00ff047b82 */ /* 0x000ee20000000a00 */
[----:B------:R-:W-:-:S04]  /*7b90*/  MOV R8, UR34 ;  /* 0x0000002200087c02 */ /* 0x000fc80008000f00 */
[----:B------:R-:W-:Y:S02]  /*7ba0*/  SHF.R.S32.HI R8, RZ, 0x1f, R8 ;  /* 0x0000001fff087819 */ /* 0x000fe40000011408 */
[----:B--2---:R-:W-:-:S03]  /*7bb0*/  MOV R6, UR8 ;  /* 0x0000000800067c02 */ /* 0x004fc60008000f00 */
[----:B------:R-:W-:Y:S01]  /*7bc0*/  IMAD R8, R8, UR8, RZ ;  /* 0x0000000808087c24 */ /* 0x000fe2000f8e02ff */
[----:B-1----:R-:W-:Y:S01]  /*7bd0*/  MOV R3, UR9 ;  /* 0x0000000900037c02 */ /* 0x002fe20008000f00 */
[----:B------:R-:W-:-:S04]  /*7be0*/  IMAD.WIDE.U32 R6, R6, UR34, RZ ;  /* 0x0000002206067c25 */ /* 0x000fc8000f8e00ff */
[----:B------:R-:W-:-:S05]  /*7bf0*/  IMAD R3, R3, UR34, R8 ;  /* 0x0000002203037c24 */ /* 0x000fca000f8e0208 */
[----:B------:R-:W-:-:S03]  /*7c00*/  IADD3 R7, PT, PT, R7, R3, RZ ;  /* 0x0000000307077210 */ /* 0x000fc60007ffe0ff */
[----:B---3--:R-:W-:-:S04]  /*7c10*/  IMAD.WIDE.U32 R46, R4, UR21, R6 ;  /* 0x00000015042e7c25 */ /* 0x008fc8000f8e0006 */
[----:B------:R-:W-:Y:S01]  /*7c20*/  IMAD R44, R5, UR21, R47 ;  /* 0x00000015052c7c24 */ /* 0x000fe2000f8e022f */
[----:B------:R-:W-:Y:S05]  /*7c30*/  BRA `(.L_x_1056) ;  /* 0x0000000000147947 */ /* 0x000fea0003800000 */
.L_x_1055:
[----:B------:R-:W2:Y:S01]  /*7c40*/  LDCU.64 UR8, c[0x0][0x5c0] ;  /* 0x0000b800ff0877ac */ /* 0x000ea20008000a00 */
[----:B-1----:R-:W-:-:S05]  /*7c50*/  IADD3 R46, PT, PT, R207, UR34, RZ ;  /* 0x00000022cf2e7c10 */ /* 0x002fca000fffe0ff */
[C---:B--2---:R-:W-:Y:S02]  /*7c60*/  IMAD R44, R46.reuse, UR9, RZ ;  /* 0x000000092e2c7c24 */ /* 0x044fe4000f8e02ff */
[----:B------:R-:W-:-:S05]  /*7c70*/  IMAD.WIDE.U32 R46, R46, UR8, RZ ;  /* 0x000000082e2e7c25 */ /* 0x000fca000f8e00ff */
[----:B------:R-:W-:Y:S02]  /*7c80*/  IADD3 R44, PT, PT, R47, R44, RZ ;  /* 0x0000002c2f2c7210 */ /* 0x000fe40007ffe0ff */
.L_x_1056:
[----:B------:R-:W-:Y:S05]  /*7c90*/  @P0 BRA `(.L_x_1057) ;  /* 0x0000000000340947 */ /* 0x000fea0003800000 */
[----:B------:R-:W1:Y:S01]  /*7ca0*/  LDCU.64 UR6, c[0x0][0x5c8] ;  /* 0x0000b900ff0677ac */ /* 0x000e620008000a00 */
[----:B------:R-:W2:Y:S01]  /*7cb0*/  LDC.64 R4, c[0x0][0x5b0] ;  /* 0x00016c00ff047b82 */ /* 0x000ea20000000a00 */
[----:B------:R-:W-:-:S04]  /*7cc0*/  MOV R8, UR34 ;  /* 0x0000002200087c02 */ /* 0x000fc80008000f00 */
[----:B------:R-:W-:Y:S02]  /*7cd0*/  SHF.R.S32.HI R8, RZ, 0x1f, R8 ;  /* 0x0000001fff087819 */ /* 0x000fe40000011408 */
[----:B-1----:R-:W-:-:S03]  /*7ce0*/  MOV R6, UR6 ;  /* 0x0000000600067c02 */ /* 0x002fc60008000f00 */
[----:B------:R-:W-:Y:S01]  /*7cf0*/  IMAD R8, R8, UR6, RZ ;  /* 0x0000000608087c24 */ /* 0x000fe2000f8e02ff */
[----:B------:R-:W-:Y:S01]  /*7d00*/  MOV R3, UR7 ;  /* 0x0000000700037c02 */ /* 0x000fe20008000f00 */
[----:B------:R-:W-:-:S04]  /*7d10*/  IMAD.WIDE.U32 R6, R6, UR34, RZ ;  /* 0x0000002206067c25 */ /* 0x000fc8000f8e00ff */
[----:B------:R-:W-:-:S05]  /*7d20*/  IMAD R3, R3, UR34, R8 ;  /* 0x0000002203037c24 */ /* 0x000fca000f8e0208 */
[----:B------:R-:W-:-:S03]  /*7d30*/  IADD3 R7, PT, PT, R7, R3, RZ ;  /* 0x0000000307077210 */ /* 0x000fc60007ffe0ff */
[----:B--2---:R-:W-:-:S04]  /*7d40*/  IMAD.WIDE.U32 R58, R4, UR21, R6 ;  /* 0x00000015043a7c25 */ /* 0x004fc8000f8e0006 */
[----:B------:R-:W-:Y:S01]  /*7d50*/  IMAD R3, R5, UR21, R59 ;  /* 0x0000001505037c24 */ /* 0x000fe2000f8e023b */
[----:B------:R-:W-:Y:S06]  /*7d60*/  BRA `(.L_x_1058) ;  /* 0x0000000000147947 */ /* 0x000fec0003800000 */
.L_x_1057:
[----:B------:R-:W1:Y:S01]  /*7d70*/  LDCU.64 UR6, c[0x0][0x5c8] ;  /* 0x0000b900ff0677ac */ /* 0x000e620008000a00 */
[----:B------:R-:W-:-:S05]  /*7d80*/  IADD3 R58, PT, PT, R207, UR34, RZ ;  /* 0x00000022cf3a7c10 */ /* 0x000fca000fffe0ff */
[C---:B-1----:R-:W-:Y:S02]  /*7d90*/  IMAD R3, R58.reuse, UR7, RZ ;  /* 0x000000073a037c24 */ /* 0x042fe4000f8e02ff */
[----:B------:R-:W-:-:S05]  /*7da0*/  IMAD.WIDE.U32 R58, R58, UR6, RZ ;  /* 0x000000063a3a7c25 */ /* 0x000fca000f8e00ff */
[----:B------:R-:W-:-:S07]  /*7db0*/  IADD3 R3, PT, PT, R59, R3, RZ ;  /* 0x000000033b037210 */ /* 0x000fce0007ffe0ff */
.L_x_1058:
[----:B------:R-:W-:Y:S01]  /*7dc0*/  BAR.SYNC.DEFER_BLOCKING 0x0 ;  /* 0x0000000000007b1d */ /* 0x000fe20000010000 */
[----:B------:R-:W-:Y:S01]  /*7dd0*/  USHF.L.U32 UR4, UR25, 0x7, URZ ;  /* 0x0000000719047899 */ /* 0x000fe200080006ff */
[----:B------:R-:W-:Y:S01]  /*7de0*/  IMAD.SHL.U32 R56, R196, 0x8, RZ ;  /* 0x00000008c4387824 */ /* 0x000fe200078e00ff */
[----:B------:R-:W-:Y:S02]  /*7df0*/  ISETP.GE.AND P1, PT, R189, UR10, PT ;  /* 0x0000000abd007c0c */ /* 0x000fe4000bf26270 */
[----:B------:R-:W-:-:S03]  /*7e00*/  USHF.R.S32.HI UR14, URZ, 0x1f, UR4 ;  /* 0x0000001fff0e7899 */ /* 0x000fc60008011404 */
[----:B------:R-:W1:Y:S01]  /*7e10*/  LDC.64 R6, c[0x0][0x5d8] ;  /* 0x00017600ff067b82 */ /* 0x000e620000000a00 */
[----:B------:R-:W-:Y:S01]  /*7e20*/  UIMAD.WIDE.U32 UR12, UR4, UR8, URZ ;  /* 0x00000008040c72a5 */ /* 0x000fe2000f8e00ff */
[----:B------:R-:W-:Y:S01]  /*7e30*/  LOP3.LUT R56, R56, 0x18, RZ, 0xc0, !PT ;  /* 0x0000001838387812 */ /* 0x000fe200078ec0ff */
[----:B------:R-:W-:Y:S01]  /*7e40*/  UIMAD UR11, UR14, UR8, URZ ;  /* 0x000000080e0b72a4 */ /* 0x000fe2000f8e02ff */
[----:B------:R-:W-:Y:S01]  /*7e50*/  LEA.HI R196, R196, 0x40, RZ, 0x1e ;  /* 0x00000040c4c47811 */ /* 0x000fe200078ff0ff */
[----:B------:R-:W-:Y:S02]  /*7e60*/  BSSY.RECONVERGENT B0, `(.L_x_1059) ;  /* 0x0000024000007945 */ /* 0x000fe40003800200 */
[----:B------:R-:W-:Y:S01]  /*7e70*/  UIMAD UR11, UR4, UR9, UR11 ;  /* 0x00000009040b72a4 */ /* 0x000fe2000f8e020b */
[----:B------:R-:W2:Y:S01]  /*7e80*/  LDC.64 R4, c[0x0][0x5e0] ;  /* 0x00017800ff047b82 */ /* 0x000ea20000000a00 */
[----:B------:R-:W-:Y:S02]  /*7e90*/  LOP3.LUT R45, R56, UR12, RZ, 0xfc, !PT ;  /* 0x0000000c382d7c12 */ /* 0x000fe4000f8efcff */
[----:B------:R-:W-:-:S02]  /*7ea0*/  ISETP.GE.AND P2, PT, R196, UR10, PT ;  /* 0x0000000ac4007c0c */ /* 0x000fc4000bf46270 */
[----:B------:R-:W-:Y:S01]  /*7eb0*/  IADD3 R62, P0, PT, R46, R45, RZ ;  /* 0x0000002d2e3e7210 */ /* 0x000fe20007f1e0ff */
[----:B------:R-:W-:Y:S01]  /*7ec0*/  IMAD.U32 R45, RZ, RZ, UR11 ;  /* 0x0000000bff2d7e24 */ /* 0x000fe2000f8e00ff */
[----:B------:R3:W4:Y:S04]  /*7ed0*/  LDS.128 R40, [R191+0xa000] ;  /* 0x00a00000bf287984 */ /* 0x0007280000000c00 */
[----:B------:R-:W-:Y:S02]  /*7ee0*/  IADD3.X R63, PT, PT, R44, UR13, R45, P0, !PT ;  /* 0x0000000d2c3f7c10 */ /* 0x000fe400087fe42d */
[----:B------:R-:W-:Y:S01]  /*7ef0*/  IADD3 R57, P0, PT, R189, 0x40, RZ ;  /* 0x00000040bd397810 */ /* 0x000fe20007f1e0ff */
[----:B------:R3:W2:Y:S01]  /*7f00*/  LDS.128 R36, [R191+0xc000] ;  /* 0x00c00000bf247984 */ /* 0x0006a20000000c00 */
[----:B-1----:R-:W-:-:S03]  /*7f10*/  IMAD.WIDE.U32 R62, R6, UR20, R62 ;  /* 0x00000014063e7c25 */ /* 0x002fc6000f8e003e */
[----:B------:R3:W1:Y:S01]  /*7f20*/  LDS.128 R32, [R191+0xe000] ;  /* 0x00e00000bf207984 */ /* 0x0006620000000c00 */
[----:B------:R-:W-:-:S03]  /*7f30*/  IMAD.U32 R6, RZ, RZ, UR6 ;  /* 0x00000006ff067e24 */ /* 0x000fc6000f8e00ff */
[----:B------:R3:W1:Y:S01]  /*7f40*/  LDS.128 R28, [R191+0xf000] ;  /* 0x00f00000bf1c7984 */ /* 0x0006620000000c00 */
[----:B------:R-:W-:Y:S02]  /*7f50*/  IMAD.X R59, RZ, RZ, RZ, P0 ;  /* 0x000000ffff3b7224 */ /* 0x000fe400000e06ff */
[----:B------:R-:W-:Y:S01]  /*7f60*/  IMAD R7, R7, UR20, R63 ;  /* 0x0000001407077c24 */ /* 0x000fe2000f8e023f */
[----:B------:R3:W1:Y:S04]  /*7f70*/  LDS.128 R24, [R191+0x10000] ;  /* 0x01000000bf187984 */ /* 0x0006680000000c00 */
[----:B------:R3:W1:Y:S04]  /*7f80*/  LDS.128 R20, [R191+0x11000] ;  /* 0x01100000bf147984 */ /* 0x0006680000000c00 */
        /* <DEDUP_REMOVED lines=17> */
.L_x_1060:
[----:B------:R-:W-:Y:S05]  /*80a0*/  BSYNC.RECONVERGENT B0 ;  /* 0x0000000000007941 */ /* 0x000fea0003800200 */
.L_x_1059:
[----:B------:R-:W-:Y:S04]  /*80b0*/  BSSY.RECONVERGENT B0, `(.L_x_1061) ;  /* 0x000000e000007945 */ /* 0x000fe80003800200 */
[----:B------:R-:W-:Y:S05]  /*80c0*/  @P2 BRA `(.L_x_1062) ;  /* 0x0000000000302947 */ /* 0x000fea0003800000 */
[----:B------:R-:W4:Y:S01]  /*80d0*/  LDCU.64 UR10, c[0x0][0x560] ;  /* 0x0000ac00ff0a77ac */ /* 0x000f220008000a00 */
[----:B--2---:R-:W-:Y:S01]  /*80e0*/  MOV R46, R62 ;  /* 0x0000003e002e7202 */ /* 0x004fe20000000f00 */
[----:B------:R-:W-:Y:S01]  /*80f0*/  IMAD R44, R59, UR8, RZ ;  /* 0x000000083b2c7c24 */ /* 0x000fe2000f8e02ff */
[----:B------:R-:W-:-:S03]  /*8100*/  MOV R47, R7 ;  /* 0x00000007002f7202 */ /* 0x000fc60000000f00 */
[C---:B------:R-:W-:Y:S02]  /*8110*/  IMAD R44, R57.reuse, UR9, R44 ;  /* 0x00000009392c7c24 */ /* 0x040fe4000f8e022c */
[----:B------:R-:W-:-:S05]  /*8120*/  IMAD.WIDE.U32 R46, R57, UR8, R46 ;  /* 0x00000008392e7c25 */ /* 0x000fca000f8e002e */
[----:B------:R-:W-:Y:S02]  /*8130*/  IADD3 R44, PT, PT, R44, R47, RZ ;  /* 0x0000002f2c2c7210 */ /* 0x000fe40007ffe0ff */
[----:B----4-:R-:W-:-:S04]  /*8140*/  LEA R48, P0, R46, UR10, 0x1 ;  /* 0x0000000a2e307c11 */ /* 0x010fc8000f8008ff */
[----:B------:R-:W-:-:S05]  /*8150*/  LEA.HI.X R49, R46, UR11, R44, 0x1, P0 ;  /* 0x0000000b2e317c11 */ /* 0x000fca00080f0c2c */
[----:B------:R4:W-:Y:S04]  /*8160*/  STG.E.128 desc[UR30][R48.64], R40 ;  /* 0x0000002830007986 */ /* 0x0009e8000c101d1e */
[----:B------:R4:W-:Y:S04]  /*8170*/  STG.E.128 desc[UR30][R48.64+0x40], R36 ;  /* 0x0000402430007986 */ /* 0x0009e8000c101d1e */
[----:B-1----:R4:W-:Y:S02]  /*8180*/  STG.E.128 desc[UR30][R48.64+0x80], R32 ;  /* 0x0000802030007986 */ /* 0x0029e4000c101d1e */
.L_x_1062:
[----:B------:R-:W-:Y:S05]  /*8190*/  BSYNC.RECONVERGENT B0 ;  /* 0x0000000000007941 */ /* 0x000fea0003800200 */
.L_x_1061:
[----:B-1--4-:R-:W-:Y:S01]  /*81a0*/  MOV R32, R56 ;  /* 0x0000003800207202 */ /* 0x012fe20000000f00 */
[----:B------:R-:W-:Y:S01]  /*81b0*/  UIMAD UR14, UR14, UR6, URZ ;  /* 0x000000060e0e72a4 */ /* 0x000fe2000f8e02ff */
[----:B------:R-:W-:Y:S01]  /*81c0*/  MOV R33, RZ ;  /* 0x000000ff00217202 */ /* 0x000fe20000000f00 */
[----:B------:R-:W-:Y:S02]  /*81d0*/  BSSY.RECONVERGENT B0, `(.L_x_1063) ;  /* 0x0000011000007945 */ /* 0x000fe40003800200 */
[----:B------:R-:W-:Y:S01]  /*81e0*/  UIMAD UR14, UR4, UR7, UR14 ;  /* 0x00000007040e72a4 */ /* 0x000fe2000f8e020e */
[----:B------:R-:W-:-:S03]  /*81f0*/  IMAD.WIDE.U32 R6, R6, UR4, R32 ;  /* 0x0000000406067c25 */ /* 0x000fc6000f8e0020 */
[----:B------:R-:W-:-:S04]  /*8200*/  IADD3 R6, P0, PT, R58, R6, RZ ;  /* 0x000000063a067210 */ /* 0x000fc80007f1e0ff */
[----:B------:R-:W-:-:S03]  /*8210*/  IADD3.X R7, PT, PT, R3, UR14, R7, P0, !PT ;  /* 0x0000000e03077c10 */ /* 0x000fc600087fe407 */
[----:B------:R-:W-:-:S04]  /*8220*/  IMAD.WIDE.U32 R6, R4, UR20, R6 ;  /* 0x0000001404067c25 */ /* 0x000fc8000f8e0006 */
[----:B------:R-:W-:Y:S01]  /*8230*/  IMAD R5, R5, UR20, R7 ;  /* 0x0000001405057c24 */ /* 0x000fe2000f8e0207 */
[----:B------:R-:W-:Y:S06]  /*8240*/  @P1 BRA `(.L_x_1064) ;  /* 0x0000000000241947 */ /* 0x000fec0003800000 */
[----:B------:R-:W1:Y:S01]  /*8250*/  LDCU.64 UR8, c[0x0][0x568] ;  /* 0x0000ad00ff0877ac */ /* 0x000e620008000a00 */
[----:B------:R-:W-:-:S05]  /*8260*/  MOV R4, R6 ;  /* 0x0000000600047202 */ /* 0x000fca0000000f00 */
[----:B------:R-:W-:-:S04]  /*8270*/  IMAD.WIDE.U32 R32, R189, UR6, R4 ;  /* 0x00000006bd207c25 */ /* 0x000fc8000f8e0004 */
[----:B------:R-:W-:Y:S01]  /*8280*/  IMAD R3, R189, UR7, R33 ;  /* 0x00000007bd037c24 */ /* 0x000fe2000f8e0221 */
[----:B-1----:R-:W-:-:S04]  /*8290*/  LEA R34, P0, R32, UR8, 0x1 ;  /* 0x0000000820227c11 */ /* 0x002fc8000f8008ff */
[----:B------:R-:W-:-:S05]  /*82a0*/  LEA.HI.X R35, R32, UR9, R3, 0x1, P0 ;  /* 0x0000000920237c11 */ /* 0x000fca00080f0c03 */
[----:B------:R1:W-:Y:S04]  /*82b0*/  STG.E.128 desc[UR30][R34.64], R28 ;  /* 0x0000001c22007986 */ /* 0x0003e8000c101d1e */
[----:B------:R1:W-:Y:S04]  /*82c0*/  STG.E.128 desc[UR30][R34.64+0x40], R20 ;  /* 0x0000401422007986 */ /* 0x0003e8000c101d1e */
[----:B------:R1:W-:Y:S02]  /*82d0*/  STG.E.128 desc[UR30][R34.64+0x80], R12 ;  /* 0x0000800c22007986 */ /* 0x0003e4000c101d1e */
.L_x_1064:
[----:B------:R-:W-:Y:S05]  /*82e0*/  BSYNC.RECONVERGENT B0 ;  /* 0x0000000000007941 */ /* 0x000fea0003800200 */
.L_x_1063:
[----:B------:R-:W-:Y:S05]  /*82f0*/  @P2 BRA `(.L_x_1051) ;  /* 0x00000000002c2947 */ /* 0x000fea0003800000 */
[----:B------:R-:W1:Y:S01]  /*8300*/  LDCU.64 UR8, c[0x0][0x568] ;  /* 0x0000ad00ff0877ac */ /* 0x000e620008000a00 */
[----:B------:R-:W-:Y:S01]  /*8310*/  MOV R7, R5 ;  /* 0x0000000500077202 */ /* 0x000fe20000000f00 */
[----:B------:R-:W-:Y:S02]  /*8320*/  IMAD R4, R59, UR6, RZ ;  /* 0x000000063b047c24 */ /* 0x000fe4000f8e02ff */
        /* <DEDUP_REMOVED lines=8> */
.L_x_1051:
[----:B------:R-:W-:Y:S05]  /*83b0*/  BSYNC.RECONVERGENT B1 ;  /* 0x0000000000017941 */ /* 0x000fea0003800200 */
.L_x_1029:
[----:B------:R-:W2:Y:S01]  /*83c0*/  LDCU UR6, c[0x0][0x438] ;  /* 0x00008700ff0677ac */ /* 0x000ea20008000800 */
[----:B----4-:R-:W4:Y:S01]  /*83d0*/  LDC R8, c[0x0][0x438] ;  /* 0x00010e00ff087b82 */ /* 0x010f220000000800 */
[----:B------:R-:W3:Y:S01]  /*83e0*/  LDCU UR7, c[0x0][0x370] ;  /* 0x00006e00ff0777ac */ /* 0x000ee20008000800 */
[----:B--2---:R-:W-:-:S04]  /*83f0*/  UIADD3 UR6, UPT, UPT, UR6, 0x7f, URZ ;  /* 0x0000007f06067890 */ /* 0x004fc8000fffe0ff */
[----:B------:R-:W-:Y:S02]  /*8400*/  USHF.R.S32.HI UR4, URZ, 0x1f, UR6 ;  /* 0x0000001fff047899 */ /* 0x000fe40008011406 */
[----:B---3--:R-:W-:Y:S02]  /*8410*/  UIADD3 UR25, UPT, UPT, UR7, UR25, URZ ;  /* 0x0000001907197290 */ /* 0x008fe4000fffe0ff */
[----:B------:R-:W-:-:S04]  /*8420*/  ULEA.HI UR4, UR4, UR6, URZ, 0x7 ;  /* 0x0000000604047291 */ /* 0x000fc8000f8f38ff */
[----:B------:R-:W-:-:S04]  /*8430*/  USHF.R.S32.HI UR4, URZ, 0x7, UR4 ;  /* 0x00000007ff047899 */ /* 0x000fc80008011404 */
[----:B------:R-:W-:-:S09]  /*8440*/  UISETP.GE.AND UP0, UPT, UR25, UR4, UPT ;  /* 0x000000041900728c */ /* 0x000fd2000bf06270 */
[----:B------:R-:W-:Y:S05]  /*8450*/  BRA.U !UP0, `(.L_x_1065) ;  /* 0xffffff8108787547 */ /* 0x000fea000b83ffff */
[----:B------:R-:W-:Y:S05]  /*8460*/  EXIT ;  /* 0x000000000000794d */ /* 0x000fea0003800000 */
.L_x_1066:
        /* <DEDUP_REMOVED lines=9> */
.L_x_1733:


//--------------------- .text._ZN5flash44flash_bwd_dq_dk_dv_loop_seqk_parallel_kernelI23Flash_bwd_kernel_traitsILi96ELi64ELi128ELi8ELi2ELi4ELi4ELb0ELb0EN7cutlass10bfloat16_tE19Flash_kernel_traitsILi96ELi64ELi128ELi8ES3_EELb0ELb0ELb0ELb0ELb0ELb1ELb1EEEvNS_16Flash_bwd_paramsE --------------------------
	.section	.text._ZN5flash44flash_bwd_dq_dk_dv_loop_seqk_parallel_kernelI23Flash_bwd_kernel_traitsILi96ELi64ELi128ELi8ELi2ELi4ELi4ELb0ELb0EN7cutlass10bfloat16_tE19Flash_kernel_traitsILi96ELi64ELi128ELi8ES3_EELb0ELb0ELb0ELb0ELb0ELb1ELb1EEEvNS_16Flash_bwd_paramsE,"ax",@progbits
	.align	128
        .global         _ZN5flash44flash_bwd_dq_dk_dv_loop_seqk_parallel_kernelI23Flash_bwd_kernel_traitsILi96ELi64ELi128ELi8ELi2ELi4ELi4ELb0ELb0EN7cutlass10bfloat16_tE19Flash_kernel_traitsILi96ELi64ELi128ELi8ES3_EELb0ELb0ELb0ELb0ELb0ELb1ELb1EEEvNS_16Flash_bwd_paramsE
        .type           _ZN5flash44flash_bwd_dq_dk_dv_loop_seqk_parallel_kernelI23Flash_bwd_kernel_traitsILi96ELi64ELi128ELi8ELi2ELi4ELi4ELb0ELb0EN7cutlass10bfloat16_tE19Flash_kernel_traitsILi96ELi64ELi128ELi8ES3_EELb0ELb0ELb0ELb0ELb0ELb1ELb1EEEvNS_16Flash_bwd_paramsE,@function
        .size           _ZN5flash44flash_bwd_dq_dk_dv_loop_seqk_parallel_kernelI23Flash_bwd_kernel_traitsILi96ELi64ELi128ELi8ELi2ELi4ELi4ELb0ELb0EN7cutlass10bfloat16_tE19Flash_kernel_traitsILi96ELi64ELi128ELi8ES3_EELb0ELb0ELb0ELb0ELb0ELb1ELb1EEEvNS_16Flash_bwd_paramsE,(.L_x_1734 - _ZN5flash44flash_bwd_dq_dk_dv_loop_seqk_parallel_kernelI23Flash_bwd_kernel_traitsILi96ELi64ELi128ELi8ELi2ELi4ELi4ELb0ELb0EN7cutlass10bfloat16_tE19Flash_kernel_traitsILi96ELi64ELi128ELi8ES3_EELb0ELb0ELb0ELb0ELb0ELb1ELb1EEEvNS_16Flash_bwd_paramsE)
        .other          _ZN5flash44flash_bwd_dq_dk_dv_loop_seqk_parallel_kernelI23Flash_bwd_kernel_traitsILi96ELi64ELi128ELi8ELi2ELi4ELi4ELb0ELb0EN7cutlass10bfloat16_tE19Flash_kernel_traitsILi96ELi64ELi128ELi8ES3_EELb0ELb0ELb0ELb0ELb0ELb1ELb1EEEvNS_16Flash_bwd_paramsE,@"STO_CUDA_ENTRY STV_DEFAULT"
_ZN5flash44flash_bwd_dq_dk_dv_loop_seqk_parallel_kernelI23Flash_bwd_kernel_traitsILi96ELi64ELi128ELi8ELi2ELi4ELi4ELb0ELb0EN7cutlass10bfloat16_tE19Flash_kernel_traitsILi96ELi64ELi128ELi8ES3_EELb0ELb0ELb0ELb0ELb0ELb1ELb1EEEvNS_16Flash_bwd_paramsE:
.text._ZN5flash44flash_bwd_dq_dk_dv_loop_seqk_parallel_kernelI23Flash_bwd_kernel_traitsILi96ELi64ELi128ELi8ELi2ELi4ELi4ELb0ELb0EN7cutlass10bfloat16_tE19Flash_kernel_traitsILi96ELi64ELi128ELi8ES3_EELb0ELb0ELb0ELb0ELb0ELb1ELb1EEEvNS_16Flash_bwd_paramsE:
        /* <DEDUP_REMOVED lines=12> */
[----:B------:R-:W3:Y:S01]  /*00c0*/  S2UR UR28, SR_CgaCtaId ;  /* 0x00000000001c79c3 */ /* 0x000ee20000008800 */
[----:B------:R-:W4:Y:S01]  /*00d0*/  LDCU.64 UR4, c[0x0][0x468] ;  /* 0x00008d00ff0477ac */ /* 0x000f220008000a00 */
[----:B------:R-:W5:Y:S06]  /*00e0*/  LDCU.U8 UR12, c[0x0][0x532] ;  /* 0x0000a640ff0c77ac */ /* 0x000f6c0008000000 */
[----:B------:R-:W-:Y:S01]  /*00f0*/  S2UR UR27, SR_CTAID.Z ;  /* 0x00000000001b79c3 */ /* 0x000fe20000002700 */
[----:B------:R-:W3:Y:S01]  /*0100*/  LDCU.64 UR38, c[0x0][0x358] ;  /* 0x00006b00ff2677ac */ /* 0x000ee20008000a00 */
[----:B------:R-:W3:Y:S06]  /*0110*/  LDCU.64 UR32, c[0x0][0x460] ;  /* 0x00008c00ff2077ac */ /* 0x000eec0008000a00 */
[----:B------:R-:W-:Y:S01]  /*0120*/  S2UR UR25, SR_CTAID.X ;  /* 0x00000000001979c3 */ /* 0x000fe20000002500 */
[----:B-1----:R-:W-:-:S02]  /*0130*/  ULEA UR9, UP0, UR41, UR10, 0x2 ;  /* 0x0000000a29097291 */ /* 0x002fc4000f8010ff */
[----:B--2---:R-:W-:Y:S02]  /*0140*/  UISETP.NE.U32.AND UP1, UPT, UR6, URZ, UPT ;  /* 0x000000ff0600728c */ /* 0x004fe4000bf25070 */
[----:B------:R-:W-:Y:S02]  /*0150*/  ULEA.HI.X UR8, UR41, UR11, URZ, 0x2, UP0 ;  /* 0x0000000b29087291 */ /* 0x000fe400080f14ff */
[----:B------:R-:W-:Y:S01]  /*0160*/  UISETP.NE.U32.AND UP0, UPT, UR6, URZ, UPT ;  /* 0x000000ff0600728c */ /* 0x000fe2000bf05070 */
[----:B------:R-:W-:Y:S01]  /*0170*/  S2UR UR22, SR_CTAID.Y ;  /* 0x00000000001679c3 */ /* 0x000fe20000002600 */
[----:B----4-:R-:W-:Y:S01]  /*0180*/  UISETP.EQ.U32.AND UP2, UPT, UR4, URZ, UPT ;  /* 0x000000ff0400728c */ /* 0x010fe2000bf42070 */
[----:B------:R-:W-:Y:S01]  /*0190*/  MOV R198, UR9 ;  /* 0x0000000900c67c02 */ /* 0x000fe20008000f00 */
[----:B------:R-:W-:Y:S01]  /*01a0*/  UISETP.NE.U32.AND UP6, UPT, UR4, URZ, UPT ;  /* 0x000000ff0400728c */ /* 0x000fe2000bfc5070 */
[----:B------:R-:W-:Y:S01]  /*01b0*/  MOV R199, UR8 ;  /* 0x0000000800c77c02 */ /* 0x000fe20008000f00 */
[----:B------:R-:W-:-:S02]  /*01c0*/  UISETP.NE.AND.EX UP5, UPT, UR7, URZ, UPT, UP1 ;  /* 0x000000ff0700728c */ /* 0x000fc4000bfa5310 */
[----:B------:R-:W-:Y:S01]  /*01d0*/  UISETP.NE.AND.EX UP4, UPT, UR7, URZ, UPT, UP0 ;  /* 0x000000ff0700728c */ /* 0x000fe2000bf85300 */
[----:B------:R-:W1:Y:S01]  /*01e0*/  S2UR UR4, SR_CgaCtaId ;  /* 0x00000000000479c3 */ /* 0x000e620000008800 */
[----:B------:R-:W2:Y:S01]  /*01f0*/  LDCU.64 UR6, c[0x0][0x470] ;  /* 0x00008e00ff0677ac */ /* 0x000ea20008000a00 */
[----:B-----5:R-:W-:Y:S02]  /*0200*/  UISETP.NE.AND UP3, UPT, UR12, URZ, UPT ;  /* 0x000000ff0c00728c */ /* 0x020fe4000bf65270 */
[----:B------:R-:W-:-:S04]  /*0210*/  UISETP.NE.AND.EX UP6, UPT, UR5, URZ, UPT, UP6 ;  /* 0x000000ff0500728c */ /* 0x000fc8000bfc5360 */
[----:B------:R-:W4:Y:S01]  /*0220*/  S2UR UR24, SR_CTAID.Z ;  /* 0x00000000001879c3 */ /* 0x000f220000002700 */
[----:B------:R-:W-:Y:S01]  /*0230*/  UISETP.EQ.OR.EX UP0, UPT, UR5, URZ, !UP3, UP2 ;  /* 0x000000ff0500728c */ /* 0x000fe2000df02720 */
[----:B------:R-:W-:Y:S02]  /*0240*/  UMOV UR11, 0x400 ;  /* 0x00000400000b7882 */ /* 0x000fe40000000000 */
[----:B------:R-:W-:Y:S01]  /*0250*/  UMOV UR5, 0x400 ;  /* 0x0000040000057882 */ /* 0x000fe20000000000 */
[----:B------:R-:W-:Y:S02]  /*0260*/  UP2UR UR30, UPR, URZ, 0x1 ;  /* 0x00000001ff1e7883 */ /* 0x000fe40008000000 */
[----:B------:R-:W-:Y:S01]  /*0270*/  UP2UR UR29, UPR, URZ, 0x8 ;  /* 0x00000008ff1d7883 */ /* 0x000fe20008000000 */
[----:B------:R-:W4:Y:S01]  /*0280*/  LDCU UR10, c[0x0][0x438] ;  /* 0x00008700ff0a77ac */ /* 0x000f220008000800 */
[----:B--2---:R-:W-:Y:S01]  /*0290*/  UISETP.NE.U32.AND UP0, UPT, UR6, URZ, UPT ;  /* 0x000000ff0600728c */ /* 0x004fe2000bf05070 */
[----:B------:R-:W2:Y:S01]  /*02a0*/  LDCU UR23, c[0x0][0x438] ;  /* 0x00008700ff1777ac */ /* 0x000ea20008000800 */
[----:B------:R-:W2:Y:S01]  /*02b0*/  @!UP4 LDCU UR26, c[0x0][0x434] ;  /* 0x00008680ff1ac7ac */ /* 0x000ea20008000800 */
[----:B---3--:R-:W-:-:S02]  /*02c0*/  ULEA UR28, UR28, UR11, 0x18 ;  /* 0x0000000b1c1c7291 */ /* 0x008fc4000f8ec0ff */
[----:B-1----:R-:W-:Y:S02]  /*02d0*/  ULEA UR4, UR4, UR5, 0x18 ;  /* 0x0000000504047291 */ /* 0x002fe4000f8ec0ff */
[----:B------:R-:W-:Y:S01]  /*02e0*/  UISETP.NE.AND.EX UP3, UPT, UR7, URZ, UPT, UP0 ;  /* 0x000000ff0700728c */ /* 0x000fe2000bf65300 */
[----:B------:R-:W-:Y:S01]  /*02f0*/  UMOV UR34, 0xffffd000 ;  /* 0xffffd00000227882 */ /* 0x000fe20000000000 */
[----:B------:R-:W-:Y:S01]  /*0300*/  UMOV UR35, URZ ;  /* 0x000000ff00237c82 */ /* 0x000fe20008000000 */
[----:B------:R-:W-:-:S08]  /*0310*/  UMOV UR36, URZ ;  /* 0x000000ff00247c82 */ /* 0x000fd00008000000 */
.L_x_1104:
        /* <DEDUP_REMOVED lines=12> */
[----:B------:R-:W3:Y:S01]  /*03e0*/  @P1 LDG.E R3, desc[UR38][R2.64] ;  /* 0x0000002602031981 */ /* 0x000ee2000c1e1900 */
[----:B------:R-:W-:-:S06]  /*03f0*/  UISETP.NE.AND.EX UP0, UPT, UR9, URZ, UPT, UP0 ;  /* 0x000000ff0900728c */ /* 0x000fcc000bf05300 */
[----:B------:R-:W-:-:S05]  /*0400*/  PLOP3.LUT P0, PT, PT, PT, UP0, 0x80, 0x8 ;  /* 0x000000000008781c */ /* 0x000fca0003f0f008 */
[----:B------:R-:W-:Y:S01]  /*0410*/  @UP0 ULEA UR14, UP1, UR41, UR8, 0x2 ;  /* 0x00000008290e0291 */ /* 0x000fe2000f8210ff */
[----:B------:R-:W-:Y:S01]  /*0420*/  IMAD.U32 R6, RZ, RZ, UR12 ;  /* 0x0000000cff067e24 */ /* 0x000fe2000f8e00ff */
[----:B------:R-:W1:Y:S02]  /*0430*/  @!UP0 LDCU UR5, c[0x0][0x43c] ;  /* 0x00008780ff0587ac */ /* 0x000e640008000800 */
[----:B------:R-:W-:Y:S02]  /*0440*/  @UP0 ULEA.HI.X UR15, UR41, UR9, URZ, 0x2, UP1 ;  /* 0x00000009290f0291 */ /* 0x000fe400088f14ff */
[----:B----4-:R-:W-:Y:S01]  /*0450*/  IMAD.U32 R4, RZ, RZ, UR14 ;  /* 0x0000000eff047e24 */ /* 0x010fe2000f8e00ff */
[----:B-----5:R-:W5:Y:S01]  /*0460*/  @!UP0 LDCU.64 UR8, c[0x0][0x488] ;  /* 0x00009100ff0887ac */ /* 0x020f620008000a00 */
[----:B------:R-:W-:Y:S02]  /*0470*/  IMAD.U32 R7, RZ, RZ, UR13 ;  /* 0x0000000dff077e24 */ /* 0x000fe4000f8e00ff */
[----:B------:R-:W-:-:S03]  /*0480*/  IMAD.U32 R5, RZ, RZ, UR15 ;  /* 0x0000000fff057e24 */ /* 0x000fc6000f8e00ff */
[----:B------:R-:W4:Y:S04]  /*0490*/  @P2 LDG.E R2, desc[UR38][R6.64+0x4] ;  /* 0x0000042606022981 */ /* 0x000f28000c1e1900 */
[----:B------:R-:W2:Y:S01]  /*04a0*/  @P0 LDG.E R0, desc[UR38][R4.64] ;  /* 0x0000002604000981 */ /* 0x000ea2000c1e1900 */
        /* <DEDUP_REMOVED lines=9> */
[----:B---3--:R-:W-:-:S02]  /*0540*/  @P1 R2UR UR42, R3 ;  /* 0x00000000032a12ca */ /* 0x008fc400000e0000 */
[----:B----4-:R-:W-:Y:S02]  /*0550*/  @P2 R2UR UR5, R2 ;  /* 0x00000000020522ca */ /* 0x010fe400000e0000 */
[----:B--2---:R-:W-:-:S13]  /*0560*/  @P0 R2UR UR37, R0 ;  /* 0x00000000002502ca */ /* 0x004fda00000e0000 */
        /* <DEDUP_REMOVED lines=11> */
.L_x_1067:
        /* <DEDUP_REMOVED lines=32> */
.L_x_1069:
[----:B------:R-:W1:Y:S01]  /*0820*/  LDCU.64 UR16, c[0x0][0x3b8] ;  /* 0x00007700ff1077ac */ /* 0x000e620008000a00 */
[----:B------:R-:W-:-:S04]  /*0830*/  UIADD3 UR5, UPT, UPT, UR42, UR43, URZ ;  /* 0x0000002b2a057290 */ /* 0x000fc8000fffe0ff */
[----:B-1----:R-:W-:Y:S02]  /*0840*/  UIMAD.WIDE.U32 UR46, UR5, UR16, URZ ;  /* 0x00000010052e72a5 */ /* 0x002fe4000f8e00ff */
[----:B------:R-:W-:-:S04]  /*0850*/  UIMAD UR5, UR5, UR17, URZ ;  /* 0x00000011050572a4 */ /* 0x000fc8000f8e02ff */
[----:B------:R-:W-:-:S06]  /*0860*/  UIADD3 UR5, UPT, UPT, UR47, UR5, URZ ;  /* 0x000000052f057290 */ /* 0x000fcc000fffe0ff */
[----:B------:R-:W-:-:S07]  /*0870*/  MOV R2, UR5 ;  /* 0x0000000500027c02 */ /* 0x000fce0008000f00 */
.L_x_1070:
        /* <DEDUP_REMOVED lines=42> */
.L_x_1071:
[----:B------:R-:W1:Y:S01]  /*0b20*/  LDCU.64 UR14, c[0x0][0x3c0] ;  /* 0x00007800ff0e77ac */ /* 0x000e620008000a00 */
[----:B------:R-:W-:-:S04]  /*0b30*/  UIADD3 UR8, UPT, UPT, UR42, UR43, URZ ;  /* 0x0000002b2a087290 */ /* 0x000fc8000fffe0ff */
[----:B-1----:R-:W-:Y:S02]  /*0b40*/  UIMAD.WIDE.U32 UR10, UR8, UR14, URZ ;  /* 0x0000000e080a72a5 */ /* 0x002fe4000f8e00ff */
[----:B------:R-:W-:-:S04]  /*0b50*/  UIMAD UR8, UR8, UR15, URZ ;  /* 0x0000000f080872a4 */ /* 0x000fc8000f8e02ff */
[----:B------:R-:W-:Y:S01]  /*0b60*/  UIADD3 UR8, UPT, UPT, UR11, UR8, URZ ;  /* 0x000000080b087290 */ /* 0x000fe2000fffe0ff */
[----:B------:R-:W-:-:S05]  /*0b70*/  UMOV UR48, UR10 ;  /* 0x0000000a00307c82 */ /* 0x000fca0008000000 */
[----:B------:R-:W-:-:S07]  /*0b80*/  MOV R7, UR8 ;  /* 0x0000000800077c02 */ /* 0x000fce0008000f00 */
.L_x_1072:
        /* <DEDUP_REMOVED lines=27> */
.L_x_1073:
[----:B------:R-:W-:Y:S02]  /*0d40*/  UIMAD.WIDE.U32 UR52, UR60, UR12, URZ ;  /* 0x0000000c3c3472a5 */ /* 0x000fe4000f8e00ff */
[----:B------:R-:W-:-:S04]  /*0d50*/  UIMAD UR8, UR61, UR12, URZ ;  /* 0x0000000c3d0872a4 */ /* 0x000fc8000f8e02ff */
[----:B------:R-:W-:Y:S02]  /*0d60*/  UIADD3 UR8, UPT, UPT, UR53, UR8, URZ ;  /* 0x0000000835087290 */ /* 0x000fe4000fffe0ff */
.L_x_1074:
        /* <DEDUP_REMOVED lines=20> */
.L_x_1075:
[----:B------:R-:W1:Y:S01]  /*0eb0*/  LDCU UR54, c[0x0][0x434] ;  /* 0x00008680ff3677ac */ /* 0x000e620008000800 */
[----:B------:R-:W-:-:S04]  /*0ec0*/  UIMAD UR11, UR41, UR56, UR27 ;  /* 0x00000038290b72a4 */ /* 0x000fc8000f8e021b */
[----:B-1----:R-:W-:Y:S02]  /*0ed0*/  UIMAD UR54, UR11, UR54, URZ ;  /* 0x000000360b3672a4 */ /* 0x002fe4000f8e02ff */
.L_x_1076:
        /* <DEDUP_REMOVED lines=11> */
.L_x_1077:
[----:B------:R-:W1:Y:S01]  /*0f90*/  LDCU UR53, c[0x0][0x444] ;  /* 0x00008880ff3577ac */ /* 0x000e620008000800 */
[----:B------:R-:W-:-:S04]  /*0fa0*/  UIMAD UR10, UR41, UR56, UR27 ;  /* 0x00000038290a72a4 */ /* 0x000fc8000f8e021b */
[----:B-1----:R-:W-:-:S12]  /*0fb0*/  UIMAD UR53, UR10, UR53, URZ ;  /* 0x000000350a3572a4 */ /* 0x002fd8000f8e02ff */
.L_x_1078:
        /* <DEDUP_REMOVED lines=20> */
[----:B-1----:R-:W-:Y:S01]  /*1100*/  IMAD.SHL.U32 R3, R0, 0x8, RZ ;  /* 0x0000000800037824 */ /* 0x002fe200078e00ff */
[----:B-----5:R-:W-:Y:S01]  /*1110*/  UIMAD UR49, UR49, UR8, URZ ;  /* 0x00000008313172a4 */ /* 0x020fe2000f8e02ff */
[----:B------:R-:W-:Y:S01]  /*1120*/  IMAD.U32 R14, RZ, RZ, UR8 ;  /* 0x00000008ff0e7e24 */ /* 0x000fe2000f8e00ff */
[----:B------:R-:W-:-:S02]  /*1130*/  SHF.R.U32.HI R9, RZ, 0x5, R0 ;  /* 0x00000005ff097819 */ /* 0x000fc40000011600 */
[----:B------:R-:W-:-:S04]  /*1140*/  LOP3.LUT R18, R3, 0x18, RZ, 0xc0, !PT ;  /* 0x0000001803127812 */ /* 0x000fc800078ec0ff */
[----:B------:R-:W-:Y:S01]  /*1150*/  IADD3 R16, P0, PT, R18, UR58, RZ ;  /* 0x0000003a12107c10 */ /* 0x000fe2000ff1e0ff */
[----:B------:R-:W-:Y:S01]  /*1160*/  IMAD.WIDE.U32 R12, R12, UR20, R18 ;  /* 0x000000140c0c7c25 */ /* 0x000fe2000f8e0012 */
[----:B------:R-:W1:Y:S03]  /*1170*/  LDCU.64 UR58, c[0x0][0x420] ;  /* 0x00008400ff3a77ac */ /* 0x000e660008000a00 */
[----:B------:R-:W-:Y:S01]  /*1180*/  IMAD.X R17, RZ, RZ, UR57, P0 ;  /* 0x00000039ff117e24 */ /* 0x000fe200080e06ff */
[----:B------:R-:W-:Y:S01]  /*1190*/  IADD3 R12, P1, PT, R12, UR50, RZ ;  /* 0x000000320c0c7c10 */ /* 0x000fe2000ff3e0ff */
[----:B------:R-:W2:Y:S01]  /*11a0*/  LDCU.64 UR56, c[0x0][0x5e8] ;  /* 0x0000bd00ff3877ac */ /* 0x000ea20008000a00 */
[----:B------:R-:W-:Y:S02]  /*11b0*/  IMAD.WIDE.U32 R14, R14, UR20, R16 ;  /* 0x000000140e0e7c25 */ /* 0x000fe4000f8e0010 */
[----:B------:R-:W-:Y:S01]  /*11c0*/  IADD3.X R13, PT, PT, R13, UR21, R8, P1, !PT ;  /* 0x000000150d0d7c10 */ /* 0x000fe20008ffe408 */
[----:B------:R-:W-:Y:S01]  /*11d0*/  UIMAD UR20, UR20, UR9, UR49 ;  /* 0x00000009141472a4 */ /* 0x000fe2000f8e0231 */
[----:B------:R-:W-:Y:S01]  /*11e0*/  LOP3.LUT R8, R0, 0x1f, RZ, 0xc0, !PT ;  /* 0x0000001f00087812 */ /* 0x000fe200078ec0ff */
[----:B------:R-:W-:Y:S01]  /*11f0*/  IMAD.U32 R16, RZ, RZ, UR19 ;  /* 0x00000013ff107e24 */ /* 0x000fe2000f8e00ff */
[----:B------:R-:W4:Y:S01]  /*1200*/  LDCU.64 UR18, c[0x0][0x550] ;  /* 0x0000aa00ff1277ac */ /* 0x000f220008000a00 */
[----:B------:R-:W-:-:S02]  /*1210*/  IMAD.WIDE.U32 R20, R20, UR27, R12 ;  /* 0x0000001b14147c25 */ /* 0x000fc4000f8e000c */
[----:B------:R-:W-:Y:S01]  /*1220*/  IADD3 R15, PT, PT, R15, UR20, RZ ;  /* 0x000000140f0f7c10 */ /* 0x000fe2000fffe0ff */
[----:B------:R-:W-:Y:S01]  /*1230*/  USHF.L.U32 UR49, UR47, 0x6, URZ ;  /* 0x000000062f317899 */ /* 0x000fe200080006ff */
[----:B------:R-:W-:Y:S01]  /*1240*/  IMAD.U32 R12, RZ, RZ, UR10 ;  /* 0x0000000aff0c7e24 */ /* 0x000fe2000f8e00ff */
[----:B-1----:R-:W-:Y:S01]  /*1250*/  UIMAD.WIDE UR58, UR54, 0x4, UR58 ;  /* 0x00000004363a78a5 */ /* 0x002fe2000f8e023a */
[----:B------:R-:W-:Y:S01]  /*1260*/  IMAD R8, R9, UR47, R8 ;  /* 0x0000002f09087c24 */ /* 0x000fe2000f8e0208 */
[----:B------:R-:W1:Y:S01]  /*1270*/  LDCU.64 UR20, c[0x0][0x380] ;  /* 0x00007000ff1477ac */ /* 0x000e620008000a00 */
[----:B------:R-:W-:-:S04]  /*1280*/  IMAD.WIDE.U32 R12, R12, UR27, R14 ;  /* 0x0000001b0c0c7c25 */ /* 0x000fc8000f8e000e */
[----:B---3--:R-:W-:-:S04]  /*1290*/  IMAD.WIDE.U32 R14, R4, UR25, RZ ;  /* 0x00000019040e7c25 */ /* 0x008fc8000f8e00ff */
[----:B------:R-:W-:Y:S01]  /*12a0*/  IMAD.U32 R4, RZ, RZ, UR11 ;  /* 0x0000000bff047e24 */ /* 0x000fe2000f8e00ff */
[----:B------:R-:W3:Y:S01]  /*12b0*/  LDCU.64 UR10, c[0x0][0x570] ;  /* 0x0000ae00ff0a77ac */ /* 0x000ee20008000a00 */
[----:B------:R-:W-:Y:S01]  /*12c0*/  IMAD R5, R5, UR25, R15 ;  /* 0x0000001905057c24 */ /* 0x000fe2000f8e020f */
[----:B------:R-:W-:Y:S01]  /*12d0*/  SEL R9, R14, RZ, P3 ;  /* 0x000000ff0e097207 */ /* 0x000fe20001800000 */
[----:B------:R-:W-:Y:S01]  /*12e0*/  IMAD R13, R4, UR27, R13 ;  /* 0x0000001b040d7c24 */ /* 0x000fe2000f8e020d */
[----:B------:R-:W-:Y:S01]  /*12f0*/  SHF.R.S32.HI R4, RZ, 0x1f, R8 ;  /* 0x0000001fff047819 */ /* 0x000fe20000011408 */
[----:B------:R-:W-:Y:S01]  /*1300*/  IMAD R17, R16, UR27, R21 ;  /* 0x0000001b10117c24 */ /* 0x000fe2000f8e0215 */
[----:B------:R-:W-:Y:S01]  /*1310*/  IADD3 R9, P1, P0, R8, UR52, R9 ;  /* 0x0000003408097c10 */ /* 0x000fe2000f83e009 */
[----:B------:R-:W-:Y:S01]  /*1320*/  IMAD.U32 R8, RZ, RZ, UR49 ;  /* 0x00000031ff087e24 */ /* 0x000fe2000f8e00ff */
[----:B------:R-:W-:Y:S02]  /*1330*/  SEL R5, R5, RZ, P3 ;  /* 0x000000ff05057207 */ /* 0x000fe40001800000 */
[----:B------:R-:W-:-:S02]  /*1340*/  SHF.R.U32.HI R15, RZ, 0x2, R0 ;  /* 0x00000002ff0f7819 */ /* 0x000fc40000011600 */
[----:B------:R-:W-:Y:S02]  /*1350*/  IADD3.X R4, PT, PT, R4, UR51, R5, P1, P0 ;  /* 0x0000003304047c10 */ /* 0x000fe40008fe0405 */
[----:B------:R-:W-:Y:S01]  /*1360*/  IADD3 R9, P0, PT, R9, UR49, RZ ;  /* 0x0000003109097c10 */ /* 0x000fe2000ff1e0ff */
[C---:B------:R-:W-:Y:S01]  /*1370*/  IMAD.WIDE.U32 R12, R15.reuse, UR8, R12 ;  /* 0x000000080f0c7c25 */ /* 0x040fe2000f8e000c */
[----:B------:R-:W-:Y:S02]  /*1380*/  MOV R16, R20 ;  /* 0x0000001400107202 */ /* 0x000fe40000000f00 */
[----:B------:R-:W-:Y:S01]  /*1390*/  LEA.HI.X.SX32 R8, R8, R4, 0x1, P0 ;  /* 0x0000000408087211 */ /* 0x000fe200000f0eff */
[----:B------:R-:W-:Y:S01]  /*13a0*/  IMAD R5, R15, UR9, R13 ;  /* 0x000000090f057c24 */ /* 0x000fe2000f8e020d */
[----:B---3--:R-:W-:Y:S01]  /*13b0*/  LEA R186, P0, R9, UR10, 0x2 ;  /* 0x0000000a09ba7c11 */ /* 0x008fe2000f8010ff */
[----:B------:R-:W-:Y:S01]  /*13c0*/  IMAD.WIDE.U32 R16, R15, UR12, R16 ;  /* 0x0000000c0f107c25 */ /* 0x000fe2000f8e0010 */
[----:B----4-:R-:W-:-:S02]  /*13d0*/  LEA R194, P1, R12, UR18, 0x1 ;  /* 0x000000120cc27c11 */ /* 0x010fc4000f8208ff */
[----:B------:R-:W-:Y:S01]  /*13e0*/  LEA.HI.X R187, R9, UR11, R8, 0x2, P0 ;  /* 0x0000000b09bb7c11 */ /* 0x000fe200080f1408 */
[C---:B------:R-:W-:Y:S01]  /*13f0*/  IMAD R4, R15.reuse, UR13, R17 ;  /* 0x0000000d0f047c24 */ /* 0x040fe2000f8e0211 */
[C---:B------:R-:W-:Y:S01]  /*1400*/  IADD3 R9, P0, PT, R15.reuse, 0x40, RZ ;  /* 0x000000400f097810 */ /* 0x040fe20007f1e0ff */
[----:B--2---:R-:W-:Y:S01]  /*1410*/  UIMAD.WIDE UR12, UR53, 0x4, UR56 ;  /* 0x00000004350c78a5 */ /* 0x004fe2000f8e0238 */
[----:B-1----:R-:W-:Y:S02]  /*1420*/  LEA R196, P2, R16, UR20, 0x1 ;  /* 0x0000001410c47c11 */ /* 0x002fe4000f8408ff */
        /* <DEDUP_REMOVED lines=18> */
.L_x_1080:
[----:B------:R-:W1:Y:S01]  /*1550*/  LDCU.64 UR12, c[0x0][0x5c0] ;  /* 0x0000b800ff0c77ac */ /* 0x000e620008000a00 */
[----:B------:R-:W-:-:S04]  /*1560*/  UIADD3 UR8, UPT, UPT, UR42, UR43, URZ ;  /* 0x0000002b2a087290 */ /* 0x000fc8000fffe0ff */
[----:B-1----:R-:W-:Y:S02]  /*1570*/  UIMAD.WIDE.U32 UR16, UR8, UR12, URZ ;  /* 0x0000000c081072a5 */ /* 0x002fe4000f8e00ff */
[----:B------:R-:W-:-:S04]  /*1580*/  UIMAD UR8, UR8, UR13, URZ ;  /* 0x0000000d080872a4 */ /* 0x000fc8000f8e02ff */
[----:B------:R-:W-:-:S06]  /*1590*/  UIADD3 UR8, UPT, UPT, UR17, UR8, URZ ;  /* 0x0000000811087290 */ /* 0x000fcc000fffe0ff */
[----:B------:R-:W-:Y:S02]  /*15a0*/  MOV R3, UR8 ;  /* 0x0000000800037c02 */ /* 0x000fe40008000f00 */
.L_x_1081:
        /* <DEDUP_REMOVED lines=13> */
.L_x_1082:
[----:B------:R-:W1:Y:S01]  /*1680*/  LDCU.64 UR10, c[0x0][0x5c8] ;  /* 0x0000b900ff0a77ac */ /* 0x000e620008000a00 */
[----:B------:R-:W-:-:S04]  /*1690*/  UIADD3 UR42, UPT, UPT, UR42, UR43, URZ ;  /* 0x0000002b2a2a7290 */ /* 0x000fc8000fffe0ff */
[----:B-1----:R-:W-:Y:S02]  /*16a0*/  UIMAD.WIDE.U32 UR14, UR42, UR10, URZ ;  /* 0x0000000a2a0e72a5 */ /* 0x002fe4000f8e00ff */
[----:B------:R-:W-:-:S04]  /*16b0*/  UIMAD UR42, UR42, UR11, URZ ;  /* 0x0000000b2a2a72a4 */ /* 0x000fc8000f8e02ff */
[----:B------:R-:W-:-:S06]  /*16c0*/  UIADD3 UR42, UPT, UPT, UR15, UR42, URZ ;  /* 0x0000002a0f2a7290 */ /* 0x000fcc000fffe0ff */
[----:B------:R-:W-:-:S07]  /*16d0*/  MOV R2, UR42 ;  /* 0x0000002a00027c02 */ /* 0x000fce0008000f00 */
.L_x_1083:
        /* <DEDUP_REMOVED lines=26> */
.L_x_1085:
[----:B------:R-:W-:Y:S05]  /*1880*/  BSYNC.RECONVERGENT B0 ;  /* 0x0000000000007941 */ /* 0x000fea0003800200 */
.L_x_1084:
        /* <DEDUP_REMOVED lines=13> */
.L_x_1087:
[----:B------:R-:W-:Y:S05]  /*1960*/  BSYNC.RECONVERGENT B0 ;  /* 0x0000000000007941 */ /* 0x000fea0003800200 */
.L_x_1086:
        /* <DEDUP_REMOVED lines=23> */
.L_x_1089:
[----:B------:R-:W-:Y:S05]  /*1ae0*/  BSYNC.RECONVERGENT B0 ;  /* 0x0000000000007941 */ /* 0x000fea0003800200 */
.L_x_1088:
        /* <DEDUP_REMOVED lines=13> */
.L_x_1079:
[----:B------:R-:W-:Y:S01]  /*1bc0*/  UIADD3 UR18, UPT, UPT, -UR31, UR37, URZ ;  /* 0x000000251f127290 */ /* 0x000fe2000fffe1ff */
[----:B------:R-:W-:Y:S01]  /*1bd0*/  IMAD.U32 R4, RZ, RZ, UR16 ;  /* 0x00000010ff047e24 */ /* 0x000fe2000f8e00ff */
[----:B------:R-:W1:Y:S01]  /*1be0*/  LDCU.64 UR10, c[0x0][0x3d0] ;  /* 0x00007a00ff0a77ac */ /* 0x000e620008000a00 */
[----:B------:R-:W-:Y:S01]  /*1bf0*/  LOP3.LUT R10, R3, 0xd8, RZ, 0xc0, !PT ;  /* 0x000000d8030a7812 */ /* 0x000fe200078ec0ff */
[----:B------:R-:W-:Y:S01]  /*1c00*/  IMAD.U32 R20, RZ, RZ, UR14 ;  /* 0x0000000eff147e24 */ /* 0x000fe2000f8e00ff */
[----:B------:R-:W-:Y:S01]  /*1c10*/  SHF.R.U32.HI R8, RZ, 0x1, R0 ;  /* 0x00000001ff087819 */ /* 0x000fe20000011600 */
[----:B------:R-:W-:Y:S01]  /*1c20*/  UIMAD UR19, UR5, UR16, URZ ;  /* 0x00000010051372a4 */ /* 0x000fe2000f8e02ff */
[----:B------:R-:W-:Y:S01]  /*1c30*/  ISETP.GE.AND P1, PT, R5, UR18, PT ;  /* 0x0000001205007c0c */ /* 0x000fe2000bf26270 */
[----:B------:R-:W-:Y:S01]  /*1c40*/  IMAD.WIDE.U32 R4, R4, UR31, R18 ;  /* 0x0000001f04047c25 */ /* 0x000fe2000f8e0012 */
[----:B------:R-:W-:Y:S01]  /*1c50*/  ISETP.GE.AND P2, PT, R15, UR18, PT ;  /* 0x000000120f007c0c */ /* 0x000fe2000bf46270 */
[----:B------:R-:W-:Y:S01]  /*1c60*/  UIMAD UR19, UR31, UR17, UR19 ;  /* 0x000000111f1372a4 */ /* 0x000fe2000f8e0213 */
[----:B------:R-:W-:Y:S01]  /*1c70*/  LOP3.LUT R10, R10, 0x18, R0, 0x78, !PT ;  /* 0x000000180a0a7812 */ /* 0x000fe200078e7800 */
[----:B------:R-:W2:Y:S01]  /*1c80*/  LDCU.64 UR8, c[0x0][0x3d8] ;  /* 0x00007b00ff0877ac */ /* 0x000ea20008000a00 */
[----:B------:R-:W-:Y:S01]  /*1c90*/  IADD3 R16, P0, PT, R4, UR46, RZ ;  /* 0x0000002e04107c10 */ /* 0x000fe2000ff1e0ff */
[----:B------:R-:W-:Y:S01]  /*1ca0*/  IMAD.WIDE.U32 R20, R20, UR31, R18 ;  /* 0x0000001f14147c25 */ /* 0x000fe2000f8e0012 */
[----:B------:R-:W-:Y:S01]  /*1cb0*/  LOP3.LUT R10, R10, 0x1f20, R3, 0xf8, !PT ;  /* 0x00001f200a0a7812 */ /* 0x000fe200078ef803 */
[----:B------:R-:W-:Y:S01]  /*1cc0*/  UIMAD UR5, UR5, UR14, URZ ;  /* 0x0000000e050572a4 */ /* 0x000fe2000f8e02ff */
[----:B------:R-:W-:Y:S01]  /*1cd0*/  IADD3.X R17, PT, PT, R2, UR19, R5, P0, !PT ;  /* 0x0000001302117c10 */ /* 0x000fe200087fe405 */
[----:B------:R-:W-:Y:S01]  /*1ce0*/  UIMAD UR19, UR45, -0x40, UR44 ;  /* 0xffffffc02d1378a4 */ /* 0x000fe2000f8e022c */
[----:B------:R-:W-:Y:S01]  /*1cf0*/  IADD3 R20, P0, PT, R20, UR48, RZ ;  /* 0x0000003014147c10 */ /* 0x000fe2000ff1e0ff */
[----:B------:R-:W3:Y:S01]  /*1d00*/  @!P1 LDC.64 R2, c[0x0][0x388] ;  /* 0x0000e200ff029b82 */ /* 0x000ee20000000a00 */
[----:B------:R-:W-:Y:S01]  /*1d10*/  UIMAD UR5, UR31, UR15, UR5 ;  /* 0x0000000f1f0572a4 */ /* 0x000fe2000f8e0205 */
[----:B-1----:R-:W-:Y:S01]  /*1d20*/  IMAD R18, R11, UR10, RZ ;  /* 0x0000000a0b127c24 */ /* 0x002fe2000f8e02ff */
[----:B------:R-:W-:Y:S01]  /*1d30*/  LOP3.LUT R184, R8, 0x10, RZ, 0xc0, !PT ;  /* 0x0000001008b87812 */ /* 0x000fe200078ec0ff */
[----:B------:R-:W-:Y:S01]  /*1d40*/  IMAD.WIDE.U32 R16, R6, UR10, R16 ;  /* 0x0000000a06107c25 */ /* 0x000fe2000f8e0010 */
[----:B------:R-:W-:-:S03]  /*1d50*/  ISETP.GE.AND P6, PT, R15, UR19, PT ;  /* 0x000000130f007c0c */ /* 0x000fc6000bfc6270 */
[----:B------:R-:W1:Y:S01]  /*1d60*/  @!P2 LDC.64 R4, c[0x0][0x390] ;  /* 0x0000e400ff04ab82 */ /* 0x000e620000000a00 */
[----:B------:R-:W-:Y:S01]  /*1d70*/  IMAD R18, R6, UR11, R18 ;  /* 0x0000000b06127c24 */ /* 0x000fe2000f8e0212 */
[----:B------:R-:W-:Y:S01]  /*1d80*/  IADD3.X R21, PT, PT, R7, UR5, R21, P0, !PT ;  /* 0x0000000507157c10 */ /* 0x000fe200087fe415 */
[----:B--2---:R-:W-:Y:S01]  /*1d90*/  IMAD R11, R11, UR8, RZ ;  /* 0x000000080b0b7c24 */ /* 0x004fe2000f8e02ff */
[----:B------:R-:W-:Y:S01]  /*1da0*/  LOP3.LUT R184, R184, 0x7, R15, 0xf8, !PT ;  /* 0x00000007b8b87812 */ /* 0x000fe200078ef80f */
[----:B------:R-:W-:Y:S01]  /*1db0*/  @!P1 IMAD R12, R13, UR16, RZ ;  /* 0x000000100d0c9c24 */ /* 0x000fe2000f8e02ff */
[----:B------:R-:W-:Y:S01]  /*1dc0*/  ULOP3.LUT UR5, UR45, 0x80000001, URZ, 0xc0, !UPT ;  /* 0x800000012d057892 */ /* 0x000fe2000f8ec0ff */
[----:B------:R-:W-:Y:S01]  /*1dd0*/  IMAD.IADD R17, R17, 0x1, R18 ;  /* 0x0000000111117824 */ /* 0x000fe200078e0212 */
[----:B------:R-:W2:Y:S01]  /*1de0*/  LDC R189, c[0x0][0x44c] ;  /* 0x00011300ffbd7b82 */ /* 0x000ea20000000800 */
[C---:B------:R-:W-:Y:S01]  /*1df0*/  IMAD R11, R6.reuse, UR9, R11 ;  /* 0x00000009060b7c24 */ /* 0x040fe2000f8e020b */
[----:B------:R-:W-:Y:S01]  /*1e00*/  UISETP.NE.AND UP0, UPT, UR5, 0x1, UPT ;  /* 0x000000010500788c */ /* 0x000fe2000bf05270 */
[----:B------:R-:W-:Y:S01]  /*1e10*/  IMAD.WIDE.U32 R18, R6, UR8, R20 ;  /* 0x0000000806127c25 */ /* 0x000fe2000f8e0014 */
[----:B------:R-:W4:Y:S03]  /*1e20*/  LDCU UR11, c[0x0][0x3b0] ;  /* 0x00007600ff0b77ac */ /* 0x000f260008000800 */
[C---:B------:R-:W-:Y:S01]  /*1e30*/  @!P1 IMAD R12, R9.reuse, UR17, R12 ;  /* 0x00000011090c9c24 */ /* 0x040fe2000f8e020c */
[----:B------:R-:W4:Y:S01]  /*1e40*/  @!P2 LDC.64 R6, c[0x0][0x388] ;  /* 0x0000e200ff06ab82 */ /* 0x000f220000000a00 */
[----:B------:R-:W-:Y:S01]  /*1e50*/  @!P1 IMAD.WIDE.U32 R22, R9, UR16, R16 ;  /* 0x0000001009169c25 */ /* 0x000fe2000f8e0010 */
[----:B------:R-:W-:-:S03]  /*1e60*/  USEL UR5, URZ, 0x3000, UP0 ;  /* 0x00003000ff057887 */ /* 0x000fc60008000000 */
[----:B------:R-:W-:Y:S01]  /*1e70*/  IMAD.MOV.U32 R183, RZ, RZ, 0x7f800000 ;  /* 0x7f800000ffb77424 */ /* 0x000fe200078e00ff */
[----:B---3--:R-:W-:Y:S01]  /*1e80*/  @!P1 LEA R20, P0, R22, R2, 0x1 ;  /* 0x0000000216149211 */ /* 0x008fe200078008ff */
[----:B------:R-:W-:Y:S02]  /*1e90*/  IMAD.IADD R19, R19, 0x1, R11 ;  /* 0x0000000113137824 */ /* 0x000fe400078e020b */
[----:B------:R-:W-:Y:S02]  /*1ea0*/  IMAD.MOV.U32 R182, RZ, RZ, 0x7f800000 ;  /* 0x7f800000ffb67424 */ /* 0x000fe400078e00ff */
[----:B------:R-:W-:Y:S02]  /*1eb0*/  IMAD.MOV.U32 R181, RZ, RZ, 0x7f800000 ;  /* 0x7f800000ffb57424 */ /* 0x000fe400078e00ff */
[----:B------:R-:W-:Y:S02]  /*1ec0*/  IMAD.MOV.U32 R180, RZ, RZ, 0x7f800000 ;  /* 0x7f800000ffb47424 */ /* 0x000fe400078e00ff */
[----:B------:R-:W-:-:S02]  /*1ed0*/  IMAD.MOV.U32 R160, RZ, RZ, 0x20 ;  /* 0x00000020ffa07424 */ /* 0x000fc400078e00ff */
[----:B------:R-:W-:Y:S01]  /*1ee0*/  IMAD.MOV.U32 R192, RZ, RZ, 0x10 ;  /* 0x00000010ffc07424 */ /* 0x000fe200078e00ff */
[----:B------:R-:W-:Y:S01]  /*1ef0*/  UIADD3 UR31, UPT, UPT, UR31, 0x80, URZ ;  /* 0x000000801f1f7890 */ /* 0x000fe2000fffe0ff */
[----:B------:R-:W-:Y:S01]  /*1f00*/  @!P1 IMAD.IADD R12, R23, 0x1, R12 ;  /* 0x00000001170c9824 */ /* 0x000fe200078e020c */
[----:B------:R-:W-:Y:S01]  /*1f10*/  CS2R R126, SRZ ;  /* 0x00000000007e7805 */ /* 0x000fe2000001ff00 */
[C---:B------:R-:W-:Y:S01]  /*1f20*/  @!P2 IMAD.WIDE.U32 R26, R15.reuse, UR14, R18 ;  /* 0x0000000e0f1aac25 */ /* 0x040fe2000f8e0012 */
[----:B------:R-:W-:Y:S02]  /*1f30*/  CS2R R124, SRZ ;  /* 0x00000000007c7805 */ /* 0x000fe4000001ff00 */
[----:B------:R-:W-:Y:S02]  /*1f40*/  CS2R R130, SRZ ;  /* 0x0000000000827805 */ /* 0x000fe4000001ff00 */
[----:B------:R-:W-:Y:S01]  /*1f50*/  @!P1 LEA.HI.X R21, R22, R3, R12, 0x1, P0 ;  /* 0x0000000316159211 */ /* 0x000fe200000f0c0c */
[----:B------:R-:W-:Y:S01]  /*1f60*/  @!P2 IMAD.MOV.U32 R24, RZ, RZ, R16 ;  /* 0x000000ffff18a224 */ /* 0x000fe200078e0010 */
[----:B-1----:R-:W-:Y:S01]  /*1f70*/  @!P2 LEA R16, P0, R26, R4, 0x1 ;  /* 0x000000041a10a211 */ /* 0x002fe200078008ff */
[----:B------:R-:W-:Y:S01]  /*1f80*/  VIADD R3, R184, 0x28 ;  /* 0x00000028b8037836 */ /* 0x000fe20000000000 */
[----:B------:R-:W-:Y:S01]  /*1f90*/  @P3 BAR.SYNC.DEFER_BLOCKING 0x0 ;  /* 0x0000000000003b1d */ /* 0x000fe20000010000 */
[----:B------:R-:W-:-:S02]  /*1fa0*/  @!P2 IMAD R2, R15, UR15, R27 ;  /* 0x0000000f0f02ac24 */ /* 0x000fc4000f8e021b */
[----:B------:R-:W-:Y:S01]  /*1fb0*/  @!P2 IMAD.MOV.U32 R25, RZ, RZ, R17 ;  /* 0x000000ffff19a224 */ /* 0x000fe200078e0011 */
[----:B------:R-:W-:Y:S01]  /*1fc0*/  ISETP.GE.AND P3, PT, R3, UR19, PT ;  /* 0x0000001303007c0c */ /* 0x000fe2000bf66270 */
[----:B------:R-:W-:Y:S01]  /*1fd0*/  @!P1 IMAD.WIDE.U32 R18, R9, UR14, R18 ;  /* 0x0000000e09129c25 */ /* 0x000fe2000f8e0012 */
[----:B------:R-:W-:Y:S02]  /*1fe0*/  @!P2 LEA.HI.X R17, R26, R5, R2, 0x1, P0 ;  /* 0x000000051a11a211 */ /* 0x000fe400000f0c02 */
[----:B------:R-:W-:Y:S01]  /*1ff0*/  CS2R R128, SRZ ;  /* 0x0000000000807805 */ /* 0x000fe2000001ff00 */
[----:B------:R-:W1:Y:S01]  /*2000*/  @!P1 LDC.64 R2, c[0x0][0x390] ;  /* 0x0000e400ff029b82 */ /* 0x000e620000000a00 */
[----:B------:R-:W-:Y:S01]  /*2010*/  @!P2 IMAD.WIDE.U32 R22, R15, UR16, R24 ;  /* 0x000000100f16ac25 */ /* 0x000fe2000f8e0018 */
[----:B------:R-:W-:Y:S02]  /*2020*/  LEA R5, R10, UR28, 0x1 ;  /* 0x0000001c0a057c11 */ /* 0x000fe4000f8e08ff */
[----:B------:R-:W-:-:S02]  /*2030*/  CS2R R122, SRZ ;  /* 0x00000000007a7805 */ /* 0x000fc4000001ff00 */
[----:B------:R-:W-:Y:S01]  /*2040*/  CS2R R120, SRZ ;  /* 0x0000000000787805 */ /* 0x000fe2000001ff00 */
[----:B------:R-:W-:Y:S01]  /*2050*/  @!P2 IMAD R15, R15, UR17, R23 ;  /* 0x000000110f0fac24 */ /* 0x000fe2000f8e0217 */
[C---:B----4-:R-:W-:Y:S01]  /*2060*/  @!P2 LEA R6, P0, R22.reuse, R6, 0x1 ;  /* 0x000000061606a211 */ /* 0x050fe200078008ff */
[----:B------:R-:W-:Y:S01]  /*2070*/  VIADD R185, R5, UR5 ;  /* 0x0000000505b97c36 */ /* 0x000fe20008000000 */
[----:B------:R-:W-:Y:S01]  /*2080*/  CS2R R118, SRZ ;  /* 0x0000000000767805 */ /* 0x000fe2000001ff00 */
[----:B------:R-:W-:Y:S01]  /*2090*/  @!P1 IMAD R13, R13, UR14, RZ ;  /* 0x0000000e0d0d9c24 */ /* 0x000fe2000f8e02ff */
[----:B------:R-:W-:Y:S01]  /*20a0*/  @!P2 LEA.HI.X R7, R22, R7, R15, 0x1, P0 ;  /* 0x000000071607a211 */ /* 0x000fe200000f0c0f */
[----:B------:R-:W-:Y:S01]  /*20b0*/  VIADD R14, R184, 0x8 ;  /* 0x00000008b80e7836 */ /* 0x000fe20000000000 */
[----:B------:R-:W3:Y:S01]  /*20c0*/  LDCU UR14, c[0x0][0x590] ;  /* 0x0000b200ff0e77ac */ /* 0x000ee20008000800 */
[----:B------:R-:W-:Y:S01]  /*20d0*/  @!P1 IMAD R13, R9, UR15, R13 ;  /* 0x0000000f090d9c24 */ /* 0x000fe2000f8e020d */
[----:B------:R-:W-:Y:S01]  /*20e0*/  @!PT LDS RZ, [RZ] ;  /* 0x00000000fffff984 */ /* 0x000fe20000000800 */
[----:B------:R-:W-:Y:S01]  /*20f0*/  @!PT LDS RZ, [RZ] ;  /* 0x00000000fffff984 */ /* 0x000fe20000000800 */
[----:B------:R-:W-:Y:S01]  /*2100*/  @!PT LDS RZ, [RZ] ;  /* 0x00000000fffff984 */ /* 0x000fe20000000800 */
[----:B------:R-:W-:Y:S03]  /*2110*/  @!P6 LDGSTS.E.BYPASS.LTC128B.128 [R5+0x6000], desc[UR38][R194.64] ;  /* 0x06000000c205efae */ /* 0x000fe6000b981a26 */
[----:B------:R-:W-:Y:S01]  /*2120*/  @!P1 IMAD.IADD R13, R19, 0x1, R13 ;  /* 0x00000001130d9824 */ /* 0x000fe200078e020d */
[----:B------:R-:W-:Y:S01]  /*2130*/  ISETP.GE.AND P5, PT, R14, UR19, PT ;  /* 0x000000130e007c0c */ /* 0x000fe2000bfa6270 */
[----:B------:R-:W-:Y:S01]  /*2140*/  IMAD.MOV.U32 R190, RZ, RZ, 0x20 ;  /* 0x00000020ffbe7424 */ /* 0x000fe200078e00ff */
[----:B------:R-:W-:Y:S01]  /*2150*/  @!P6 LDGSTS.E.BYPASS.LTC128B.128 [R5+0x7000], desc[UR38][R194.64+0x40] ;  /* 0x07000040c205efae */ /* 0x000fe2000b981a26 */
[----:B------:R-:W-:Y:S01]  /*2160*/  LOP3.LUT R14, R184, 0x20, RZ, 0xfc, !PT ;  /* 0x00000020b80e7812 */ /* 0x000fe200078efcff */
[----:B------:R-:W-:Y:S01]  /*2170*/  IMAD.MOV.U32 R188, RZ, RZ, 0x4 ;  /* 0x00000004ffbc7424 */ /* 0x000fe200078e00ff */
[----:B------:R-:W-:Y:S01]  /*2180*/  CS2R R116, SRZ ;  /* 0x0000000000747805 */ /* 0x000fe2000001ff00 */
[----:B------:R-:W-:Y:S01]  /*2190*/  @!P6 LDGSTS.E.BYPASS.LTC128B.128 [R5+0x8000], desc[UR38][R194.64+0x80] ;  /* 0x08000080c205efae */ /* 0x000fe2000b981a26 */
[----:B-1----:R-:W-:Y:S01]  /*21a0*/  @!P1 LEA R10, P0, R18, R2, 0x1 ;  /* 0x00000002120a9211 */ /* 0x002fe200078008ff */
[----:B------:R-:W-:Y:S01]  /*21b0*/  IMAD.MOV.U32 R2, RZ, RZ, 0x4 ;  /* 0x00000004ff027424 */ /* 0x000fe200078e00ff */
[----:B------:R-:W-:Y:S01]  /*21c0*/  ISETP.GE.AND P4, PT, R14, UR19, PT ;  /* 0x000000130e007c0c */ /* 0x000fe2000bf86270 */
[----:B------:R-:W-:Y:S01]  /*21d0*/  @P6 STS.128 [R5+0x6000], RZ ;  /* 0x006000ff05006388 */ /* 0x000fe20000000c00 */
[----:B------:R-:W-:Y:S01]  /*21e0*/  @!P1 LEA.HI.X R11, R18, R3, R13, 0x1, P0 ;  /* 0x00000003120b9211 */ /* 0x000fe200000f0c0d */
[----:B------:R-:W-:Y:S01]  /*21f0*/  IMAD.SHL.U32 R4, R0, 0x20, RZ ;  /* 0x0000002000047824 */ /* 0x000fe200078e00ff */
[----:B------:R-:W-:Y:S01]  /*2200*/  ISETP.GE.AND P0, PT, R184, UR19, PT ;  /* 0x00000013b8007c0c */ /* 0x000fe2000bf06270 */
        /* <DEDUP_REMOVED lines=59> */
[----:B------:R-:W-:Y:S01]  /*25c0*/  CS2R R36, SRZ ;  /* 0x0000000000247805 */ /* 0x000fe2000001ff00 */
[----:B------:R-:W-:Y:S02]  /*25d0*/  USHF.L.U32 UR47, UR47, 0x3, URZ ;  /* 0x000000032f2f7899 */ /* 0x000fe400080006ff */
[----:B------:R-:W-:Y:S01]  /*25e0*/  @P1 STS.128 [R5+0xa000], RZ ;  /* 0x00a000ff05001388 */ /* 0x000fe20000000c00 */
[----:B------:R-:W4:Y:S03]  /*25f0*/  LDCU UR8, c[0x0][0x3e0] ;  /* 0x00007c00ff0877ac */ /* 0x000f260008000800 */
[----:B------:R-:W-:Y:S01]  /*2600*/  @P1 STS.128 [R5+0xc000], RZ ;  /* 0x00c000ff05001388 */ /* 0x000fe20000000c00 */
[----:B------:R-:W2:Y:S03]  /*2610*/  LDCU UR10, c[0x0][0x50c] ;  /* 0x0000a180ff0a77ac */ /* 0x000ea60008000800 */
[----:B------:R-:W-:Y:S01]  /*2620*/  @P1 STS.128 [R5+0xe000], RZ ;  /* 0x00e000ff05001388 */ /* 0x000fe20000000c00 */
[----:B------:R-:W2:Y:S01]  /*2630*/  LDCU UR9, c[0x0][0x45c] ;  /* 0x00008b80ff0977ac */ /* 0x000ea20008000800 */
[----:B-1----:R-:W-:-:S02]  /*2640*/  IMAD.WIDE.U32 R6, R184, R2, UR58 ;  /* 0x0000003ab8067e25 */ /* 0x002fc4000f8e0002 */
[----:B------:R-:W-:Y:S01]  /*2650*/  @!PT LDS RZ, [RZ] ;  /* 0x00000000fffff984 */ /* 0x000fe20000000800 */
[----:B------:R-:W-:Y:S01]  /*2660*/  @!PT LDS RZ, [RZ] ;  /* 0x00000000fffff984 */ /* 0x000fe20000000800 */
[----:B------:R-:W-:Y:S01]  /*2670*/  @!PT LDS RZ, [RZ] ;  /* 0x00000000fffff984 */ /* 0x000fe20000000800 */
[----:B------:R-:W-:Y:S04]  /*2680*/  @!P1 LDGSTS.E.BYPASS.LTC128B.128 [R5+0xa000], desc[UR38][R20.64] ;  /* 0x0a00000014059fae */ /* 0x000fe8000b981a26 */
[----:B------:R-:W-:Y:S04]  /*2690*/  @!P1 LDGSTS.E.BYPASS.LTC128B.128 [R5+0xc000], desc[UR38][R20.64+0x40] ;  /* 0x0c00004014059fae */ /* 0x000fe8000b981a26 */
[----:B------:R-:W-:Y:S04]  /*26a0*/  @!P1 LDGSTS.E.BYPASS.LTC128B.128 [R5+0xe000], desc[UR38][R20.64+0x80] ;  /* 0x0e00008014059fae */ /* 0x000fe8000b981a26 */
[----:B------:R-:W-:Y:S04]  /*26b0*/  @!P2 LDGSTS.E.BYPASS.LTC128B.128 [R5+0xf000], desc[UR38][R16.64] ;  /* 0x0f0000001005afae */ /* 0x000fe8000b981a26 */
[----:B------:R-:W-:Y:S04]  /*26c0*/  @!P2 LDGSTS.E.BYPASS.LTC128B.128 [R5+0x11000], desc[UR38][R16.64+0x40] ;  /* 0x110000401005afae */ /* 0x000fe8000b981a26 */
[----:B------:R-:W-:Y:S04]  /*26d0*/  @!P2 LDGSTS.E.BYPASS.LTC128B.128 [R5+0x13000], desc[UR38][R16.64+0x80] ;  /* 0x130000801005afae */ /* 0x000fe8000b981a26 */
[----:B------:R-:W-:Y:S04]  /*26e0*/  @P2 STS.128 [R5+0xf000], RZ ;  /* 0x00f000ff05002388 */ /* 0x000fe80000000c00 */
[----:B------:R-:W-:Y:S04]  /*26f0*/  @P2 STS.128 [R5+0x11000], RZ ;  /* 0x011000ff05002388 */ /* 0x000fe80000000c00 */
[----:B------:R-:W-:Y:S04]  /*2700*/  @P2 STS.128 [R5+0x13000], RZ ;  /* 0x013000ff05002388 */ /* 0x000fe80000000c00 */
[----:B------:R-:W-:Y:S04]  /*2710*/  @P1 STS.128 [R5+0x10000], RZ ;  /* 0x010000ff05001388 */ /* 0x000fe80000000c00 */
[----:B------:R-:W-:Y:S04]  /*2720*/  @P1 STS.128 [R5+0x12000], RZ ;  /* 0x012000ff05001388 */ /* 0x000fe80000000c00 */
[----:B------:R1:W-:Y:S04]  /*2730*/  @P1 STS.128 [R5+0x14000], RZ ;  /* 0x014000ff05001388 */ /* 0x0003e80000000c00 */
[----:B------:R-:W-:Y:S01]  /*2740*/  @!PT LDS RZ, [RZ] ;  /* 0x00000000fffff984 */ /* 0x000fe20000000800 */
[----:B------:R-:W-:Y:S01]  /*2750*/  @!PT LDS RZ, [RZ] ;  /* 0x00000000fffff984 */ /* 0x000fe20000000800 */
[----:B------:R-:W-:Y:S01]  /*2760*/  @!PT LDS RZ, [RZ] ;  /* 0x00000000fffff984 */ /* 0x000fe20000000800 */
[----:B------:R-:W-:Y:S04]  /*2770*/  @!P1 LDGSTS.E.BYPASS.LTC128B.128 [R5+0x10000], desc[UR38][R10.64] ;  /* 0x100000000a059fae */ /* 0x000fe8000b981a26 */
[----:B------:R-:W-:Y:S04]  /*2780*/  @!P1 LDGSTS.E.BYPASS.LTC128B.128 [R5+0x12000], desc[UR38][R10.64+0x40] ;  /* 0x120000400a059fae */ /* 0x000fe8000b981a26 */
[----:B------:R1:W-:Y:S04]  /*2790*/  @!P1 LDGSTS.E.BYPASS.LTC128B.128 [R5+0x14000], desc[UR38][R10.64+0x80] ;  /* 0x140000800a059fae */ /* 0x0003e8000b981a26 */
[----:B------:R-:W0:Y:S01]  /*27a0*/  LDGDEPBAR ;  /* 0x00000000000079af */ /* 0x000e220000000000 */
[----:B------:R-:W4:Y:S01]  /*27b0*/  S2R R2, SR_TID.X ;  /* 0x0000000000027919 */ /* 0x000f220000002100 */
[----:B------:R-:W-:Y:S01]  /*27c0*/  LOP3.LUT R175, R4, 0x20, RZ, 0xc0, !PT ;  /* 0x0000002004af7812 */ /* 0x000fe200078ec0ff */
[----:B------:R-:W-:Y:S01]  /*27d0*/  IMAD.SHL.U32 R3, R0, 0x4, RZ ;  /* 0x0000000400037824 */ /* 0x000fe200078e00ff */
[----:B------:R-:W-:Y:S01]  /*27e0*/  LOP3.LUT R173, R4, 0x120, RZ, 0xc0, !PT ;  /* 0x0000012004ad7812 */ /* 0x000fe200078ec0ff */
[----:B------:R-:W5:Y:S01]  /*27f0*/  @!P0 LDG.E R183, desc[UR38][R6.64] ;  /* 0x0000002606b78981 */ /* 0x000f62000c1e1900 */
[----:B------:R-:W-:-:S02]  /*2800*/  SHF.R.U32.HI R9, RZ, 0x4, R0 ;  /* 0x00000004ff097819 */ /* 0x000fc40000011600 */
[----:B------:R-:W-:Y:S01]  /*2810*/  LOP3.LUT R3, R3, 0x18, RZ, 0xc0, !PT ;  /* 0x0000001803037812 */ /* 0x000fe200078ec0ff */
[----:B------:R-:W5:Y:S04]  /*2820*/  @!P5 LDG.E R182, desc[UR38][R6.64+0x20] ;  /* 0x0000202606b6d981 */ /* 0x000f68000c1e1900 */
[----:B------:R-:W5:Y:S04]  /*2830*/  @!P4 LDG.E R181, desc[UR38][R6.64+0x80] ;  /* 0x0000802606b5c981 */ /* 0x000f68000c1e1900 */
[----:B------:R2:W5:Y:S01]  /*2840*/  @!P3 LDG.E R180, desc[UR38][R6.64+0xa0] ;  /* 0x0000a02606b4b981 */ /* 0x000562000c1e1900 */
[----:B------:R-:W-:Y:S01]  /*2850*/  LOP3.LUT R9, R9, 0x8, RZ, 0xc0, !PT ;  /* 0x0000000809097812 */ /* 0x000fe200078ec0ff */
[----:B------:R-:W-:Y:S01]  /*2860*/  UISETP.GE.AND UP1, UPT, UR31, UR37, UPT ;  /* 0x000000251f00728c */ /* 0x000fe2000bf26270 */
[----:B-1----:R-:W-:Y:S01]  /*2870*/  IMAD.SHL.U32 R5, R0, 0x10, RZ ;  /* 0x0000001000057824 */ /* 0x002fe200078e00ff */
[----:B------:R-:W-:Y:S01]  /*2880*/  LOP3.LUT R11, R3, 0xc0, R4, 0xf8, !PT ;  /* 0x000000c0030b7812 */ /* 0x000fe200078ef804 */
[----:B------:R-:W-:Y:S01]  /*2890*/  USHF.L.U32 UR11, UR11, 0x6, URZ ;  /* 0x000000060b0b7899 */ /* 0x000fe200080006ff */
[----:B------:R-:W-:Y:S01]  /*28a0*/  LOP3.LUT R9, R9, 0x10, R0, 0xf8, !PT ;  /* 0x0000001009097812 */ /* 0x000fe200078ef800 */
[----:B---3--:R-:W-:Y:S01]  /*28b0*/  USHF.L.U32 UR14, UR14, 0x6, URZ ;  /* 0x000000060e0e7899 */ /* 0x008fe200080006ff */
[----:B------:R-:W-:-:S02]  /*28c0*/  LOP3.LUT R175, R175, 0x3c00, R5, 0xf8, !PT ;  /* 0x00003c00afaf7812 */ /* 0x000fc400078ef805 */
[--C-:B------:R-:W-:Y:S02]  /*28d0*/  LOP3.LUT R173, R173, 0x200, R5.reuse, 0xf8, !PT ;  /* 0x00000200adad7812 */ /* 0x100fe400078ef805 */
[----:B------:R-:W-:Y:S02]  /*28e0*/  LOP3.LUT R175, R175, 0x100, R5, 0xf8, !PT ;  /* 0x00000100afaf7812 */ /* 0x000fe400078ef805 */
[C---:B------:R-:W-:Y:S01]  /*28f0*/  LOP3.LUT R10, R11.reuse, 0x8, R8, 0x78, !PT ;  /* 0x000000080b0a7812 */ /* 0x040fe200078e7808 */
[----:B----4-:R-:W-:Y:S01]  /*2900*/  IMAD.SHL.U32 R5, R2, 0x20, RZ ;  /* 0x0000002002057824 */ /* 0x010fe200078e00ff */
[----:B------:R-:W-:Y:S01]  /*2910*/  LOP3.LUT P0, RZ, R0, 0x4, RZ, 0xc0, !PT ;  /* 0x0000000400ff7812 */ /* 0x000fe2000780c0ff */
[C---:B------:R-:W-:Y:S01]  /*2920*/  IMAD.SHL.U32 R191, R2.reuse, 0x10, RZ ;  /* 0x0000001002bf7824 */ /* 0x040fe200078e00ff */
[----:B------:R-:W-:Y:S01]  /*2930*/  LOP3.LUT R8, R11, 0x8, R0, 0x78, !PT ;  /* 0x000000080b087812 */ /* 0x000fe200078e7800 */
[----:B------:R-:W-:Y:S01]  /*2940*/  IMAD.SHL.U32 R179, R2, 0x2, RZ ;  /* 0x0000000202b37824 */ /* 0x000fe200078e00ff */
[----:B------:R-:W-:-:S02]  /*2950*/  LOP3.LUT R9, R9, 0xc0, R4, 0xf8, !PT ;  /* 0x000000c009097812 */ /* 0x000fc400078ef804 */
[----:B------:R-:W-:Y:S01]  /*2960*/  SHF.R.U32.HI R178, RZ, 0x1, R2 ;  /* 0x00000001ffb27819 */ /* 0x000fe20000011602 */
[----:B--2---:R-:W-:Y:S01]  /*2970*/  IMAD.SHL.U32 R6, R2, 0x4, RZ ;  /* 0x0000000402067824 */ /* 0x004fe200078e00ff */
[----:B------:R-:W-:Y:S02]  /*2980*/  LOP3.LUT R7, R5, 0xc0, RZ, 0xc0, !PT ;  /* 0x000000c005077812 */ /* 0x000fe400078ec0ff */
[----:B------:R-:W-:Y:S02]  /*2990*/  LOP3.LUT R9, R9, R3, RZ, 0x3c, !PT ;  /* 0x0000000309097212 */ /* 0x000fe400078e3cff */
[----:B------:R-:W-:Y:S02]  /*29a0*/  LOP3.LUT R0, R7, 0x18, R6, 0xf8, !PT ;  /* 0x0000001807007812 */ /* 0x000fe400078ef806 */
[C---:B------:R-:W-:Y:S02]  /*29b0*/  LOP3.LUT R6, R5.reuse, 0x20, RZ, 0xc0, !PT ;  /* 0x0000002005067812 */ /* 0x040fe400078ec0ff */
[----:B------:R-:W-:-:S02]  /*29c0*/  LOP3.LUT R3, R5, 0x120, RZ, 0xc0, !PT ;  /* 0x0000012005037812 */ /* 0x000fc400078ec0ff */
[--C-:B------:R-:W-:Y:S02]  /*29d0*/  LOP3.LUT R6, R6, 0x3c00, R191.reuse, 0xf8, !PT ;  /* 0x00003c0006067812 */ /* 0x100fe400078ef8bf */
[--C-:B------:R-:W-:Y:S02]  /*29e0*/  LOP3.LUT R3, R3, 0x200, R191.reuse, 0xf8, !PT ;  /* 0x0000020003037812 */ /* 0x100fe400078ef8bf */
[----:B------:R-:W-:Y:S02]  /*29f0*/  LOP3.LUT R6, R6, 0x100, R191, 0xf8, !PT ;  /* 0x0000010006067812 */ /* 0x000fe400078ef8bf */
[----:B------:R-:W-:Y:S02]  /*2a00*/  LOP3.LUT R191, R191, 0x1c0, RZ, 0xc0, !PT ;  /* 0x000001c0bfbf7812 */ /* 0x000fe400078ec0ff */
[C---:B------:R-:W-:Y:S02]  /*2a10*/  LOP3.LUT R177, R0.reuse, 0x8, R2, 0x78, !PT ;  /* 0x0000000800b17812 */ /* 0x040fe400078e7802 */
[----:B------:R-:W-:-:S02]  /*2a20*/  LOP3.LUT R0, R0, 0x8, R178, 0x78, !PT ;  /* 0x0000000800007812 */ /* 0x000fc400078e78b2 */
[----:B------:R-:W-:Y:S02]  /*2a30*/  LOP3.LUT R173, R173, R10, RZ, 0xfc, !PT ;  /* 0x0000000aadad7212 */ /* 0x000fe400078efcff */
[----:B------:R-:W-:Y:S02]  /*2a40*/  LOP3.LUT R175, R175, R8, RZ, 0xfc, !PT ;  /* 0x00000008afaf7212 */ /* 0x000fe400078efcff */
[----:B------:R-:W-:Y:S02]  /*2a50*/  LOP3.LUT R4, R9, 0x120, R4, 0xf8, !PT ;  /* 0x0000012009047812 */ /* 0x000fe400078ef804 */
[----:B------:R-:W-:Y:S02]  /*2a60*/  LOP3.LUT R5, R5, 0x7400, RZ, 0xc0, !PT ;  /* 0x0000740005057812 */ /* 0x000fe400078ec0ff */
[----:B------:R-:W-:Y:S02]  /*2a70*/  LOP3.LUT R191, R191, 0x38, R179, 0xf8, !PT ;  /* 0x00000038bfbf7812 */ /* 0x000fe400078ef8b3 */
[----:B------:R-:W-:Y:S01]  /*2a80*/  LOP3.LUT R0, R3, R0, RZ, 0xfc, !PT ;  /* 0x0000000003007212 */ /* 0x000fe200078efcff */
[----:B------:R-:W-:Y:S01]  /*2a90*/  IMAD.MOV.U32 R3, RZ, RZ, 0x20 ;  /* 0x00000020ff037424 */ /* 0x000fe200078e00ff */
[----:B------:R-:W-:-:S02]  /*2aa0*/  SEL R160, R160, 0xffffffe0, !P0 ;  /* 0xffffffe0a0a07807 */ /* 0x000fc40004000000 */
[----:B------:R-:W-:Y:S02]  /*2ab0*/  LEA R173, R173, UR28, 0x1 ;  /* 0x0000001cadad7c11 */ /* 0x000fe4000f8e08ff */
[----:B------:R-:W-:Y:S02]  /*2ac0*/  LEA R175, R175, UR28, 0x1 ;  /* 0x0000001cafaf7c11 */ /* 0x000fe4000f8e08ff */
[----:B------:R-:W-:Y:S01]  /*2ad0*/  LEA R4, R4, UR28, 0x1 ;  /* 0x0000001c04047c11 */ /* 0x000fe2000f8e08ff */
[----:B------:R-:W-:Y:S01]  /*2ae0*/  VIADD R173, R173, UR5 ;  /* 0x00000005adad7c36 */ /* 0x000fe20008000000 */
[----:B------:R-:W-:Y:S01]  /*2af0*/  LOP3.LUT R5, R5, 0x6, R179, 0xf8, !PT ;  /* 0x0000000605057812 */ /* 0x000fe200078ef8b3 */
[----:B------:R-:W-:Y:S01]  /*2b00*/  IMAD.IADD R174, R160, 0x1, R175 ;  /* 0x00000001a0ae7824 */ /* 0x000fe200078e02af */
[----:B------:R-:W-:Y:S01]  /*2b10*/  LOP3.LUT R191, R191, 0x20, R178, 0x78, !PT ;  /* 0x00000020bfbf7812 */ /* 0x000fe200078e78b2 */
[----:B------:R-:W-:Y:S01]  /*2b20*/  VIADD R172, R4, UR5 ;  /* 0x0000000504ac7c36 */ /* 0x000fe20008000000 */
[----:B------:R-:W-:-:S02]  /*2b30*/  LOP3.LUT P1, RZ, R2, 0x4, RZ, 0xc0, !PT ;  /* 0x0000000402ff7812 */ /* 0x000fc4000782c0ff */
[----:B------:R-:W-:Y:S02]  /*2b40*/  LOP3.LUT P0, RZ, R2, 0x2, RZ, 0xc0, !PT ;  /* 0x0000000202ff7812 */ /* 0x000fe4000780c0ff */
[----:B------:R-:W-:Y:S02]  /*2b50*/  LOP3.LUT R177, R6, R177, RZ, 0xfc, !PT ;  /* 0x000000b106b17212 */ /* 0x000fe400078efcff */
[----:B------:R-:W-:Y:S02]  /*2b60*/  LOP3.LUT R191, R5, R191, RZ, 0xfc, !PT ;  /* 0x000000bf05bf7212 */ /* 0x000fe400078efcff */
[----:B------:R-:W-:Y:S02]  /*2b70*/  LOP3.LUT P2, RZ, R2, 0x8, RZ, 0xc0, !PT ;  /* 0x0000000802ff7812 */ /* 0x000fe4000784c0ff */
[----:B------:R-:W-:Y:S02]  /*2b80*/  SEL R192, R192, 0xfffffff0, !P1 ;  /* 0xfffffff0c0c07807 */ /* 0x000fe40004800000 */
[----:B------:R-:W-:-:S09]  /*2b90*/  SEL R3, R3, 0xffffffe0, !P0 ;  /* 0xffffffe003037807 */ /* 0x000fd20004000000 */
.L_x_1093:
[----:B------:R-:W0:Y:S01]  /*2ba0*/  LDGDEPBAR ;  /* 0x00000000000079af */ /* 0x000e220000000000 */
[----:B------:R-:W-:Y:S01]  /*2bb0*/  IMAD.IADD R176, R173, 0x1, R160 ;  /* 0x00000001adb07824 */ /* 0x000fe200078e02a0 */
[----:B------:R-:W-:Y:S01]  /*2bc0*/  PLOP3.LUT P0, PT, PT, PT, UP1, 0x80, 0x8 ;  /* 0x000000000008781c */ /* 0x000fe20003f0f018 */
[----:B------:R-:W-:Y:S01]  /*2bd0*/  UIADD3 UR5, UPT, UPT, UR45, 0x1, URZ ;  /* 0x000000012d057890 */ /* 0x000fe2000fffe0ff */
[----:B------:R-:W-:Y:S02]  /*2be0*/  PLOP3.LUT P4, PT, PT, PT, UP1, 0x80, 0x8 ;  /* 0x000000000008781c */ /* 0x000fe40003f8f018 */
[----:B------:R-:W-:Y:S01]  /*2bf0*/  PLOP3.LUT P3, PT, PT, PT, UP1, 0x80, 0x8 ;  /* 0x000000000008781c */ /* 0x000fe20003f6f018 */
[----:B------:R-:W-:Y:S01]  /*2c00*/  UISETP.NE.AND UP2, UPT, UR5, 0x1, UPT ;  /* 0x000000010500788c */ /* 0x000fe2000bf45270 */
        /* <DEDUP_REMOVED lines=21> */
[----:B------:R-:W-:Y:S01]  /*2d60*/  LDSM.16.M88.4 R164, [R174+0xb000] ;  /* 0x00b00000aea4783b */ /* 0x000fe20000000200 */
[-C--:B------:R-:W-:Y:S07]  /*2d70*/  HMMA.16816.F32.BF16 R28, R28, R134.reuse, RZ ;  /* 0x000000861c1c723c */ /* 0x080fee00000418ff */
[----:B------:R-:W-:Y:S01]  /*2d80*/  LDSM.16.M88.4 R168, [R175+0xd000] ;  /* 0x00d00000afa8783b */ /* 0x000fe20000000200 */
[----:B------:R-:W-:Y:S07]  /*2d90*/  HMMA.16816.F32.BF16 R32, R32, R134, RZ ;  /* 0x000000862020723c */ /* 0x000fee00000418ff */
[----:B------:R-:W3:Y:S01]  /*2da0*/  LDSM.16.M88.4 R132, [R175+0xb400] ;  /* 0x00b40000af84783b */ /* 0x000ee20000000200 */
[-C--:B----4-:R-:W-:Y:S08]  /*2db0*/  HMMA.16816.F32.BF16 R4, R136, R140.reuse, R4 ;  /* 0x0000008c8804723c */ /* 0x090ff00000041804 */
        /* <DEDUP_REMOVED lines=23> */
[----:B------:R1:W3:Y:S07]  /*2f30*/  LDSM.16.M88.4 R152, [R175+0xd400] ;  /* 0x00d40000af98783b */ /* 0x0002ee0000000200 */
[C---:B--2---:R-:W-:Y:S08]  /*2f40*/  HMMA.16816.F32.BF16 R8, R136.reuse, R164, R8 ;  /* 0x000000a48808723c */ /* 0x044ff00000041808 */
[-C--:B------:R-:W-:Y:S08]  /*2f50*/  HMMA.16816.F32.BF16 R12, R136, R166.reuse, R12 ;  /* 0x000000a6880c723c */ /* 0x080ff0000004180c */
[C---:B------:R-:W-:Y:S04]  /*2f60*/  HMMA.16816.F32.BF16 R16, R140.reuse, R166, R16 ;  /* 0x000000a68c10723c */ /* 0x040fe80000041810 */
[----:B-1----:R-:W-:Y:S04]  /*2f70*/  LEA R175, R177, UR4, 0x1 ;  /* 0x00000004b1af7c11 */ /* 0x002fe8000f8e08ff */
[-C--:B------:R-:W-:Y:S08]  /*2f80*/  HMMA.16816.F32.BF16 R20, R140, R144.reuse, R20 ;  /* 0x000000908c14723c */ /* 0x080ff00000041814 */
[C---:B------:R-:W-:Y:S08]  /*2f90*/  HMMA.16816.F32.BF16 R24, R136.reuse, R144, R24 ;  /* 0x000000908818723c */ /* 0x040ff00000041818 */
[-C--:B------:R-:W-:Y:S01]  /*2fa0*/  HMMA.16816.F32.BF16 R28, R136, R146.reuse, R28 ;  /* 0x00000092881c723c */ /* 0x080fe2000004181c */
[----:B------:R-:W1:Y:S07]  /*2fb0*/  LDSM.16.M88.4 R136, [R176+0x2800] ;  /* 0x00280000b088783b */ /* 0x000e6e0000000200 */
[----:B------:R-:W-:Y:S08]  /*2fc0*/  HMMA.16816.F32.BF16 R32, R140, R146, R32 ;  /* 0x000000928c20723c */ /* 0x000ff00000041820 */
[-C--:B----4-:R-:W-:Y:S08]  /*2fd0*/  HMMA.16816.F32.BF16 R4, R148, R168.reuse, R4 ;  /* 0x000000a89404723c */ /* 0x090ff00000041804 */
[C---:B---3--:R-:W-:Y:S08]  /*2fe0*/  HMMA.16816.F32.BF16 R8, R132.reuse, R168, R8 ;  /* 0x000000a88408723c */ /* 0x048ff00000041808 */
[-C--:B------:R-:W-:Y:S08]  /*2ff0*/  HMMA.16816.F32.BF16 R12, R132, R170.reuse, R12 ;  /* 0x000000aa840c723c */ /* 0x080ff0000004180c */
[C---:B------:R-:W-:Y:S08]  /*3000*/  HMMA.16816.F32.BF16 R16, R148.reuse, R170, R16 ;  /* 0x000000aa9410723c */ /* 0x040ff00000041810 */
[-C--:B------:R-:W-:Y:S08]  /*3010*/  HMMA.16816.F32.BF16 R20, R148, R152.reuse, R20 ;  /* 0x000000989414723c */ /* 0x080ff00000041814 */
[C---:B------:R-:W-:Y:S04]  /*3020*/  HMMA.16816.F32.BF16 R24, R132.reuse, R152, R24 ;  /* 0x000000988418723c */ /* 0x040fe80000041818 */
[----:B------:R-:W-:Y:S04]  /*3030*/  SHF.R.U32.HI R152, RZ, 0x1, R2 ;  /* 0x00000001ff987819 */ /* 0x000fe80000011602 */
[-C--:B------:R-:W-:Y:S08]  /*3040*/  HMMA.16816.F32.BF16 R28, R132, R154.reuse, R28 ;  /* 0x0000009a841c723c */ /* 0x080ff0000004181c */
[----:B------:R-:W-:Y:S04]  /*3050*/  HMMA.16816.F32.BF16 R32, R148, R154, R32 ;  /* 0x0000009a9420723c */ /* 0x000fe80000041820 */
[----:B------:R-:W-:Y:S04]  /*3060*/  LEA R149, R0, UR4, 0x1 ;  /* 0x0000000400957c11 */ /* 0x000fe8000f8e08ff */
[-C--:B------:R-:W-:Y:S08]  /*3070*/  HMMA.16816.F32.BF16 R4, R156, R160.reuse, R4 ;  /* 0x000000a09c04723c */ /* 0x080ff00000041804 */
[C---:B-1----:R-:W-:Y:S04]  /*3080*/  HMMA.16816.F32.BF16 R8, R136.reuse, R160, R8 ;  /* 0x000000a08808723c */ /* 0x042fe80000041808 */
[----:B------:R-:W-:Y:S04]  /*3090*/  SEL R160, R190, 0xffffffe0, !P1 ;  /* 0xffffffe0bea07807 */ /* 0x000fe80004800000 */
[-C--:B------:R-:W-:Y:S03]  /*30a0*/  HMMA.16816.F32.BF16 R12, R136, R162.reuse, R12 ;  /* 0x000000a2880c723c */ /* 0x080fe6000004180c */
[----:B------:R-:W-:Y:S01]  /*30b0*/  FMUL.FTZ R4, R4, UR10 ;  /* 0x0000000a04047c20 */ /* 0x000fe20008410000 */
[----:B------:R-:W-:Y:S01]  /*30c0*/  FMUL.FTZ R5, R5, UR10 ;  /* 0x0000000a05057c20 */ /* 0x000fe20008410000 */
[----:B------:R-:W-:Y:S01]  /*30d0*/  FMUL.FTZ R6, R6, UR10 ;  /* 0x0000000a06067c20 */ /* 0x000fe20008410000 */
[----:B------:R-:W-:Y:S01]  /*30e0*/  FMUL.FTZ R7, R7, UR10 ;  /* 0x0000000a07077c20 */ /* 0x000fe20008410000 */
[----:B------:R-:W1:Y:S01]  /*30f0*/  MUFU.TANH R164, R4 ;  /* 0x0000000400a47308 */ /* 0x000e620000002400 */
[----:B------:R-:W-:Y:S01]  /*3100*/  IADD3 R148, PT, PT, R149, R160, RZ ;  /* 0x000000a095947210 */ /* 0x000fe20007ffe0ff */
[C---:B------:R-:W-:Y:S04]  /*3110*/  HMMA.16816.F32.BF16 R16, R156.reuse, R162, R16 ;  /* 0x000000a29c10723c */ /* 0x040fe80000041810 */
[----:B------:R-:W-:Y:S01]  /*3120*/  FMUL.FTZ R11, R11, UR10 ;  /* 0x0000000a0b0b7c20 */ /* 0x000fe20008410000 */
[----:B------:R-:W-:Y:S03]  /*3130*/  FMUL.FTZ R9, R9, UR10 ;  /* 0x0000000a09097c20 */ /* 0x000fe60008410000 */
[----:B------:R-:W2:Y:S01]  /*3140*/  MUFU.TANH R161, R5 ;  /* 0x0000000500a17308 */ /* 0x000ea20000002400 */
[----:B------:R-:W-:Y:S01]  /*3150*/  FMUL.FTZ R8, R8, UR10 ;  /* 0x0000000a08087c20 */ /* 0x000fe20008410000 */
[----:B------:R-:W-:Y:S01]  /*3160*/  FMUL.FTZ R10, R10, UR10 ;  /* 0x0000000a0a0a7c20 */ /* 0x000fe20008410000 */
[----:B------:R-:W-:Y:S01]  /*3170*/  FMUL.FTZ R15, R15, UR10 ;  /* 0x0000000a0f0f7c20 */ /* 0x000fe20008410000 */
[----:B------:R-:W-:Y:S01]  /*3180*/  FMUL.FTZ R14, R14, UR10 ;  /* 0x0000000a0e0e7c20 */ /* 0x000fe20008410000 */
[----:B------:R-:W-:Y:S01]  /*3190*/  FMUL.FTZ R12, R12, UR10 ;  /* 0x0000000a0c0c7c20 */ /* 0x000fe20008410000 */
[----:B------:R-:W-:Y:S04]  /*31a0*/  FMUL.FTZ R13, R13, UR10 ;  /* 0x0000000a0d0d7c20 */ /* 0x000fe80008410000 */
[----:B------:R-:W3:Y:S01]  /*31b0*/  MUFU.TANH R153, R6 ;  /* 0x0000000600997308 */ /* 0x000ee20000002400 */
[----:B------:R-:W-:Y:S01]  /*31c0*/  FMUL.FTZ R16, R16, UR10 ;  /* 0x0000000a10107c20 */ /* 0x000fe20008410000 */
[----:B------:R-:W-:Y:S01]  /*31d0*/  FMUL.FTZ R17, R17, UR10 ;  /* 0x0000000a11117c20 */ /* 0x000fe20008410000 */
[----:B------:R-:W-:Y:S07]  /*31e0*/  FMUL.FTZ R18, R18, UR10 ;  /* 0x0000000a12127c20 */ /* 0x000fee0008410000 */
[----:B------:R4:W3:Y:S01]  /*31f0*/  MUFU.TANH R154, R7 ;  /* 0x00000007009a7308 */ /* 0x0008e20000002400 */
[----:B------:R-:W-:Y:S09]  /*3200*/  FMUL.FTZ R19, R19, UR10 ;  /* 0x0000000a13137c20 */ /* 0x000ff20008410000 */
[----:B------:R1:W-:Y:S10]  /*3210*/  MUFU.TANH R155, R8 ;  /* 0x00000008009b7308 */ /* 0x0003f40000002400 */
[----:B------:R2:W3:Y:S01]  /*3220*/  MUFU.TANH R165, R9 ;  /* 0x0000000900a57308 */ /* 0x0004e20000002400 */
[----:B----4-:R4:W3:Y:S09]  /*3230*/  LDSM.16.M88.4 R4, [R174+0xd400] ;  /* 0x00d40000ae04783b */ /* 0x0108f20000000200 */
[----:B------:R4:W-:Y:S01]  /*3240*/  MUFU.TANH R162, R12 ;  /* 0x0000000c00a27308 */ /* 0x0009e20000002400 */
[----:B-1----:R-:W-:Y:S02]  /*3250*/  @P0 LOP3.LUT R8, R179, 0x6, RZ, 0xc0, !PT ;  /* 0x00000006b3080812 */ /* 0x002fe400078ec0ff */
[----:B------:R-:W-:Y:S02]  /*3260*/  PLOP3.LUT P0, PT, PT, PT, UP1, 0x80, 0x8 ;  /* 0x000000000008781c */ /* 0x000fe40003f0f018 */
[----:B------:R-:W-:Y:S02]  /*3270*/  @P4 LOP3.LUT R8, R8, 0x1e0, R178, 0xf8, !PT ;  /* 0x000001e008084812 */ /* 0x000fe400078ef8b2 */
[----:B-----5:R-:W-:Y:S03]  /*3280*/  FSETP.NEU.FTZ.AND P4, PT, R183, -INF , PT ;  /* 0xff800000b700780b */ /* 0x020fe60003f9d000 */
[----:B------:R1:W-:Y:S01]  /*3290*/  MUFU.TANH R166, R10 ;  /* 0x0000000a00a67308 */ /* 0x0003e20000002400 */
[----:B--2---:R-:W-:Y:S05]  /*32a0*/  IMAD.U32 R9, RZ, RZ, UR40 ;  /* 0x00000028ff097e24 */ /* 0x004fea000f8e00ff */
[----:B------:R-:W-:Y:S04]  /*32b0*/  @P3 LEA R9, R9, R8, 0x7 ;  /* 0x0000000809093211 */ /* 0x000fe800078e38ff */
[----:B------:R2:W-:Y:S01]  /*32c0*/  MUFU.TANH R167, R11 ;  /* 0x0000000b00a77308 */ /* 0x0005e20000002400 */
[----:B------:R-:W-:Y:S01]  /*32d0*/  PLOP3.LUT P3, PT, PT, PT, UP1, 0x80, 0x8 ;  /* 0x000000000008781c */ /* 0x000fe20003f6f018 */
[----:B----4-:R-:W-:Y:S01]  /*32e0*/  IMAD.MOV.U32 R12, RZ, RZ, R164 ;  /* 0x000000ffff0c7224 */ /* 0x010fe200078e00a4 */
[C---:B------:R-:W-:Y:S01]  /*32f0*/  @P5 ISETP.GE.AND P5, PT, R9.reuse, UR37, PT ;  /* 0x0000002509005c0c */ /* 0x040fe2000bfa6270 */
[----:B------:R-:W-:Y:S01]  /*3300*/  @P0 VIADD R8, R9, 0x1 ;  /* 0x0000000109080836 */ /* 0x000fe20000000000 */
[----:B------:R-:W-:Y:S01]  /*3310*/  PLOP3.LUT P0, PT, PT, PT, UP1, 0x80, 0x8 ;  /* 0x000000000008781c */ /* 0x000fe20003f0f018 */
[----:B------:R-:W-:Y:S04]  /*3320*/  IMAD.IADD R174, R160, 0x1, R175 ;  /* 0x00000001a0ae7824 */ /* 0x000fe800078e02af */
[----:B------:R-:W-:Y:S01]  /*3330*/  MUFU.TANH R163, R13 ;  /* 0x0000000d00a37308 */ /* 0x000fe20000002400 */
[----:B------:R-:W-:Y:S01]  /*3340*/  @P6 ISETP.GE.AND P6, PT, R8, UR37, PT ;  /* 0x0000002508006c0c */ /* 0x000fe2000bfc6270 */
[----:B------:R-:W-:Y:S01]  /*3350*/  FMUL.FTZ R8, R183, 1.4426950216293334961 ;  /* 0x3fb8aa3bb7087820 */ /* 0x000fe20000410000 */
[----:B-1----:R-:W-:Y:S02]  /*3360*/  MOV R10, R161 ;  /* 0x000000a1000a7202 */ /* 0x002fe40000000f00 */
[----:B------:R-:W-:Y:S05]  /*3370*/  @P3 FSEL R12, R164, -INF , !P5 ;  /* 0xff800000a40c3808 */ /* 0x000fea0006800000 */
[----:B------:R-:W-:Y:S01]  /*3380*/  MUFU.TANH R169, R15 ;  /* 0x0000000f00a97308 */ /* 0x000fe20000002400 */
[----:B------:R-:W-:Y:S01]  /*3390*/  PLOP3.LUT P3, PT, PT, PT, UP1, 0x80, 0x8 ;  /* 0x000000000008781c */ /* 0x000fe20003f6f018 */
[-C--:B---3--:R-:W-:Y:S03]  /*33a0*/  HMMA.16816.F32.BF16 R20, R156, R4.reuse, R20 ;  /* 0x000000049c14723c */ /* 0x088fe60000041814 */
[----:B------:R-:W-:Y:S01]  /*33b0*/  FSEL R8, R8, RZ, P4 ;  /* 0x000000ff08087208 */ /* 0x000fe20002000000 */
[C---:B--2---:R-:W-:Y:S01]  /*33c0*/  FMUL.FTZ R11, R182.reuse, 1.4426950216293334961 ;  /* 0x3fb8aa3bb60b7820 */ /* 0x044fe20000410000 */
[----:B------:R-:W-:Y:S03]  /*33d0*/  PLOP3.LUT P4, PT, PT, PT, UP1, 0x80, 0x8 ;  /* 0x000000000008781c */ /* 0x000fe60003f8f018 */
[----:B------:R-:W1:Y:S01]  /*33e0*/  MUFU.TANH R168, R14 ;  /* 0x0000000e00a87308 */ /* 0x000e620000002400 */
[----:B------:R-:W-:Y:S01]  /*33f0*/  @P0 FSEL R10, R161, -INF , !P6 ;  /* 0xff800000a10a0808 */ /* 0x000fe20007000000 */
[C---:B------:R-:W-:Y:S04]  /*3400*/  HMMA.16816.F32.BF16 R24, R136.reuse, R4, R24 ;  /* 0x000000048818723c */ /* 0x040fe80000041818 */
[----:B------:R-:W-:Y:S01]  /*3410*/  FSETP.NEU.FTZ.AND P0, PT, R182, -INF , PT ;  /* 0xff800000b600780b */ /* 0x000fe20003f1d000 */
[----:B------:R-:W-:Y:S03]  /*3420*/  FFMA.FTZ R210, R10, UR9, -R8 ;  /* 0x000000090ad27c23 */ /* 0x000fe60008010808 */
[----:B------:R-:W2:Y:S01]  /*3430*/  MUFU.TANH R170, R16 ;  /* 0x0000001000aa7308 */ /* 0x000ea20000002400 */
[----:B------:R-:W-:Y:S01]  /*3440*/  IMAD.MOV.U32 R5, RZ, RZ, R153 ;  /* 0x000000ffff057224 */ /* 0x000fe200078e0099 */
[----:B------:R-:W-:Y:S01]  /*3450*/  FSEL R4, R11, RZ, P0 ;  /* 0x000000ff0b047208 */ /* 0x000fe20000000000 */
[----:B------:R-:W-:Y:S01]  /*3460*/  IMAD.MOV.U32 R11, RZ, RZ, R154 ;  /* 0x000000ffff0b7224 */ /* 0x000fe200078e009a */
[----:B------:R-:W-:Y:S01]  /*3470*/  @P3 FSEL R11, R154, -INF , !P6 ;  /* 0xff8000009a0b3808 */ /* 0x000fe20007000000 */
[----:B------:R-:W-:Y:S01]  /*3480*/  FMUL.FTZ R10, R181, 1.4426950216293334961 ;  /* 0x3fb8aa3bb50a7820 */ /* 0x000fe20000410000 */
[----:B------:R-:W-:Y:S01]  /*3490*/  PLOP3.LUT P3, PT, PT, PT, UP1, 0x80, 0x8 ;  /* 0x000000000008781c */ /* 0x000fe20003f6f018 */
[----:B------:R-:W-:Y:S03]  /*34a0*/  FFMA.FTZ R215, R12, UR9, -R8 ;  /* 0x000000090cd77c23 */ /* 0x000fe60008010808 */
[----:B------:R-:W3:Y:S01]  /*34b0*/  MUFU.TANH R171, R17 ;  /* 0x0000001100ab7308 */ /* 0x000ee20000002400 */
[----:B------:R-:W-:Y:S01]  /*34c0*/  PLOP3.LUT P0, PT, PT, PT, UP1, 0x80, 0x8 ;  /* 0x000000000008781c */ /* 0x000fe20003f0f018 */
[--C-:B------:R-:W-:Y:S01]  /*34d0*/  FFMA.FTZ R204, R11, UR9, -R4.reuse ;  /* 0x000000090bcc7c23 */ /* 0x100fe20008010804 */
[----:B------:R-:W-:Y:S01]  /*34e0*/  @P4 FSEL R5, R153, -INF , !P5 ;  /* 0xff80000099054808 */ /* 0x000fe20006800000 */
[----:B------:R-:W-:Y:S01]  /*34f0*/  IMAD.MOV.U32 R11, RZ, RZ, R165 ;  /* 0x000000ffff0b7224 */ /* 0x000fe200078e00a5 */
[----:B------:R-:W-:Y:S01]  /*3500*/  FSETP.NEU.FTZ.AND P4, PT, R181, -INF , PT ;  /* 0xff800000b500780b */ /* 0x000fe20003f9d000 */
[-C--:B------:R-:W-:Y:S04]  /*3510*/  HMMA.16816.F32.BF16 R28, R136, R6.reuse, R28 ;  /* 0x00000006881c723c */ /* 0x080fe8000004181c */
[----:B------:R-:W4:Y:S01]  /*3520*/  MUFU.TANH R176, R18 ;  /* 0x0000001200b07308 */ /* 0x000f220000002400 */
[----:B------:R-:W-:Y:S01]  /*3530*/  FSEL R10, R10, RZ, P4 ;  /* 0x000000ff0a0a7208 */ /* 0x000fe20002000000 */
[----:B------:R-:W-:Y:S01]  /*3540*/  FFMA.FTZ R205, R5, UR9, -R4 ;  /* 0x0000000905cd7c23 */ /* 0x000fe20008010804 */
[----:B------:R-:W-:Y:S01]  /*3550*/  PLOP3.LUT P4, PT, PT, PT, UP1, 0x80, 0x8 ;  /* 0x000000000008781c */ /* 0x000fe20003f8f018 */
[----:B------:R-:W-:Y:S01]  /*3560*/  FMUL.FTZ R5, R180, 1.4426950216293334961 ;  /* 0x3fb8aa3bb4057820 */ /* 0x000fe20000410000 */
[----:B------:R-:W-:Y:S01]  /*3570*/  MOV R12, R155 ;  /* 0x0000009b000c7202 */ /* 0x000fe20000000f00 */
[----:B------:R-:W-:Y:S04]  /*3580*/  HMMA.16816.F32.BF16 R32, R156, R6, R32 ;  /* 0x000000069c20723c */ /* 0x000fe80000041820 */
[----:B------:R-:W4:Y:S01]  /*3590*/  MUFU.TANH R193, R19 ;  /* 0x0000001300c17308 */ /* 0x000f220000002400 */
[----:B------:R-:W-:Y:S01]  /*35a0*/  @P3 FSEL R12, R155, -INF , !P5 ;  /* 0xff8000009b0c3808 */ /* 0x000fe20006800000 */
[----:B-1----:R-:W-:Y:S01]  /*35b0*/  IMAD.MOV.U32 R7, RZ, RZ, R168 ;  /* 0x000000ffff077224 */ /* 0x002fe200078e00a8 */
[----:B------:R-:W-:Y:S01]  /*35c0*/  @P0 FSEL R11, R165, -INF , !P6 ;  /* 0xff800000a50b0808 */ /* 0x000fe20007000000 */
[----:B------:R-:W-:Y:S01]  /*35d0*/  FMUL.FTZ R20, R20, UR10 ;  /* 0x0000000a14147c20 */ /* 0x000fe20008410000 */
[----:B------:R-:W-:Y:S01]  /*35e0*/  PLOP3.LUT P3, PT, PT, PT, UP1, 0x80, 0x8 ;  /* 0x000000000008781c */ /* 0x000fe20003f6f018 */
[----:B------:R-:W-:Y:S04]  /*35f0*/  FFMA.FTZ R214, R12, UR9, -R10 ;  /* 0x000000090cd67c23 */ /* 0x000fe8000801080a */
[----:B------:R-:W-:Y:S01]  /*3600*/  MUFU.EX2 R215, R215 ;  /* 0x000000d700d77308 */ /* 0x000fe20000000800 */
[----:B------:R-:W-:Y:S01]  /*3610*/  FSETP.NEU.FTZ.AND P0, PT, R180, -INF , PT ;  /* 0xff800000b400780b */ /* 0x000fe20003f1d000 */
[----:B------:R-:W-:Y:S01]  /*3620*/  IMAD.MOV.U32 R12, RZ, RZ, R166 ;  /* 0x000000ffff0c7224 */ /* 0x000fe200078e00a6 */
[----:B------:R-:W-:Y:S01]  /*3630*/  @P4 FSEL R12, R166, -INF , !P5 ;  /* 0xff800000a60c4808 */ /* 0x000fe20006800000 */
[----:B------:R-:W-:Y:S01]  /*3640*/  FFMA.FTZ R213, R11, UR9, -R10 ;  /* 0x000000090bd57c23 */ /* 0x000fe2000801080a */
[----:B------:R-:W-:Y:S01]  /*3650*/  FSEL R5, R5, RZ, P0 ;  /* 0x000000ff05057208 */ /* 0x000fe20000000000 */
[----:B------:R-:W-:Y:S01]  /*3660*/  FMUL.FTZ R21, R21, UR10 ;  /* 0x0000000a15157c20 */ /* 0x000fe20008410000 */
[----:B------:R-:W-:Y:S03]  /*3670*/  PLOP3.LUT P0, PT, PT, PT, UP1, 0x80, 0x8 ;  /* 0x000000000008781c */ /* 0x000fe60003f0f018 */
[----:B------:R-:W1:Y:S01]  /*3680*/  MUFU.TANH R200, R20 ;  /* 0x0000001400c87308 */ /* 0x000e620000002400 */
[----:B------:R-:W-:Y:S01]  /*3690*/  PLOP3.LUT P5, PT, PT, PT, UP1, 0x80, 0x8 ;  /* 0x000000000008781c */ /* 0x000fe20003faf018 */
[----:B------:R-:W-:Y:S01]  /*36a0*/  FFMA.FTZ R212, R12, UR9, -R5 ;  /* 0x000000090cd47c23 */ /* 0x000fe20008010805 */
[----:B------:R-:W-:Y:S01]  /*36b0*/  MOV R13, R167 ;  /* 0x000000a7000d7202 */ /* 0x000fe20000000f00 */
[----:B------:R-:W-:Y:S01]  /*36c0*/  IMAD.MOV.U32 R12, RZ, RZ, R162 ;  /* 0x000000ffff0c7224 */ /* 0x000fe200078e00a2 */
[----:B------:R-:W-:Y:S01]  /*36d0*/  @P3 FSEL R13, R167, -INF , !P6 ;  /* 0xff800000a70d3808 */ /* 0x000fe20007000000 */
[----:B------:R-:W-:Y:S01]  /*36e0*/  FMUL.FTZ R22, R22, UR10 ;  /* 0x0000000a16167c20 */ /* 0x000fe20008410000 */
[----:B------:R-:W-:Y:S03]  /*36f0*/  PLOP3.LUT P3, PT, PT, PT, UP1, 0x80, 0x8 ;  /* 0x000000000008781c */ /* 0x000fe60003f6f018 */
[----:B------:R-:W1:Y:S01]  /*3700*/  MUFU.TANH R201, R21 ;  /* 0x0000001500c97308 */ /* 0x000e620000002400 */
[----:B------:R-:W-:Y:S01]  /*3710*/  PLOP3.LUT P4, PT, PT, PT, UP1, 0x80, 0x8 ;  /* 0x000000000008781c */ /* 0x000fe20003f8f018 */
[----:B------:R-:W-:Y:S01]  /*3720*/  FMUL.FTZ R23, R23, UR10 ;  /* 0x0000000a17177c20 */ /* 0x000fe20008410000 */
[----:B------:R-:W-:Y:S01]  /*3730*/  PLOP3.LUT P6, PT, PT, PT, UP1, 0x80, 0x8 ;  /* 0x000000000008781c */ /* 0x000fe20003fcf018 */
[----:B------:R-:W-:Y:S01]  /*3740*/  @P0 VIADD R11, R9, 0x8 ;  /* 0x00000008090b0836 */ /* 0x000fe20000000000 */
[----:B------:R-:W-:Y:S01]  /*3750*/  PLOP3.LUT P0, PT, PT, PT, UP1, 0x80, 0x8 ;  /* 0x000000000008781c */ /* 0x000fe20003f0f018 */
[----:B------:R-:W-:Y:S01]  /*3760*/  FMUL.FTZ R24, R24, UR10 ;  /* 0x0000000a18187c20 */ /* 0x000fe20008410000 */
[----:B------:R-:W-:Y:S03]  /*3770*/  MOV R6, R169 ;  /* 0x000000a900067202 */ /* 0x000fe60000000f00 */
[----:B------:R-:W1:Y:S01]  /*3780*/  MUFU.TANH R202, R22 ;  /* 0x0000001600ca7308 */ /* 0x000e620000002400 */
[----:B------:R-:W-:Y:S01]  /*3790*/  @P5 ISETP.GE.AND P5, PT, R11, UR37, PT ;  /* 0x000000250b005c0c */ /* 0x000fe2000bfa6270 */
[----:B------:R-:W-:Y:S01]  /*37a0*/  FMUL.FTZ R25, R25, UR10 ;  /* 0x0000000a19197c20 */ /* 0x000fe20008410000 */
[----:B------:R-:W-:Y:S01]  /*37b0*/  FMUL.FTZ R26, R26, UR10 ;  /* 0x0000000a1a1a7c20 */ /* 0x000fe20008410000 */
[----:B------:R-:W-:Y:S01]  /*37c0*/  FMUL.FTZ R27, R27, UR10 ;  /* 0x0000000a1b1b7c20 */ /* 0x000fe20008410000 */
[----:B------:R-:W-:Y:S01]  /*37d0*/  @P3 FSEL R12, R162, -INF , !P5 ;  /* 0xff800000a20c3808 */ /* 0x000fe20006800000 */
[----:B------:R-:W-:Y:S01]  /*37e0*/  FMUL.FTZ R28, R28, UR10 ;  /* 0x0000000a1c1c7c20 */ /* 0x000fe20008410000 */
[----:B------:R-:W-:Y:S03]  /*37f0*/  PLOP3.LUT P3, PT, PT, PT, UP1, 0x80, 0x8 ;  /* 0x000000000008781c */ /* 0x000fe60003f6f018 */
[----:B------:R-:W1:Y:S01]  /*3800*/  MUFU.TANH R203, R23 ;  /* 0x0000001700cb7308 */ /* 0x000e620000002400 */
[----:B------:R-:W-:Y:S01]  /*3810*/  @P4 IADD3 R11, PT, PT, R9, 0x9, RZ ;  /* 0x00000009090b4810 */ /* 0x000fe20007ffe0ff */
[----:B------:R-:W-:Y:S01]  /*3820*/  FMUL.FTZ R29, R29, UR10 ;  /* 0x0000000a1d1d7c20 */ /* 0x000fe20008410000 */
[----:B------:R-:W-:Y:S01]  /*3830*/  PLOP3.LUT P4, PT, PT, PT, UP1, 0x80, 0x8 ;  /* 0x000000000008781c */ /* 0x000fe20003f8f018 */
[----:B------:R-:W-:Y:S01]  /*3840*/  FMUL.FTZ R32, R32, UR10 ;  /* 0x0000000a20207c20 */ /* 0x000fe20008410000 */
[----:B------:R-:W-:Y:S01]  /*3850*/  @P6 ISETP.GE.AND P6, PT, R11, UR37, PT ;  /* 0x000000250b006c0c */ /* 0x000fe2000bfc6270 */
[----:B------:R-:W-:Y:S02]  /*3860*/  IMAD.MOV.U32 R11, RZ, RZ, R163 ;  /* 0x000000ffff0b7224 */ /* 0x000fe400078e00a3 */
[----:B------:R-:W-:Y:S02]  /*3870*/  FMUL.FTZ R33, R33, UR10 ;  /* 0x0000000a21217c20 */ /* 0x000fe40008410000 */
[----:B------:R-:W1:Y:S01]  /*3880*/  MUFU.TANH R206, R24 ;  /* 0x0000001800ce7308 */ /* 0x000e620000002400 */
[----:B------:R-:W-:Y:S01]  /*3890*/  @P0 FSEL R11, R163, -INF , !P6 ;  /* 0xff800000a30b0808 */ /* 0x000fe20007000000 */
[--C-:B------:R-:W-:Y:S01]  /*38a0*/  FFMA.FTZ R223, R12, UR9, -R10.reuse ;  /* 0x000000090cdf7c23 */ /* 0x100fe2000801080a */
[----:B------:R-:W-:Y:S01]  /*38b0*/  PLOP3.LUT P0, PT, PT, PT, UP1, 0x80, 0x8 ;  /* 0x000000000008781c */ /* 0x000fe20003f0f018 */
[----:B------:R-:W-:Y:S01]  /*38c0*/  FMUL.FTZ R34, R34, UR10 ;  /* 0x0000000a22227c20 */ /* 0x000fe20008410000 */
[----:B------:R-:W-:Y:S01]  /*38d0*/  @P3 FSEL R6, R169, -INF , !P6 ;  /* 0xff800000a9063808 */ /* 0x000fe20007000000 */
[----:B------:R-:W-:Y:S01]  /*38e0*/  FFMA.FTZ R222, R11, UR9, -R10 ;  /* 0x000000090bde7c23 */ /* 0x000fe2000801080a */
[----:B------:R-:W-:Y:S01]  /*38f0*/  PLOP3.LUT P3, PT, PT, PT, UP1, 0x80, 0x8 ;  /* 0x000000000008781c */ /* 0x000fe20003f6f018 */
[----:B--2---:R-:W-:Y:S01]  /*3900*/  IMAD.MOV.U32 R11, RZ, RZ, R170 ;  /* 0x000000ffff0b7224 */ /* 0x004fe200078e00aa */
[----:B------:R-:W-:Y:S01]  /*3910*/  @P4 FSEL R7, R168, -INF , !P5 ;  /* 0xff800000a8074808 */ /* 0x000fe20006800000 */
[----:B------:R-:W-:Y:S01]  /*3920*/  FFMA.FTZ R220, R6, UR9, -R5 ;  /* 0x0000000906dc7c23 */ /* 0x000fe20008010805 */
[----:B------:R-:W-:Y:S01]  /*3930*/  PLOP3.LUT P4, PT, PT, PT, UP1, 0x80, 0x8 ;  /* 0x000000000008781c */ /* 0x000fe20003f8f018 */
[----:B---3--:R-:W-:Y:S01]  /*3940*/  IMAD.MOV.U32 R6, RZ, RZ, R171 ;  /* 0x000000ffff067224 */ /* 0x008fe200078e00ab */
[----:B------:R-:W2:Y:S01]  /*3950*/  MUFU.TANH R207, R25 ;  /* 0x0000001900cf7308 */ /* 0x000ea20000002400 */
[----:B------:R-:W-:Y:S01]  /*3960*/  FFMA.FTZ R221, R7, UR9, -R5 ;  /* 0x0000000907dd7c23 */ /* 0x000fe20008010805 */
[----:B----4-:R-:W-:Y:S01]  /*3970*/  MOV R7, R176 ;  /* 0x000000b000077202 */ /* 0x010fe20000000f00 */
[----:B------:R-:W-:Y:S01]  /*3980*/  FMUL.FTZ R35, R35, UR10 ;  /* 0x0000000a23237c20 */ /* 0x000fe20008410000 */
[----:B------:R-:W-:Y:S01]  /*3990*/  @P0 FSEL R11, R170, -INF , !P5 ;  /* 0xff800000aa0b0808 */ /* 0x000fe20006800000 */
[----:B------:R-:W-:Y:S01]  /*39a0*/  FMUL.FTZ R30, R30, UR10 ;  /* 0x0000000a1e1e7c20 */ /* 0x000fe20008410000 */
[----:B------:R-:W-:Y:S01]  /*39b0*/  PLOP3.LUT P0, PT, PT, PT, UP1, 0x80, 0x8 ;  /* 0x000000000008781c */ /* 0x000fe20003f0f018 */
[----:B------:R-:W-:Y:S01]  /*39c0*/  FMUL.FTZ R31, R31, UR10 ;  /* 0x0000000a1f1f7c20 */ /* 0x000fe20008410000 */
[----:B------:R-:W-:Y:S01]  /*39d0*/  @P3 FSEL R6, R171, -INF , !P6 ;  /* 0xff800000ab063808 */ /* 0x000fe20007000000 */
[--C-:B------:R-:W-:Y:S01]  /*39e0*/  FFMA.FTZ R248, R11, UR9, -R8.reuse ;  /* 0x000000090bf87c23 */ /* 0x100fe20008010808 */
[----:B------:R-:W-:Y:S01]  /*39f0*/  PLOP3.LUT P3, PT, PT, PT, UP1, 0x80, 0x8 ;  /* 0x000000000008781c */ /* 0x000fe20003f6f018 */
[----:B------:R-:W-:Y:S01]  /*3a00*/  IMAD.MOV.U32 R11, RZ, RZ, R193 ;  /* 0x000000ffff0b7224 */ /* 0x000fe200078e00c1 */
[----:B------:R-:W-:Y:S01]  /*3a10*/  @P4 FSEL R7, R176, -INF , !P5 ;  /* 0xff800000b0074808 */ /* 0x000fe20006800000 */
[----:B------:R-:W-:Y:S01]  /*3a20*/  FFMA.FTZ R247, R6, UR9, -R8 ;  /* 0x0000000906f77c23 */ /* 0x000fe20008010808 */
[----:B------:R-:W-:Y:S01]  /*3a30*/  PLOP3.LUT P4, PT, PT, PT, UP1, 0x80, 0x8 ;  /* 0x000000000008781c */ /* 0x000fe20003f8f018 */
[----:B------:R-:W3:Y:S01]  /*3a40*/  MUFU.TANH R208, R26 ;  /* 0x0000001a00d07308 */ /* 0x000ee20000002400 */
[----:B------:R-:W-:Y:S01]  /*3a50*/  PLOP3.LUT P5, PT, PT, PT, UP1, 0x80, 0x8 ;  /* 0x000000000008781c */ /* 0x000fe20003faf018 */
[--C-:B------:R-:W-:Y:S01]  /*3a60*/  FFMA.FTZ R242, R7, UR9, -R4.reuse ;  /* 0x0000000907f27c23 */ /* 0x100fe20008010804 */
[----:B------:R-:W-:Y:S01]  /*3a70*/  LEA R159, R191, UR4, 0x1 ;  /* 0x00000004bf9f7c11 */ /* 0x000fe2000f8e08ff */
[----:B------:R-:W-:Y:S01]  /*3a80*/  FFMA.FTZ R211, R13, UR9, -R5 ;  /* 0x000000090dd37c23 */ /* 0x000fe20008010805 */
[----:B------:R-:W-:Y:S01]  /*3a90*/  @P0 FSEL R11, R193, -INF , !P6 ;  /* 0xff800000c10b0808 */ /* 0x000fe20007000000 */
[----:B------:R-:W-:Y:S01]  /*3aa0*/  FFMA.FTZ R170, -R170, R170, 1 ;  /* 0x3f800000aaaa7423 */ /* 0x000fe200000101aa */
[----:B------:R-:W-:Y:S01]  /*3ab0*/  PLOP3.LUT P0, PT, PT, PT, UP1, 0x80, 0x8 ;  /* 0x000000000008781c */ /* 0x000fe20003f0f018 */
[----:B------:R-:W-:Y:S01]  /*3ac0*/  @P3 VIADD R6, R9, 0x10 ;  /* 0x0000001009063836 */ /* 0x000fe20000000000 */
[----:B------:R-:W-:Y:S01]  /*3ad0*/  PLOP3.LUT P6, PT, PT, PT, UP1, 0x80, 0x8 ;  /* 0x000000000008781c */ /* 0x000fe20003fcf018 */
[----:B------:R-:W4:Y:S01]  /*3ae0*/  MUFU.TANH R209, R27 ;  /* 0x0000001b00d17308 */ /* 0x000f220000002400 */
[----:B------:R-:W-:Y:S01]  /*3af0*/  PLOP3.LUT P3, PT, PT, PT, UP1, 0x80, 0x8 ;  /* 0x000000000008781c */ /* 0x000fe20003f6f018 */
[----:B------:R-:W-:Y:S01]  /*3b00*/  VIADD R157, R159, 0x19020 ;  /* 0x000190209f9d7836 */ /* 0x000fe20000000000 */
[----:B------:R-:W-:Y:S01]  /*3b10*/  @P4 IADD3 R7, PT, PT, R9, 0x11, RZ ;  /* 0x0000001109074810 */ /* 0x000fe20007ffe0ff */
[----:B------:R-:W-:Y:S01]  /*3b20*/  FFMA.FTZ R241, R11, UR9, -R4 ;  /* 0x000000090bf17c23 */ /* 0x000fe20008010804 */
[----:B------:R-:W-:Y:S01]  /*3b30*/  @P5 ISETP.GE.AND P5, PT, R6, UR37, PT ;  /* 0x0000002506005c0c */ /* 0x000fe2000bfa6270 */
[----:B-1----:R-:W-:Y:S01]  /*3b40*/  IMAD.MOV.U32 R6, RZ, RZ, R200 ;  /* 0x000000ffff067224 */ /* 0x002fe200078e00c8 */
[----:B------:R-:W-:Y:S03]  /*3b50*/  PLOP3.LUT P4, PT, PT, PT, UP1, 0x80, 0x8 ;  /* 0x000000000008781c */ /* 0x000fe60003f8f018 */
[----:B------:R-:W1:Y:S01]  /*3b60*/  MUFU.TANH R216, R28 ;  /* 0x0000001c00d87308 */ /* 0x000e620000002400 */
[----:B------:R-:W-:Y:S01]  /*3b70*/  IADD3 R158, PT, PT, R192, R159, RZ ;  /* 0x0000009fc09e7210 */ /* 0x000fe20007ffe0ff */
[----:B------:R-:W-:Y:S01]  /*3b80*/  FFMA.FTZ R171, -R171, R171, 1 ;  /* 0x3f800000abab7423 */ /* 0x000fe200000101ab */
[C---:B------:R-:W-:Y:S01]  /*3b90*/  @P0 FSEL R6, R200.reuse, -INF , !P5 ;  /* 0xff800000c8060808 */ /* 0x040fe20006800000 */
[----:B------:R-:W-:Y:S01]  /*3ba0*/  FFMA.FTZ R200, -R200, R200, 1 ;  /* 0x3f800000c8c87423 */ /* 0x000fe200000101c8 */
[----:B------:R-:W-:Y:S01]  /*3bb0*/  @P6 ISETP.GE.AND P6, PT, R7, UR37, PT ;  /* 0x0000002507006c0c */ /* 0x000fe2000bfc6270 */
[----:B------:R-:W-:Y:S01]  /*3bc0*/  IMAD.MOV.U32 R7, RZ, RZ, R201 ;  /* 0x000000ffff077224 */ /* 0x000fe200078e00c9 */
[----:B------:R-:W-:Y:S01]  /*3bd0*/  PLOP3.LUT P0, PT, PT, PT, UP1, 0x80, 0x8 ;  /* 0x000000000008781c */ /* 0x000fe20003f0f018 */
[--C-:B------:R-:W-:Y:S01]  /*3be0*/  FFMA.FTZ R246, R6, UR9, -R8.reuse ;  /* 0x0000000906f67c23 */ /* 0x100fe20008010808 */
[C---:B------:R-:W-:Y:S01]  /*3bf0*/  @P3 FSEL R7, R201.reuse, -INF , !P6 ;  /* 0xff800000c9073808 */ /* 0x040fe20007000000 */
[----:B------:R-:W1:Y:S01]  /*3c00*/  MUFU.TANH R217, R29 ;  /* 0x0000001d00d97308 */ /* 0x000e620000002400 */
[----:B------:R-:W-:Y:S01]  /*3c10*/  PLOP3.LUT P3, PT, PT, PT, UP1, 0x80, 0x8 ;  /* 0x000000000008781c */ /* 0x000fe20003f6f018 */
[----:B------:R-:W-:Y:S01]  /*3c20*/  FFMA.FTZ R201, -R201, R201, 1 ;  /* 0x3f800000c9c97423 */ /* 0x000fe200000101c9 */
[----:B------:R-:W-:Y:S01]  /*3c30*/  MOV R6, R202 ;  /* 0x000000ca00067202 */ /* 0x000fe20000000f00 */
[----:B------:R-:W-:Y:S01]  /*3c40*/  FFMA.FTZ R245, R7, UR9, -R8 ;  /* 0x0000000907f57c23 */ /* 0x000fe20008010808 */
[----:B------:R-:W-:Y:S02]  /*3c50*/  IMAD.MOV.U32 R7, RZ, RZ, R203 ;  /* 0x000000ffff077224 */ /* 0x000fe400078e00cb */
[----:B------:R-:W-:Y:S01]  /*3c60*/  FMUL.FTZ R170, R170, UR10 ;  /* 0x0000000aaaaa7c20 */ /* 0x000fe20008410000 */
[----:B------:R-:W-:Y:S02]  /*3c70*/  FMUL.FTZ R171, R171, UR10 ;  /* 0x0000000aabab7c20 */ /* 0x000fe40008410000 */
[----:B------:R-:W1:Y:S01]  /*3c80*/  MUFU.TANH R224, R32 ;  /* 0x0000002000e07308 */ /* 0x000e620000002400 */
[----:B------:R-:W-:Y:S01]  /*3c90*/  FMUL.FTZ R200, R200, UR10 ;  /* 0x0000000ac8c87c20 */ /* 0x000fe20008410000 */
[----:B------:R-:W-:Y:S01]  /*3ca0*/  @P0 FSEL R6, R202, -INF , !P5 ;  /* 0xff800000ca060808 */ /* 0x000fe20006800000 */
[----:B------:R-:W-:Y:S01]  /*3cb0*/  FMUL.FTZ R201, R201, UR10 ;  /* 0x0000000ac9c97c20 */ /* 0x000fe20008410000 */
[----:B------:R-:W-:Y:S01]  /*3cc0*/  PLOP3.LUT P0, PT, PT, PT, UP1, 0x80, 0x8 ;  /* 0x000000000008781c */ /* 0x000fe20003f0f018 */
[----:B------:R-:W-:Y:S01]  /*3cd0*/  FFMA.FTZ R153, -R153, R153, 1 ;  /* 0x3f80000099997423 */ /* 0x000fe20000010199 */
[----:B------:R-:W-:Y:S01]  /*3ce0*/  @P3 FSEL R7, R203, -INF , !P6 ;  /* 0xff800000cb073808 */ /* 0x000fe20007000000 */
[----:B------:R-:W-:Y:S01]  /*3cf0*/  FFMA.FTZ R240, R6, UR9, -R4 ;  /* 0x0000000906f07c23 */ /* 0x000fe20008010804 */
[----:B------:R-:W-:Y:S01]  /*3d00*/  PLOP3.LUT P3, PT, PT, PT, UP1, 0x80, 0x8 ;  /* 0x000000000008781c */ /* 0x000fe20003f6f018 */
[----:B------:R-:W-:Y:S01]  /*3d10*/  IMAD.MOV.U32 R6, RZ, RZ, R206 ;  /* 0x000000ffff067224 */ /* 0x000fe200078e00ce */
[----:B------:R-:W1:Y:S01]  /*3d20*/  MUFU.TANH R225, R33 ;  /* 0x0000002100e17308 */ /* 0x000e620000002400 */
[----:B------:R-:W-:Y:S01]  /*3d30*/  FFMA.FTZ R239, R7, UR9, -R4 ;  /* 0x0000000907ef7c23 */ /* 0x000fe20008010804 */
[----:B--2---:R-:W-:Y:S01]  /*3d40*/  MOV R7, R207 ;  /* 0x000000cf00077202 */ /* 0x004fe20000000f00 */
[----:B------:R-:W-:Y:S01]  /*3d50*/  FFMA.FTZ R154, -R154, R154, 1 ;  /* 0x3f8000009a9a7423 */ /* 0x000fe2000001019a */
[----:B------:R-:W-:Y:S03]  /*3d60*/  FMUL.FTZ R153, R153, UR10 ;  /* 0x0000000a99997c20 */ /* 0x000fe60008410000 */
[----:B------:R-:W-:Y:S03]  /*3d70*/  @P0 FSEL R6, R206, -INF , !P5 ;  /* 0xff800000ce060808 */ /* 0x000fe60006800000 */
[----:B------:R-:W2:Y:S01]  /*3d80*/  MUFU.EX2 R210, R210 ;  /* 0x000000d200d27308 */ /* 0x000ea20000000800 */
[----:B------:R-:W-:Y:S01]  /*3d90*/  PLOP3.LUT P0, PT, PT, PT, UP1, 0x80, 0x8 ;  /* 0x000000000008781c */ /* 0x000fe20003f0f018 */
[----:B------:R-:W-:Y:S01]  /*3da0*/  FMUL.FTZ R154, R154, UR10 ;  /* 0x0000000a9a9a7c20 */ /* 0x000fe20008410000 */
[----:B------:R-:W-:Y:S01]  /*3db0*/  @P3 FSEL R7, R207, -INF , !P6 ;  /* 0xff800000cf073808 */ /* 0x000fe20007000000 */
[----:B------:R-:W-:Y:S01]  /*3dc0*/  FFMA.FTZ R236, R6, UR9, -R10 ;  /* 0x0000000906ec7c23 */ /* 0x000fe2000801080a */
[----:B------:R-:W-:Y:S01]  /*3dd0*/  PLOP3.LUT P3, PT, PT, PT, UP1, 0x80, 0x8 ;  /* 0x000000000008781c */ /* 0x000fe20003f6f018 */
[----:B---3--:R-:W-:Y:S01]  /*3de0*/  IMAD.MOV.U32 R6, RZ, RZ, R208 ;  /* 0x000000ffff067224 */ /* 0x008fe200078e00d0 */
[----:B------:R-:W-:Y:S01]  /*3df0*/  @P4 FSEL R6, R208, -INF , !P5 ;  /* 0xff800000d0064808 */ /* 0x000fe20006800000 */
[--C-:B------:R-:W-:Y:S01]  /*3e00*/  FFMA.FTZ R235, R7, UR9, -R10.reuse ;  /* 0x0000000907eb7c23 */ /* 0x100fe2000801080a */
[----:B------:R-:W-:Y:S01]  /*3e10*/  PLOP3.LUT P4, PT, PT, PT, UP1, 0x80, 0x8 ;  /* 0x000000000008781c */ /* 0x000fe20003f8f018 */
[----:B------:R-:W-:Y:S01]  /*3e20*/  MUFU.EX2 R205, R205 ;  /* 0x000000cd00cd7308 */ /* 0x000fe20000000800 */
[----:B------:R-:W-:Y:S01]  /*3e30*/  PLOP3.LUT P5, PT, PT, PT, UP1, 0x80, 0x8 ;  /* 0x000000000008781c */ /* 0x000fe20003faf018 */
[--C-:B------:R-:W-:Y:S01]  /*3e40*/  FFMA.FTZ R232, R6, UR9, -R5.reuse ;  /* 0x0000000906e87c23 */ /* 0x100fe20008010805 */
[----:B----4-:R-:W-:Y:S02]  /*3e50*/  MOV R7, R209 ;  /* 0x000000d100077202 */ /* 0x010fe40000000f00 */
[----:B------:R-:W-:Y:S02]  /*3e60*/  @P0 FSEL R7, R209, -INF , !P6 ;  /* 0xff800000d1070808 */ /* 0x000fe40007000000 */
[----:B------:R-:W-:Y:S01]  /*3e70*/  PLOP3.LUT P6, PT, PT, PT, UP1, 0x80, 0x8 ;  /* 0x000000000008781c */ /* 0x000fe20003fcf018 */
[----:B------:R-:W-:Y:S01]  /*3e80*/  @P3 VIADD R6, R9, 0x18 ;  /* 0x0000001809063836 */ /* 0x000fe20000000000 */
[----:B------:R-:W-:Y:S01]  /*3e90*/  PLOP3.LUT P0, PT, PT, PT, UP1, 0x80, 0x8 ;  /* 0x000000000008781c */ /* 0x000fe20003f0f018 */
[----:B------:R-:W-:Y:S01]  /*3ea0*/  FFMA.FTZ R231, R7, UR9, -R5 ;  /* 0x0000000907e77c23 */ /* 0x000fe20008010805 */
[----:B------:R-:W-:Y:S01]  /*3eb0*/  PLOP3.LUT P3, PT, PT, PT, UP1, 0x80, 0x8 ;  /* 0x000000000008781c */ /* 0x000fe20003f6f018 */
[----:B------:R-:W-:Y:S01]  /*3ec0*/  @P4 VIADD R9, R9, 0x19 ;  /* 0x0000001909094836 */ /* 0x000fe20000000000 */
[----:B------:R-:W-:Y:S01]  /*3ed0*/  PLOP3.LUT P4, PT, PT, PT, UP1, 0x80, 0x8 ;  /* 0x000000000008781c */ /* 0x000fe20003f8f018 */
[----:B------:R-:W-:Y:S01]  /*3ee0*/  MUFU.EX2 R204, R204 ;  /* 0x000000cc00cc7308 */ /* 0x000fe20000000800 */
[----:B------:R-:W-:Y:S02]  /*3ef0*/  @P5 ISETP.GE.AND P5, PT, R6, UR37, PT ;  /* 0x0000002506005c0c */ /* 0x000fe4000bfa6270 */
[----:B-1----:R-:W-:Y:S02]  /*3f00*/  MOV R6, R216 ;  /* 0x000000d800067202 */ /* 0x002fe40000000f00 */
[----:B------:R-:W-:Y:S02]  /*3f10*/  MOV R7, R217 ;  /* 0x000000d900077202 */ /* 0x000fe40000000f00 */
[----:B------:R-:W-:Y:S03]  /*3f20*/  @P6 ISETP.GE.AND P6, PT, R9, UR37, PT ;  /* 0x0000002509006c0c */ /* 0x000fe6000bfc6270 */
[----:B------:R-:W-:Y:S01]  /*3f30*/  MUFU.TANH R226, R34 ;  /* 0x0000002200e27308 */ /* 0x000fe20000002400 */
[----:B------:R-:W-:Y:S02]  /*3f40*/  @P0 FSEL R6, R216, -INF , !P5 ;  /* 0xff800000d8060808 */ /* 0x000fe40006800000 */
[----:B------:R-:W-:Y:S02]  /*3f50*/  PLOP3.LUT P0, PT, PT, PT, UP1, 0x80, 0x8 ;  /* 0x000000000008781c */ /* 0x000fe40003f0f018 */
[----:B------:R-:W-:Y:S01]  /*3f60*/  @P3 FSEL R7, R217, -INF , !P6 ;  /* 0xff800000d9073808 */ /* 0x000fe20007000000 */
[----:B------:R-:W-:Y:S01]  /*3f70*/  FFMA.FTZ R234, R6, UR9, -R10 ;  /* 0x0000000906ea7c23 */ /* 0x000fe2000801080a */
[----:B------:R-:W-:Y:S03]  /*3f80*/  IMAD.MOV.U32 R6, RZ, RZ, R224 ;  /* 0x000000ffff067224 */ /* 0x000fe600078e00e0 */
[----:B------:R-:W1:Y:S01]  /*3f90*/  MUFU.TANH R227, R35 ;  /* 0x0000002300e37308 */ /* 0x000e620000002400 */
[C---:B------:R-:W-:Y:S01]  /*3fa0*/  @P4 FSEL R6, R224.reuse, -INF , !P5 ;  /* 0xff800000e0064808 */ /* 0x040fe20006800000 */
[----:B------:R-:W-:Y:S01]  /*3fb0*/  FFMA.FTZ R10, R7, UR9, -R10 ;  /* 0x00000009070a7c23 */ /* 0x000fe2000801080a */
[----:B------:R-:W-:Y:S01]  /*3fc0*/  MOV R7, R225 ;  /* 0x000000e100077202 */ /* 0x000fe20000000f00 */
[----:B------:R-:W-:Y:S01]  /*3fd0*/  FFMA.FTZ R224, -R224, R224, 1 ;  /* 0x3f800000e0e07423 */ /* 0x000fe200000101e0 */
[----:B------:R-:W-:Y:S01]  /*3fe0*/  PLOP3.LUT P3, PT, PT, PT, UP1, 0x80, 0x8 ;  /* 0x000000000008781c */ /* 0x000fe20003f6f018 */
[--C-:B------:R-:W-:Y:S01]  /*3ff0*/  FFMA.FTZ R244, R6, UR9, -R8.reuse ;  /* 0x0000000906f47c23 */ /* 0x100fe20008010808 */
[----:B--2---:R-:W-:Y:S03]  /*4000*/  F2FP.BF16.F32.PACK_AB R6, R210, R215 ;  /* 0x000000d7d206723e */ /* 0x004fe600000010ff */
[----:B------:R2:W-:Y:S01]  /*4010*/  MUFU.EX2 R233, R10 ;  /* 0x0000000a00e97308 */ /* 0x0005e20000000800 */
[C---:B------:R-:W-:Y:S01]  /*4020*/  @P0 FSEL R7, R225.reuse, -INF , !P6 ;  /* 0xff800000e1070808 */ /* 0x040fe20007000000 */
[----:B------:R-:W-:Y:S01]  /*4030*/  FFMA.FTZ R225, -R225, R225, 1 ;  /* 0x3f800000e1e17423 */ /* 0x000fe200000101e1 */
[----:B------:R-:W-:Y:S01]  /*4040*/  PLOP3.LUT P0, PT, PT, PT, UP1, 0x80, 0x8 ;  /* 0x000000000008781c */ /* 0x000fe20003f0f018 */
[----:B------:R3:W-:Y:S01]  /*4050*/  STS [R159+0x19000], R6 ;  /* 0x019000069f007388 */ /* 0x0007e20000000800 */
[----:B------:R-:W-:Y:S01]  /*4060*/  PLOP3.LUT P4, PT, PT, PT, UP1, 0x80, 0x8 ;  /* 0x000000000008781c */ /* 0x000fe20003f8f018 */
[----:B------:R-:W-:Y:S01]  /*4070*/  FFMA.FTZ R8, R7, UR9, -R8 ;  /* 0x0000000907087c23 */ /* 0x000fe20008010808 */
[----:B------:R-:W-:Y:S03]  /*4080*/  IADD3 R7, PT, PT, R159, 0x19000, RZ ;  /* 0x000190009f077810 */ /* 0x000fe60007ffe0ff */
[----:B------:R-:W4:Y:S01]  /*4090*/  MUFU.TANH R218, R30 ;  /* 0x0000001e00da7308 */ /* 0x000f220000002400 */
[----:B-1----:R-:W-:Y:S01]  /*40a0*/  MOV R9, R227 ;  /* 0x000000e300097202 */ /* 0x002fe20000000f00 */
[----:B------:R-:W-:Y:S01]  /*40b0*/  FMUL.FTZ R224, R224, UR10 ;  /* 0x0000000ae0e07c20 */ /* 0x000fe20008410000 */
[----:B------:R-:W-:Y:S01]  /*40c0*/  FMUL.FTZ R225, R225, UR10 ;  /* 0x0000000ae1e17c20 */ /* 0x000fe20008410000 */
[----:B------:R-:W-:Y:S01]  /*40d0*/  @P2 VIADD R157, R7, 0xffffffe0 ;  /* 0xffffffe0079d2836 */ /* 0x000fe20000000000 */
[----:B------:R-:W-:Y:S02]  /*40e0*/  F2FP.BF16.F32.PACK_AB R7, R204, R205 ;  /* 0x000000cdcc07723e */ /* 0x000fe400000010ff */
[----:B------:R-:W-:Y:S01]  /*40f0*/  @P0 FSEL R9, R227, -INF , !P6 ;  /* 0xff800000e3090808 */ /* 0x000fe20007000000 */
[----:B--2---:R-:W-:Y:S01]  /*4100*/  IMAD.MOV.U32 R10, RZ, RZ, R226 ;  /* 0x000000ffff0a7224 */ /* 0x004fe200078e00e2 */
[----:B------:R-:W-:Y:S01]  /*4110*/  @P3 FSEL R10, R226, -INF , !P5 ;  /* 0xff800000e20a3808 */ /* 0x000fe20006800000 */
[----:B------:R1:W-:Y:S01]  /*4120*/  STS [R159+0x19400], R7 ;  /* 0x019400079f007388 */ /* 0x0003e20000000800 */
[----:B------:R4:W-:Y:S01]  /*4130*/  MUFU.EX2 R243, R8 ;  /* 0x0000000800f37308 */ /* 0x0009e20000000800 */
[----:B------:R-:W-:Y:S01]  /*4140*/  PLOP3.LUT P3, PT, PT, PT, UP1, 0x80, 0x8 ;  /* 0x000000000008781c */ /* 0x000fe20003f6f018 */
[----:B------:R-:W-:Y:S02]  /*4150*/  IMAD.IADD R156, R192, 0x1, R157 ;  /* 0x00000001c09c7824 */ /* 0x000fe400078e029d */
[--C-:B------:R-:W-:Y:S01]  /*4160*/  FFMA.FTZ R238, R10, UR9, -R4.reuse ;  /* 0x000000090aee7c23 */ /* 0x100fe20008010804 */
[----:B------:R-:W-:Y:S05]  /*4170*/  FFMA.FTZ R4, R9, UR9, -R4 ;  /* 0x0000000909047c23 */ /* 0x000fea0008010804 */
[----:B------:R-:W3:Y:S10]  /*4180*/  MUFU.TANH R219, R31 ;  /* 0x0000001f00db7308 */ /* 0x000ef40000002400 */
[----:B------:R-:W-:Y:S01]  /*4190*/  MUFU.EX2 R248, R248 ;  /* 0x000000f800f87308 */ /* 0x000fe20000000800 */
[----:B----4-:R-:W-:Y:S02]  /*41a0*/  MOV R8, R218 ;  /* 0x000000da00087202 */ /* 0x010fe40000000f00 */
[----:B------:R-:W-:Y:S07]  /*41b0*/  @P4 FSEL R8, R218, -INF , !P5 ;  /* 0xff800000da084808 */ /* 0x000fee0006800000 */
[----:B------:R-:W1:Y:S01]  /*41c0*/  MUFU.EX2 R247, R247 ;  /* 0x000000f700f77308 */ /* 0x000e620000000800 */
[----:B---3--:R-:W-:Y:S01]  /*41d0*/  IMAD.MOV.U32 R6, RZ, RZ, R219 ;  /* 0x000000ffff067224 */ /* 0x008fe200078e00db */
[----:B------:R-:W-:Y:S01]  /*41e0*/  @P3 FSEL R6, R219, -INF , !P6 ;  /* 0xff800000db063808 */ /* 0x000fe20007000000 */
[--C-:B------:R-:W-:Y:S04]  /*41f0*/  FFMA.FTZ R230, R8, UR9, -R5.reuse ;  /* 0x0000000908e67c23 */ /* 0x100fe80008010805 */
[----:B------:R-:W-:Y:S03]  /*4200*/  FFMA.FTZ R5, R6, UR9, -R5 ;  /* 0x0000000906057c23 */ /* 0x000fe60008010805 */
[----:B------:R-:W-:Y:S10]  /*4210*/  MUFU.EX2 R242, R242 ;  /* 0x000000f200f27308 */ /* 0x000ff40000000800 */
[----:B------:R-:W2:Y:S01]  /*4220*/  MUFU.EX2 R241, R241 ;  /* 0x000000f100f17308 */ /* 0x000ea20000000800 */
[----:B-1----:R-:W-:Y:S05]  /*4230*/  F2FP.BF16.F32.PACK_AB R7, R247, R248 ;  /* 0x000000f8f707723e */ /* 0x002fea00000010ff */
[----:B------:R1:W-:Y:S04]  /*4240*/  STS [R158+0x19000], R7 ;  /* 0x019000079e007388 */ /* 0x0003e80000000800 */
[----:B------:R2:W-:Y:S10]  /*4250*/  MUFU.EX2 R237, R4 ;  /* 0x0000000400ed7308 */ /* 0x0005f40000000800 */
[----:B------:R-:W-:Y:S10]  /*4260*/  MUFU.EX2 R214, R214 ;  /* 0x000000d600d67308 */ /* 0x000ff40000000800 */
[----:B------:R-:W3:Y:S01]  /*4270*/  MUFU.EX2 R213, R213 ;  /* 0x000000d500d57308 */ /* 0x000ee20000000800 */
[----:B--2---:R-:W-:Y:S05]  /*4280*/  F2FP.BF16.F32.PACK_AB R4, R241, R242 ;  /* 0x000000f2f104723e */ /* 0x004fea00000010ff */
[----:B------:R-:W-:Y:S04]  /*4290*/  STS [R158+0x19400], R4 ;  /* 0x019400049e007388 */ /* 0x000fe80000000800 */
[----:B------:R-:W-:Y:S10]  /*42a0*/  MUFU.EX2 R212, R212 ;  /* 0x000000d400d47308 */ /* 0x000ff40000000800 */
[----:B------:R-:W2:Y:S01]  /*42b0*/  MUFU.EX2 R211, R211 ;  /* 0x000000d300d37308 */ /* 0x000ea20000000800 */
[----:B---3--:R-:W-:Y:S05]  /*42c0*/  F2FP.BF16.F32.PACK_AB R6, R213, R214 ;  /* 0x000000d6d506723e */ /* 0x008fea00000010ff */
[----:B------:R3:W-:Y:S04]  /*42d0*/  STS [R159+0x1a000], R6 ;  /* 0x01a000069f007388 */ /* 0x0007e80000000800 */
[----:B------:R-:W-:Y:S10]  /*42e0*/  MUFU.EX2 R223, R223 ;  /* 0x000000df00df7308 */ /* 0x000ff40000000800 */
[----:B------:R-:W1:Y:S01]  /*42f0*/  MUFU.EX2 R222, R222 ;  /* 0x000000de00de7308 */ /* 0x000e620000000800 */
[----:B--2---:R-:W-:Y:S05]  /*4300*/  F2FP.BF16.F32.PACK_AB R8, R211, R212 ;  /* 0x000000d4d308723e */ /* 0x004fea00000010ff */
[----:B------:R-:W-:Y:S04]  /*4310*/  STS [R159+0x1a400], R8 ;  /* 0x01a400089f007388 */ /* 0x000fe80000000800 */
[----:B------:R-:W-:Y:S10]  /*4320*/  MUFU.EX2 R221, R221 ;  /* 0x000000dd00dd7308 */ /* 0x000ff40000000800 */
[----:B------:R-:W3:Y:S01]  /*4330*/  MUFU.EX2 R220, R220 ;  /* 0x000000dc00dc7308 */ /* 0x000ee20000000800 */
[----:B-1----:R-:W-:Y:S05]  /*4340*/  F2FP.BF16.F32.PACK_AB R7, R222, R223 ;  /* 0x000000dfde07723e */ /* 0x002fea00000010ff */
[----:B------:R-:W-:Y:S04]  /*4350*/  STS [R158+0x1a000], R7 ;  /* 0x01a000079e007388 */ /* 0x000fe80000000800 */
[----:B------:R-:W-:Y:S10]  /*4360*/  MUFU.EX2 R246, R246 ;  /* 0x000000f600f67308 */ /* 0x000ff40000000800 */
[----:B------:R-:W1:Y:S01]  /*4370*/  MUFU.EX2 R245, R245 ;  /* 0x000000f500f57308 */ /* 0x000e620000000800 */
[----:B---3--:R-:W-:Y:S05]  /*4380*/  F2FP.BF16.F32.PACK_AB R6, R220, R221 ;  /* 0x000000dddc06723e */ /* 0x008fea00000010ff */
[----:B------:R2:W-:Y:S04]  /*4390*/  STS [R158+0x1a400], R6 ;  /* 0x01a400069e007388 */ /* 0x0005e80000000800 */
[----:B------:R-:W-:Y:S10]  /*43a0*/  MUFU.EX2 R240, R240 ;  /* 0x000000f000f07308 */ /* 0x000ff40000000800 */
[----:B------:R-:W-:Y:S01]  /*43b0*/  MUFU.EX2 R239, R239 ;  /* 0x000000ef00ef7308 */ /* 0x000fe20000000800 */
[----:B-1----:R-:W-:Y:S05]  /*43c0*/  F2FP.BF16.F32.PACK_AB R4, R245, R246 ;  /* 0x000000f6f504723e */ /* 0x002fea00000010ff */
[----:B------:R1:W-:Y:S04]  /*43d0*/  STS [R157], R4 ;  /* 0x000000049d007388 */ /* 0x0003e80000000800 */
[----:B------:R-:W2:Y:S10]  /*43e0*/  MUFU.EX2 R244, R244 ;  /* 0x000000f400f47308 */ /* 0x000eb40000000800 */
[----:B------:R-:W3:Y:S10]  /*43f0*/  MUFU.EX2 R238, R238 ;  /* 0x000000ee00ee7308 */ /* 0x000ef40000000800 */
[----:B------:R3:W-:Y:S01]  /*4400*/  MUFU.EX2 R229, R5 ;  /* 0x0000000500e57308 */ /* 0x0007e20000000800 */
[----:B--2---:R-:W-:Y:S02]  /*4410*/  F2FP.BF16.F32.PACK_AB R6, R243, R244 ;  /* 0x000000f4f306723e */ /* 0x004fe400000010ff */
[----:B-1----:R-:W-:Y:S07]  /*4420*/  F2FP.BF16.F32.PACK_AB R4, R239, R240 ;  /* 0x000000f0ef04723e */ /* 0x002fee00000010ff */
[----:B------:R-:W-:Y:S01]  /*4430*/  MUFU.EX2 R236, R236 ;  /* 0x000000ec00ec7308 */ /* 0x000fe20000000800 */
[----:B------:R-:W-:Y:S09]  /*4440*/  STS [R157+0x400], R4 ;  /* 0x000400049d007388 */ /* 0x000ff20000000800 */
[----:B------:R-:W1:Y:S01]  /*4450*/  MUFU.EX2 R235, R235 ;  /* 0x000000eb00eb7308 */ /* 0x000e620000000800 */
[----:B---3--:R-:W-:Y:S01]  /*4460*/  F2FP.BF16.F32.PACK_AB R5, R237, R238 ;  /* 0x000000eeed05723e */ /* 0x008fe200000010ff */
[----:B------:R-:W-:Y:S04]  /*4470*/  STS [R156], R6 ;  /* 0x000000069c007388 */ /* 0x000fe80000000800 */
[----:B------:R2:W-:Y:S04]  /*4480*/  STS [R156+0x400], R5 ;  /* 0x000400059c007388 */ /* 0x0005e80000000800 */
[----:B------:R-:W-:Y:S10]  /*4490*/  MUFU.EX2 R232, R232 ;  /* 0x000000e800e87308 */ /* 0x000ff40000000800 */
[----:B------:R-:W3:Y:S01]  /*44a0*/  MUFU.EX2 R231, R231 ;  /* 0x000000e700e77308 */ /* 0x000ee20000000800 */
[----:B-1----:R-:W-:Y:S05]  /*44b0*/  F2FP.BF16.F32.PACK_AB R7, R235, R236 ;  /* 0x000000eceb07723e */ /* 0x002fea00000010ff */
[----:B------:R1:W-:Y:S04]  /*44c0*/  STS [R157+0x1000], R7 ;  /* 0x001000079d007388 */ /* 0x0003e80000000800 */
[----:B------:R-:W1:Y:S01]  /*44d0*/  MUFU.EX2 R234, R234 ;  /* 0x000000ea00ea7308 */ /* 0x000e620000000800 */
[----:B--2---:R-:W-:Y:S09]  /*44e0*/  IMAD.U32 R5, RZ, RZ, UR13 ;  /* 0x0000000dff057e24 */ /* 0x004ff2000f8e00ff */
[----:B------:R-:W2:Y:S01]  /*44f0*/  MUFU.EX2 R230, R230 ;  /* 0x000000e600e67308 */ /* 0x000ea20000000800 */
[----:B---3--:R-:W-:Y:S05]  /*4500*/  F2FP.BF16.F32.PACK_AB R4, R231, R232 ;  /* 0x000000e8e704723e */ /* 0x008fea00000010ff */
[----:B------:R3:W-:Y:S01]  /*4510*/  STS [R157+0x1400], R4 ;  /* 0x001400049d007388 */ /* 0x0007e20000000800 */
[----:B-1----:R-:W-:Y:S02]  /*4520*/  F2FP.BF16.F32.PACK_AB R7, R233, R234 ;  /* 0x000000eae907723e */ /* 0x002fe400000010ff */
[----:B--2---:R-:W-:Y:S03]  /*4530*/  F2FP.BF16.F32.PACK_AB R6, R229, R230 ;  /* 0x000000e6e506723e */ /* 0x004fe600000010ff */
[----:B------:R-:W-:Y:S04]  /*4540*/  STS [R156+0x1000], R7 ;  /* 0x001000079c007388 */ /* 0x000fe80000000800 */
[----:B------:R-:W-:Y:S04]  /*4550*/  STS [R156+0x1400], R6 ;  /* 0x001400069c007388 */ /* 0x000fe80000000800 */
[----:B------:R-:W-:Y:S01]  /*4560*/  LDSM.16.M88.4 R32, [R149+0x6000] ;  /* 0x006000009520783b */ /* 0x000fe20000000200 */
[----:B---3--:R-:W-:Y:S04]  /*4570*/  MOV R4, UR12 ;  /* 0x0000000c00047c02 */ /* 0x008fe80008000f00 */
[C---:B------:R-:W-:Y:S03]  /*4580*/  LEA R150, P0, R184.reuse, R4, 0x2 ;  /* 0x00000004b8967211 */ /* 0x040fe600078010ff */
[----:B------:R-:W1:Y:S01]  /*4590*/  LDSM.16.M88.4 R16, [R175+0xf000] ;  /* 0x00f00000af10783b */ /* 0x000e620000000200 */
[----:B------:R-:W-:Y:S07]  /*45a0*/  LEA.HI.X R151, R184, R5, RZ, 0x2, P0 ;  /* 0x00000005b8977211 */ /* 0x000fee00000f14ff */
[----:B------:R-:W2:Y:S08]  /*45b0*/  LDSM.16.M88.4 R28, [R149+0x6800] ;  /* 0x00680000951c783b */ /* 0x000eb00000000200 */
[----:B------:R-:W3:Y:S08]  /*45c0*/  LDSM.16.M88.4 R132, [R175+0xf400] ;  /* 0x00f40000af84783b */ /* 0x000ef00000000200 */
[----:B------:R-:W4:Y:S04]  /*45d0*/  LDG.E R228, desc[UR38][R150.64] ;  /* 0x0000002696e47981 */ /* 0x000f28000c1e1900 */
[----:B------:R-:W-:Y:S08]  /*45e0*/  LDSM.16.M88.4 R136, [R148+0x6000] ;  /* 0x006000009488783b */ /* 0x000ff00000000200 */
[----:B------:R-:W4:Y:S01]  /*45f0*/  LDG.E R251, desc[UR38][R150.64+0x20] ;  /* 0x0000202696fb7981 */ /* 0x000f22000c1e1900 */
[-C--:B-1----:R-:W-:Y:S03]  /*4600*/  HMMA.16816.F32.BF16 R4, R32, R16.reuse, RZ ;  /* 0x000000102004723c */ /* 0x082fe600000418ff */
[----:B------:R-:W1:Y:S05]  /*4610*/  LDSM.16.M88.4 R140, [R174+0xf000] ;  /* 0x00f00000ae8c783b */ /* 0x000e6a0000000200 */
[C---:B--2---:R-:W-:Y:S03]  /*4620*/  HMMA.16816.F32.BF16 R8, R28.reuse, R16, RZ ;  /* 0x000000101c08723c */ /* 0x044fe600000418ff */
[----:B------:R-:W2:Y:S05]  /*4630*/  LDSM.16.M88.4 R144, [R148+0x6800] ;  /* 0x006800009490783b */ /* 0x000eaa0000000200 */
[-C--:B------:R-:W-:Y:S03]  /*4640*/  HMMA.16816.F32.BF16 R12, R28, R18.reuse, RZ ;  /* 0x000000121c0c723c */ /* 0x080fe600000418ff */
[----:B------:R-:W5:Y:S04]  /*4650*/  LDG.E R250, desc[UR38][R150.64+0x80] ;  /* 0x0000802696fa7981 */ /* 0x000f68000c1e1900 */
[----:B------:R4:W5:Y:S01]  /*4660*/  LDG.E R249, desc[UR38][R150.64+0xa0] ;  /* 0x0000a02696f97981 */ /* 0x000962000c1e1900 */
[C---:B------:R-:W-:Y:S08]  /*4670*/  HMMA.16816.F32.BF16 R16, R32.reuse, R18, RZ ;  /* 0x000000122010723c */ /* 0x040ff000000418ff */
[-C--:B---3--:R-:W-:Y:S08]  /*4680*/  HMMA.16816.F32.BF16 R20, R32, R132.reuse, RZ ;  /* 0x000000842014723c */ /* 0x088ff000000418ff */
[C---:B------:R-:W-:Y:S08]  /*4690*/  HMMA.16816.F32.BF16 R24, R28.reuse, R132, RZ ;  /* 0x000000841c18723c */ /* 0x040ff000000418ff */
[-C--:B------:R-:W-:Y:S08]  /*46a0*/  HMMA.16816.F32.BF16 R28, R28, R134.reuse, RZ ;  /* 0x000000861c1c723c */ /* 0x080ff000000418ff */
[----:B------:R-:W-:Y:S01]  /*46b0*/  HMMA.16816.F32.BF16 R32, R32, R134, RZ ;  /* 0x000000862020723c */ /* 0x000fe200000418ff */
        /* <DEDUP_REMOVED lines=11> */
[----:B------:R-:W-:Y:S08]  /*4770*/  LDSM.16.M88.4 R132, [R149+0x7000] ;  /* 0x007000009584783b */ /* 0x000ff00000000200 */
[----:B------:R-:W1:Y:S02]  /*4780*/  LDSM.16.M88.4 R136, [R175+0x11000] ;  /* 0x01100000af88783b */ /* 0x000e640000000200 */
[-C--:B-1----:R-:W-:Y:S08]  /*4790*/  HMMA.16816.F32.BF16 R4, R132, R136.reuse, R4 ;  /* 0x000000888404723c */ /* 0x082ff00000041804 */
        /* <DEDUP_REMOVED lines=9> */
[----:B------:R-:W1:Y:S08]  /*4830*/  LDSM.16.M88.4 R132, [R148+0x7000] ;  /* 0x007000009484783b */ /* 0x000e700000000200 */
[----:B------:R-:W2:Y:S01]  /*4840*/  LDSM.16.M88.4 R144, [R174+0x11400] ;  /* 0x01140000ae90783b */ /* 0x000ea20000000200 */
[-C--:B-1----:R-:W-:Y:S08]  /*4850*/  HMMA.16816.F32.BF16 R4, R132, R136.reuse, R4 ;  /* 0x000000888404723c */ /* 0x082ff00000041804 */
[C---:B------:R-:W-:Y:S08]  /*4860*/  HMMA.16816.F32.BF16 R8, R140.reuse, R136, R8 ;  /* 0x000000888c08723c */ /* 0x040ff00000041808 */
[-C--:B------:R-:W-:Y:S08]  /*4870*/  HMMA.16816.F32.BF16 R12, R140, R138.reuse, R12 ;  /* 0x0000008a8c0c723c */ /* 0x080ff0000004180c */
[C---:B------:R-:W-:Y:S01]  /*4880*/  HMMA.16816.F32.BF16 R16, R132.reuse, R138, R16 ;  /* 0x0000008a8410723c */ /* 0x040fe20000041810 */
[----:B------:R-:W-:Y:S07]  /*4890*/  LDSM.16.M88.4 R136, [R175+0x13000] ;  /* 0x01300000af88783b */ /* 0x000fee0000000200 */
[-C--:B--2---:R-:W-:Y:S08]  /*48a0*/  HMMA.16816.F32.BF16 R20, R132, R144.reuse, R20 ;  /* 0x000000908414723c */ /* 0x084ff00000041814 */
        /* <DEDUP_REMOVED lines=11> */
[-C--:B--2---:R-:W-:Y:S01]  /*4960*/  HMMA.16816.F32.BF16 R20, R132, R144.reuse, R20 ;  /* 0x000000908414723c */ /* 0x084fe20000041814 */
[----:B----4-:R-:W-:Y:S07]  /*4970*/  LDSM.16.M88.4 R148, [R148+0x8800] ;  /* 0x008800009494783b */ /* 0x010fee0000000200 */
[C---:B------:R-:W-:Y:S08]  /*4980*/  HMMA.16816.F32.BF16 R24, R140.reuse, R144, R24 ;  /* 0x000000908c18723c */ /* 0x040ff00000041818 */
[-C--:B------:R-:W-:Y:S01]  /*4990*/  HMMA.16816.F32.BF16 R28, R140, R146.reuse, R28 ;  /* 0x000000928c1c723c */ /* 0x080fe2000004181c */
[----:B------:R-:W1:Y:S07]  /*49a0*/  LDSM.16.M88.4 R140, [R174+0x13000] ;  /* 0x01300000ae8c783b */ /* 0x000e6e0000000200 */
[----:B------:R-:W-:Y:S01]  /*49b0*/  HMMA.16816.F32.BF16 R32, R132, R146, R32 ;  /* 0x000000928420723c */ /* 0x000fe20000041820 */
[----:B------:R-:W2:Y:S07]  /*49c0*/  LDSM.16.M88.4 R132, [R174+0x13400] ;  /* 0x01340000ae84783b */ /* 0x000eae0000000200 */
[-C--:B-1----:R-:W-:Y:S08]  /*49d0*/  HMMA.16816.F32.BF16 R4, R136, R140.reuse, R4 ;  /* 0x0000008c8804723c */ /* 0x082ff00000041804 */
[C---:B------:R-:W-:Y:S08]  /*49e0*/  HMMA.16816.F32.BF16 R8, R148.reuse, R140, R8 ;  /* 0x0000008c9408723c */ /* 0x040ff00000041808 */
[-C--:B------:R-:W-:Y:S03]  /*49f0*/  HMMA.16816.F32.BF16 R12, R148, R142.reuse, R12 ;  /* 0x0000008e940c723c */ /* 0x080fe6000004180c */
[C---:B------:R-:W-:Y:S01]  /*4a00*/  FADD.FTZ R4, -R228.reuse, R4 ;  /* 0x00000004e4047221 */ /* 0x040fe20000010100 */
[----:B------:R-:W-:Y:S01]  /*4a10*/  FADD.FTZ R5, -R228, R5 ;  /* 0x00000005e4057221 */ /* 0x000fe20000010100 */
[C---:B------:R-:W-:Y:S01]  /*4a20*/  FADD.FTZ R6, -R251.reuse, R6 ;  /* 0x00000006fb067221 */ /* 0x040fe20000010100 */
[----:B------:R-:W-:Y:S01]  /*4a30*/  FADD.FTZ R7, -R251, R7 ;  /* 0x00000007fb077221 */ /* 0x000fe20000010100 */
[----:B------:R-:W-:Y:S01]  /*4a40*/  FMUL.FTZ R215, R215, R4 ;  /* 0x00000004d7d77220 */ /* 0x000fe20000410000 */
[C---:B------:R-:W-:Y:S04]  /*4a50*/  HMMA.16816.F32.BF16 R16, R136.reuse, R142, R16 ;  /* 0x0000008e8810723c */ /* 0x040fe80000041810 */
[----:B------:R-:W-:Y:S01]  /*4a60*/  LOP3.LUT R4, R152, 0x30, RZ, 0xc0, !PT ;  /* 0x0000003098047812 */ /* 0x000fe200078ec0ff */
[----:B------:R-:W-:Y:S01]  /*4a70*/  FMUL.FTZ R6, R205, R6 ;  /* 0x00000006cd067220 */ /* 0x000fe20000410000 */
[----:B------:R-:W-:Y:S02]  /*4a80*/  FMUL.FTZ R7, R204, R7 ;  /* 0x00000007cc077220 */ /* 0x000fe40000410000 */
[-C--:B--2---:R-:W-:Y:S03]  /*4a90*/  HMMA.16816.F32.BF16 R20, R136, R132.reuse, R20 ;  /* 0x000000848814723c */ /* 0x084fe60000041814 */
[----:B------:R-:W-:Y:S01]  /*4aa0*/  LOP3.LUT R4, R4, 0x8, R2, 0xf8, !PT ;  /* 0x0000000804047812 */ /* 0x000fe200078ef802 */
[----:B------:R-:W-:Y:S01]  /*4ab0*/  FMUL.FTZ R6, R6, R153 ;  /* 0x0000009906067220 */ /* 0x000fe20000410000 */
[----:B------:R-:W-:Y:S03]  /*4ac0*/  FMUL.FTZ R7, R7, R154 ;  /* 0x0000009a07077220 */ /* 0x000fe60000410000 */
[C---:B------:R-:W-:Y:S04]  /*4ad0*/  HMMA.16816.F32.BF16 R24, R148.reuse, R132, R24 ;  /* 0x000000849418723c */ /* 0x040fe80000041818 */
[----:B------:R-:W-:Y:S01]  /*4ae0*/  FMUL.FTZ R132, R210, R5 ;  /* 0x00000005d2847220 */ /* 0x000fe20000410000 */
[----:B------:R-:W-:Y:S01]  /*4af0*/  FFMA.FTZ R5, -R164, R164, 1 ;  /* 0x3f800000a4057423 */ /* 0x000fe200000101a4 */
[----:B------:R-:W-:Y:S01]  /*4b00*/  FFMA.FTZ R133, -R161, R161, 1 ;  /* 0x3f800000a1857423 */ /* 0x000fe200000101a1 */
[C---:B------:R-:W-:Y:S01]  /*4b10*/  FADD.FTZ R16, -R228.reuse, R16 ;  /* 0x00000010e4107221 */ /* 0x040fe20000010100 */
[-C--:B------:R-:W-:Y:S03]  /*4b20*/  HMMA.16816.F32.BF16 R28, R148, R134.reuse, R28 ;  /* 0x00000086941c723c */ /* 0x080fe6000004181c */
[C---:B------:R-:W-:Y:S01]  /*4b30*/  FADD.FTZ R17, -R228.reuse, R17 ;  /* 0x00000011e4117221 */ /* 0x040fe20000010100 */
[C---:B------:R-:W-:Y:S01]  /*4b40*/  FADD.FTZ R20, -R228.reuse, R20 ;  /* 0x00000014e4147221 */ /* 0x040fe20000010100 */
[----:B------:R-:W-:Y:S01]  /*4b50*/  FADD.FTZ R21, -R228, R21 ;  /* 0x00000015e4157221 */ /* 0x000fe20000010100 */
[C---:B------:R-:W-:Y:S01]  /*4b60*/  SHF.L.U32 R148, R2.reuse, 0x6, RZ ;  /* 0x0000000602947819 */ /* 0x040fe200000006ff */
[----:B------:R-:W-:Y:S01]  /*4b70*/  FMUL.FTZ R5, R5, UR10 ;  /* 0x0000000a05057c20 */ /* 0x000fe20008410000 */
[----:B------:R-:W-:Y:S04]  /*4b80*/  HMMA.16816.F32.BF16 R32, R136, R134, R32 ;  /* 0x000000868820723c */ /* 0x000fe80000041820 */
[----:B------:R-:W-:Y:S02]  /*4b90*/  IMAD.SHL.U32 R161, R2, 0x8, RZ ;  /* 0x0000000802a17824 */ /* 0x000fe400078e00ff */
[----:B------:R-:W-:Y:S01]  /*4ba0*/  FMUL.FTZ R133, R133, UR10 ;  /* 0x0000000a85857c20 */ /* 0x000fe20008410000 */
[----:B------:R-:W-:Y:S01]  /*4bb0*/  FMUL.FTZ R16, R248, R16 ;  /* 0x00000010f8107220 */ /* 0x000fe20000410000 */
[----:B------:R-:W-:Y:S01]  /*4bc0*/  FMUL.FTZ R17, R247, R17 ;  /* 0x00000011f7117220 */ /* 0x000fe20000410000 */
[----:B------:R-:W-:Y:S01]  /*4bd0*/  FMUL.FTZ R20, R246, R20 ;  /* 0x00000014f6147220 */ /* 0x000fe20000410000 */
[----:B------:R-:W-:Y:S01]  /*4be0*/  LOP3.LUT R4, R4, 0x1c0, R148, 0xf8, !PT ;  /* 0x000001c004047812 */ /* 0x000fe200078ef894 */
[----:B------:R-:W-:Y:S01]  /*4bf0*/  FMUL.FTZ R21, R245, R21 ;  /* 0x00000015f5157220 */ /* 0x000fe20000410000 */
[----:B------:R-:W-:Y:S01]  /*4c00*/  FMUL.FTZ R5, R215, R5 ;  /* 0x00000005d7057220 */ /* 0x000fe20000410000 */
[----:B------:R-:W-:Y:S01]  /*4c10*/  LOP3.LUT R164, R148, 0x400, RZ, 0xc0, !PT ;  /* 0x0000040094a47812 */ /* 0x000fe200078ec0ff */
[----:B------:R-:W-:Y:S01]  /*4c20*/  FMUL.FTZ R132, R132, R133 ;  /* 0x0000008584847220 */ /* 0x000fe20000410000 */
[----:B------:R-:W-:Y:S01]  /*4c30*/  FMUL.FTZ R16, R16, R170 ;  /* 0x000000aa10107220 */ /* 0x000fe20000410000 */
[----:B------:R-:W-:Y:S01]  /*4c40*/  LOP3.LUT R4, R4, 0x38, R161, 0x78, !PT ;  /* 0x0000003804047812 */ /* 0x000fe200078e78a1 */
[----:B------:R-:W-:Y:S01]  /*4c50*/  FMUL.FTZ R17, R17, R171 ;  /* 0x000000ab11117220 */ /* 0x000fe20000410000 */
[----:B------:R-:W-:Y:S01]  /*4c60*/  FMUL.FTZ R20, R20, R200 ;  /* 0x000000c814147220 */ /* 0x000fe20000410000 */
[----:B------:R-:W-:Y:S01]  /*4c70*/  F2FP.BF16.F32.PACK_AB R5, R132, R5 ;  /* 0x000000058405723e */ /* 0x000fe200000010ff */
[C---:B------:R-:W-:Y:S01]  /*4c80*/  FADD.FTZ R32, -R228.reuse, R32 ;  /* 0x00000020e4207221 */ /* 0x040fe20000010100 */
[----:B------:R-:W-:Y:S01]  /*4c90*/  FADD.FTZ R33, -R228, R33 ;  /* 0x00000021e4217221 */ /* 0x000fe20000010100 */
[----:B------:R-:W-:Y:S01]  /*4ca0*/  LEA R164, R4, R164, 0x1 ;  /* 0x000000a404a47211 */ /* 0x000fe200078e08ff */
[----:B------:R-:W-:Y:S01]  /*4cb0*/  FMUL.FTZ R21, R21, R201 ;  /* 0x000000c915157220 */ /* 0x000fe20000410000 */
[----:B------:R-:W-:Y:S01]  /*4cc0*/  FMUL.FTZ R32, R244, R32 ;  /* 0x00000020f4207220 */ /* 0x000fe20000410000 */
[----:B------:R-:W-:Y:S01]  /*4cd0*/  F2FP.BF16.F32.PACK_AB R16, R17, R16 ;  /* 0x000000101110723e */ /* 0x000fe200000010ff */
[----:B------:R-:W-:Y:S02]  /*4ce0*/  FMUL.FTZ R33, R243, R33 ;  /* 0x00000021f3217220 */ /* 0x000fe40000410000 */
[----:B------:R-:W-:Y:S01]  /*4cf0*/  F2FP.BF16.F32.PACK_AB R20, R21, R20 ;  /* 0x000000141514723e */ /* 0x000fe200000010ff */
        /* <DEDUP_REMOVED lines=20> */
.L_x_1091:
[----:B------:R-:W-:Y:S01]  /*4e40*/  FADD.FTZ R19, -R251, R19 ;  /* 0x00000013fb137221 */ /* 0x000fe20000010100 */
[----:B------:R-:W-:Y:S01]  /*4e50*/  FFMA.FTZ R193, -R193, R193, 1 ;  /* 0x3f800000c1c17423 */ /* 0x000fe200000101c1 */
[----:B------:R-:W-:Y:S01]  /*4e60*/  FADD.FTZ R18, -R251, R18 ;  /* 0x00000012fb127221 */ /* 0x000fe20000010100 */
[----:B------:R-:W-:Y:S01]  /*4e70*/  FFMA.FTZ R176, -R176, R176, 1 ;  /* 0x3f800000b0b07423 */ /* 0x000fe200000101b0 */
[----:B------:R-:W-:Y:S01]  /*4e80*/  FMUL.FTZ R19, R241, R19 ;  /* 0x00000013f1137220 */ /* 0x000fe20000410000 */
[----:B------:R-:W-:Y:S01]  /*4e90*/  FMUL.FTZ R193, R193, UR10 ;  /* 0x0000000ac1c17c20 */ /* 0x000fe20008410000 */
[----:B------:R-:W-:Y:S01]  /*4ea0*/  FMUL.FTZ R18, R242, R18 ;  /* 0x00000012f2127220 */ /* 0x000fe20000410000 */
[----:B------:R-:W-:Y:S01]  /*4eb0*/  FMUL.FTZ R176, R176, UR10 ;  /* 0x0000000ab0b07c20 */ /* 0x000fe20008410000 */
[C---:B-----5:R-:W-:Y:S01]  /*4ec0*/  FADD.FTZ R9, -R250.reuse, R9 ;  /* 0x00000009fa097221 */ /* 0x060fe20000010100 */
[----:B------:R-:W-:Y:S01]  /*4ed0*/  FFMA.FTZ R165, -R165, R165, 1 ;  /* 0x3f800000a5a57423 */ /* 0x000fe200000101a5 */
[----:B------:R-:W-:Y:S01]  /*4ee0*/  FADD.FTZ R11, -R249, R11 ;  /* 0x0000000bf90b7221 */ /* 0x000fe20000010100 */
[----:B------:R-:W-:Y:S01]  /*4ef0*/  FFMA.FTZ R167, -R167, R167, 1 ;  /* 0x3f800000a7a77423 */ /* 0x000fe200000101a7 */
[----:B------:R-:W-:Y:S01]  /*4f00*/  FADD.FTZ R8, -R250, R8 ;  /* 0x00000008fa087221 */ /* 0x000fe20000010100 */
[----:B------:R-:W-:Y:S01]  /*4f10*/  FFMA.FTZ R155, -R155, R155, 1 ;  /* 0x3f8000009b9b7423 */ /* 0x000fe2000001019b */
[----:B------:R-:W-:Y:S01]  /*4f20*/  FADD.FTZ R10, -R249, R10 ;  /* 0x0000000af90a7221 */ /* 0x000fe20000010100 */
[----:B------:R-:W-:Y:S01]  /*4f30*/  FFMA.FTZ R166, -R166, R166, 1 ;  /* 0x3f800000a6a67423 */ /* 0x000fe200000101a6 */
[----:B------:R-:W-:Y:S01]  /*4f40*/  FMUL.FTZ R19, R19, R193 ;  /* 0x000000c113137220 */ /* 0x000fe20000410000 */
[----:B------:R-:W-:Y:S01]  /*4f50*/  FMUL.FTZ R18, R18, R176 ;  /* 0x000000b012127220 */ /* 0x000fe20000410000 */
[----:B------:R-:W-:Y:S01]  /*4f60*/  FMUL.FTZ R9, R213, R9 ;  /* 0x00000009d5097220 */ /* 0x000fe20000410000 */
[----:B------:R-:W-:Y:S01]  /*4f70*/  FMUL.FTZ R165, R165, UR10 ;  /* 0x0000000aa5a57c20 */ /* 0x000fe20008410000 */
[----:B------:R-:W-:Y:S01]  /*4f80*/  FMUL.FTZ R11, R211, R11 ;  /* 0x0000000bd30b7220 */ /* 0x000fe20000410000 */
[----:B------:R-:W-:Y:S01]  /*4f90*/  FMUL.FTZ R167, R167, UR10 ;  /* 0x0000000aa7a77c20 */ /* 0x000fe20008410000 */
[----:B------:R-:W-:Y:S01]  /*4fa0*/  FADD.FTZ R13, -R250, R13 ;  /* 0x0000000dfa0d7221 */ /* 0x000fe20000010100 */
[----:B------:R-:W-:Y:S01]  /*4fb0*/  FMUL.FTZ R8, R214, R8 ;  /* 0x00000008d6087220 */ /* 0x000fe20000410000 */
[----:B------:R-:W-:Y:S01]  /*4fc0*/  FFMA.FTZ R163, -R163, R163, 1 ;  /* 0x3f800000a3a37423 */ /* 0x000fe200000101a3 */
[----:B------:R-:W-:Y:S01]  /*4fd0*/  FMUL.FTZ R155, R155, UR10 ;  /* 0x0000000a9b9b7c20 */ /* 0x000fe20008410000 */
[----:B------:R-:W-:Y:S01]  /*4fe0*/  FMUL.FTZ R10, R212, R10 ;  /* 0x0000000ad40a7220 */ /* 0x000fe20000410000 */
[----:B------:R-:W-:Y:S01]  /*4ff0*/  FADD.FTZ R15, -R249, R15 ;  /* 0x0000000ff90f7221 */ /* 0x000fe20000010100 */
[----:B------:R-:W-:Y:S01]  /*5000*/  FMUL.FTZ R166, R166, UR10 ;  /* 0x0000000aa6a67c20 */ /* 0x000fe20008410000 */
[----:B------:R-:W-:Y:S01]  /*5010*/  FFMA.FTZ R169, -R169, R169, 1 ;  /* 0x3f800000a9a97423 */ /* 0x000fe200000101a9 */
[----:B------:R-:W-:Y:S01]  /*5020*/  FADD.FTZ R12, -R250, R12 ;  /* 0x0000000cfa0c7221 */ /* 0x000fe20000010100 */
[----:B------:R-:W-:Y:S01]  /*5030*/  FFMA.FTZ R162, -R162, R162, 1 ;  /* 0x3f800000a2a27423 */ /* 0x000fe200000101a2 */
[----:B------:R-:W-:Y:S01]  /*5040*/  FADD.FTZ R14, -R249, R14 ;  /* 0x0000000ef90e7221 */ /* 0x000fe20000010100 */
[----:B------:R-:W-:Y:S01]  /*5050*/  FFMA.FTZ R168, -R168, R168, 1 ;  /* 0x3f800000a8a87423 */ /* 0x000fe200000101a8 */
[----:B------:R-:W-:Y:S01]  /*5060*/  F2FP.BF16.F32.PACK_AB R6, R7, R6 ;  /* 0x000000060706723e */ /* 0x000fe200000010ff */
[----:B------:R-:W-:Y:S01]  /*5070*/  FMUL.FTZ R9, R9, R165 ;  /* 0x000000a509097220 */ /* 0x000fe20000410000 */
[----:B------:R-:W-:Y:S01]  /*5080*/  FMUL.FTZ R11, R11, R167 ;  /* 0x000000a70b0b7220 */ /* 0x000fe20000410000 */
[----:B------:R-:W-:Y:S01]  /*5090*/  FMUL.FTZ R13, R222, R13 ;  /* 0x0000000dde0d7220 */ /* 0x000fe20000410000 */
[----:B------:R-:W-:Y:S01]  /*50a0*/  FMUL.FTZ R163, R163, UR10 ;  /* 0x0000000aa3a37c20 */ /* 0x000fe20008410000 */
[----:B------:R-:W-:Y:S01]  /*50b0*/  FMUL.FTZ R8, R8, R155 ;  /* 0x0000009b08087220 */ /* 0x000fe20000410000 */
[----:B------:R-:W-:Y:S01]  /*50c0*/  FMUL.FTZ R15, R220, R15 ;  /* 0x0000000fdc0f7220 */ /* 0x000fe20000410000 */
[----:B------:R-:W-:Y:S01]  /*50d0*/  FMUL.FTZ R10, R10, R166 ;  /* 0x000000a60a0a7220 */ /* 0x000fe20000410000 */
[----:B------:R-:W-:Y:S01]  /*50e0*/  FMUL.FTZ R169, R169, UR10 ;  /* 0x0000000aa9a97c20 */ /* 0x000fe20008410000 */
[----:B------:R-:W-:Y:S01]  /*50f0*/  FADD.FTZ R23, -R251, R23 ;  /* 0x00000017fb177221 */ /* 0x000fe20000010100 */
[----:B------:R-:W-:Y:S01]  /*5100*/  FFMA.FTZ R203, -R203, R203, 1 ;  /* 0x3f800000cbcb7423 */ /* 0x000fe200000101cb */
[----:B------:R-:W-:Y:S01]  /*5110*/  FMUL.FTZ R12, R223, R12 ;  /* 0x0000000cdf0c7220 */ /* 0x000fe20000410000 */
[----:B------:R-:W-:Y:S01]  /*5120*/  FMUL.FTZ R162, R162, UR10 ;  /* 0x0000000aa2a27c20 */ /* 0x000fe20008410000 */
[----:B------:R-:W-:Y:S01]  /*5130*/  FMUL.FTZ R14, R221, R14 ;  /* 0x0000000edd0e7220 */ /* 0x000fe20000410000 */
[----:B------:R-:W-:Y:S01]  /*5140*/  FMUL.FTZ R168, R168, UR10 ;  /* 0x0000000aa8a87c20 */ /* 0x000fe20008410000 */
[----:B------:R-:W-:Y:S01]  /*5150*/  FADD.FTZ R22, -R251, R22 ;  /* 0x00000016fb167221 */ /* 0x000fe20000010100 */
[----:B------:R-:W-:Y:S01]  /*5160*/  FFMA.FTZ R202, -R202, R202, 1 ;  /* 0x3f800000caca7423 */ /* 0x000fe200000101ca */
[----:B------:R-:W-:Y:S01]  /*5170*/  F2FP.BF16.F32.PACK_AB R18, R19, R18 ;  /* 0x000000121312723e */ /* 0x000fe200000010ff */
[----:B------:R-:W-:Y:S01]  /*5180*/  STS [R159+0x15000], R5 ;  /* 0x015000059f007388 */ /* 0x000fe20000000800 */
[----:B------:R-:W-:Y:S01]  /*5190*/  FMUL.FTZ R13, R13, R163 ;  /* 0x000000a30d0d7220 */ /* 0x000fe20000410000 */
[----:B------:R-:W-:Y:S01]  /*51a0*/  FMUL.FTZ R15, R15, R169 ;  /* 0x000000a90f0f7220 */ /* 0x000fe20000410000 */
[----:B------:R-:W-:Y:S02]  /*51b0*/  FMUL.FTZ R23, R239, R23 ;  /* 0x00000017ef177220 */ /* 0x000fe40000410000 */
[----:B------:R-:W-:Y:S01]  /*51c0*/  STS [R159+0x15400], R6 ;  /* 0x015400069f007388 */ /* 0x000fe20000000800 */
[----:B------:R-:W-:Y:S01]  /*51d0*/  FMUL.FTZ R203, R203, UR10 ;  /* 0x0000000acbcb7c20 */ /* 0x000fe20008410000 */
[----:B------:R-:W-:Y:S01]  /*51e0*/  FMUL.FTZ R12, R12, R162 ;  /* 0x000000a20c0c7220 */ /* 0x000fe20000410000 */
[----:B------:R-:W-:Y:S01]  /*51f0*/  FMUL.FTZ R14, R14, R168 ;  /* 0x000000a80e0e7220 */ /* 0x000fe20000410000 */
[----:B------:R-:W-:Y:S01]  /*5200*/  FMUL.FTZ R22, R240, R22 ;  /* 0x00000016f0167220 */ /* 0x000fe20000410000 */
[----:B------:R-:W-:Y:S01]  /*5210*/  FMUL.FTZ R202, R202, UR10 ;  /* 0x0000000acaca7c20 */ /* 0x000fe20008410000 */
[----:B------:R-:W-:Y:S01]  /*5220*/  FADD.FTZ R35, -R251, R35 ;  /* 0x00000023fb237221 */ /* 0x000fe20000010100 */
[----:B------:R-:W-:Y:S01]  /*5230*/  FFMA.FTZ R227, -R227, R227, 1 ;  /* 0x3f800000e3e37423 */ /* 0x000fe200000101e3 */
[----:B------:R-:W-:Y:S01]  /*5240*/  FADD.FTZ R34, -R251, R34 ;  /* 0x00000022fb227221 */ /* 0x000fe20000010100 */
[----:B------:R-:W-:Y:S01]  /*5250*/  FFMA.FTZ R226, -R226, R226, 1 ;  /* 0x3f800000e2e27423 */ /* 0x000fe200000101e2 */
[----:B------:R-:W-:Y:S01]  /*5260*/  F2FP.BF16.F32.PACK_AB R8, R9, R8 ;  /* 0x000000080908723e */ /* 0x000fe200000010ff */
[----:B------:R-:W-:Y:S01]  /*5270*/  STS [R158+0x15000], R16 ;  /* 0x015000109e007388 */ /* 0x000fe20000000800 */
[----:B------:R-:W-:Y:S01]  /*5280*/  F2FP.BF16.F32.PACK_AB R10, R11, R10 ;  /* 0x0000000a0b0a723e */ /* 0x000fe200000010ff */
[----:B------:R-:W-:Y:S01]  /*5290*/  FMUL.FTZ R23, R23, R203 ;  /* 0x000000cb17177220 */ /* 0x000fe20000410000 */
[----:B------:R-:W-:Y:S02]  /*52a0*/  FMUL.FTZ R22, R22, R202 ;  /* 0x000000ca16167220 */ /* 0x000fe40000410000 */
[----:B------:R-:W-:Y:S01]  /*52b0*/  STS [R158+0x15400], R18 ;  /* 0x015400129e007388 */ /* 0x000fe20000000800 */
[----:B------:R-:W-:Y:S01]  /*52c0*/  FMUL.FTZ R35, R237, R35 ;  /* 0x00000023ed237220 */ /* 0x000fe20000410000 */
[----:B------:R-:W-:Y:S01]  /*52d0*/  FMUL.FTZ R227, R227, UR10 ;  /* 0x0000000ae3e37c20 */ /* 0x000fe20008410000 */
[----:B------:R-:W-:Y:S01]  /*52e0*/  FMUL.FTZ R34, R238, R34 ;  /* 0x00000022ee227220 */ /* 0x000fe20000410000 */
[----:B------:R-:W-:Y:S01]  /*52f0*/  FMUL.FTZ R226, R226, UR10 ;  /* 0x0000000ae2e27c20 */ /* 0x000fe20008410000 */
[C---:B------:R-:W-:Y:S01]  /*5300*/  FADD.FTZ R25, -R250.reuse, R25 ;  /* 0x00000019fa197221 */ /* 0x040fe20000010100 */
[----:B------:R-:W-:Y:S01]  /*5310*/  FFMA.FTZ R207, -R207, R207, 1 ;  /* 0x3f800000cfcf7423 */ /* 0x000fe200000101cf */
[----:B------:R-:W-:Y:S01]  /*5320*/  FADD.FTZ R27, -R249, R27 ;  /* 0x0000001bf91b7221 */ /* 0x000fe20000010100 */
[----:B------:R-:W-:Y:S01]  /*5330*/  FFMA.FTZ R209, -R209, R209, 1 ;  /* 0x3f800000d1d17423 */ /* 0x000fe200000101d1 */
        /* <DEDUP_REMOVED lines=12> */
[----:B------:R-:W-:Y:S01]  /*5400*/  FADD.FTZ R31, -R249, R31 ;  /* 0x0000001ff91f7221 */ /* 0x000fe20000010100 */
[----:B------:R-:W-:Y:S01]  /*5410*/  FMUL.FTZ R27, R231, R27 ;  /* 0x0000001be71b7220 */ /* 0x000fe20000410000 */
[----:B------:R-:W-:Y:S01]  /*5420*/  FMUL.FTZ R209, R209, UR10 ;  /* 0x0000000ad1d17c20 */ /* 0x000fe20008410000 */
[----:B------:R-:W-:Y:S01]  /*5430*/  FADD.FTZ R29, -R250, R29 ;  /* 0x0000001dfa1d7221 */ /* 0x000fe20000010100 */
[----:B------:R-:W-:Y:S01]  /*5440*/  FMUL.FTZ R24, R236, R24 ;  /* 0x00000018ec187220 */ /* 0x000fe20000410000 */
[----:B------:R-:W-:Y:S01]  /*5450*/  FMUL.FTZ R206, R206, UR10 ;  /* 0x0000000acece7c20 */ /* 0x000fe20008410000 */
[----:B------:R-:W-:Y:S01]  /*5460*/  FFMA.FTZ R217, -R217, R217, 1 ;  /* 0x3f800000d9d97423 */ /* 0x000fe200000101d9 */
[----:B------:R-:W-:Y:S01]  /*5470*/  FADD.FTZ R30, -R249, R30 ;  /* 0x0000001ef91e7221 */ /* 0x000fe20000010100 */
[----:B------:R-:W-:Y:S01]  /*5480*/  FMUL.FTZ R26, R232, R26 ;  /* 0x0000001ae81a7220 */ /* 0x000fe20000410000 */
[----:B------:R-:W-:Y:S01]  /*5490*/  FMUL.FTZ R208, R208, UR10 ;  /* 0x0000000ad0d07c20 */ /* 0x000fe20008410000 */
[----:B------:R-:W-:Y:S01]  /*54a0*/  FFMA.FTZ R218, -R218, R218, 1 ;  /* 0x3f800000dada7423 */ /* 0x000fe200000101da */
[----:B------:R-:W-:Y:S01]  /*54b0*/  FFMA.FTZ R4, -R219, R219, 1 ;  /* 0x3f800000db047423 */ /* 0x000fe200000101db */
        /* <DEDUP_REMOVED lines=8> */
[----:B------:R-:W-:Y:S01]  /*5540*/  FMUL.FTZ R29, R233, R29 ;  /* 0x0000001de91d7220 */ /* 0x000fe20000410000 */
[----:B------:R-:W-:Y:S01]  /*5550*/  FMUL.FTZ R24, R24, R206 ;  /* 0x000000ce18187220 */ /* 0x000fe20000410000 */
[----:B------:R-:W-:Y:S01]  /*5560*/  FMUL.FTZ R217, R217, UR10 ;  /* 0x0000000ad9d97c20 */ /* 0x000fe20008410000 */
[----:B------:R-:W-:Y:S01]  /*5570*/  FMUL.FTZ R30, R230, R30 ;  /* 0x0000001ee61e7220 */ /* 0x000fe20000410000 */
[----:B------:R-:W-:Y:S01]  /*5580*/  FMUL.FTZ R26, R26, R208 ;  /* 0x000000d01a1a7220 */ /* 0x000fe20000410000 */
[----:B------:R-:W-:Y:S01]  /*5590*/  FMUL.FTZ R218, R218, UR10 ;  /* 0x0000000adada7c20 */ /* 0x000fe20008410000 */
[----:B------:R-:W-:Y:S01]  /*55a0*/  FMUL.FTZ R4, R4, UR10 ;  /* 0x0000000a04047c20 */ /* 0x000fe20008410000 */
[----:B------:R-:W-:Y:S01]  /*55b0*/  FMUL.FTZ R28, R234, R28 ;  /* 0x0000001cea1c7220 */ /* 0x000fe20000410000 */
[----:B------:R-:W-:Y:S01]  /*55c0*/  FMUL.FTZ R216, R216, UR10 ;  /* 0x0000000ad8d87c20 */ /* 0x000fe20008410000 */
[----:B------:R-:W-:Y:S01]  /*55d0*/  F2FP.BF16.F32.PACK_AB R32, R33, R32 ;  /* 0x000000202120723e */ /* 0x000fe200000010ff */
[----:B------:R-:W-:Y:S01]  /*55e0*/  STS [R157+-0x4000], R20 ;  /* 0xffc000149d007388 */ /* 0x000fe20000000800 */
[----:B------:R-:W-:Y:S01]  /*55f0*/  F2FP.BF16.F32.PACK_AB R34, R35, R34 ;  /* 0x000000222322723e */ /* 0x000fe200000010ff */
[----:B------:R-:W-:Y:S01]  /*5600*/  FMUL.FTZ R29, R29, R217 ;  /* 0x000000d91d1d7220 */ /* 0x000fe20000410000 */
[----:B------:R-:W-:Y:S02]  /*5610*/  FMUL.FTZ R30, R30, R218 ;  /* 0x000000da1e1e7220 */ /* 0x000fe40000410000 */
[----:B------:R-:W-:Y:S01]  /*5620*/  STS [R157+-0x3c00], R22 ;  /* 0xffc400169d007388 */ /* 0x000fe20000000800 */
[----:B------:R-:W-:Y:S01]  /*5630*/  FMUL.FTZ R4, R31, R4 ;  /* 0x000000041f047220 */ /* 0x000fe20000410000 */
[----:B------:R-:W-:Y:S01]  /*5640*/  FMUL.FTZ R28, R28, R216 ;  /* 0x000000d81c1c7220 */ /* 0x000fe20000410000 */
[----:B------:R-:W-:Y:S02]  /*5650*/  F2FP.BF16.F32.PACK_AB R24, R25, R24 ;  /* 0x000000181918723e */ /* 0x000fe400000010ff */
[----:B------:R-:W-:Y:S01]  /*5660*/  STS [R156+-0x4000], R32 ;  /* 0xffc000209c007388 */ /* 0x000fe20000000800 */
[----:B------:R-:W-:Y:S01]  /*5670*/  F2FP.BF16.F32.PACK_AB R26, R27, R26 ;  /* 0x0000001a1b1a723e */ /* 0x000fe200000010ff */
[----:B------:R-:W-:Y:S01]  /*5680*/  IMAD R170, R189, UR8, RZ ;  /* 0x00000008bdaa7c24 */ /* 0x000fe2000f8e02ff */
[----:B------:R-:W-:Y:S02]  /*5690*/  F2FP.BF16.F32.PACK_AB R28, R29, R28 ;  /* 0x0000001c1d1c723e */ /* 0x000fe400000010ff */
[----:B------:R-:W-:Y:S01]  /*56a0*/  STS [R156+-0x3c00], R34 ;  /* 0xffc400229c007388 */ /* 0x000fe20000000800 */
[----:B------:R-:W-:Y:S02]  /*56b0*/  F2FP.BF16.F32.PACK_AB R4, R4, R30 ;  /* 0x0000001e0404723e */ /* 0x000fe400000010ff */
[--C-:B------:R-:W-:Y:S02]  /*56c0*/  SHF.R.U32.HI R163, RZ, 0x4, R2.reuse ;  /* 0x00000004ffa37819 */ /* 0x100fe40000011602 */
[----:B------:R-:W-:Y:S01]  /*56d0*/  STS [R157+-0x3000], R24 ;  /* 0xffd000189d007388 */ /* 0x000fe20000000800 */
[C---:B------:R-:W-:Y:S02]  /*56e0*/  SHF.L.U32 R149, R2.reuse, 0x5, RZ ;  /* 0x0000000502957819 */ /* 0x040fe400000006ff */
[----:B------:R-:W-:Y:S02]  /*56f0*/  LOP3.LUT R163, R163, 0x8, RZ, 0xc0, !PT ;  /* 0x00000008a3a37812 */ /* 0x000fe400078ec0ff */
[----:B------:R-:W-:Y:S01]  /*5700*/  STS [R157+-0x2c00], R26 ;  /* 0xffd4001a9d007388 */ /* 0x000fe20000000800 */
[----:B------:R-:W-:Y:S02]  /*5710*/  SHF.L.U32 R162, R2, 0x2, RZ ;  /* 0x0000000202a27819 */ /* 0x000fe400000006ff */
[--C-:B------:R-:W-:Y:S02]  /*5720*/  LOP3.LUT R165, R163, 0x10, R2.reuse, 0xf8, !PT ;  /* 0x00000010a3a57812 */ /* 0x100fe400078ef802 */
[----:B------:R-:W-:Y:S01]  /*5730*/  STS [R156+-0x3000], R28 ;  /* 0xffd0001c9c007388 */ /* 0x000fe20000000800 */
[----:B------:R-:W-:Y:S02]  /*5740*/  LOP3.LUT R169, R161, 0xd8, RZ, 0xc0, !PT ;  /* 0x000000d8a1a97812 */ /* 0x000fe400078ec0ff */
[----:B------:R-:W-:Y:S02]  /*5750*/  LOP3.LUT R165, R165, 0xc0, R149, 0xf8, !PT ;  /* 0x000000c0a5a57812 */ /* 0x000fe400078ef895 */
[----:B------:R-:W-:Y:S01]  /*5760*/  STS [R156+-0x2c00], R4 ;  /* 0xffd400049c007388 */ /* 0x000fe20000000800 */
[----:B------:R-:W-:Y:S02]  /*5770*/  LOP3.LUT R169, R169, 0x18, R2, 0x78, !PT ;  /* 0x00000018a9a97812 */ /* 0x000fe400078e7802 */
[----:B------:R-:W-:Y:S01]  /*5780*/  LOP3.LUT R165, R165, 0x18, R162, 0x78, !PT ;  /* 0x00000018a5a57812 */ /* 0x000fe200078e78a2 */
[----:B------:R-:W-:Y:S01]  /*5790*/  BAR.SYNC.DEFER_BLOCKING 0x0 ;  /* 0x0000000000007b1d */ /* 0x000fe20000010000 */
[----:B------:R-:W-:Y:S02]  /*57a0*/  LOP3.LUT R169, R169, 0x1f20, R161, 0xf8, !PT ;  /* 0x00001f20a9a97812 */ /* 0x000fe400078ef8a1 */
[----:B------:R-:W-:Y:S02]  /*57b0*/  LOP3.LUT R165, R165, 0x120, R149, 0xf8, !PT ;  /* 0x00000120a5a57812 */ /* 0x000fe400078ef895 */
[----:B------:R-:W-:Y:S02]  /*57c0*/  LEA R169, R169, UR4, 0x1 ;  /* 0x00000004a9a97c11 */ /* 0x000fe4000f8e08ff */
[----:B------:R-:W-:Y:S01]  /*57d0*/  LEA R165, R165, UR4, 0x1 ;  /* 0x00000004a5a57c11 */ /* 0x000fe2000f8e08ff */
        /* <DEDUP_REMOVED lines=57> */
[----:B------:R-:W-:Y:S04]  /*5b70*/  LEA R4, -R170, RZ, 0x6 ;  /* 0x000000ffaa047211 */ /* 0x000fe800078e31ff */
[-C--:B------:R-:W-:Y:S05]  /*5b80*/  HMMA.16816.F32.BF16 R36, R132, R136.reuse, R36 ;  /* 0x000000888424723c */ /* 0x080fea0000041824 */
        /* <DEDUP_REMOVED lines=28> */
.L_x_1092:
[----:B------:R-:W-:Y:S01]  /*5d50*/  LOP3.LUT R148, R148, 0x200, RZ, 0xc0, !PT ;  /* 0x0000020094947812 */ /* 0x000fe200078ec0ff */
[----:B------:R-:W-:Y:S01]  /*5d60*/  LDSM.16.MT88.4 R8, [R165+0x9000] ;  /* 0x00900000a508783b */ /* 0x000fe20000004200 */
[----:B------:R-:W-:Y:S01]  /*5d70*/  LOP3.LUT R4, R4, 0x38, R161, 0xf8, !PT ;  /* 0x0000003804047812 */ /* 0x000fe200078ef8a1 */
[----:B------:R-:W-:Y:S01]  /*5d80*/  UISETP.NE.AND UP0, UPT, UR45, URZ, UPT ;  /* 0x000000ff2d00728c */ /* 0x000fe2000bf05270 */
[----:B------:R-:W-:Y:S01]  /*5d90*/  LOP3.LUT R148, R148, 0xc00, R149, 0xf8, !PT ;  /* 0x00000c0094947812 */ /* 0x000fe200078ef895 */
[----:B------:R-:W-:Y:S01]  /*5da0*/  LDSM.16.MT88.4 R16, [R165+0xb000] ;  /* 0x00b00000a510783b */ /* 0x000fe20000004200 */
[----:B------:R-:W-:Y:S01]  /*5db0*/  LOP3.LUT R4, R4, 0x8, R152, 0x78, !PT ;  /* 0x0000000804047812 */ /* 0x000fe200078e7898 */
[----:B------:R-:W-:Y:S02]  /*5dc0*/  ULOP3.LUT UR5, UR45, 0x1, URZ, 0xc0, !UPT ;  /* 0x000000012d057892 */ /* 0x000fe4000f8ec0ff */
[----:B------:R-:W-:Y:S01]  /*5dd0*/  PLOP3.LUT P4, PT, PT, PT, UP0, 0x80, 0x8 ;  /* 0x000000000008781c */ /* 0x000fe20003f8f008 */
[----:B------:R-:W-:Y:S01]  /*5de0*/  LDSM.16.MT88.4 R28, [R165+0xd000] ;  /* 0x00d00000a51c783b */ /* 0x000fe20000004200 */
[----:B------:R-:W-:Y:S03]  /*5df0*/  LOP3.LUT R4, R148, R4, RZ, 0xfc, !PT ;  /* 0x0000000494047212 */ /* 0x000fe600078efcff */
[----:B------:R-:W-:Y:S01]  /*5e00*/  LDSM.16.MT88.4 R132, [R165+0x9400] ;  /* 0x00940000a584783b */ /* 0x000fe20000004200 */
[----:B------:R-:W-:Y:S01]  /*5e10*/  LEA R156, R4, UR4, 0x1 ;  /* 0x00000004049c7c11 */ /* 0x000fe2000f8e08ff */
[----:B------:R-:W-:Y:S02]  /*5e20*/  @UP0 UIADD3 UR16, UP2, UPT, UR58, -0x100, URZ ;  /* 0xffffff003a100890 */ /* 0x000fe4000ff5e0ff */
[----:B------:R-:W-:Y:S02]  /*5e30*/  LDSM.16.MT88.4 R136, [R165+0xb400] ;  /* 0x00b40000a588783b */ /* 0x000fe40000004200 */
[----:B------:R-:W-:Y:S01]  /*5e40*/  IMAD.IADD R168, R156, 0x1, R3 ;  /* 0x000000019ca87824 */ /* 0x000fe200078e0203 */
[----:B------:R-:W-:Y:S01]  /*5e50*/  @UP0 UIADD3.X UR15, UPT, UPT, UR59, -0x1, URZ, UP2, !UPT ;  /* 0xffffffff3b0f0890 */ /* 0x000fe200097fe4ff */
[----:B------:R-:W2:Y:S01]  /*5e60*/  LDSM.16.M88.4 R24, [R156+0x15000] ;  /* 0x015000009c18783b */ /* 0x000ea20000000200 */
[----:B------:R-:W-:Y:S01]  /*5e70*/  @P4 LOP3.LUT R6, R152, 0x10, RZ, 0xc0, !PT ;  /* 0x0000001098064812 */ /* 0x000fe200078ec0ff */
[----:B------:R-:W-:Y:S01]  /*5e80*/  VIADD R167, R156, 0x15040 ;  /* 0x000150409ca77836 */ /* 0x000fe20000000000 */
[----:B------:R-:W-:Y:S01]  /*5e90*/  @P4 SHF.R.U32.HI R5, RZ, 0x2, R2 ;  /* 0x00000002ff054819 */ /* 0x000fe20000011602 */
[----:B------:R-:W3:Y:S01]  /*5ea0*/  LDSM.16.M88.4 R32, [R168+0x15000] ;  /* 0x01500000a820783b */ /* 0x000ee20000000200 */
[----:B------:R-:W-:Y:S02]  /*5eb0*/  UISETP.NE.U32.AND UP2, UPT, UR5, 0x1, UPT ;  /* 0x000000010500788c */ /* 0x000fe4000bf45070 */
[----:B------:R-:W-:Y:S01]  /*5ec0*/  @P4 LOP3.LUT R184, R6, 0x7, R5, 0xf8, !PT ;  /* 0x0000000706b84812 */ /* 0x000fe200078ef805 */
[----:B------:R-:W4:Y:S01]  /*5ed0*/  LDSM.16.MT88.4 R140, [R165+0xd400] ;  /* 0x00d40000a58c783b */ /* 0x000f220000004200 */
[----:B------:R-:W-:Y:S02]  /*5ee0*/  UIADD3 UR5, UPT, UPT, UR45, -0x1, URZ ;  /* 0xffffffff2d057890 */ /* 0x000fe4000fffe0ff */
[----:B------:R-:W-:Y:S01]  /*5ef0*/  PLOP3.LUT P3, PT, PT, PT, UP2, 0x80, 0x8 ;  /* 0x000000000008781c */ /* 0x000fe20003f6f028 */
[----:B------:R-:W-:Y:S01]  /*5f00*/  LDSM.16.MT88.4 R144, [R165+0x9800] ;  /* 0x00980000a590783b */ /* 0x000fe20000004200 */
[----:B------:R-:W-:Y:S01]  /*5f10*/  @P4 IMAD.WIDE.U32 R200, R184, R188, UR58 ;  /* 0x0000003ab8c84e25 */ /* 0x000fe2000f8e00bc */
[----:B------:R-:W-:Y:S02]  /*5f20*/  @UP0 UIADD3 UR12, UP2, UPT, UR12, -0x100, URZ ;  /* 0xffffff000c0c0890 */ /* 0x000fe4000ff5e0ff */
[----:B------:R-:W-:Y:S01]  /*5f30*/  LDSM.16.MT88.4 R148, [R165+0xb800] ;  /* 0x00b80000a594783b */ /* 0x000fe20000004200 */
[----:B------:R-:W-:Y:S01]  /*5f40*/  @UP0 UMOV UR58, UR16 ;  /* 0x00000010003a0c82 */ /* 0x000fe20008000000 */
[----:B------:R-:W-:Y:S02]  /*5f50*/  @UP0 UIADD3.X UR13, UPT, UPT, UR13, -0x1, URZ, UP2, !UPT ;  /* 0xffffffff0d0d0890 */ /* 0x000fe400097fe4ff */
[----:B------:R-:W-:Y:S01]  /*5f60*/  LDSM.16.MT88.4 R152, [R165+0x9c00] ;  /* 0x009c0000a598783b */ /* 0x000fe20000004200 */
[----:B------:R-:W-:Y:S01]  /*5f70*/  @UP0 UMOV UR59, UR15 ;  /* 0x0000000f003b0c82 */ /* 0x000fe20008000000 */
[----:B------:R-:W-:Y:S02]  /*5f80*/  UISETP.GT.AND UP0, UPT, UR45, URZ, UPT ;  /* 0x000000ff2d00728c */ /* 0x000fe4000bf04270 */
[----:B------:R1:W5:Y:S01]  /*5f90*/  @P4 LDG.E R183, desc[UR38][R200.64+-0x100] ;  /* 0xffff0026c8b74981 */ /* 0x000362000c1e1900 */
[----:B------:R-:W-:Y:S03]  /*5fa0*/  UMOV UR45, UR5 ;  /* 0x00000005002d7c82 */ /* 0x000fe60008000000 */
[----:B------:R1:W5:Y:S04]  /*5fb0*/  @P4 LDG.E R182, desc[UR38][R200.64+-0xe0] ;  /* 0xffff2026c8b64981 */ /* 0x000368000c1e1900 */
[----:B------:R1:W5:Y:S04]  /*5fc0*/  @P4 LDG.E R181, desc[UR38][R200.64+-0x80] ;  /* 0xffff8026c8b54981 */ /* 0x000368000c1e1900 */
[----:B------:R1:W5:Y:S01]  /*5fd0*/  @P4 LDG.E R180, desc[UR38][R200.64+-0x60] ;  /* 0xffffa026c8b44981 */ /* 0x000362000c1e1900 */
[C---:B--2---:R-:W-:Y:S08]  /*5fe0*/  HMMA.16816.F32.BF16 R4, R24.reuse, R8, RZ ;  /* 0x000000081804723c */ /* 0x044ff000000418ff */
        /* <DEDUP_REMOVED lines=8> */
[----:B------:R-:W2:Y:S06]  /*6070*/  LDSM.16.M88.4 R28, [R167] ;  /* 0x00000000a71c783b */ /* 0x000eac0000000200 */
[C---:B---3--:R-:W-:Y:S08]  /*6080*/  HMMA.16816.F32.BF16 R4, R32.reuse, R132, R4 ;  /* 0x000000842004723c */ /* 0x048ff00000041804 */
[C---:B------:R-:W-:Y:S01]  /*6090*/  HMMA.16816.F32.BF16 R8, R32.reuse, R134, R8 ;  /* 0x000000862008723c */ /* 0x040fe20000041808 */
[----:B------:R-:W3:Y:S07]  /*60a0*/  LDSM.16.MT88.4 R132, [R165+0xd800] ;  /* 0x00d80000a584783b */ /* 0x000eee0000004200 */
[C---:B------:R-:W-:Y:S08]  /*60b0*/  HMMA.16816.F32.BF16 R12, R32.reuse, R136, R12 ;  /* 0x00000088200c723c */ /* 0x040ff0000004180c */
[C---:B------:R-:W-:Y:S01]  /*60c0*/  HMMA.16816.F32.BF16 R16, R32.reuse, R138, R16 ;  /* 0x0000008a2010723c */ /* 0x040fe20000041810 */
[----:B------:R-:W1:Y:S07]  /*60d0*/  LDSM.16.M88.4 R136, [R166] ;  /* 0x00000000a688783b */ /* 0x000e6e0000000200 */
[C---:B----4-:R-:W-:Y:S08]  /*60e0*/  HMMA.16816.F32.BF16 R20, R32.reuse, R140, R20 ;  /* 0x0000008c2014723c */ /* 0x050ff00000041814 */
[----:B------:R-:W-:Y:S01]  /*60f0*/  HMMA.16816.F32.BF16 R24, R32, R142, R24 ;  /* 0x0000008e2018723c */ /* 0x000fe20000041818 */
[----:B------:R-:W4:Y:S04]  /*6100*/  LDSM.16.MT88.4 R32, [R165+0xbc00] ;  /* 0x00bc0000a520783b */ /* 0x000f280000004200 */
[----:B------:R-:W4:Y:S03]  /*6110*/  LDSM.16.MT88.4 R140, [R165+0xdc00] ;  /* 0x00dc0000a58c783b */ /* 0x000f260000004200 */
[C---:B--2---:R-:W-:Y:S08]  /*6120*/  HMMA.16816.F32.BF16 R4, R28.reuse, R144, R4 ;  /* 0x000000901c04723c */ /* 0x044ff00000041804 */
[C---:B------:R-:W-:Y:S01]  /*6130*/  HMMA.16816.F32.BF16 R8, R28.reuse, R146, R8 ;  /* 0x000000921c08723c */ /* 0x040fe20000041808 */
[----:B------:R-:W-:Y:S04]  /*6140*/  LDSM.16.M88.4 R144, [R156+0x17000] ;  /* 0x017000009c90783b */ /* 0x000fe80000000200 */
[----:B------:R-:W-:Y:S03]  /*6150*/  LDSM.16.MT88.4 R156, [R165+0xc000] ;  /* 0x00c00000a59c783b */ /* 0x000fe60000004200 */
[C---:B------:R-:W-:Y:S08]  /*6160*/  HMMA.16816.F32.BF16 R12, R28.reuse, R148, R12 ;  /* 0x000000941c0c723c */ /* 0x040ff0000004180c */
[C---:B------:R-:W-:Y:S01]  /*6170*/  HMMA.16816.F32.BF16 R16, R28.reuse, R150, R16 ;  /* 0x000000961c10723c */ /* 0x040fe20000041810 */
[----:B------:R-:W2:Y:S07]  /*6180*/  LDSM.16.MT88.4 R148, [R165+0xa000] ;  /* 0x00a00000a594783b */ /* 0x000eae0000004200 */
[C---:B---3--:R-:W-:Y:S08]  /*6190*/  HMMA.16816.F32.BF16 R20, R28.reuse, R132, R20 ;  /* 0x000000841c14723c */ /* 0x048ff00000041814 */
[----:B------:R-:W-:Y:S01]  /*61a0*/  HMMA.16816.F32.BF16 R24, R28, R134, R24 ;  /* 0x000000861c18723c */ /* 0x000fe20000041818 */
[----:B------:R-:W3:Y:S04]  /*61b0*/  LDSM.16.MT88.4 R28, [R165+0xe000] ;  /* 0x00e00000a51c783b */ /* 0x000ee80000004200 */
[----:B------:R-:W-:Y:S03]  /*61c0*/  LDSM.16.MT88.4 R132, [R165+0xa400] ;  /* 0x00a40000a584783b */ /* 0x000fe60000004200 */
[C---:B-1----:R-:W-:Y:S08]  /*61d0*/  HMMA.16816.F32.BF16 R4, R136.reuse, R152, R4 ;  /* 0x000000988804723c */ /* 0x042ff00000041804 */
[C---:B------:R-:W-:Y:S08]  /*61e0*/  HMMA.16816.F32.BF16 R8, R136.reuse, R154, R8 ;  /* 0x0000009a8808723c */ /* 0x040ff00000041808 */
[C---:B----4-:R-:W-:Y:S08]  /*61f0*/  HMMA.16816.F32.BF16 R12, R136.reuse, R32, R12 ;  /* 0x00000020880c723c */ /* 0x050ff0000004180c */
[C---:B------:R-:W-:Y:S01]  /*6200*/  HMMA.16816.F32.BF16 R16, R136.reuse, R34, R16 ;  /* 0x000000228810723c */ /* 0x040fe20000041810 */
[----:B------:R-:W1:Y:S07]  /*6210*/  LDSM.16.M88.4 R32, [R168+0x17000] ;  /* 0x01700000a820783b */ /* 0x000e6e0000000200 */
[C---:B------:R-:W-:Y:S08]  /*6220*/  HMMA.16816.F32.BF16 R20, R136.reuse, R140, R20 ;  /* 0x0000008c8814723c */ /* 0x040ff00000041814 */
[----:B------:R-:W-:Y:S01]  /*6230*/  HMMA.16816.F32.BF16 R24, R136, R142, R24 ;  /* 0x0000008e8818723c */ /* 0x000fe20000041818 */
[----:B------:R-:W4:Y:S04]  /*6240*/  LDSM.16.MT88.4 R136, [R165+0xc400] ;  /* 0x00c40000a588783b */ /* 0x000f280000004200 */
[----:B------:R-:W-:Y:S03]  /*6250*/  LDSM.16.MT88.4 R140, [R165+0xa800] ;  /* 0x00a80000a58c783b */ /* 0x000fe60000004200 */
[C---:B--2---:R-:W-:Y:S08]  /*6260*/  HMMA.16816.F32.BF16 R4, R144.reuse, R148, R4 ;  /* 0x000000949004723c */ /* 0x044ff00000041804 */
[C---:B------:R-:W-:Y:S08]  /*6270*/  HMMA.16816.F32.BF16 R8, R144.reuse, R150, R8 ;  /* 0x000000969008723c */ /* 0x040ff00000041808 */
[C---:B------:R-:W-:Y:S08]  /*6280*/  HMMA.16816.F32.BF16 R12, R144.reuse, R156, R12 ;  /* 0x0000009c900c723c */ /* 0x040ff0000004180c */
[C---:B------:R-:W-:Y:S08]  /*6290*/  HMMA.16816.F32.BF16 R16, R144.reuse, R158, R16 ;  /* 0x0000009e9010723c */ /* 0x040ff00000041810 */
[C---:B---3--:R-:W-:Y:S01]  /*62a0*/  HMMA.16816.F32.BF16 R20, R144.reuse, R28, R20 ;  /* 0x0000001c9014723c */ /* 0x048fe20000041814 */
[----:B------:R-:W-:Y:S02]  /*62b0*/  IMAD.U32 R28, RZ, RZ, UR47 ;  /* 0x0000002fff1c7e24 */ /* 0x000fe4000f8e00ff */
[----:B------:R-:W-:Y:S05]  /*62c0*/  IMAD.U32 R29, RZ, RZ, UR47 ;  /* 0x0000002fff1d7e24 */ /* 0x000fea000f8e00ff */
[----:B------:R-:W-:Y:S03]  /*62d0*/  HMMA.16816.F32.BF16 R24, R144, R30, R24 ;  /* 0x0000001e9018723c */ /* 0x000fe60000041818 */
[----:B------:R-:W-:Y:S04]  /*62e0*/  LEA R144, P0, R28, R186, 0x2 ;  /* 0x000000ba1c907211 */ /* 0x000fe800078010ff */
[----:B------:R-:W-:Y:S01]  /*62f0*/  LEA.HI.X.SX32 R145, R29, R187, 0x2, P0 ;  /* 0x000000bb1d917211 */ /* 0x000fe200000f16ff */
[C---:B-1----:R-:W-:Y:S01]  /*6300*/  HMMA.16816.F32.BF16 R4, R32.reuse, R132, R4 ;  /* 0x000000842004723c */ /* 0x042fe20000041804 */
        /* <DEDUP_REMOVED lines=22> */
[----:B------:R4:W-:Y:S03]  /*6470*/  LDSM.16.M88.4 R32, [R166+0x2000] ;  /* 0x00200000a620783b */ /* 0x0009e60000000200 */
[C---:B--2---:R-:W-:Y:S05]  /*6480*/  HMMA.16816.F32.BF16 R4, R132.reuse, R140, R4 ;  /* 0x0000008c8404723c */ /* 0x044fea0000041804 */
[C---:B------:R-:W-:Y:S03]  /*6490*/  LEA R202, P0, R170.reuse, R158, 0x5 ;  /* 0x0000009eaaca7211 */ /* 0x040fe600078028ff */
[C---:B------:R-:W-:Y:S01]  /*64a0*/  HMMA.16816.F32.BF16 R8, R132.reuse, R142, R8 ;  /* 0x0000008e8408723c */ /* 0x040fe20000041808 */
[----:B------:R-:W2:Y:S02]  /*64b0*/  LDSM.16.MT88.4 R140, [R165+0xac00] ;  /* 0x00ac0000a58c783b */ /* 0x000ea40000004200 */
[C---:B------:R-:W-:Y:S05]  /*64c0*/  LEA.HI.X.SX32 R203, R170.reuse, R159, 0x5, P0 ;  /* 0x0000009faacb7211 */ /* 0x040fea00000f2eff */
[C---:B---3--:R-:W-:Y:S03]  /*64d0*/  HMMA.16816.F32.BF16 R12, R132.reuse, R136, R12 ;  /* 0x00000088840c723c */ /* 0x048fe6000004180c */
[C---:B----4-:R-:W-:Y:S05]  /*64e0*/  LEA R166, P0, R170.reuse, R202, 0x5 ;  /* 0x000000caaaa67211 */ /* 0x050fea00078028ff */
        /* <DEDUP_REMOVED lines=12> */
[C---:B------:R-:W-:Y:S02]  /*65b0*/  LEA.HI.X.SX32 R133, R170.reuse, R207, 0x5, P0 ;  /* 0x000000cfaa857211 */ /* 0x040fe400000f2eff */
[C---:B------:R-:W-:Y:S01]  /*65c0*/  LEA R134, P0, R170.reuse, R132, 0x5 ;  /* 0x00000084aa867211 */ /* 0x040fe200078028ff */
        /* <DEDUP_REMOVED lines=8> */
[C---:B------:R-:W-:Y:S03]  /*6650*/  LEA R136, P0, R170.reuse, R140, 0x5 ;  /* 0x0000008caa887211 */ /* 0x040fe600078028ff */
[----:B------:R4:W-:Y:S01]  /*6660*/  REDG.E.ADD.F32.FTZ.RN.STRONG.GPU desc[UR38][R148.64], R7 ;  /* 0x00000007940079a6 */ /* 0x0009e2000c12f326 */
[C---:B------:R-:W-:Y:S01]  /*6670*/  LEA.HI.X.SX32 R137, R170.reuse, R141, 0x5, P0 ;  /* 0x0000008daa897211 */ /* 0x040fe200000f2eff */
[C---:B-1----:R-:W-:Y:S02]  /*6680*/  HMMA.16816.F32.BF16 R20, R32.reuse, R28, R20 ;  /* 0x0000001c2014723c */ /* 0x042fe40000041814 */
[----:B------:R1:W-:Y:S01]  /*6690*/  REDG.E.ADD.F32.FTZ.RN.STRONG.GPU desc[UR38][R150.64], R8 ;  /* 0x00000008960079a6 */ /* 0x0003e2000c12f326 */
[C---:B------:R-:W-:Y:S03]  /*66a0*/  LEA R138, P0, R170.reuse, R136, 0x5 ;  /* 0x00000088aa8a7211 */ /* 0x040fe600078028ff */
[----:B------:R1:W-:Y:S01]  /*66b0*/  REDG.E.ADD.F32.FTZ.RN.STRONG.GPU desc[UR38][R152.64], R9 ;  /* 0x00000009980079a6 */ /* 0x0003e2000c12f326 */
[C---:B------:R-:W-:Y:S01]  /*66c0*/  LEA.HI.X.SX32 R139, R170.reuse, R137, 0x5, P0 ;  /* 0x00000089aa8b7211 */ /* 0x040fe200000f2eff */
[----:B------:R-:W-:Y:S02]  /*66d0*/  HMMA.16816.F32.BF16 R24, R32, R30, R24 ;  /* 0x0000001e2018723c */ /* 0x000fe40000041818 */
[----:B------:R-:W-:Y:S01]  /*66e0*/  REDG.E.ADD.F32.FTZ.RN.STRONG.GPU desc[UR38][R154.64], R10 ;  /* 0x0000000a9a0079a6 */ /* 0x000fe2000c12f326 */
[C---:B------:R-:W-:Y:S03]  /*66f0*/  LEA R28, P0, R170.reuse, R138, 0x5 ;  /* 0x0000008aaa1c7211 */ /* 0x040fe600078028ff */
[----:B------:R-:W-:Y:S01]  /*6700*/  REDG.E.ADD.F32.FTZ.RN.STRONG.GPU desc[UR38][R156.64], R11 ;  /* 0x0000000b9c0079a6 */ /* 0x000fe2000c12f326 */
[C---:B------:R-:W-:Y:S02]  /*6710*/  LEA.HI.X.SX32 R29, R170.reuse, R139, 0x5, P0 ;  /* 0x0000008baa1d7211 */ /* 0x040fe400000f2eff */
[C---:B--2---:R-:W-:Y:S01]  /*6720*/  LEA R4, P0, R170.reuse, R28, 0x5 ;  /* 0x0000001caa047211 */ /* 0x044fe200078028ff */
[----:B------:R-:W-:Y:S03]  /*6730*/  REDG.E.ADD.F32.FTZ.RN.STRONG.GPU desc[UR38][R186.64+0x80], R12 ;  /* 0x0000800cba0079a6 */ /* 0x000fe6000c12f326 */
[C---:B---3--:R-:W-:Y:S01]  /*6740*/  LEA.HI.X.SX32 R5, R170.reuse, R29, 0x5, P0 ;  /* 0x0000001daa057211 */ /* 0x048fe200000f2eff */
[----:B------:R-:W-:Y:S01]  /*6750*/  REDG.E.ADD.F32.FTZ.RN.STRONG.GPU desc[UR38][R158.64+0x80], R13 ;  /* 0x0000800d9e0079a6 */ /* 0x000fe2000c12f326 */
[C---:B----4-:R-:W-:Y:S03]  /*6760*/  LEA R6, P0, R170.reuse, R4, 0x5 ;  /* 0x00000004aa067211 */ /* 0x050fe600078028ff */
[----:B------:R-:W-:Y:S01]  /*6770*/  REDG.E.ADD.F32.FTZ.RN.STRONG.GPU desc[UR38][R202.64+0x80], R14 ;  /* 0x0000800eca0079a6 */ /* 0x000fe2000c12f326 */
[C---:B------:R-:W-:Y:S02]  /*6780*/  LEA.HI.X.SX32 R7, R170.reuse, R5, 0x5, P0 ;  /* 0x00000005aa077211 */ /* 0x040fe400000f2eff */
[C---:B-1----:R-:W-:Y:S01]  /*6790*/  LEA R8, P0, R170.reuse, R6, 0x5 ;  /* 0x00000006aa087211 */ /* 0x042fe200078028ff */
        /* <DEDUP_REMOVED lines=96> */
[----:B------:R-:W-:-:S02]  /*6da0*/  LOP3.LUT R162, R162, 0x40, RZ, 0xc0, !PT ;  /* 0x00000040a2a27812 */ /* 0x000fc400078ec0ff */
        /* <DEDUP_REMOVED lines=161> */
.L_x_1094:
[----:B------:R-:W2:Y:S01]  /*77c0*/  LDCU.64 UR10, c[0x0][0x5c0] ;  /* 0x0000b800ff0a77ac */ /* 0x000ea20008000a00 */
[----:B------:R-:W-:-:S04]  /*77d0*/  UIADD3 UR5, UPT, UPT, UR42, UR43, URZ ;  /* 0x0000002b2a057290 */ /* 0x000fc8000fffe0ff */
[----:B--2---:R-:W-:Y:S02]  /*77e0*/  UIMAD.WIDE.U32 UR16, UR5, UR10, URZ ;  /* 0x0000000a051072a5 */ /* 0x004fe4000f8e00ff */
[----:B------:R-:W-:-:S04]  /*77f0*/  UIMAD UR5, UR5, UR11, URZ ;  /* 0x0000000b050572a4 */ /* 0x000fc8000f8e02ff */
[----:B------:R-:W-:-:S06]  /*7800*/  UIADD3 UR5, UPT, UPT, UR17, UR5, URZ ;  /* 0x0000000511057290 */ /* 0x000fcc000fffe0ff */
[----:B-1----:R-:W-:Y:S02]  /*7810*/  MOV R40, UR5 ;  /* 0x0000000500287c02 */ /* 0x002fe40008000f00 */
.L_x_1095:
        /* <DEDUP_REMOVED lines=12> */
.L_x_1096:
[----:B------:R-:W1:Y:S01]  /*78e0*/  LDCU.64 UR8, c[0x0][0x5c8] ;  /* 0x0000b900ff0877ac */ /* 0x000e620008000a00 */
[----:B------:R-:W-:-:S04]  /*78f0*/  UIADD3 UR5, UPT, UPT, UR42, UR43, URZ ;  /* 0x0000002b2a057290 */ /* 0x000fc8000fffe0ff */
[----:B-1----:R-:W-:Y:S02]  /*7900*/  UIMAD.WIDE.U32 UR18, UR5, UR8, URZ ;  /* 0x00000008051272a5 */ /* 0x002fe4000f8e00ff */
[----:B------:R-:W-:-:S04]  /*7910*/  UIMAD UR5, UR5, UR9, URZ ;  /* 0x00000009050572a4 */ /* 0x000fc8000f8e02ff */
[----:B------:R-:W-:-:S06]  /*7920*/  UIADD3 UR5, UPT, UPT, UR19, UR5, URZ ;  /* 0x0000000513057290 */ /* 0x000fcc000fffe0ff */
[----:B------:R-:W-:-:S07]  /*7930*/  MOV R0, UR5 ;  /* 0x0000000500007c02 */ /* 0x000fce0008000f00 */
.L_x_1097:
[----:B------:R-:W-:Y:S01]  /*7940*/  BAR.SYNC.DEFER_BLOCKING 0x0 ;  /* 0x0000000000007b1d */ /* 0x000fe20000010000 */
[----:B------:R-:W-:Y:S01]  /*7950*/  USHF.L.U32 UR5, UR40, 0x7, URZ ;  /* 0x0000000728057899 */ /* 0x000fe200080006ff */
[----:B------:R-:W-:Y:S01]  /*7960*/  SHF.R.U32.HI R3, RZ, 0x2, R2 ;  /* 0x00000002ff037819 */ /* 0x000fe20000011602 */
[----:B------:R-:W-:Y:S01]  /*7970*/  USHF.L.U32 UR13, UR40, 0x7, URZ ;  /* 0x00000007280d7899 */ /* 0x000fe200080006ff */
[----:B------:R-:W-:Y:S01]  /*7980*/  LOP3.LUT R52, R161, 0x18, RZ, 0xc0, !PT ;  /* 0x00000018a1347812 */ /* 0x000fe200078ec0ff */
[----:B------:R-:W-:-:S03]  /*7990*/  UIMAD.WIDE.U32 UR20, UR5, UR10, URZ ;  /* 0x0000000a051472a5 */ /* 0x000fc6000f8e00ff */
[----:B------:R-:W1:Y:S01]  /*79a0*/  LDC.64 R6, c[0x0][0x5d8] ;  /* 0x00017600ff067b82 */ /* 0x000e620000000a00 */
[----:B------:R-:W-:Y:S01]  /*79b0*/  USHF.R.S32.HI UR14, URZ, 0x1f, UR5 ;  /* 0x0000001fff0e7899 */ /* 0x000fe20008011405 */
[----:B------:R-:W-:Y:S01]  /*79c0*/  BSSY.RECONVERGENT B0, `(.L_x_1098) ;  /* 0x0000028000007945 */ /* 0x000fe20003800200 */
[----:B------:R-:W-:Y:S01]  /*79d0*/  UIADD3 UR37, UPT, UPT, -UR13, UR37, URZ ;  /* 0x000000250d257290 */ /* 0x000fe2000fffe1ff */
[----:B------:R-:W-:Y:S01]  /*79e0*/  IMAD.U32 R4, RZ, RZ, UR20 ;  /* 0x00000014ff047e24 */ /* 0x000fe2000f8e00ff */
[----:B------:R-:W-:Y:S01]  /*79f0*/  UIMAD UR12, UR14, UR10, URZ ;  /* 0x0000000a0e0c72a4 */ /* 0x000fe2000f8e02ff */
[----:B------:R-:W-:-:S03]  /*7a00*/  IMAD.U32 R5, RZ, RZ, UR21 ;  /* 0x00000015ff057e24 */ /* 0x000fc6000f8e00ff */
[----:B------:R-:W-:Y:S01]  /*7a10*/  ISETP.GE.AND P1, PT, R3, UR37, PT ;  /* 0x0000002503007c0c */ /* 0x000fe2000bf26270 */
[----:B------:R-:W-:Y:S01]  /*7a20*/  UIMAD UR12, UR5, UR11, UR12 ;  /* 0x0000000b050c72a4 */ /* 0x000fe2000f8e020c */
[----:B------:R-:W-:Y:S02]  /*7a30*/  LOP3.LUT R41, R4, 0x18, R161, 0xf8, !PT ;  /* 0x0000001804297812 */ /* 0x000fe400078ef8a1 */
[----:B------:R-:W2:Y:S02]  /*7a40*/  LDC.64 R4, c[0x0][0x5e0] ;  /* 0x00017800ff047b82 */ /* 0x000ea40000000a00 */
[----:B------:R-:W-:Y:S01]  /*7a50*/  IADD3 R54, P0, PT, R41, UR16, RZ ;  /* 0x0000001029367c10 */ /* 0x000fe2000ff1e0ff */
[----:B------:R-:W-:Y:S01]  /*7a60*/  IMAD.U32 R2, RZ, RZ, UR12 ;  /* 0x0000000cff027e24 */ /* 0x000fe2000f8e00ff */
[----:B------:R3:W4:Y:S01]  /*7a70*/  LDS.128 R36, [R169+0xa000] ;  /* 0x00a00000a9247984 */ /* 0x0007220000000c00 */
[----:B------:R-:W-:-:S03]  /*7a80*/  VIADD R41, R3, 0x40 ;  /* 0x0000004003297836 */ /* 0x000fc60000000000 */
[----:B------:R-:W-:Y:S01]  /*7a90*/  IADD3.X R55, PT, PT, R40, UR21, R2, P0, !PT ;  /* 0x0000001528377c10 */ /* 0x000fe200087fe402 */
[----:B------:R3:W2:Y:S01]  /*7aa0*/  LDS.128 R32, [R169+0xc000] ;  /* 0x00c00000a9207984 */ /* 0x0006a20000000c00 */
[----:B------:R-:W-:Y:S02]  /*7ab0*/  IADD3 R2, P0, PT, R3, 0x40, RZ ;  /* 0x0000004003027810 */ /* 0x000fe40007f1e0ff */
[----:B------:R-:W-:Y:S01]  /*7ac0*/  ISETP.GE.AND P3, PT, R41, UR37, PT ;  /* 0x0000002529007c0c */ /* 0x000fe2000bf66270 */
[----:B------:R3:W2:Y:S01]  /*7ad0*/  LDS.128 R28, [R169+0xf000] ;  /* 0x00f00000a91c7984 */ /* 0x0006a20000000c00 */
[----:B-1----:R-:W-:-:S03]  /*7ae0*/  IMAD.WIDE.U32 R54, R6, UR24, R54 ;  /* 0x0000001806367c25 */ /* 0x002fc6000f8e0036 */
[----:B------:R3:W1:Y:S01]  /*7af0*/  LDS.128 R24, [R169+0x10000] ;  /* 0x01000000a9187984 */ /* 0x0006620000000c00 */
[----:B------:R-:W-:Y:S02]  /*7b00*/  IMAD.U32 R6, RZ, RZ, UR8 ;  /* 0x00000008ff067e24 */ /* 0x000fe4000f8e00ff */
[----:B------:R-:W-:Y:S01]  /*7b10*/  IMAD R7, R7, UR24, R55 ;  /* 0x0000001807077c24 */ /* 0x000fe2000f8e0237 */
        /* <DEDUP_REMOVED lines=18> */
.L_x_1099:
[----:B------:R-:W-:Y:S05]  /*7c40*/  BSYNC.RECONVERGENT B0 ;  /* 0x0000000000007941 */ /* 0x000fea0003800200 */
.L_x_1098:
[----:B--2---:R2:W4:Y:S01]  /*7c50*/  LDS.128 R40, [R169+0xe000] ;  /* 0x00e00000a9287984 */ /* 0x0045220000000c00 */
[----:B------:R-:W-:Y:S01]  /*7c60*/  BSSY.RECONVERGENT B0, `(.L_x_1100) ;  /* 0x000000f000007945 */ /* 0x000fe20003800200 */
[----:B------:R-:W-:-:S03]  /*7c70*/  IADD3.X R45, PT, PT, RZ, RZ, RZ, P0, !PT ;  /* 0x000000ffff2d7210 */ /* 0x000fc600007fe4ff */
[----:B------:R-:W-:Y:S05]  /*7c80*/  @P3 BRA `(.L_x_1101) ;  /* 0x0000000000303947 */ /* 0x000fea0003800000 */
[----:B------:R-:W3:Y:S01]  /*7c90*/  LDCU.64 UR12, c[0x0][0x560] ;  /* 0x0000ac00ff0c77ac */ /* 0x000ee20008000a00 */
[----:B------:R-:W-:Y:S01]  /*7ca0*/  MOV R46, R54 ;  /* 0x00000036002e7202 */ /* 0x000fe20000000f00 */
        /* <DEDUP_REMOVED lines=8> */
[----:B------:R3:W-:Y:S04]  /*7d30*/  STG.E.128 desc[UR38][R48.64+0x40], R32 ;  /* 0x0000402030007986 */ /* 0x0007e8000c101d26 */
[----:B----4-:R3:W-:Y:S02]  /*7d40*/  STG.E.128 desc[UR38][R48.64+0x80], R40 ;  /* 0x0000802830007986 */ /* 0x0107e4000c101d26 */
.L_x_1101:
[----:B------:R-:W-:Y:S05]  /*7d50*/  BSYNC.RECONVERGENT B0 ;  /* 0x0000000000007941 */ /* 0x000fea0003800200 */
.L_x_1100:
[----:B------:R-:W-:Y:S01]  /*7d60*/  MOV R53, RZ ;  /* 0x000000ff00357202 */ /* 0x000fe20000000f00 */
[----:B------:R-:W-:Y:S01]  /*7d70*/  UIMAD UR14, UR14, UR8, URZ ;  /* 0x000000080e0e72a4 */ /* 0x000fe2000f8e02ff */
[----:B------:R-:W-:Y:S01]  /*7d80*/  BSSY.RECONVERGENT B0, `(.L_x_1102) ;  /* 0x0000011000007945 */ /* 0x000fe20003800200 */
[----:B------:R-:W-:Y:S02]  /*7d90*/  IMAD.WIDE.U32 R6, R6, UR5, R52 ;  /* 0x0000000506067c25 */ /* 0x000fe4000f8e0034 */
[----:B------:R-:W-:Y:S01]  /*7da0*/  UIMAD UR14, UR5, UR9, UR14 ;  /* 0x00000009050e72a4 */ /* 0x000fe2000f8e020e */
[----:B------:R-:W-:-:S05]  /*7db0*/  IADD3 R6, P0, PT, R6, UR18, RZ ;  /* 0x0000001206067c10 */ /* 0x000fca000ff1e0ff */
[----:B------:R-:W-:-:S03]  /*7dc0*/  IADD3.X R7, PT, PT, R0, UR14, R7, P0, !PT ;  /* 0x0000000e00077c10 */ /* 0x000fc600087fe407 */
[----:B------:R-:W-:-:S04]  /*7dd0*/  IMAD.WIDE.U32 R6, R4, UR24, R6 ;  /* 0x0000001804067c25 */ /* 0x000fc8000f8e0006 */
[----:B------:R-:W-:Y:S01]  /*7de0*/  IMAD R5, R5, UR24, R7 ;  /* 0x0000001805057c24 */ /* 0x000fe2000f8e0207 */
[----:B------:R-:W-:Y:S06]  /*7df0*/  @P1 BRA `(.L_x_1103) ;  /* 0x0000000000241947 */ /* 0x000fec0003800000 */
[----:B------:R-:W1:Y:S01]  /*7e00*/  LDCU.64 UR10, c[0x0][0x568] ;  /* 0x0000ad00ff0a77ac */ /* 0x000e620008000a00 */
[----:B------:R-:W-:-:S05]  /*7e10*/  MOV R4, R6 ;  /* 0x0000000600047202 */ /* 0x000fca0000000f00 */
[----:B---3--:R-:W-:-:S04]  /*7e20*/  IMAD.WIDE.U32 R32, R3, UR8, R4 ;  /* 0x0000000803207c25 */ /* 0x008fc8000f8e0004 */
[----:B------:R-:W-:Y:S01]  /*7e30*/  IMAD R3, R3, UR9, R33 ;  /* 0x0000000903037c24 */ /* 0x000fe2000f8e0221 */
[----:B-1----:R-:W-:-:S04]  /*7e40*/  LEA R34, P0, R32, UR10, 0x1 ;  /* 0x0000000a20227c11 */ /* 0x002fc8000f8008ff */
[----:B------:R-:W-:-:S05]  /*7e50*/  LEA.HI.X R35, R32, UR11, R3, 0x1, P0 ;  /* 0x0000000b20237c11 */ /* 0x000fca00080f0c03 */
[----:B------:R1:W-:Y:S04]  /*7e60*/  STG.E.128 desc[UR38][R34.64], R28 ;  /* 0x0000001c22007986 */ /* 0x0003e8000c101d26 */
[----:B------:R1:W-:Y:S04]  /*7e70*/  STG.E.128 desc[UR38][R34.64+0x40], R20 ;  /* 0x0000401422007986 */ /* 0x0003e8000c101d26 */
[----:B------:R1:W-:Y:S02]  /*7e80*/  STG.E.128 desc[UR38][R34.64+0x80], R12 ;  /* 0x0000800c22007986 */ /* 0x0003e4000c101d26 */
.L_x_1103:
[----:B------:R-:W-:Y:S05]  /*7e90*/  BSYNC.RECONVERGENT B0 ;  /* 0x0000000000007941 */ /* 0x000fea0003800200 */
.L_x_1102:
[----:B------:R-:W-:Y:S05]  /*7ea0*/  @P3 BRA `(.L_x_1090) ;  /* 0x00000000002c3947 */ /* 0x000fea0003800000 */
[----:B------:R-:W2:Y:S01]  /*7eb0*/  LDCU.64 UR10, c[0x0][0x568] ;  /* 0x0000ad00ff0a77ac */ /* 0x000ea20008000a00 */
[----:B------:R-:W-:Y:S01]  /*7ec0*/  MOV R4, R6 ;  /* 0x0000000600047202 */ /* 0x000fe20000000f00 */
[----:B------:R-:W-:-:S04]  /*7ed0*/  IMAD R45, R45, UR8, RZ ;  /* 0x000000082d2d7c24 */ /* 0x000fc8000f8e02ff */
[----:B------:R-:W-:-:S04]  /*7ee0*/  IMAD.WIDE.U32 R4, R2, UR8, R4 ;  /* 0x0000000802047c25 */ /* 0x000fc8000f8e0004 */
[----:B------:R-:W-:-:S05]  /*7ef0*/  IMAD R45, R2, UR9, R45 ;  /* 0x00000009022d7c24 */ /* 0x000fca000f8e022d */
[----:B------:R-:W-:Y:S02]  /*7f00*/  IADD3 R45, PT, PT, R45, R5, RZ ;  /* 0x000000052d2d7210 */ /* 0x000fe40007ffe0ff */
[----:B--2---:R-:W-:-:S04]  /*7f10*/  LEA R2, P0, R4, UR10, 0x1 ;  /* 0x0000000a04027c11 */ /* 0x004fc8000f8008ff */
[----:B------:R-:W-:-:S05]  /*7f20*/  LEA.HI.X R3, R4, UR11, R45, 0x1, P0 ;  /* 0x0000000b04037c11 */ /* 0x000fca00080f0c2d */
[----:B-1----:R1:W-:Y:S04]  /*7f30*/  STG.E.128 desc[UR38][R2.64], R24 ;  /* 0x0000001802007986 */ /* 0x0023e8000c101d26 */
[----:B------:R1:W-:Y:S04]  /*7f40*/  STG.E.128 desc[UR38][R2.64+0x40], R16 ;  /* 0x0000401002007986 */ /* 0x0003e8000c101d26 */
[----:B------:R1:W-:Y:S02]  /*7f50*/  STG.E.128 desc[UR38][R2.64+0x80], R8 ;  /* 0x0000800802007986 */ /* 0x0003e4000c101d26 */
.L_x_1090:
[----:B------:R-:W-:Y:S05]  /*7f60*/  BSYNC.RECONVERGENT B1 ;  /* 0x0000000000017941 */ /* 0x000fea0003800200 */
.L_x_1068:
[----:B------:R-:W2:Y:S01]  /*7f70*/  LDCU UR8, c[0x0][0x438] ;  /* 0x00008700ff0877ac */ /* 0x000ea20008000800 */
[----:B------:R-:W3:Y:S01]  /*7f80*/  LDCU UR9, c[0x0][0x370] ;  /* 0x00006e00ff0977ac */ /* 0x000ee20008000800 */
[----:B------:R-:W-:Y:S01]  /*7f90*/  UMOV UR10, UR23 ;  /* 0x00000017000a7c82 */ /* 0x000fe20008000000 */
        /* <DEDUP_REMOVED lines=8> */
.L_x_1105:
        /* <DEDUP_REMOVED lines=14> */
.L_x_1734:


//--------------------- .text._ZN5flash44flash_bwd_dq_dk_dv_loop_seqk_parallel_kernelI23Flash_bwd_kernel_traitsILi96ELi64ELi128ELi8ELi2ELi4ELi4ELb0ELb0EN7cutlass10bfloat16_tE19Flash_kernel_traitsILi96ELi64ELi128ELi8ES3_EELb1ELb0ELb0ELb0ELb0ELb0ELb0EEEvNS_16Flash_bwd_paramsE --------------------------
	.section	.text._ZN5flash44flash_bwd_dq_dk_dv_loop_seqk_parallel_kernelI23Flash_bwd_kernel_traitsILi96ELi64ELi128ELi8ELi2ELi4ELi4ELb0ELb0EN7cutlass10bfloat16_tE19Flash_kernel_traitsILi96ELi64ELi128ELi8ES3_EELb1ELb0ELb0ELb0ELb0ELb0ELb0EEEvNS_16Flash_bwd_paramsE,"ax",@progbits
	.align	128
        .global         _ZN5flash44flash_bwd_dq_dk_dv_loop_seqk_parallel_kernelI23Flash_bwd_kernel_traitsILi96ELi64ELi128ELi8ELi2ELi4ELi4ELb0ELb0EN7cutlass10bfloat16_tE19Flash_kernel_traitsILi96ELi64ELi128ELi8ES3_EELb1ELb0ELb0ELb0ELb0ELb0ELb0EEEvNS_16Flash_bwd_paramsE
        .type           _ZN5flash44flash_bwd_dq_dk_dv_loop_seqk_parallel_kernelI23Flash_bwd_kernel_traitsILi96ELi64ELi128ELi8ELi2ELi4ELi4ELb0ELb0EN7cutlass10bfloat16_tE19Flash_kernel_traitsILi96ELi64ELi128ELi8ES3_EELb1ELb0ELb0ELb0ELb0ELb0ELb0EEEvNS_16Flash_bwd_paramsE,@function
        .size           _ZN5flash44flash_bwd_dq_dk_dv_loop_seqk_parallel_kernelI23Flash_bwd_kernel_traitsILi96ELi64ELi128ELi8ELi2ELi4ELi4ELb0ELb0EN7cutlass10bfloat16_tE19Flash_kernel_traitsILi96ELi64ELi128ELi8ES3_EELb1ELb0ELb0ELb0ELb0ELb0ELb0EEEvNS_16Flash_bwd_paramsE,(.L_x_1735 - _ZN5flash44flash_bwd_dq_dk_dv_loop_seqk_parallel_kernelI23Flash_bwd_kernel_traitsILi96ELi64ELi128ELi8ELi2ELi4ELi4ELb0ELb0EN7cutlass10bfloat16_tE19Flash_kernel_traitsILi96ELi64ELi128ELi8ES3_EELb1ELb0ELb0ELb0ELb0ELb0ELb0EEEvNS_16Flash_bwd_paramsE)
        .other          _ZN5flash44flash_bwd_dq_dk_dv_loop_seqk_parallel_kernelI23Flash_bwd_kernel_traitsILi96ELi64ELi128ELi8ELi2ELi4ELi4ELb0ELb0EN7cutlass10bfloat16_tE19Flash_kernel_traitsILi96ELi64ELi128ELi8ES3_EELb1ELb0ELb0ELb0ELb0ELb0ELb0EEEvNS_16Flash_bwd_paramsE,@"STO_CUDA_ENTRY STV_DEFAULT"
_ZN5flash44flash_bwd_dq_dk_dv_loop_seqk_parallel_kernelI23Flash_bwd_kernel_traitsILi96ELi64ELi128ELi8ELi2ELi4ELi4ELb0ELb0EN7cutlass10bfloat16_tE19Flash_kernel_traitsILi96ELi64ELi128ELi8ES3_EELb1ELb0ELb0ELb0ELb0ELb0ELb0EEEvNS_16Flash_bwd_paramsE:
.text._ZN5flash44flash_bwd_dq_dk_dv_loop_seqk_parallel_kernelI23Flash_bwd_kernel_traitsILi96ELi64ELi128ELi8ELi2ELi4ELi4ELb0ELb0EN7cutlass10bfloat16_tE19Flash_kernel_traitsILi96ELi64ELi128ELi8ES3_EELb1ELb0ELb0ELb0ELb0ELb0ELb0EEEvNS_16Flash_bwd_paramsE:
        /* <DEDUP_REMOVED lines=11> */
[----:B------:R-:W3:Y:S01]  /*00b0*/  LDCU UR6, c[0x0][0x438] ;  /* 0x00008700ff0677ac */ /* 0x000ee20008000800 */
[----:B------:R-:W-:Y:S01]  /*00c0*/  UMOV UR4, 0x400 ;  /* 0x0000040000047882 */ /* 0x000fe20000000000 */
[----:B------:R-:W-:Y:S01]  /*00d0*/  UMOV UR7, 0x400 ;  /* 0x0000040000077882 */ /* 0x000fe20000000000 */
[----:B------:R-:W-:-:S04]  /*00e0*/  UMOV UR8, 0x400 ;  /* 0x0000040000087882 */ /* 0x000fc80000000000 */
[----:B------:R-:W4:Y:S01]  /*00f0*/  S2UR UR28, SR_CgaCtaId ;  /* 0x00000000001c79c3 */ /* 0x000f220000008800 */
[----:B------:R-:W1:Y:S01]  /*0100*/  LDCU.64 UR24, c[0x0][0x358] ;  /* 0x00006b00ff1877ac */ /* 0x000e620008000a00 */
[----:B------:R-:W-:Y:S01]  /*0110*/  UMOV UR21, 0xffffd000 ;  /* 0xffffd00000157882 */ /* 0x000fe20000000000 */
[----:B------:R-:W-:Y:S01]  /*0120*/  UMOV UR32, URZ ;  /* 0x000000ff00207c82 */ /* 0x000fe20008000000 */
[----:B------:R-:W-:-:S04]  /*0130*/  UMOV UR33, URZ ;  /* 0x000000ff00217c82 */ /* 0x000fc80008000000 */
[----:B------:R-:W5:Y:S08]  /*0140*/  S2UR UR29, SR_CgaCtaId ;  /* 0x00000000001d79c3 */ /* 0x000f700000008800 */
[----:B------:R-:W3:Y:S01]  /*0150*/  S2UR UR22, SR_CTAID.Z ;  /* 0x00000000001679c3 */ /* 0x000ee20000002700 */
[----:B--2---:R-:W-:-:S04]  /*0160*/  ULEA UR5, UR5, UR4, 0x18 ;  /* 0x0000000405057291 */ /* 0x004fc8000f8ec0ff */
[----:B------:R-:W-:Y:S01]  /*0170*/  UIADD3 UR4, UPT, UPT, UR5, 0x9000, URZ ;  /* 0x0000900005047890 */ /* 0x000fe2000fffe0ff */
[C---:B-1----:R-:W-:Y:S02]  /*0180*/  IMAD.SHL.U32 R0, R191.reuse, 0x10, RZ ;  /* 0x00000010bf007824 */ /* 0x042fe400078e00ff */
[----:B------:R-:W1:Y:S01]  /*0190*/  S2UR UR20, SR_CTAID.X ;  /* 0x00000000001479c3 */ /* 0x000e620000002500 */
[C---:B------:R-:W-:Y:S01]  /*01a0*/  IMAD.SHL.U32 R181, R191.reuse, 0x20, RZ ;  /* 0x00000020bfb57824 */ /* 0x040fe200078e00ff */
[----:B----4-:R-:W-:Y:S01]  /*01b0*/  ULEA UR28, UR28, UR7, 0x18 ;  /* 0x000000071c1c7291 */ /* 0x010fe2000f8ec0ff */
[C---:B------:R-:W-:Y:S01]  /*01c0*/  IMAD.SHL.U32 R5, R191.reuse, 0x2, RZ ;  /* 0x00000002bf057824 */ /* 0x040fe200078e00ff */
[C---:B------:R-:W-:Y:S01]  /*01d0*/  LOP3.LUT R6, R0.reuse, 0x1c0, RZ, 0xc0, !PT ;  /* 0x000001c000067812 */ /* 0x040fe200078ec0ff */
[----:B------:R-:W-:Y:S01]  /*01e0*/  IMAD.SHL.U32 R185, R191, 0x8, RZ ;  /* 0x00000008bfb97824 */ /* 0x000fe200078e00ff */
[----:B------:R-:W-:Y:S01]  /*01f0*/  LOP3.LUT R2, R181, 0x7400, RZ, 0xc0, !PT ;  /* 0x00007400b5027812 */ /* 0x000fe200078ec0ff */
[C---:B------:R-:W-:Y:S01]  /*0200*/  IMAD.SHL.U32 R3, R191.reuse, 0x4, RZ ;  /* 0x00000004bf037824 */ /* 0x040fe200078e00ff */
[----:B------:R-:W-:Y:S01]  /*0210*/  LOP3.LUT R4, R0, 0x600, RZ, 0xc0, !PT ;  /* 0x0000060000047812 */ /* 0x000fe200078ec0ff */
[----:B------:R-:W-:Y:S01]  /*0220*/  IMAD.SHL.U32 R178, R191, 0x40, RZ ;  /* 0x00000040bfb27824 */ /* 0x000fe200078e00ff */
[----:B------:R-:W-:Y:S01]  /*0230*/  LOP3.LUT R179, R181, 0x20, RZ, 0xc0, !PT ;  /* 0x00000020b5b37812 */ /* 0x000fe200078ec0ff */
[----:B------:R-:W2:Y:S01]  /*0240*/  S2UR UR27, SR_CTAID.Y ;  /* 0x00000000001b79c3 */ /* 0x000ea20000002600 */
[--C-:B------:R-:W-:Y:S01]  /*0250*/  LOP3.LUT R7, R6, 0x38, R5.reuse, 0xf8, !PT ;  /* 0x0000003806077812 */ /* 0x100fe200078ef805 */
[----:B------:R-:W-:Y:S01]  /*0260*/  UIADD3 UR7, UPT, UPT, UR5, 0x19000, URZ ;  /* 0x0001900005077890 */ /* 0x000fe2000fffe0ff */
[--C-:B------:R-:W-:Y:S01]  /*0270*/  LOP3.LUT R189, R2, 0x6, R5.reuse, 0xf8, !PT ;  /* 0x0000000602bd7812 */ /* 0x100fe200078ef805 */
[----:B-----5:R-:W-:Y:S01]  /*0280*/  ULEA UR29, UR29, UR8, 0x18 ;  /* 0x000000081d1d7291 */ /* 0x020fe2000f8ec0ff */
[----:B------:R-:W-:-:S02]  /*0290*/  LOP3.LUT R4, R4, 0x6, R5, 0xf8, !PT ;  /* 0x0000000604047812 */ /* 0x000fc400078ef805 */
[----:B------:R-:W-:Y:S01]  /*02a0*/  SHF.R.U32.HI R2, RZ, 0x4, R191 ;  /* 0x00000004ff027819 */ /* 0x000fe200000116bf */
[----:B------:R-:W4:Y:S01]  /*02b0*/  S2UR UR26, SR_CTAID.Z ;  /* 0x00000000001a79c3 */ /* 0x000f220000002700 */
[----:B------:R-:W-:Y:S02]  /*02c0*/  LOP3.LUT R5, R181, 0x120, RZ, 0xc0, !PT ;  /* 0x00000120b5057812 */ /* 0x000fe400078ec0ff */
[----:B------:R-:W-:Y:S02]  /*02d0*/  LOP3.LUT R6, R185, 0xc0, RZ, 0xc0, !PT ;  /* 0x000000c0b9067812 */ /* 0x000fe400078ec0ff */
[----:B------:R-:W-:Y:S02]  /*02e0*/  LOP3.LUT R179, R179, 0x3c00, R0, 0xf8, !PT ;  /* 0x00003c00b3b37812 */ /* 0x000fe400078ef800 */
[----:B------:R-:W-:Y:S02]  /*02f0*/  LOP3.LUT R3, R3, 0x18, RZ, 0xc0, !PT ;  /* 0x0000001803037812 */ /* 0x000fe400078ec0ff */
[----:B------:R-:W-:-:S02]  /*0300*/  LOP3.LUT R2, R2, 0x8, RZ, 0xc0, !PT ;  /* 0x0000000802027812 */ /* 0x000fc400078ec0ff */
[--C-:B------:R-:W-:Y:S02]  /*0310*/  LOP3.LUT R5, R5, 0x200, R0.reuse, 0xf8, !PT ;  /* 0x0000020005057812 */ /* 0x100fe400078ef800 */
[----:B------:R-:W-:Y:S02]  /*0320*/  LOP3.LUT R6, R6, 0x18, R191, 0xf8, !PT ;  /* 0x0000001806067812 */ /* 0x000fe400078ef8bf */
[----:B------:R-:W-:Y:S02]  /*0330*/  LOP3.LUT R193, R4, 0x20, R185, 0xf8, !PT ;  /* 0x0000002004c17812 */ /* 0x000fe400078ef8b9 */
[----:B------:R-:W-:Y:S02]  /*0340*/  LOP3.LUT R179, R179, 0x100, R0, 0xf8, !PT ;  /* 0x00000100b3b37812 */ /* 0x000fe400078ef800 */
[----:B------:R-:W-:Y:S02]  /*0350*/  SHF.R.U32.HI R0, RZ, 0x1, R191 ;  /* 0x00000001ff007819 */ /* 0x000fe400000116bf */
[----:B------:R-:W-:-:S02]  /*0360*/  LOP3.LUT R4, R3, 0xc0, R181, 0xf8, !PT ;  /* 0x000000c003047812 */ /* 0x000fc400078ef8b5 */
[----:B------:R-:W-:Y:S02]  /*0370*/  LOP3.LUT R193, R193, R6, R2, 0xf6, !PT ;  /* 0x00000006c1c17212 */ /* 0x000fe400078ef602 */
[--C-:B------:R-:W-:Y:S02]  /*0380*/  LOP3.LUT R6, R7, 0x20, R0.reuse, 0x78, !PT ;  /* 0x0000002007067812 */ /* 0x100fe400078e7800 */
[----:B------:R-:W-:Y:S02]  /*0390*/  LOP3.LUT R182, R4, 0x8, R0, 0x78, !PT ;  /* 0x0000000804b67812 */ /* 0x000fe400078e7800 */
[--C-:B------:R-:W-:Y:S02]  /*03a0*/  LOP3.LUT R2, R2, 0x10, R191.reuse, 0xf8, !PT ;  /* 0x0000001002027812 */ /* 0x100fe400078ef8bf */
[----:B------:R-:W-:Y:S02]  /*03b0*/  LOP3.LUT R4, R4, 0x8, R191, 0x78, !PT ;  /* 0x0000000804047812 */ /* 0x000fe400078e78bf */
[----:B------:R-:W-:-:S02]  /*03c0*/  LOP3.LUT R189, R189, R6, RZ, 0xfc, !PT ;  /* 0x00000006bdbd7212 */ /* 0x000fc400078efcff */
[----:B------:R-:W-:Y:S02]  /*03d0*/  LOP3.LUT R2, R2, 0xc0, R181, 0xf8, !PT ;  /* 0x000000c002027812 */ /* 0x000fe400078ef8b5 */
[----:B------:R-:W-:Y:S02]  /*03e0*/  LOP3.LUT R179, R179, R4, RZ, 0xfc, !PT ;  /* 0x00000004b3b37212 */ /* 0x000fe400078efcff */
[----:B------:R-:W-:Y:S02]  /*03f0*/  LOP3.LUT R6, R0, 0x30, RZ, 0xc0, !PT ;  /* 0x0000003000067812 */ /* 0x000fe400078ec0ff */
[----:B------:R-:W-:Y:S02]  /*0400*/  LOP3.LUT R4, R178, 0x1c0, RZ, 0xc0, !PT ;  /* 0x000001c0b2047812 */ /* 0x000fe400078ec0ff */
[----:B------:R-:W-:Y:S02]  /*0410*/  LOP3.LUT R182, R5, R182, RZ, 0xfc, !PT ;  /* 0x000000b605b67212 */ /* 0x000fe400078efcff */
[----:B------:R-:W-:-:S02]  /*0420*/  LOP3.LUT R2, R2, R3, RZ, 0x3c, !PT ;  /* 0x0000000302027212 */ /* 0x000fc400078e3cff */
[----:B------:R-:W-:Y:S02]  /*0430*/  LOP3.LUT R5, R6, 0x8, R191, 0xf8, !PT ;  /* 0x0000000806057812 */ /* 0x000fe400078ef8bf */
[----:B------:R-:W-:Y:S02]  /*0440*/  LOP3.LUT R6, R178, 0x200, RZ, 0xc0, !PT ;  /* 0x00000200b2067812 */ /* 0x000fe400078ec0ff */
[----:B------:R-:W-:Y:S02]  /*0450*/  LOP3.LUT R3, R4, 0x38, R185, 0xf8, !PT ;  /* 0x0000003804037812 */ /* 0x000fe400078ef8b9 */
[----:B------:R-:W-:Y:S02]  /*0460*/  LOP3.LUT R4, R5, 0x1c0, R178, 0xf8, !PT ;  /* 0x000001c005047812 */ /* 0x000fe400078ef8b2 */
[----:B------:R-:W-:Y:S02]  /*0470*/  LOP3.LUT R5, R6, 0xc00, R181, 0xf8, !PT ;  /* 0x00000c0006057812 */ /* 0x000fe400078ef8b5 */
[----:B------:R-:W-:-:S02]  /*0480*/  LOP3.LUT R180, R3, 0x8, R0, 0x78, !PT ;  /* 0x0000000803b47812 */ /* 0x000fc400078e7800 */
[----:B------:R-:W-:Y:S02]  /*0490*/  LOP3.LUT P0, RZ, R191, 0x8, RZ, 0xc0, !PT ;  /* 0x00000008bfff7812 */ /* 0x000fe4000780c0ff */
[----:B------:R-:W-:Y:S02]  /*04a0*/  LOP3.LUT R180, R5, R180, RZ, 0xfc, !PT ;  /* 0x000000b405b47212 */ /* 0x000fe400078efcff */
[----:B------:R-:W-:Y:S02]  /*04b0*/  LEA R189, R189, UR7, 0x1 ;  /* 0x00000007bdbd7c11 */ /* 0x000fe4000f8e08ff */
[----:B------:R-:W-:Y:S02]  /*04c0*/  LOP3.LUT R178, R178, 0x400, RZ, 0xc0, !PT ;  /* 0x00000400b2b27812 */ /* 0x000fe400078ec0ff */
[----:B------:R-:W-:Y:S01]  /*04d0*/  LOP3.LUT R3, R4, 0x38, R185, 0x78, !PT ;  /* 0x0000003804037812 */ /* 0x000fe200078e78b9 */
[----:B------:R-:W-:Y:S01]  /*04e0*/  VIADD R192, R189, 0x20 ;  /* 0x00000020bdc07836 */ /* 0x000fe20000000000 */
[----:B------:R-:W-:-:S02]  /*04f0*/  LEA R180, R180, UR5, 0x1 ;  /* 0x00000005b4b47c11 */ /* 0x000fc4000f8e08ff */
[----:B------:R-:W-:Y:S01]  /*0500*/  LOP3.LUT R181, R2, 0x120, R181, 0xf8, !PT ;  /* 0x0000012002b57812 */ /* 0x000fe200078ef8b5 */
[----:B------:R-:W-:Y:S01]  /*0510*/  IMAD R178, R3, 0x2, R178 ;  /* 0x0000000203b27824 */ /* 0x000fe200078e02b2 */
[----:B------:R-:W-:Y:S01]  /*0520*/  SHF.R.U32.HI R191, RZ, 0x2, R191 ;  /* 0x00000002ffbf7819 */ /* 0x000fe200000116bf */
[----:B------:R-:W-:Y:S01]  /*0530*/  VIADD R210, R180, 0x15000 ;  /* 0x00015000b4d27836 */ /* 0x000fe20000000000 */
[----:B------:R-:W-:Y:S01]  /*0540*/  LOP3.LUT R188, R0, 0x10, RZ, 0xc0, !PT ;  /* 0x0000001000bc7812 */ /* 0x000fe200078ec0ff */
[----:B---3--:R-:W-:Y:S01]  /*0550*/  IMAD.U32 R0, RZ, RZ, UR6 ;  /* 0x00000006ff007e24 */ /* 0x008fe2000f8e00ff */
[----:B------:R-:W-:Y:S01]  /*0560*/  LOP3.LUT R190, R185, 0x18, RZ, 0xc0, !PT ;  /* 0x00000018b9be7812 */ /* 0x000fe200078ec0ff */
[----:B------:R-:W-:Y:S01]  /*0570*/  @P0 VIADD R192, R189, 0xffffffe0 ;  /* 0xffffffe0bdc00836 */ /* 0x000fe20000000000 */
[----:B------:R-:W-:Y:S02]  /*0580*/  LOP3.LUT R188, R188, 0x7, R191, 0xf8, !PT ;  /* 0x00000007bcbc7812 */ /* 0x000fe400078ef8bf */
[----:B------:R-:W-:-:S02]  /*0590*/  LOP3.LUT R187, R190, 0x20, RZ, 0xfc, !PT ;  /* 0x00000020bebb7812 */ /* 0x000fc400078efcff */
[----:B------:R-:W-:Y:S02]  /*05a0*/  LOP3.LUT R186, R190, 0x40, RZ, 0xfc, !PT ;  /* 0x00000040beba7812 */ /* 0x000fe400078efcff */
[----:B------:R-:W-:Y:S02]  /*05b0*/  LEA R182, R182, UR5, 0x1 ;  /* 0x00000005b6b67c11 */ /* 0x000fe4000f8e08ff */
[----:B------:R-:W-:Y:S02]  /*05c0*/  LEA R193, R193, UR4, 0x1 ;  /* 0x00000004c1c17c11 */ /* 0x000fe4000f8e08ff */
[----:B------:R-:W-:Y:S02]  /*05d0*/  LEA R179, R179, UR4, 0x1 ;  /* 0x00000004b3b37c11 */ /* 0x000fe4000f8e08ff */
[----:B-12-4-:R-:W-:-:S07]  /*05e0*/  LEA R181, R181, UR5, 0x1 ;  /* 0x00000005b5b57c11 */ /* 0x016fce000f8e08ff */
.L_x_1164:
[----:B------:R-:W1:Y:S01]  /*05f0*/  LDCU.64 UR6, c[0x0][0x478] ;  /* 0x00008f00ff0677ac */ /* 0x000e620008000a00 */
[----:B--2---:R-:W2:Y:S01]  /*0600*/  S2UR UR34, SR_CTAID.Y ;  /* 0x00000000002279c3 */ /* 0x004ea20000002600 */
[----:B------:R-:W3:Y:S01]  /*0610*/  S2R R3, SR_CTAID.Y ;  /* 0x0000000000037919 */ /* 0x000ee20000002600 */
[----:B----4-:R-:W4:Y:S01]  /*0620*/  LDCU.64 UR8, c[0x0][0x470] ;  /* 0x00008e00ff0877ac */ /* 0x010f220008000a00 */
[----:B------:R-:W3:Y:S05]  /*0630*/  LDCU.64 UR10, c[0x0][0x460] ;  /* 0x00008c00ff0a77ac */ /* 0x000eea0008000a00 */
[----:B------:R-:W3:Y:S08]  /*0640*/  LDC.U8 R2, c[0x0][0x532] ;  /* 0x00014c80ff027b82 */ /* 0x000ef00000000000 */
[----:B------:R-:W3:Y:S01]  /*0650*/  LDC.64 R4, c[0x0][0x468] ;  /* 0x00011a00ff047b82 */ /* 0x000ee20000000a00 */
[----:B-1----:R-:W-:Y:S01]  /*0660*/  ISETP.NE.U32.AND P0, PT, RZ, UR6, PT ;  /* 0x00000006ff007c0c */ /* 0x002fe2000bf05070 */
[----:B----4-:R-:W-:-:S03]  /*0670*/  UISETP.NE.U32.AND UP2, UPT, UR8, URZ, UPT ;  /* 0x000000ff0800728c */ /* 0x010fc6000bf45070 */
[----:B------:R-:W-:Y:S01]  /*0680*/  ISETP.NE.AND.EX P0, PT, RZ, UR7, PT, P0 ;  /* 0x00000007ff007c0c */ /* 0x000fe2000bf05300 */
[----:B--2---:R-:W-:Y:S02]  /*0690*/  USHF.L.U32 UR12, UR34, 0x2, URZ ;  /* 0x00000002220c7899 */ /* 0x004fe400080006ff */
[----:B------:R-:W1:Y:S01]  /*06a0*/  LDC.64 R10, c[0x0][0x460] ;  /* 0x00011800ff0a7b82 */ /* 0x000e620000000a00 */
[----:B------:R-:W-:Y:S02]  /*06b0*/  UISETP.NE.AND.EX UP2, UPT, UR9, URZ, UPT, UP2 ;  /* 0x000000ff0900728c */ /* 0x000fe4000bf45320 */
[----:B------:R-:W-:-:S04]  /*06c0*/  USHF.R.U32.HI UR4, URZ, 0x1e, UR34 ;  /* 0x0000001eff047899 */ /* 0x000fc80008011622 */
[----:B------:R-:W-:-:S03]  /*06d0*/  PLOP3.LUT P1, PT, PT, PT, UP2, 0x80, 0x8 ;  /* 0x000000000008781c */ /* 0x000fc60003f2f028 */
        /* <DEDUP_REMOVED lines=14> */
[----:B------:R-:W-:Y:S01]  /*07c0*/  IMAD.U32 R12, RZ, RZ, UR6 ;  /* 0x00000006ff0c7e24 */ /* 0x000fe2000f8e00ff */
[----:B------:R2:W3:Y:S01]  /*07d0*/  @P1 LDG.E R9, desc[UR24][R8.64] ;  /* 0x0000001808091981 */ /* 0x0004e2000c1e1900 */
[----:B------:R-:W-:Y:S01]  /*07e0*/  IMAD.U32 R13, RZ, RZ, UR7 ;  /* 0x00000007ff0d7e24 */ /* 0x000fe2000f8e00ff */
[----:B------:R-:W-:-:S02]  /*07f0*/  PLOP3.LUT P3, PT, PT, PT, UP2, 0x80, 0x8 ;  /* 0x000000000008781c */ /* 0x000fc40003f6f028 */
[----:B------:R-:W-:Y:S02]  /*0800*/  PLOP3.LUT P2, PT, PT, PT, UP0, 0x80, 0x8 ;  /* 0x000000000008781c */ /* 0x000fe40003f4f008 */
[----:B------:R-:W-:Y:S01]  /*0810*/  ISETP.EQ.OR.EX P6, PT, R5, RZ, !P5, P6 ;  /* 0x000000ff0500720c */ /* 0x000fe20006fc2760 */
[----:B------:R4:W3:Y:S01]  /*0820*/  @P0 LDG.E R6, desc[UR24][R12.64] ;  /* 0x000000180c060981 */ /* 0x0008e2000c1e1900 */
[----:B------:R-:W-:Y:S02]  /*0830*/  IMAD.MOV.U32 R209, RZ, RZ, -0x1 ;  /* 0xffffffffffd17424 */ /* 0x000fe400078e00ff */
[----:B-1----:R-:W-:Y:S02]  /*0840*/  IMAD.WIDE.U32 R14, R3, 0x4, R10 ;  /* 0x00000004030e7825 */ /* 0x002fe400078e000a */
[----:B------:R-:W1:Y:S03]  /*0850*/  @!P0 LDC.64 R2, c[0x0][0x488] ;  /* 0x00012200ff028b82 */ /* 0x000e660000000a00 */
[----:B-----5:R1:W5:Y:S04]  /*0860*/  @P3 LDG.E R10, desc[UR24][R14.64] ;  /* 0x000000180e0a3981 */ /* 0x020368000c1e1900 */
[----:B------:R1:W5:Y:S01]  /*0870*/  @P2 LDG.E R7, desc[UR24][R14.64+0x4] ;  /* 0x000004180e072981 */ /* 0x000362000c1e1900 */
[----:B--2---:R-:W2:Y:S01]  /*0880*/  @!P0 LDC R8, c[0x0][0x43c] ;  /* 0x00010f00ff088b82 */ /* 0x004ea20000000800 */
[----:B----4-:R-:W-:-:S04]  /*0890*/  IADD3 R12, P4, PT, R4, UR12, RZ ;  /* 0x0000000c040c7c10 */ /* 0x010fc8000ff9e0ff */
[----:B------:R-:W-:-:S05]  /*08a0*/  IADD3.X R13, PT, PT, R5, UR4, RZ, P4, !PT ;  /* 0x00000004050d7c10 */ /* 0x000fca000a7fe4ff */
[----:B------:R4:W5:Y:S01]  /*08b0*/  @!P6 LDG.E R209, desc[UR24][R12.64] ;  /* 0x000000180cd1e981 */ /* 0x000962000c1e1900 */
[----:B------:R-:W-:-:S04]  /*08c0*/  ISETP.NE.U32.AND P4, PT, R4, RZ, PT ;  /* 0x000000ff0400720c */ /* 0x000fc80003f85070 */
[----:B------:R-:W-:Y:S01]  /*08d0*/  ISETP.NE.AND.EX P4, PT, R5, RZ, PT, P4 ;  /* 0x000000ff0500720c */ /* 0x000fe20003f85340 */
[----:B------:R-:W-:Y:S01]  /*08e0*/  UMOV UR36, URZ ;  /* 0x000000ff00247c82 */ /* 0x000fe20008000000 */
[----:B------:R-:W1:Y:S01]  /*08f0*/  @!UP0 LDCU UR40, c[0x0][0x434] ;  /* 0x00008680ff2887ac */ /* 0x000e620008000800 */
[----:B---3--:R-:W-:Y:S02]  /*0900*/  @P1 R2UR UR36, R9 ;  /* 0x00000000092412ca */ /* 0x008fe400000e0000 */
[----:B-1----:R-:W-:-:S04]  /*0910*/  @!P0 ISETP.NE.U32.AND P1, PT, R2, RZ, PT ;  /* 0x000000ff0200820c */ /* 0x002fc80003f25070 */
[----:B------:R-:W-:Y:S02]  /*0920*/  @!P0 ISETP.NE.AND.EX P1, PT, R3, RZ, PT, P1 ;  /* 0x000000ff0300820c */ /* 0x000fe40003f25310 */
[----:B------:R-:W-:Y:S02]  /*0930*/  @P0 R2UR UR35, R6 ;  /* 0x00000000062302ca */ /* 0x000fe400000e0000 */
[----:B--2---:R-:W-:Y:S01]  /*0940*/  @!P0 SEL R3, R8, RZ, P1 ;  /* 0x000000ff08038207 */ /* 0x004fe20000800000 */
[----:B----4-:R-:W-:-:S12]  /*0950*/  @!P4 BRA `(.L_x_1106) ;  /* 0x00000000000cc947 */ /* 0x010fd80003800000 */
[----:B------:R-:W2:Y:S02]  /*0960*/  @P5 LDG.E R0, desc[UR24][R12.64+0x4] ;  /* 0x000004180c005981 */ /* 0x000ea4000c1e1900 */
[----:B--2--5:R-:W-:-:S06]  /*0970*/  @P5 IADD3 R0, PT, PT, R0, -R209, RZ ;  /* 0x800000d100005210 */ /* 0x024fcc0007ffe0ff */
[----:B------:R1:W5:Y:S02]  /*0980*/  @!P5 LDG.E R0, desc[UR24][R12.64] ;  /* 0x000000180c00d981 */ /* 0x000364000c1e1900 */
.L_x_1106:
        /* <DEDUP_REMOVED lines=40> */
.L_x_1108:
[----:B------:R-:W2:Y:S01]  /*0c10*/  LDCU.64 UR14, c[0x0][0x3b8] ;  /* 0x00007700ff0e77ac */ /* 0x000ea20008000a00 */
[----:B------:R-:W-:-:S05]  /*0c20*/  IADD3 R10, PT, PT, R209, UR36, RZ ;  /* 0x00000024d10a7c10 */ /* 0x000fca000fffe0ff */
[C---:B--2---:R-:W-:Y:S02]  /*0c30*/  IMAD R8, R10.reuse, UR15, RZ ;  /* 0x0000000f0a087c24 */ /* 0x044fe4000f8e02ff */
[----:B------:R-:W-:-:S05]  /*0c40*/  IMAD.WIDE.U32 R10, R10, UR14, RZ ;  /* 0x0000000e0a0a7c25 */ /* 0x000fca000f8e00ff */
[----:B------:R-:W-:Y:S02]  /*0c50*/  IADD3 R8, PT, PT, R11, R8, RZ ;  /* 0x000000080b087210 */ /* 0x000fe40007ffe0ff */
.L_x_1109:
        /* <DEDUP_REMOVED lines=27> */
[----:B------:R-:W-:Y:S05]  /*0e10*/  @P4 BRA `(.L_x_1110) ;  /* 0x0000000000384947 */ /* 0x000fea0003800000 */
        /* <DEDUP_REMOVED lines=10> */
[----:B-1----:R-:W-:Y:S02]  /*0ec0*/  MOV R12, UR8 ;  /* 0x00000008000c7c02 */ /* 0x002fe40008000f00 */
[----:B------:R-:W-:Y:S02]  /*0ed0*/  MOV R13, UR9 ;  /* 0x00000009000d7c02 */ /* 0x000fe40008000f00 */
[----:B------:R-:W-:Y:S01]  /*0ee0*/  MOV R9, UR7 ;  /* 0x0000000700097c02 */ /* 0x000fe20008000f00 */
[----:B------:R-:W-:Y:S06]  /*0ef0*/  BRA `(.L_x_1111) ;  /* 0x0000000000147947 */ /* 0x000fec0003800000 */
.L_x_1110:
[----:B------:R-:W2:Y:S01]  /*0f00*/  LDCU.64 UR12, c[0x0][0x3c0] ;  /* 0x00007800ff0c77ac */ /* 0x000ea20008000a00 */
[----:B-1----:R-:W-:-:S05]  /*0f10*/  IADD3 R12, PT, PT, R209, UR36, RZ ;  /* 0x00000024d10c7c10 */ /* 0x002fca000fffe0ff */
[C---:B--2---:R-:W-:Y:S02]  /*0f20*/  IMAD R9, R12.reuse, UR13, RZ ;  /* 0x0000000d0c097c24 */ /* 0x044fe4000f8e02ff */
[----:B------:R-:W-:-:S05]  /*0f30*/  IMAD.WIDE.U32 R12, R12, UR12, RZ ;  /* 0x0000000c0c0c7c25 */ /* 0x000fca000f8e00ff */
[----:B------:R-:W-:Y:S02]  /*0f40*/  IADD3 R9, PT, PT, R13, R9, RZ ;  /* 0x000000090d097210 */ /* 0x000fe40007ffe0ff */
.L_x_1111:
        /* <DEDUP_REMOVED lines=24> */
[----:B------:R-:W-:Y:S01]  /*10d0*/  UIMAD UR6, UR7, UR8, UR6 ;  /* 0x00000008070672a4 */ /* 0x000fe2000f8e0206 */
[----:B------:R-:W-:-:S03]  /*10e0*/  UMOV UR48, UR42 ;  /* 0x0000002a00307c82 */ /* 0x000fc60008000000 */
[----:B------:R-:W-:Y:S01]  /*10f0*/  UIADD3 UR43, UPT, UPT, UR43, UR6, URZ ;  /* 0x000000062b2b7290 */ /* 0x000fe2000fffe0ff */
[----:B------:R-:W-:Y:S11]  /*1100*/  BRA `(.L_x_1113) ;  /* 0x0000000000107947 */ /* 0x000ff60003800000 */
.L_x_1112:
[----:B------:R-:W-:Y:S02]  /*1110*/  UIMAD.WIDE.U32 UR6, UR16, UR10, URZ ;  /* 0x0000000a100672a5 */ /* 0x000fe4000f8e00ff */
[----:B------:R-:W-:-:S04]  /*1120*/  UIMAD UR43, UR17, UR10, URZ ;  /* 0x0000000a112b72a4 */ /* 0x000fc8000f8e02ff */
[----:B------:R-:W-:Y:S01]  /*1130*/  UIADD3 UR43, UPT, UPT, UR7, UR43, URZ ;  /* 0x0000002b072b7290 */ /* 0x000fe2000fffe0ff */
[----:B------:R-:W-:-:S11]  /*1140*/  UMOV UR48, UR6 ;  /* 0x0000000600307c82 */ /* 0x000fd60008000000 */
.L_x_1113:
        /* <DEDUP_REMOVED lines=20> */
.L_x_1114:
[----:B------:R-:W1:Y:S01]  /*1290*/  LDCU UR45, c[0x0][0x434] ;  /* 0x00008680ff2d77ac */ /* 0x000e620008000800 */
[----:B------:R-:W-:-:S04]  /*12a0*/  UIMAD UR6, UR34, UR37, UR22 ;  /* 0x00000025220672a4 */ /* 0x000fc8000f8e0216 */
[----:B-1----:R-:W-:Y:S02]  /*12b0*/  UIMAD UR45, UR6, UR45, URZ ;  /* 0x0000002d062d72a4 */ /* 0x002fe4000f8e02ff */
.L_x_1115:
[----:B------:R-:W-:Y:S01]  /*12c0*/  UIADD3 UR39, UPT, UPT, UR30, -0x1, URZ ;  /* 0xffffffff1e277890 */ /* 0x000fe2000fffe0ff */
[----:B------:R-:W-:Y:S09]  /*12d0*/  BRA.U !UP1, `(.L_x_1116) ;  /* 0x0000000109247547 */ /* 0x000ff2000b800000 */
[----:B------:R-:W1:Y:S01]  /*12e0*/  LDCU UR6, c[0x0][0x444] ;  /* 0x00008880ff0677ac */ /* 0x000e620008000800 */
[----:B------:R-:W2:Y:S01]  /*12f0*/  LDCU UR8, c[0x0][0x430] ;  /* 0x00008600ff0877ac */ /* 0x000ea20008000800 */
[----:B------:R-:W2:Y:S01]  /*1300*/  LDCU UR7, c[0x0][0x454] ;  /* 0x00008a80ff0777ac */ /* 0x000ea20008000800 */
[----:B------:R-:W-:-:S11]  /*1310*/  UISETP.NE.AND UP0, UPT, UR10, -0x1, UPT ;  /* 0xffffffff0a00788c */ /* 0x000fd6000bf05270 */
[----:B-1----:R-:W-:Y:S02]  /*1320*/  @!UP0 UIMAD UR10, UR34, UR6, URZ ;  /* 0x00000006220a82a4 */ /* 0x002fe4000f8e02ff */
[----:B--2---:R-:W-:Y:S02]  /*1330*/  ULEA UR7, UR8, UR7, 0x7 ;  /* 0x0000000708077291 */ /* 0x004fe4000f8e38ff */
[----:B------:R-:W-:-:S04]  /*1340*/  UIADD3 UR9, UPT, UPT, UR9, UR10, URZ ;  /* 0x0000000a09097290 */ /* 0x000fc8000fffe0ff */
[----:B------:R-:W-:Y:S01]  /*1350*/  UIMAD UR44, UR7, UR22, UR9 ;  /* 0x00000016072c72a4 */ /* 0x000fe2000f8e0209 */
[----:B------:R-:W-:Y:S11]  /*1360*/  BRA `(.L_x_1117) ;  /* 0x00000000000c7947 */ /* 0x000ff60003800000 */
.L_x_1116:
[----:B------:R-:W1:Y:S01]  /*1370*/  LDCU UR44, c[0x0][0x444] ;  /* 0x00008880ff2c77ac */ /* 0x000e620008000800 */
[----:B------:R-:W-:-:S04]  /*1380*/  UIMAD UR6, UR34, UR37, UR22 ;  /* 0x00000025220672a4 */ /* 0x000fc8000f8e0216 */
[----:B-1----:R-:W-:-:S12]  /*1390*/  UIMAD UR44, UR6, UR44, URZ ;  /* 0x0000002c062c72a4 */ /* 0x002fd8000f8e02ff */
.L_x_1117:
[----:B------:R-:W1:Y:S01]  /*13a0*/  LDCU.64 UR6, c[0x0][0x3b0] ;  /* 0x00007600ff0677ac */ /* 0x000e620008000a00 */
[----:B------:R-:W-:Y:S01]  /*13b0*/  IMAD.MOV.U32 R16, RZ, RZ, R190 ;  /* 0x000000ffff107224 */ /* 0x000fe200078e00be */
[----:B------:R-:W2:Y:S01]  /*13c0*/  S2R R0, SR_TID.X ;  /* 0x0000000000007919 */ /* 0x000ea20000002100 */
[----:B------:R-:W-:Y:S01]  /*13d0*/  IMAD.MOV.U32 R17, RZ, RZ, RZ ;  /* 0x000000ffff117224 */ /* 0x000fe200078e00ff */
[----:B------:R-:W3:Y:S01]  /*13e0*/  LDCU.128 UR8, c[0x0][0x590] ;  /* 0x0000b200ff0877ac */ /* 0x000ee20008000c00 */
[----:B------:R-:W-:Y:S01]  /*13f0*/  IADD3 R20, P0, PT, R190, UR54, RZ ;  /* 0x00000036be147c10 */ /* 0x000fe2000ff1e0ff */
[----:B------:R-:W-:Y:S01]  /*1400*/  BSSY.RECONVERGENT B1, `(.L_x_1107) ;  /* 0x00007ba000017945 */ /* 0x000fe20003800200 */
[----:B------:R-:W-:Y:S01]  /*1410*/  ISETP.NE.AND P3, PT, RZ, UR46, PT ;  /* 0x0000002eff007c0c */ /* 0x000fe2000bf65270 */
[----:B------:R-:W4:Y:S02]  /*1420*/  LDCU.64 UR16, c[0x0][0x3c8] ;  /* 0x00007900ff1077ac */ /* 0x000f240008000a00 */
[----:B------:R-:W-:Y:S01]  /*1430*/  IMAD.X R21, RZ, RZ, UR52, P0 ;  /* 0x00000034ff157e24 */ /* 0x000fe200080e06ff */
[----:B------:R-:W-:Y:S01]  /*1440*/  UIADD3 UR48, UP1, UP0, UR50, UR48, UR47 ;  /* 0x0000003032307290 */ /* 0x000fe2000f83e02f */
[----:B------:R-:W5:Y:S01]  /*1450*/  LDCU.64 UR52, c[0x0][0x420] ;  /* 0x00008400ff3477ac */ /* 0x000f620008000a00 */
[----:B-1----:R-:W-:Y:S01]  /*1460*/  UIMAD UR51, UR18, UR6, URZ ;  /* 0x00000006123372a4 */ /* 0x002fe2000f8e02ff */
[----:B------:R-:W-:Y:S01]  /*1470*/  IMAD.U32 R5, RZ, RZ, UR6 ;  /* 0x00000006ff057e24 */ /* 0x000fe2000f8e00ff */
[----:B------:R-:W1:Y:S01]  /*1480*/  LDCU.64 UR54, c[0x0][0x5e8] ;  /* 0x0000bd00ff3677ac */ /* 0x000e620008000a00 */
[----:B---3--:R-:W-:-:S02]  /*1490*/  MOV R22, UR10 ;  /* 0x0000000a00167c02 */ /* 0x008fc40008000f00 */
[----:B------:R-:W-:Y:S01]  /*14a0*/  IMAD.WIDE.U32 R4, R5, UR19, R16 ;  /* 0x0000001305047c25 */ /* 0x000fe2000f8e0010 */
[----:B------:R-:W-:Y:S02]  /*14b0*/  UIMAD UR51, UR19, UR7, UR51 ;  /* 0x00000007133372a4 */ /* 0x000fe4000f8e0233 */
[----:B------:R-:W-:Y:S01]  /*14c0*/  UIMAD UR18, UR18, UR8, URZ ;  /* 0x00000008121272a4 */ /* 0x000fe2000f8e02ff */
[----:B----4-:R-:W-:Y:S01]  /*14d0*/  MOV R14, UR16 ;  /* 0x00000010000e7c02 */ /* 0x010fe20008000f00 */
[----:B------:R-:W-:Y:S01]  /*14e0*/  ULEA UR44, UR39, UR44, 0x6 ;  /* 0x0000002c272c7291 */ /* 0x000fe2000f8e30ff */
[----:B------:R-:W-:Y:S01]  /*14f0*/  IADD3 R18, P1, PT, R4, UR38, RZ ;  /* 0x0000002604127c10 */ /* 0x000fe2000ff3e0ff */
[----:B------:R-:W-:Y:S01]  /*1500*/  IMAD.U32 R4, RZ, RZ, UR8 ;  /* 0x00000008ff047e24 */ /* 0x000fe2000f8e00ff */
[----:B------:R-:W-:Y:S01]  /*1510*/  MOV R2, UR51 ;  /* 0x0000003300027c02 */ /* 0x000fe20008000f00 */
[----:B------:R-:W-:Y:S02]  /*1520*/  UIMAD UR18, UR19, UR9, UR18 ;  /* 0x00000009131272a4 */ /* 0x000fe4000f8e0212 */
[----:B------:R-:W-:Y:S01]  /*1530*/  UIMAD UR38, UR37, UR49, URZ ;  /* 0x00000031252672a4 */ /* 0x000fe2000f8e02ff */
[----:B------:R-:W-:Y:S01]  /*1540*/  IADD3.X R19, PT, PT, R5, UR41, R2, P1, !PT ;  /* 0x0000002905137c10 */ /* 0x000fe20008ffe402 */
[----:B------:R-:W-:Y:S01]  /*1550*/  IMAD.WIDE.U32 R4, R4, UR19, R20 ;  /* 0x0000001304047c25 */ /* 0x000fe2000f8e0014 */
[----:B------:R-:W3:Y:S01]  /*1560*/  LDC.64 R2, c[0x0][0x5f8] ;  /* 0x00017e00ff027b82 */ /* 0x000ee20000000a00 */
[----:B------:R-:W-:-:S02]  /*1570*/  USHF.R.S32.HI UR41, URZ, 0x1f, UR47 ;  /* 0x0000001fff297899 */ /* 0x000fc4000801142f */
[----:B------:R-:W-:Y:S01]  /*1580*/  IMAD.WIDE.U32 R14, R14, UR22, R18 ;  /* 0x000000160e0e7c25 */ /* 0x000fe2000f8e0012 */
[----:B------:R-:W-:Y:S02]  /*1590*/  ULEA UR45, UR39, UR45, 0x6 ;  /* 0x0000002d272d7291 */ /* 0x000fe4000f8e30ff */
[----:B------:R-:W-:Y:S01]  /*15a0*/  UIADD3.X UR41, UPT, UPT, UR42, UR43, UR41, UP1, UP0 ;  /* 0x0000002b2a297290 */ /* 0x000fe20008fe0429 */
[----:B------:R-:W-:Y:S01]  /*15b0*/  IMAD.U32 R20, RZ, RZ, UR17 ;  /* 0x00000011ff147e24 */ /* 0x000fe2000f8e00ff */
[----:B------:R-:W4:Y:S01]  /*15c0*/  LDCU.64 UR16, c[0x0][0x380] ;  /* 0x00007000ff1077ac */ /* 0x000f220008000a00 */
[----:B------:R-:W-:Y:S02]  /*15d0*/  VIADD R5, R5, UR18 ;  /* 0x0000001205057c36 */ /* 0x000fe40008000000 */
[----:B------:R-:W-:Y:S01]  /*15e0*/  IMAD R21, R20, UR22, R15 ;  /* 0x0000001614157c24 */ /* 0x000fe2000f8e020f */
[----:B------:R-:W1:Y:S01]  /*15f0*/  LDCU.64 UR18, c[0x0][0x550] ;  /* 0x0000aa00ff1277ac */ /* 0x000e620008000a00 */
[----:B------:R-:W-:-:S02]  /*1600*/  IMAD.MOV.U32 R20, RZ, RZ, R14 ;  /* 0x000000ffff147224 */ /* 0x000fc400078e000e */
[----:B------:R-:W-:Y:S01]  /*1610*/  IMAD.WIDE.U32 R22, R22, UR22, R4 ;  /* 0x0000001616167c25 */ /* 0x000fe2000f8e0004 */
[----:B--2---:R-:W-:Y:S01]  /*1620*/  LOP3.LUT R5, R0, 0x1f, RZ, 0xc0, !PT ;  /* 0x0000001f00057812 */ /* 0x004fe200078ec0ff */
[----:B------:R-:W-:Y:S01]  /*1630*/  UISETP.GT.AND UP0, UPT, UR40, URZ, UPT ;  /* 0x000000ff2800728c */ /* 0x000fe2000bf04270 */
[----:B------:R-:W-:Y:S01]  /*1640*/  SHF.R.U32.HI R4, RZ, 0x5, R0 ;  /* 0x00000005ff047819 */ /* 0x000fe20000011600 */
[----:B------:R-:W-:Y:S01]  /*1650*/  IMAD.U32 R18, RZ, RZ, UR11 ;  /* 0x0000000bff127e24 */ /* 0x000fe2000f8e00ff */
[----:B------:R-:W2:Y:S01]  /*1660*/  LDCU.64 UR10, c[0x0][0x570] ;  /* 0x0000ae00ff0a77ac */ /* 0x000ea20008000a00 */
[----:B------:R-:W-:Y:S01]  /*1670*/  IMAD.WIDE.U32 R20, R191, UR6, R20 ;  /* 0x00000006bf147c25 */ /* 0x000fe2000f8e0014 */
[----:B------:R-:W-:-:S03]  /*1680*/  USHF.L.U32 UR6, UR38, 0x6, URZ ;  /* 0x0000000626067899 */ /* 0x000fc600080006ff */
[----:B---3--:R-:W-:Y:S01]  /*1690*/  IMAD.WIDE.U32 R14, R2, UR20, RZ ;  /* 0x00000014020e7c25 */ /* 0x008fe2000f8e00ff */
[----:B----4-:R-:W-:Y:S01]  /*16a0*/  LEA R218, P2, R20, UR16, 0x1 ;  /* 0x0000001014da7c11 */ /* 0x010fe2000f8408ff */
[----:B-----5:R-:W-:Y:S02]  /*16b0*/  UIMAD.WIDE UR52, UR45, 0x4, UR52 ;  /* 0x000000042d3478a5 */ /* 0x020fe4000f8e0234 */
[----:B------:R-:W-:Y:S01]  /*16c0*/  IMAD R11, R4, UR38, R5 ;  /* 0x00000026040b7c24 */ /* 0x000fe2000f8e0205 */
[----:B------:R-:W-:Y:S01]  /*16d0*/  SEL R2, R14, RZ, P3 ;  /* 0x000000ff0e027207 */ /* 0x000fe20001800000 */
[----:B------:R-:W-:Y:S02]  /*16e0*/  IMAD R14, R3, UR20, R15 ;  /* 0x00000014030e7c24 */ /* 0x000fe4000f8e020f */
[----:B------:R-:W-:Y:S01]  /*16f0*/  IMAD R19, R18, UR22, R23 ;  /* 0x0000001612137c24 */ /* 0x000fe2000f8e0217 */
[----:B------:R-:W-:Y:S02]  /*1700*/  MOV R18, R22 ;  /* 0x0000001600127202 */ /* 0x000fe40000000f00 */
[----:B------:R-:W-:-:S02]  /*1710*/  IADD3 R2, P1, P0, R11, UR48, R2 ;  /* 0x000000300b027c10 */ /* 0x000fc4000f83e002 */
[----:B------:R-:W-:Y:S01]  /*1720*/  SHF.R.S32.HI R3, RZ, 0x1f, R11 ;  /* 0x0000001fff037819 */ /* 0x000fe2000001140b */
[----:B------:R-:W-:Y:S01]  /*1730*/  IMAD.WIDE.U32 R18, R191, UR8, R18 ;  /* 0x00000008bf127c25 */ /* 0x000fe2000f8e0012 */
[----:B------:R-:W-:-:S03]  /*1740*/  SEL R14, R14, RZ, P3 ;  /* 0x000000ff0e0e7207 */ /* 0x000fc60001800000 */
[----:B------:R-:W-:Y:S01]  /*1750*/  IMAD R13, R191, UR9, R19 ;  /* 0x00000009bf0d7c24 */ /* 0x000fe2000f8e0213 */
[----:B------:R-:W-:Y:S01]  /*1760*/  IADD3.X R14, PT, PT, R3, UR41, R14, P1, P0 ;  /* 0x00000029030e7c10 */ /* 0x000fe20008fe040e */
[----:B------:R-:W-:Y:S01]  /*1770*/  IMAD.U32 R3, RZ, RZ, UR6 ;  /* 0x00000006ff037e24 */ /* 0x000fe2000f8e00ff */
[----:B------:R-:W-:Y:S01]  /*1780*/  IADD3 R2, P0, PT, R2, UR6, RZ ;  /* 0x0000000602027c10 */ /* 0x000fe2000ff1e0ff */
[----:B------:R-:W-:Y:S01]  /*1790*/  IMAD R11, R191, UR7, R21 ;  /* 0x00000007bf0b7c24 */ /* 0x000fe2000f8e0215 */
[C---:B-1----:R-:W-:Y:S01]  /*17a0*/  LEA R216, P1, R18.reuse, UR18, 0x1 ;  /* 0x0000001212d87c11 */ /* 0x042fe2000f8208ff */
[----:B------:R-:W-:Y:S01]  /*17b0*/  UIMAD.WIDE UR8, UR44, 0x4, UR54 ;  /* 0x000000042c0878a5 */ /* 0x000fe2000f8e0236 */
[----:B------:R-:W-:Y:S02]  /*17c0*/  LEA.HI.X.SX32 R3, R3, R14, 0x1, P0 ;  /* 0x0000000e03037211 */ /* 0x000fe400000f0eff */
[----:B------:R-:W-:Y:S02]  /*17d0*/  LEA.HI.X R217, R18, UR19, R13, 0x1, P1 ;  /* 0x0000001312d97c11 */ /* 0x000fe400088f0c0d */
[----:B--2---:R-:W-:-:S02]  /*17e0*/  LEA R214, P0, R2, UR10, 0x2 ;  /* 0x0000000a02d67c11 */ /* 0x004fc4000f8010ff */
[----:B------:R-:W-:Y:S02]  /*17f0*/  IADD3 R13, P1, PT, R191, 0x40, RZ ;  /* 0x00000040bf0d7810 */ /* 0x000fe40007f3e0ff */
[----:B------:R-:W-:Y:S02]  /*1800*/  LEA.HI.X R219, R20, UR17, R11, 0x1, P2 ;  /* 0x0000001114db7c11 */ /* 0x000fe400090f0c0b */
[----:B------:R-:W-:Y:S02]  /*1810*/  LEA.HI.X R215, R2, UR11, R3, 0x2, P0 ;  /* 0x0000000b02d77c11 */ /* 0x000fe400080f1403 */
[----:B------:R-:W-:Y:S02]  /*1820*/  IADD3.X R11, PT, PT, RZ, RZ, RZ, P1, !PT ;  /* 0x000000ffff0b7210 */ /* 0x000fe40000ffe4ff */
[----:B------:R-:W-:Y:S01]  /*1830*/  LEA.HI R3, R0, 0x40, RZ, 0x1e ;  /* 0x0000004000037811 */ /* 0x000fe200078ff0ff */
[----:B------:R-:W-:Y:S06]  /*1840*/  BRA.U UP0, `(.L_x_1118) ;  /* 0x00000009001c7547 */ /* 0x000fec000b800000 */
        /* <DEDUP_REMOVED lines=11> */
[----:B------:R-:W-:Y:S02]  /*1900*/  IMAD.U32 R4, RZ, RZ, UR8 ;  /* 0x00000008ff047e24 */ /* 0x000fe4000f8e00ff */
[----:B------:R-:W-:Y:S02]  /*1910*/  IMAD.U32 R5, RZ, RZ, UR9 ;  /* 0x00000009ff057e24 */ /* 0x000fe4000f8e00ff */
[----:B------:R-:W-:Y:S02]  /*1920*/  MOV R0, UR7 ;  /* 0x0000000700007c02 */ /* 0x000fe40008000f00 */
[----:B------:R-:W-:Y:S01]  /*1930*/  MOV R2, R4 ;  /* 0x0000000400027202 */ /* 0x000fe20000000f00 */
[----:B------:R-:W-:Y:S05]  /*1940*/  BRA `(.L_x_1120) ;  /* 0x0000000000187947 */ /* 0x000fea0003800000 */
.L_x_1119:
[----:B------:R-:W1:Y:S01]  /*1950*/  LDCU.64 UR10, c[0x0][0x5c0] ;  /* 0x0000b800ff0a77ac */ /* 0x000e620008000a00 */
[----:B------:R-:W-:-:S05]  /*1960*/  IADD3 R0, PT, PT, R209, UR36, RZ ;  /* 0x00000024d1007c10 */ /* 0x000fca000fffe0ff */
[C---:B-1----:R-:W-:Y:S02]  /*1970*/  IMAD R2, R0.reuse, UR11, RZ ;  /* 0x0000000b00027c24 */ /* 0x042fe4000f8e02ff */
[----:B------:R-:W-:-:S05]  /*1980*/  IMAD.WIDE.U32 R4, R0, UR10, RZ ;  /* 0x0000000a00047c25 */ /* 0x000fca000f8e00ff */
[----:B------:R-:W-:Y:S02]  /*1990*/  IADD3 R0, PT, PT, R5, R2, RZ ;  /* 0x0000000205007210 */ /* 0x000fe40007ffe0ff */
[----:B------:R-:W-:Y:S02]  /*19a0*/  MOV R2, R4 ;  /* 0x0000000400027202 */ /* 0x000fe40000000f00 */
.L_x_1120:
        /* <DEDUP_REMOVED lines=15> */
.L_x_1121:
[----:B------:R-:W1:Y:S01]  /*1aa0*/  LDCU.64 UR8, c[0x0][0x5c8] ;  /* 0x0000b900ff0877ac */ /* 0x000e620008000a00 */
[----:B------:R-:W-:-:S05]  /*1ab0*/  IADD3 R209, PT, PT, R209, UR36, RZ ;  /* 0x00000024d1d17c10 */ /* 0x000fca000fffe0ff */
[C---:B-1----:R-:W-:Y:S02]  /*1ac0*/  IMAD R4, R209.reuse, UR9, RZ ;  /* 0x00000009d1047c24 */ /* 0x042fe4000f8e02ff */
[----:B------:R-:W-:-:S05]  /*1ad0*/  IMAD.WIDE.U32 R6, R209, UR8, RZ ;  /* 0x00000008d1067c25 */ /* 0x000fca000f8e00ff */
[----:B------:R-:W-:Y:S02]  /*1ae0*/  IADD3 R4, PT, PT, R7, R4, RZ ;  /* 0x0000000407047210 */ /* 0x000fe40007ffe0ff */
.L_x_1122:
        /* <DEDUP_REMOVED lines=29> */
.L_x_1124:
[----:B------:R-:W-:Y:S05]  /*1cc0*/  BSYNC.RECONVERGENT B0 ;  /* 0x0000000000007941 */ /* 0x000fea0003800200 */
.L_x_1123:
[----:B------:R-:W-:Y:S04]  /*1cd0*/  BSSY.RECONVERGENT B0, `(.L_x_1125) ;  /* 0x0000011000007945 */ /* 0x000fe80003800200 */
        /* <DEDUP_REMOVED lines=16> */
.L_x_1126:
[----:B------:R-:W-:Y:S05]  /*1de0*/  BSYNC.RECONVERGENT B0 ;  /* 0x0000000000007941 */ /* 0x000fea0003800200 */
.L_x_1125:
[----:B------:R-:W3:Y:S01]  /*1df0*/  LDCU.64 UR6, c[0x0][0x5e0] ;  /* 0x0000bc00ff0677ac */ /* 0x000ee20008000a00 */
[----:B------:R-:W-:Y:S01]  /*1e00*/  MOV R3, UR8 ;  /* 0x0000000800037c02 */ /* 0x000fe20008000f00 */
[----:B------:R-:W-:Y:S01]  /*1e10*/  BSSY.RECONVERGENT B0, `(.L_x_1127) ;  /* 0x0000018000007945 */ /* 0x000fe20003800200 */
[----:B------:R-:W-:-:S03]  /*1e20*/  UIMAD UR4, UR4, UR8, URZ ;  /* 0x00000008040472a4 */ /* 0x000fc6000f8e02ff */
[----:B------:R-:W-:Y:S01]  /*1e30*/  IMAD.WIDE.U32 R2, R3, UR31, R16 ;  /* 0x0000001f03027c25 */ /* 0x000fe2000f8e0010 */
[----:B------:R-:W-:Y:S02]  /*1e40*/  UIMAD UR4, UR31, UR9, UR4 ;  /* 0x000000091f0472a4 */ /* 0x000fe4000f8e0204 */
[----:B--2---:R-:W-:-:S04]  /*1e50*/  IADD3 R8, P0, PT, R6, R2, RZ ;  /* 0x0000000206087210 */ /* 0x004fc80007f1e0ff */
[----:B------:R-:W-:Y:S02]  /*1e60*/  IADD3.X R9, PT, PT, R4, UR4, R3, P0, !PT ;  /* 0x0000000404097c10 */ /* 0x000fe400087fe403 */
[----:B---3--:R-:W-:Y:S02]  /*1e70*/  MOV R6, UR6 ;  /* 0x0000000600067c02 */ /* 0x008fe40008000f00 */
[----:B------:R-:W-:-:S03]  /*1e80*/  MOV R3, UR7 ;  /* 0x0000000700037c02 */ /* 0x000fc60008000f00 */
[----:B------:R-:W-:-:S04]  /*1e90*/  IMAD.WIDE.U32 R6, R6, UR22, R8 ;  /* 0x0000001606067c25 */ /* 0x000fc8000f8e0008 */
[----:B------:R-:W-:Y:S01]  /*1ea0*/  IMAD R3, R3, UR22, R7 ;  /* 0x0000001603037c24 */ /* 0x000fe2000f8e0207 */
[----:B------:R-:W-:Y:S06]  /*1eb0*/  @P5 BRA `(.L_x_1128) ;  /* 0x0000000000345947 */ /* 0x000fec0003800000 */
[----:B------:R-:W2:Y:S01]  /*1ec0*/  LDCU UR4, c[0x0][0x440] ;  /* 0x00008800ff0477ac */ /* 0x000ea20008000800 */
[----:B------:R-:W-:Y:S01]  /*1ed0*/  IMAD.MOV.U32 R2, RZ, RZ, R6 ;  /* 0x000000ffff027224 */ /* 0x000fe200078e0006 */
[----:B------:R-:W3:Y:S03]  /*1ee0*/  LDCU.64 UR6, c[0x0][0x568] ;  /* 0x0000ad00ff0677ac */ /* 0x000ee60008000a00 */
        /* <DEDUP_REMOVED lines=10> */
.L_x_1128:
[----:B------:R-:W-:Y:S05]  /*1f90*/  BSYNC.RECONVERGENT B0 ;  /* 0x0000000000007941 */ /* 0x000fea0003800200 */
.L_x_1127:
[----:B------:R-:W-:Y:S05]  /*1fa0*/  @P4 BRA `(.L_x_1129) ;  /* 0x0000006c00fc4947 */ /* 0x000fea0003800000 */
[----:B------:R-:W3:Y:S01]  /*1fb0*/  LDCU UR4, c[0x0][0x440] ;  /* 0x00008800ff0477ac */ /* 0x000ee20008000800 */
[----:B------:R-:W-:Y:S02]  /*1fc0*/  IMAD.MOV.U32 R2, RZ, RZ, R6 ;  /* 0x000000ffff027224 */ /* 0x000fe400078e0006 */
[----:B------:R-:W-:Y:S01]  /*1fd0*/  IMAD R0, R11, UR8, RZ ;  /* 0x000000080b007c24 */ /* 0x000fe2000f8e02ff */
[----:B------:R-:W2:Y:S01]  /*1fe0*/  LDCU.64 UR6, c[0x0][0x568] ;  /* 0x0000ad00ff0677ac */ /* 0x000ea20008000a00 */
[----:B------:R-:W-:-:S04]  /*1ff0*/  IMAD.WIDE.U32 R2, R13, UR8, R2 ;  /* 0x000000080d027c25 */ /* 0x000fc8000f8e0002 */
[----:B------:R-:W-:-:S04]  /*2000*/  IMAD R13, R13, UR9, R0 ;  /* 0x000000090d0d7c24 */ /* 0x000fc8000f8e0200 */
        /* <DEDUP_REMOVED lines=11> */
.L_x_1118:
[----:B------:R-:W-:Y:S01]  /*20c0*/  UIMAD UR40, UR39, -0x40, UR40 ;  /* 0xffffffc0272878a4 */ /* 0x000fe2000f8e0228 */
[----:B------:R-:W-:Y:S01]  /*20d0*/  IMAD.SHL.U32 R2, R0, 0x8, RZ ;  /* 0x0000000800027824 */ /* 0x000fe200078e00ff */
[----:B------:R-:W-:Y:S01]  /*20e0*/  ULOP3.LUT UR6, UR39, 0x80000001, URZ, 0xc0, !UPT ;  /* 0x8000000127067892 */ /* 0x000fe2000f8ec0ff */
[----:B------:R-:W-:Y:S03]  /*20f0*/  @P3 BAR.SYNC.DEFER_BLOCKING 0x0 ;  /* 0x0000000000003b1d */ /* 0x000fe60000010000 */
[----:B------:R-:W-:Y:S01]  /*2100*/  ISETP.GE.AND P2, PT, R191, UR40, PT ;  /* 0x00000028bf007c0c */ /* 0x000fe2000bf46270 */
[----:B------:R-:W-:Y:S01]  /*2110*/  UISETP.NE.AND UP0, UPT, UR6, 0x1, UPT ;  /* 0x000000010600788c */ /* 0x000fe2000bf05270 */
[----:B------:R-:W-:Y:S01]  /*2120*/  LOP3.LUT R15, R2, 0xd8, RZ, 0xc0, !PT ;  /* 0x000000d8020f7812 */ /* 0x000fe200078ec0ff */
[----:B------:R-:W-:Y:S02]  /*2130*/  BSSY.RECONVERGENT B0, `(.L_x_1130) ;  /* 0x000001f000007945 */ /* 0x000fe40003800200 */
[----:B------:R-:W-:Y:S01]  /*2140*/  USEL UR11, URZ, 0x3000, UP0 ;  /* 0x00003000ff0b7887 */ /* 0x000fe20008000000 */
[----:B------:R-:W-:-:S04]  /*2150*/  LOP3.LUT R15, R15, 0x18, R0, 0x78, !PT ;  /* 0x000000180f0f7812 */ /* 0x000fc800078e7800 */
[----:B------:R-:W-:-:S04]  /*2160*/  LOP3.LUT R15, R15, 0x1f20, R2, 0xf8, !PT ;  /* 0x00001f200f0f7812 */ /* 0x000fc800078ef802 */
[----:B------:R-:W-:Y:S01]  /*2170*/  LEA R15, R15, UR29, 0x1 ;  /* 0x0000001d0f0f7c11 */ /* 0x000fe2000f8e08ff */
[----:B------:R-:W-:Y:S06]  /*2180*/  @P2 BRA `(.L_x_1131) ;  /* 0x0000000000582947 */ /* 0x000fec0003800000 */
[----:B------:R-:W1:Y:S02]  /*2190*/  LDCU UR6, c[0x0][0x440] ;  /* 0x00008800ff0677ac */ /* 0x000e640008000800 */
[----:B-1----:R-:W-:Y:S02]  /*21a0*/  ISETP.GE.AND P1, PT, R190, UR6, PT ;  /* 0x00000006be007c0c */ /* 0x002fe4000bf26270 */
        /* <DEDUP_REMOVED lines=18> */
.L_x_1132:
[----:B------:R2:W-:Y:S01]  /*22d0*/  STS.128 [R15+0x8000], RZ ;  /* 0x008000ff0f007388 */ /* 0x0005e20000000c00 */
[----:B------:R-:W-:Y:S05]  /*22e0*/  BRA `(.L_x_1133) ;  /* 0x00000000000c7947 */ /* 0x000fea0003800000 */
.L_x_1131:
[----:B------:R1:W-:Y:S04]  /*22f0*/  STS.128 [R15+0x6000], RZ ;  /* 0x006000ff0f007388 */ /* 0x0003e80000000c00 */
[----:B------:R1:W-:Y:S04]  /*2300*/  STS.128 [R15+0x7000], RZ ;  /* 0x007000ff0f007388 */ /* 0x0003e80000000c00 */
[----:B------:R1:W-:Y:S02]  /*2310*/  STS.128 [R15+0x8000], RZ ;  /* 0x008000ff0f007388 */ /* 0x0003e40000000c00 */
.L_x_1133:
[----:B------:R-:W-:Y:S05]  /*2320*/  BSYNC.RECONVERGENT B0 ;  /* 0x0000000000007941 */ /* 0x000fea0003800200 */
.L_x_1130:
[----:B------:R-:W-:Y:S01]  /*2330*/  BSSY.RECONVERGENT B0, `(.L_x_1134) ;  /* 0x000001c000007945 */ /* 0x000fe20003800200 */
[----:B------:R-:W-:-:S03]  /*2340*/  IADD3 R208, PT, PT, R15, UR11, RZ ;  /* 0x0000000b0fd07c10 */ /* 0x000fc6000fffe0ff */
[----:B------:R-:W-:Y:S05]  /*2350*/  @P2 BRA `(.L_x_1135) ;  /* 0x0000000000582947 */ /* 0x000fea0003800000 */
[----:B------:R-:W4:Y:S02]  /*2360*/  LDCU UR6, c[0x0][0x440] ;  /* 0x00008800ff0677ac */ /* 0x000f240008000800 */
[----:B----4-:R-:W-:Y:S02]  /*2370*/  ISETP.GE.AND P1, PT, R190, UR6, PT ;  /* 0x00000006be007c0c */ /* 0x010fe4000bf26270 */
        /* <DEDUP_REMOVED lines=18> */
.L_x_1136:
[----:B------:R1:W-:Y:S01]  /*24a0*/  STS.128 [R208+0x2000], RZ ;  /* 0x002000ffd0007388 */ /* 0x0003e20000000c00 */
[----:B------:R-:W-:Y:S05]  /*24b0*/  BRA `(.L_x_1137) ;  /* 0x00000000000c7947 */ /* 0x000fea0003800000 */
.L_x_1135:
[----:B------:R4:W-:Y:S04]  /*24c0*/  STS.128 [R208], RZ ;  /* 0x000000ffd0007388 */ /* 0x0009e80000000c00 */
[----:B------:R4:W-:Y:S04]  /*24d0*/  STS.128 [R208+0x1000], RZ ;  /* 0x001000ffd0007388 */ /* 0x0009e80000000c00 */
[----:B------:R4:W-:Y:S02]  /*24e0*/  STS.128 [R208+0x2000], RZ ;  /* 0x002000ffd0007388 */ /* 0x0009e40000000c00 */
.L_x_1137:
[----:B------:R-:W-:Y:S05]  /*24f0*/  BSYNC.RECONVERGENT B0 ;  /* 0x0000000000007941 */ /* 0x000fea0003800200 */
.L_x_1134:
[C---:B------:R-:W-:Y:S01]  /*2500*/  VIADD R2, R188.reuse, 0x28 ;  /* 0x00000028bc027836 */ /* 0x040fe20000000000 */
[----:B------:R-:W2:Y:S01]  /*2510*/  LDCU.64 UR6, c[0x0][0x3d0] ;  /* 0x00007a00ff0677ac */ /* 0x000ea20008000a00 */
[----:B------:R-:W-:Y:S01]  /*2520*/  VIADD R18, R188, 0x8 ;  /* 0x00000008bc127836 */ /* 0x000fe20000000000 */
[----:B------:R-:W-:Y:S01]  /*2530*/  MOV R19, 0x4 ;  /* 0x0000000400137802 */ /* 0x000fe20000000f00 */
[----:B------:R-:W-:Y:S01]  /*2540*/  IMAD.MOV.U32 R207, RZ, RZ, 0x7f800000 ;  /* 0x7f800000ffcf7424 */ /* 0x000fe200078e00ff */
[----:B------:R-:W-:Y:S01]  /*2550*/  ISETP.GE.AND P0, PT, R2, UR40, PT ;  /* 0x0000002802007c0c */ /* 0x000fe2000bf06270 */
[----:B------:R-:W-:Y:S01]  /*2560*/  IMAD.U32 R2, RZ, RZ, UR14 ;  /* 0x0000000eff027e24 */ /* 0x000fe2000f8e00ff */
[----:B------:R-:W-:Y:S01]  /*2570*/  LOP3.LUT R14, R188, 0x20, RZ, 0xfc, !PT ;  /* 0x00000020bc0e7812 */ /* 0x000fe200078efcff */
[----:B------:R-:W-:Y:S01]  /*2580*/  UIADD3 UR10, UPT, UPT, -UR31, UR35, URZ ;  /* 0x000000231f0a7290 */ /* 0x000fe2000fffe1ff */
[----:B------:R-:W-:Y:S01]  /*2590*/  ISETP.GE.AND P2, PT, R18, UR40, PT ;  /* 0x0000002812007c0c */ /* 0x000fe2000bf46270 */
[C---:B------:R-:W-:Y:S01]  /*25a0*/  IMAD.WIDE.U32 R18, R188.reuse, R19, UR52 ;  /* 0x00000034bc127e25 */ /* 0x040fe2000f8e0013 */
[----:B------:R-:W-:Y:S01]  /*25b0*/  MOV R204, 0x7f800000 ;  /* 0x7f80000000cc7802 */ /* 0x000fe20000000f00 */
[----:B------:R-:W-:Y:S01]  /*25c0*/  UIMAD UR16, UR4, UR14, URZ ;  /* 0x0000000e041072a4 */ /* 0x000fe2000f8e02ff */
[----:B------:R-:W-:Y:S01]  /*25d0*/  ISETP.GE.AND P3, PT, R188, UR40, PT ;  /* 0x00000028bc007c0c */ /* 0x000fe2000bf66270 */
[----:B------:R-:W-:Y:S01]  /*25e0*/  IMAD.WIDE.U32 R20, R2, UR31, R16 ;  /* 0x0000001f02147c25 */ /* 0x000fe2000f8e0010 */
[----:B------:R-:W-:Y:S01]  /*25f0*/  ISETP.GE.AND P1, PT, R14, UR40, PT ;  /* 0x000000280e007c0c */ /* 0x000fe2000bf26270 */
[----:B------:R-:W-:Y:S01]  /*2600*/  UIMAD UR16, UR31, UR15, UR16 ;  /* 0x0000000f1f1072a4 */ /* 0x000fe2000f8e0210 */
[----:B------:R-:W-:Y:S01]  /*2610*/  ISETP.GE.AND P4, PT, R191, UR10, PT ;  /* 0x0000000abf007c0c */ /* 0x000fe2000bf86270 */
[----:B------:R-:W5:Y:S01]  /*2620*/  @!P0 LDG.E R204, desc[UR24][R18.64+0xa0] ;  /* 0x0000a01812cc8981 */ /* 0x000f62000c1e1900 */
[----:B------:R-:W-:Y:S01]  /*2630*/  IADD3 R20, P0, PT, R10, R20, RZ ;  /* 0x000000140a147210 */ /* 0x000fe20007f1e0ff */
[----:B------:R-:W-:Y:S01]  /*2640*/  IMAD.MOV.U32 R205, RZ, RZ, 0x7f800000 ;  /* 0x7f800000ffcd7424 */ /* 0x000fe200078e00ff */
[----:B------:R-:W-:Y:S01]  /*2650*/  MOV R206, 0x7f800000 ;  /* 0x7f80000000ce7802 */ /* 0x000fe20000000f00 */
[----:B--2---:R-:W-:Y:S01]  /*2660*/  IMAD R2, R6, UR6, RZ ;  /* 0x0000000606027c24 */ /* 0x004fe2000f8e02ff */
[----:B------:R-:W-:-:S03]  /*2670*/  IADD3.X R21, PT, PT, R8, UR16, R21, P0, !PT ;  /* 0x0000001008157c10 */ /* 0x000fc600087fe415 */
[----:B------:R-:W5:Y:S01]  /*2680*/  @!P3 LDG.E R207, desc[UR24][R18.64] ;  /* 0x0000001812cfb981 */ /* 0x000f62000c1e1900 */
[----:B------:R-:W-:-:S03]  /*2690*/  IMAD.WIDE.U32 R20, R7, UR6, R20 ;  /* 0x0000000607147c25 */ /* 0x000fc6000f8e0014 */
[----:B------:R-:W5:Y:S01]  /*26a0*/  @!P2 LDG.E R206, desc[UR24][R18.64+0x20] ;  /* 0x0000201812cea981 */ /* 0x000f62000c1e1900 */
[----:B------:R-:W-:Y:S03]  /*26b0*/  BSSY.RECONVERGENT B0, `(.L_x_1138) ;  /* 0x0000024000007945 */ /* 0x000fe60003800200 */
[----:B------:R2:W5:Y:S02]  /*26c0*/  @!P1 LDG.E R205, desc[UR24][R18.64+0x80] ;  /* 0x0000801812cd9981 */ /* 0x000564000c1e1900 */
[----:B--2---:R-:W-:-:S05]  /*26d0*/  IMAD R19, R7, UR7, R2 ;  /* 0x0000000707137c24 */ /* 0x004fca000f8e0202 */
[----:B------:R-:W-:Y:S01]  /*26e0*/  IADD3 R19, PT, PT, R21, R19, RZ ;  /* 0x0000001315137210 */ /* 0x000fe20007ffe0ff */
[----:B------:R-:W-:Y:S06]  /*26f0*/  @P4 BRA `(.L_x_1139) ;  /* 0x0000000000704947 */ /* 0x000fec0003800000 */
[----:B------:R-:W2:Y:S01]  /*2700*/  LDCU UR16, c[0x0][0x440] ;  /* 0x00008800ff1077ac */ /* 0x000ea20008000800 */
[----:B------:R-:W-:Y:S01]  /*2710*/  IMAD.MOV.U32 R18, RZ, RZ, R20 ;  /* 0x000000ffff127224 */ /* 0x000fe200078e0014 */
[----:B------:R-:W1:Y:S03]  /*2720*/  LDCU.64 UR6, c[0x0][0x388] ;  /* 0x00007100ff0677ac */ /* 0x000e660008000a00 */
        /* <DEDUP_REMOVED lines=23> */
.L_x_1140:
[----:B------:R2:W-:Y:S01]  /*28a0*/  STS.128 [R15+0xd000], RZ ;  /* 0x00d000ff0f007388 */ /* 0x0005e20000000c00 */
[----:B------:R-:W-:Y:S05]  /*28b0*/  BRA `(.L_x_1141) ;  /* 0x00000000000c7947 */ /* 0x000fea0003800000 */
.L_x_1139:
[----:B------:R2:W-:Y:S04]  /*28c0*/  STS.128 [R15+0x9000], RZ ;  /* 0x009000ff0f007388 */ /* 0x0005e80000000c00 */
[----:B------:R2:W-:Y:S04]  /*28d0*/  STS.128 [R15+0xb000], RZ ;  /* 0x00b000ff0f007388 */ /* 0x0005e80000000c00 */
[----:B------:R2:W-:Y:S02]  /*28e0*/  STS.128 [R15+0xd000], RZ ;  /* 0x00d000ff0f007388 */ /* 0x0005e40000000c00 */
.L_x_1141:
[----:B------:R-:W-:Y:S05]  /*28f0*/  BSYNC.RECONVERGENT B0 ;  /* 0x0000000000007941 */ /* 0x000fea0003800200 */
.L_x_1138:
[----:B------:R-:W-:Y:S01]  /*2900*/  ISETP.GE.AND P3, PT, R3, UR10, PT ;  /* 0x0000000a03007c0c */ /* 0x000fe2000bf66270 */
[----:B------:R-:W-:-:S12]  /*2910*/  BSSY.RECONVERGENT B0, `(.L_x_1142) ;  /* 0x0000022000007945 */ /* 0x000fd80003800200 */
[----:B------:R1:W-:Y:S04]  /*2920*/  @P3 STS.128 [R15+0xa000], RZ ;  /* 0x00a000ff0f003388 */ /* 0x0003e80000000c00 */
[----:B------:R1:W-:Y:S04]  /*2930*/  @P3 STS.128 [R15+0xc000], RZ ;  /* 0x00c000ff0f003388 */ /* 0x0003e80000000c00 */
[----:B------:R1:W-:Y:S01]  /*2940*/  @P3 STS.128 [R15+0xe000], RZ ;  /* 0x00e000ff0f003388 */ /* 0x0003e20000000c00 */
        /* <DEDUP_REMOVED lines=29> */
.L_x_1144:
[----:B------:R3:W-:Y:S02]  /*2b20*/  STS.128 [R15+0xe000], RZ ;  /* 0x00e000ff0f007388 */ /* 0x0007e40000000c00 */
.L_x_1143:
[----:B------:R-:W-:Y:S05]  /*2b30*/  BSYNC.RECONVERGENT B0 ;  /* 0x0000000000007941 */ /* 0x000fea0003800200 */
.L_x_1142:
[----:B------:R-:W2:Y:S01]  /*2b40*/  LDCU.64 UR6, c[0x0][0x3d8] ;  /* 0x00007b00ff0677ac */ /* 0x000ea20008000a00 */
[----:B------:R-:W-:Y:S01]  /*2b50*/  MOV R3, UR12 ;  /* 0x0000000c00037c02 */ /* 0x000fe20008000f00 */
[----:B------:R-:W-:Y:S01]  /*2b60*/  BSSY.RECONVERGENT B0, `(.L_x_1145) ;  /* 0x000002a000007945 */ /* 0x000fe20003800200 */
[----:B------:R-:W-:-:S03]  /*2b70*/  UIMAD UR4, UR4, UR12, URZ ;  /* 0x0000000c040472a4 */ /* 0x000fc6000f8e02ff */
[----:B------:R-:W-:Y:S01]  /*2b80*/  IMAD.WIDE.U32 R2, R3, UR31, R16 ;  /* 0x0000001f03027c25 */ /* 0x000fe2000f8e0010 */
[----:B------:R-:W-:Y:S02]  /*2b90*/  UIMAD UR4, UR31, UR13, UR4 ;  /* 0x0000000d1f0472a4 */ /* 0x000fe4000f8e0204 */
[----:B------:R-:W-:-:S04]  /*2ba0*/  IADD3 R8, P0, PT, R12, R2, RZ ;  /* 0x000000020c087210 */ /* 0x000fc80007f1e0ff */
[----:B------:R-:W-:Y:S01]  /*2bb0*/  IADD3.X R9, PT, PT, R9, UR4, R3, P0, !PT ;  /* 0x0000000409097c10 */ /* 0x000fe200087fe403 */
[----:B--2---:R-:W-:Y:S02]  /*2bc0*/  IMAD R6, R6, UR6, RZ ;  /* 0x0000000606067c24 */ /* 0x004fe4000f8e02ff */
[----:B------:R-:W-:-:S04]  /*2bd0*/  IMAD.WIDE.U32 R8, R7, UR6, R8 ;  /* 0x0000000607087c25 */ /* 0x000fc8000f8e0008 */
[----:B------:R-:W-:-:S05]  /*2be0*/  IMAD R3, R7, UR7, R6 ;  /* 0x0000000707037c24 */ /* 0x000fca000f8e0206 */
        /* <DEDUP_REMOVED lines=28> */
.L_x_1147:
[----:B------:R2:W-:Y:S01]  /*2db0*/  STS.128 [R15+0x13000], RZ ;  /* 0x013000ff0f007388 */ /* 0x0005e20000000c00 */
[----:B------:R-:W-:Y:S05]  /*2dc0*/  BRA `(.L_x_1148) ;  /* 0x00000000000c7947 */ /* 0x000fea0003800000 */
.L_x_1146:
[----:B------:R2:W-:Y:S04]  /*2dd0*/  STS.128 [R15+0xf000], RZ ;  /* 0x00f000ff0f007388 */ /* 0x0005e80000000c00 */
[----:B------:R2:W-:Y:S04]  /*2de0*/  STS.128 [R15+0x11000], RZ ;  /* 0x011000ff0f007388 */ /* 0x0005e80000000c00 */
[----:B------:R2:W-:Y:S02]  /*2df0*/  STS.128 [R15+0x13000], RZ ;  /* 0x013000ff0f007388 */ /* 0x0005e40000000c00 */
.L_x_1148:
[----:B------:R-:W-:Y:S05]  /*2e00*/  BSYNC.RECONVERGENT B0 ;  /* 0x0000000000007941 */ /* 0x000fea0003800200 */
.L_x_1145:
[----:B-12---:R-:W1:Y:S01]  /*2e10*/  LDC.64 R16, c[0x0][0x528] ;  /* 0x00014a00ff107b82 */ /* 0x006e620000000a00 */
[----:B------:R-:W2:Y:S01]  /*2e20*/  LDCU UR4, c[0x0][0x440] ;  /* 0x00008800ff0477ac */ /* 0x000ea20008000800 */
[----:B-1----:R1:W5:Y:S04]  /*2e30*/  LDG.E.64 R198, desc[UR24][R16.64+0x8] ;  /* 0x0000081810c67981 */ /* 0x002368000c1e1b00 */
[----:B------:R1:W5:Y:S01]  /*2e40*/  LDG.E.64 R2, desc[UR24][R16.64] ;  /* 0x0000001810027981 */ /* 0x000362000c1e1b00 */
[----:B------:R-:W-:Y:S03]  /*2e50*/  BSSY.RECONVERGENT B0, `(.L_x_1149) ;  /* 0x0000020000007945 */ /* 0x000fe60003800200 */
[----:B------:R1:W-:Y:S04]  /*2e60*/  @P3 STS.128 [R15+0x10000], RZ ;  /* 0x010000ff0f003388 */ /* 0x0003e80000000c00 */
[----:B------:R1:W-:Y:S04]  /*2e70*/  @P3 STS.128 [R15+0x12000], RZ ;  /* 0x012000ff0f003388 */ /* 0x0003e80000000c00 */
[----:B------:R1:W-:Y:S01]  /*2e80*/  @P3 STS.128 [R15+0x14000], RZ ;  /* 0x014000ff0f003388 */ /* 0x0003e20000000c00 */
[----:B--2---:R-:W-:Y:S05]  /*2e90*/  @P3 BRA `(.L_x_1150) ;  /* 0x00000000006c3947 */ /* 0x004fea0003800000 */
        /* <DEDUP_REMOVED lines=9> */
[----:B---3--:R-:W-:Y:S02]  /*2f30*/  LEA R10, P3, R8, UR6, 0x1 ;  /* 0x00000006080a7c11 */ /* 0x008fe4000f8608ff */
[----:B------:R-:W-:Y:S02]  /*2f40*/  ISETP.GE.AND P0, PT, R186, UR14, PT ;  /* 0x0000000eba007c0c */ /* 0x000fe4000bf06270 */
        /* <DEDUP_REMOVED lines=15> */
[----:B------:R2:W-:Y:S02]  /*3040*/  @P0 STS.128 [R15+0x14000], RZ ;  /* 0x014000ff0f000388 */ /* 0x0005e40000000c00 */
.L_x_1150:
[----:B------:R-:W-:Y:S05]  /*3050*/  BSYNC.RECONVERGENT B0 ;  /* 0x0000000000007941 */ /* 0x000fea0003800200 */
.L_x_1149:
[----:B------:R-:W3:Y:S01]  /*3060*/  S2R R196, SR_TID.X ;  /* 0x0000000000c47919 */ /* 0x000ee20000002100 */
[----:B------:R-:W-:Y:S01]  /*3070*/  UIMAD UR14, UR34, UR37, UR22 ;  /* 0x00000025220e72a4 */ /* 0x000fe2000f8e0216 */
[----:B------:R-:W1:Y:S01]  /*3080*/  LDC R194, c[0x0][0x44c] ;  /* 0x00011300ffc27b82 */ /* 0x000e620000000800 */
[----:B------:R-:W4:Y:S01]  /*3090*/  LDCU UR16, c[0x0][0x3b0] ;  /* 0x00007600ff1077ac */ /* 0x000f220008000800 */
[----:B------:R-:W0:Y:S01]  /*30a0*/  LDGDEPBAR ;  /* 0x00000000000079af */ /* 0x000e220000000000 */
[----:B------:R-:W-:Y:S01]  /*30b0*/  LOP3.LUT P2, RZ, R0, 0x4, RZ, 0xc0, !PT ;  /* 0x0000000400ff7812 */ /* 0x000fe2000784c0ff */
[----:B------:R-:W-:Y:S01]  /*30c0*/  IMAD.MOV.U32 R172, RZ, RZ, 0x20 ;  /* 0x00000020ffac7424 */ /* 0x000fe200078e00ff */
[----:B------:R-:W-:Y:S01]  /*30d0*/  USHF.L.U32 UR14, UR14, 0x5, URZ ;  /* 0x000000050e0e7899 */ /* 0x000fe200080006ff */
[----:B------:R-:W-:Y:S01]  /*30e0*/  IMAD.MOV.U32 R201, RZ, RZ, 0x10 ;  /* 0x00000010ffc97424 */ /* 0x000fe200078e00ff */
[----:B------:R-:W2:Y:S01]  /*30f0*/  LDCU UR15, c[0x0][0x590] ;  /* 0x0000b200ff0f77ac */ /* 0x000ea20008000800 */
[----:B------:R-:W-:Y:S01]  /*3100*/  IMAD.MOV.U32 R0, RZ, RZ, 0x20 ;  /* 0x00000020ff007424 */ /* 0x000fe200078e00ff */
[----:B------:R-:W-:Y:S01]  /*3110*/  LOP3.LUT R4, R4, 0x1, RZ, 0xc0, !PT ;  /* 0x0000000104047812 */ /* 0x000fe200078ec0ff */
[----:B------:R-:W-:Y:S01]  /*3120*/  IMAD.U32 R203, RZ, RZ, UR30 ;  /* 0x0000001effcb7e24 */ /* 0x000fe2000f8e00ff */
[----:B------:R-:W-:Y:S01]  /*3130*/  USHF.R.S32.HI UR13, URZ, 0x1f, UR14 ;  /* 0x0000001fff0d7899 */ /* 0x000fe2000801140e */
[----:B-----5:R-:W-:Y:S01]  /*3140*/  IADD3 R212, P1, P0, R198, UR14, R5 ;  /* 0x0000000ec6d47c10 */ /* 0x020fe2000f83e005 */
[----:B------:R-:W-:Y:S01]  /*3150*/  VIADD R177, R182, UR11 ;  /* 0x0000000bb6b17c36 */ /* 0x000fe20008000000 */
[----:B------:R-:W-:Y:S01]  /*3160*/  R2UR UR14, R2 ;  /* 0x00000000020e72ca */ /* 0x000fe200000e0000 */
[----:B------:R-:W-:Y:S01]  /*3170*/  IMAD R203, R203, 0x4, R4 ;  /* 0x00000004cbcb7824 */ /* 0x000fe200078e0204 */
[----:B------:R-:W-:Y:S01]  /*3180*/  SEL R172, R172, 0xffffffe0, !P2 ;  /* 0xffffffe0acac7807 */ /* 0x000fe20005000000 */
[----:B------:R-:W-:Y:S01]  /*3190*/  VIADD R176, R181, UR11 ;  /* 0x0000000bb5b07c36 */ /* 0x000fe20008000000 */
[----:B------:R-:W-:Y:S01]  /*31a0*/  IADD3.X R198, PT, PT, R199, UR13, RZ, P1, P0 ;  /* 0x0000000dc7c67c10 */ /* 0x000fe20008fe04ff */
[----:B----4-:R-:W-:Y:S01]  /*31b0*/  USHF.L.U32 UR11, UR16, 0x6, URZ ;  /* 0x00000006100b7899 */ /* 0x010fe200080006ff */
[----:B------:R-:W-:Y:S01]  /*31c0*/  R2UR UR13, R3 ;  /* 0x00000000030d72ca */ /* 0x000fe200000e0000 */
[----:B------:R-:W-:Y:S01]  /*31d0*/  UIADD3 UR16, UPT, UPT, UR31, 0x80, URZ ;  /* 0x000000801f107890 */ /* 0x000fe2000fffe0ff */
[----:B------:R-:W-:Y:S01]  /*31e0*/  IMAD.MOV.U32 R202, RZ, RZ, R208 ;  /* 0x000000ffffca7224 */ /* 0x000fe200078e00d0 */
[----:B------:R-:W-:Y:S01]  /*31f0*/  CS2R R126, SRZ ;  /* 0x00000000007e7805 */ /* 0x000fe2000001ff00 */
[----:B------:R-:W-:Y:S01]  /*3200*/  VIADD R197, R180, 0x15040 ;  /* 0x00015040b4c57836 */ /* 0x000fe20000000000 */
[----:B------:R-:W-:Y:S01]  /*3210*/  CS2R R124, SRZ ;  /* 0x00000000007c7805 */ /* 0x000fe2000001ff00 */
[----:B------:R-:W-:Y:S01]  /*3220*/  IMAD.MOV.U32 R195, RZ, RZ, 0x4 ;  /* 0x00000004ffc37424 */ /* 0x000fe200078e00ff */
[----:B------:R-:W-:-:S02]  /*3230*/  CS2R R130, SRZ ;  /* 0x0000000000827805 */ /* 0x000fc4000001ff00 */
[----:B------:R-:W-:Y:S02]  /*3240*/  CS2R R128, SRZ ;  /* 0x0000000000807805 */ /* 0x000fe4000001ff00 */
[----:B------:R-:W-:Y:S02]  /*3250*/  CS2R R122, SRZ ;  /* 0x00000000007a7805 */ /* 0x000fe4000001ff00 */
[C---:B---3--:R-:W-:Y:S02]  /*3260*/  LOP3.LUT P1, RZ, R196.reuse, 0x4, RZ, 0xc0, !PT ;  /* 0x00000004c4ff7812 */ /* 0x048fe4000782c0ff */
[----:B------:R-:W-:Y:S02]  /*3270*/  CS2R R120, SRZ ;  /* 0x0000000000787805 */ /* 0x000fe4000001ff00 */
[----:B------:R-:W-:Y:S02]  /*3280*/  LOP3.LUT P0, RZ, R196, 0x2, RZ, 0xc0, !PT ;  /* 0x00000002c4ff7812 */ /* 0x000fe4000780c0ff */
[----:B------:R-:W-:-:S02]  /*3290*/  CS2R R118, SRZ ;  /* 0x0000000000767805 */ /* 0x000fc4000001ff00 */
[----:B------:R-:W-:Y:S02]  /*32a0*/  SEL R201, R201, 0xfffffff0, !P1 ;  /* 0xfffffff0c9c97807 */ /* 0x000fe40004800000 */
[----:B------:R-:W-:Y:S02]  /*32b0*/  CS2R R116, SRZ ;  /* 0x0000000000747805 */ /* 0x000fe4000001ff00 */
[----:B------:R-:W-:Y:S02]  /*32c0*/  SEL R3, R0, 0xffffffe0, !P0 ;  /* 0xffffffe000037807 */ /* 0x000fe40004000000 */
        /* <DEDUP_REMOVED lines=40> */
[----:B------:R-:W-:Y:S01]  /*3550*/  SHF.R.U32.HI R200, RZ, 0x6, R196 ;  /* 0x00000006ffc87819 */ /* 0x000fe200000116c4 */
[----:B------:R-:W-:Y:S01]  /*3560*/  VIADD R203, R203, 0xfffffffc ;  /* 0xfffffffccbcb7836 */ /* 0x000fe20000000000 */
[----:B------:R-:W3:Y:S01]  /*3570*/  LDCU UR6, c[0x0][0x3e0] ;  /* 0x00007c00ff0677ac */ /* 0x000ee20008000800 */
[----:B------:R-:W-:Y:S02]  /*3580*/  IMAD.IADD R183, R179, 0x1, R172 ;  /* 0x00000001b3b77824 */ /* 0x000fe400078e02ac */
[----:B------:R-:W-:Y:S01]  /*3590*/  IMAD.IADD R199, R189, 0x1, R201 ;  /* 0x00000001bdc77824 */ /* 0x000fe200078e02c9 */
[----:B------:R-:W4:Y:S01]  /*35a0*/  LDCU UR7, c[0x0][0x45c] ;  /* 0x00008b80ff0777ac */ /* 0x000f220008000800 */
[----:B------:R-:W-:Y:S02]  /*35b0*/  IMAD.IADD R2, R180, 0x1, R3 ;  /* 0x00000001b4027824 */ /* 0x000fe400078e0203 */
[----:B------:R-:W-:Y:S01]  /*35c0*/  IMAD.WIDE.U32 R212, R212, -0x2daee0ad, RZ ;  /* 0xd2511f53d4d47825 */ /* 0x000fe200078e00ff */
[----:B------:R-:W1:Y:S01]  /*35d0*/  LDCU.U8 UR12, c[0x0][0x4f8] ;  /* 0x00009f00ff0c77ac */ /* 0x000e620008000000 */
[----:B--2---:R-:W-:-:S02]  /*35e0*/  USHF.L.U32 UR15, UR15, 0x6, URZ ;  /* 0x000000060f0f7899 */ /* 0x004fc400080006ff */
[----:B------:R-:W-:Y:S02]  /*35f0*/  USHF.L.U32 UR38, UR38, 0x3, URZ ;  /* 0x0000000326267899 */ /* 0x000fe400080006ff */
        /* <DEDUP_REMOVED lines=11> */
[----:B------:R-:W-:Y:S02]  /*36b0*/  UIADD3 UR19, UPT, UPT, UR13, 0x646e171e, URZ ;  /* 0x646e171e0d137890 */ /* 0x000fe4000fffe0ff */
[----:B-1-34-:R-:W-:-:S11]  /*36c0*/  UISETP.GE.AND UP0, UPT, UR16, UR35, UPT ;  /* 0x000000231000728c */ /* 0x01afd6000bf06270 */
.L_x_1153:
[----:B------:R-:W0:Y:S01]  /*36d0*/  LDGDEPBAR ;  /* 0x00000000000079af */ /* 0x000e220000000000 */
[----:B------:R-:W-:Y:S01]  /*36e0*/  IMAD.IADD R184, R177, 0x1, R172 ;  /* 0x00000001b1b87824 */ /* 0x000fe200078e02ac */
        /* <DEDUP_REMOVED lines=9> */
[----:B------:R-:W-:Y:S01]  /*3780*/  VIADD R232, R203, 0x2 ;  /* 0x00000002cbe87836 */ /* 0x000fe20000000000 */
[----:B------:R-:W-:Y:S01]  /*3790*/  PLOP3.LUT P6, PT, PT, PT, UP0, 0x80, 0x8 ;  /* 0x000000000008781c */ /* 0x000fe20003fcf008 */
[----:B------:R-:W-:Y:S02]  /*37a0*/  UIADD3 UR16, UPT, UPT, UR39, 0x1, URZ ;  /* 0x0000000127107890 */ /* 0x000fe4000fffe0ff */
[----:B------:R-:W-:Y:S01]  /*37b0*/  @P2 IMAD.SHL.U32 R211, R196, 0x2, RZ ;  /* 0x00000002c4d32824 */ /* 0x000fe200078e00ff */
[----:B------:R-:W-:Y:S01]  /*37c0*/  PLOP3.LUT P2, PT, PT, PT, UP0, 0x80, 0x8 ;  /* 0x000000000008781c */ /* 0x000fe20003f4f008 */
[----:B------:R-:W-:Y:S01]  /*37d0*/  IMAD.WIDE.U32 R232, R232, -0x326172a9, RZ ;  /* 0xcd9e8d57e8e87825 */ /* 0x000fe200078e00ff */
[----:B------:R-:W-:Y:S02]  /*37e0*/  UISETP.NE.AND UP1, UPT, UR16, 0x1, UPT ;  /* 0x000000011000788c */ /* 0x000fe4000bf25270 */
[----:B------:R-:W-:Y:S01]  /*37f0*/  @P4 LOP3.LUT R220, R211, 0x6, RZ, 0xc0, !PT ;  /* 0x00000006d3dc4812 */ /* 0x000fe200078ec0ff */
[----:B------:R-:W-:Y:S01]  /*3800*/  IMAD.U32 R211, RZ, RZ, UR23 ;  /* 0x00000017ffd37e24 */ /* 0x000fe2000f8e00ff */
[----:B------:R-:W-:Y:S01]  /*3810*/  @P3 SHF.R.U32.HI R223, RZ, 0x1, R196 ;  /* 0x00000001ffdf3819 */ /* 0x000fe200000116c4 */
[----:B------:R-:W-:Y:S04]  /*3820*/  DEPBAR.LE SB0, 0x0 ;  /* 0x000080000000791a */ /* 0x000fe80000000000 */
[----:B------:R-:W-:Y:S01]  /*3830*/  BAR.SYNC.DEFER_BLOCKING 0x0 ;  /* 0x0000000000007b1d */ /* 0x000fe20000010000 */
[----:B------:R-:W-:Y:S01]  /*3840*/  PLOP3.LUT P4, PT, PT, PT, UP0, 0x80, 0x8 ;  /* 0x000000000008781c */ /* 0x000fe20003f8f008 */
[----:B------:R-:W-:Y:S01]  /*3850*/  IMAD R211, R211, 0x4, R200 ;  /* 0x00000004d3d37824 */ /* 0x000fe200078e02c8 */
[----:B------:R-:W-:Y:S01]  /*3860*/  @P0 LOP3.LUT R223, R220, 0x1e0, R223, 0xf8, !PT ;  /* 0x000001e0dcdf0812 */ /* 0x000fe200078ef8df */
[----:B------:R-:W-:Y:S01]  /*3870*/  IMAD.U32 R220, RZ, RZ, UR23 ;  /* 0x00000017ffdc7e24 */ /* 0x000fe2000f8e00ff */
[----:B------:R-:W-:Y:S02]  /*3880*/  PLOP3.LUT P0, PT, PT, PT, UP0, 0x80, 0x8 ;  /* 0x000000000008781c */ /* 0x000fe40003f0f008 */
[----:B------:R-:W-:Y:S01]  /*3890*/  PLOP3.LUT P3, PT, PT, PT, UP0, 0x80, 0x8 ;  /* 0x000000000008781c */ /* 0x000fe20003f6f008 */
[----:B------:R-:W-:Y:S01]  /*38a0*/  @P2 IMAD R223, R220, 0x80, R223 ;  /* 0x00000080dcdf2824 */ /* 0x000fe200078e02df */
[C---:B------:R-:W-:Y:S02]  /*38b0*/  LEA R226, P2, R188.reuse, R224, 0x2 ;  /* 0x000000e0bce27211 */ /* 0x040fe400078410ff */
[----:B------:R-:W-:Y:S02]  /*38c0*/  LOP3.LUT R228, R211, UR13, R213, 0x96, !PT ;  /* 0x0000000dd3e47c12 */ /* 0x000fe4000f8e96d5 */
[----:B------:R-:W-:Y:S01]  /*38d0*/  LEA.HI.X R227, R188, R225, RZ, 0x2, P2 ;  /* 0x000000e1bce37211 */ /* 0x000fe200010f14ff */
[----:B------:R-:W-:Y:S01]  /*38e0*/  IMAD.WIDE.U32 R224, R203, -0x326172a9, RZ ;  /* 0xcd9e8d57cbe07825 */ /* 0x000fe200078e00ff */
[C---:B------:R-:W-:Y:S02]  /*38f0*/  @P4 ISETP.GE.AND P4, PT, R223.reuse, UR35, PT ;  /* 0x00000023df004c0c */ /* 0x040fe4000bf86270 */
[----:B------:R-:W-:Y:S01]  /*3900*/  PLOP3.LUT P2, PT, PT, PT, UP0, 0x80, 0x8 ;  /* 0x000000000008781c */ /* 0x000fe20003f4f008 */
[----:B------:R-:W-:Y:S01]  /*3910*/  IMAD.WIDE.U32 R228, R228, -0x326172a9, RZ ;  /* 0xcd9e8d57e4e47825 */ /* 0x000fe200078e00ff */
[C---:B------:R-:W-:Y:S02]  /*3920*/  LOP3.LUT R230, R198.reuse, UR14, R233, 0x96, !PT ;  /* 0x0000000ec6e67c12 */ /* 0x040fe4000f8e96e9 */
[----:B------:R-:W-:Y:S02]  /*3930*/  LOP3.LUT R242, R198, UR14, R225, 0x96, !PT ;  /* 0x0000000ec6f27c12 */ /* 0x000fe4000f8e96e1 */
[--C-:B------:R-:W-:Y:S01]  /*3940*/  LOP3.LUT R225, R224, UR46, R229.reuse, 0x96, !PT ;  /* 0x0000002ee0e17c12 */ /* 0x100fe2000f8e96e5 */
[----:B------:R-:W-:Y:S01]  /*3950*/  LDSM.16.M88.4 R132, [R177] ;  /* 0x00000000b184783b */ /* 0x000fe20000000200 */
[----:B------:R-:W-:Y:S01]  /*3960*/  LOP3.LUT R224, R232, UR46, R229, 0x96, !PT ;  /* 0x0000002ee8e07c12 */ /* 0x000fe2000f8e96e5 */
[----:B------:R-:W-:Y:S04]  /*3970*/  IMAD.WIDE.U32 R242, R242, -0x2daee0ad, RZ ;  /* 0xd2511f53f2f27825 */ /* 0x000fe800078e00ff */
[----:B------:R-:W-:Y:S01]  /*3980*/  @P2 VIADD R220, R223, 0x1 ;  /* 0x00000001dfdc2836 */ /* 0x000fe20000000000 */
[----:B------:R-:W-:Y:S01]  /*3990*/  PLOP3.LUT P2, PT, PT, PT, UP0, 0x80, 0x8 ;  /* 0x000000000008781c */ /* 0x000fe20003f4f008 */
[----:B------:R-:W1:Y:S01]  /*39a0*/  LDSM.16.M88.4 R136, [R179] ;  /* 0x00000000b388783b */ /* 0x000e620000000200 */
[----:B------:R-:W-:Y:S01]  /*39b0*/  IMAD.WIDE.U32 R238, R224, -0x2daee0ad, RZ ;  /* 0xd2511f53e0ee7825 */ /* 0x000fe200078e00ff */
[----:B------:R-:W-:Y:S03]  /*39c0*/  LOP3.LUT R236, R212, UR45, R243, 0x96, !PT ;  /* 0x0000002dd4ec7c12 */ /* 0x000fe6000f8e96f3 */
[----:B------:R-:W-:Y:S03]  /*39d0*/  IMAD.WIDE.U32 R230, R230, -0x2daee0ad, RZ ;  /* 0xd2511f53e6e67825 */ /* 0x000fe600078e00ff */
[----:B------:R-:W2:Y:S01]  /*39e0*/  LDSM.16.M88.4 R140, [R177+0x800] ;  /* 0x00080000b18c783b */ /* 0x000ea20000000200 */
[----:B------:R-:W-:Y:S01]  /*39f0*/  IMAD.WIDE.U32 R234, R225, -0x2daee0ad, RZ ;  /* 0xd2511f53e1ea7825 */ /* 0x000fe200078e00ff */
[----:B------:R-:W-:Y:S02]  /*3a00*/  LOP3.LUT R240, R212, UR45, R231, 0x96, !PT ;  /* 0x0000002dd4f07c12 */ /* 0x000fe4000f8e96e7 */
[----:B------:R-:W-:Y:S01]  /*3a10*/  LOP3.LUT R230, R230, UR43, R239, 0x96, !PT ;  /* 0x0000002be6e67c12 */ /* 0x000fe2000f8e96ef */
[----:B------:R-:W-:Y:S01]  /*3a20*/  IMAD.WIDE.U32 R236, R236, -0x326172a9, RZ ;  /* 0xcd9e8d57ecec7825 */ /* 0x000fe200078e00ff */
[----:B------:R-:W-:Y:S02]  /*3a30*/  LOP3.LUT R225, R242, UR43, R235, 0x96, !PT ;  /* 0x0000002bf2e17c12 */ /* 0x000fe4000f8e96eb */
[----:B------:R-:W3:Y:S01]  /*3a40*/  LDSM.16.M88.4 R144, [R179+0x400] ;  /* 0x00040000b390783b */ /* 0x000ee20000000200 */
[----:B------:R-:W-:Y:S01]  /*3a50*/  IMAD.WIDE.U32 R240, R240, -0x326172a9, RZ ;  /* 0xcd9e8d57f0f07825 */ /* 0x000fe200078e00ff */
[C---:B------:R-:W-:Y:S03]  /*3a60*/  LOP3.LUT R232, R228.reuse, UR44, R237, 0x96, !PT ;  /* 0x0000002ce4e87c12 */ /* 0x040fe6000f8e96ed */
[----:B------:R-:W-:Y:S01]  /*3a70*/  IMAD.WIDE.U32 R242, R225, -0x326172a9, RZ ;  /* 0xcd9e8d57e1f27825 */ /* 0x000fe200078e00ff */
[----:B------:R-:W-:Y:S02]  /*3a80*/  LOP3.LUT R228, R228, UR44, R241, 0x96, !PT ;  /* 0x0000002ce4e47c12 */ /* 0x000fe4000f8e96f1 */
[----:B------:R-:W4:Y:S01]  /*3a90*/  LDG.E R222, desc[UR24][R226.64] ;  /* 0x00000018e2de7981 */ /* 0x000f22000c1e1900 */
[----:B------:R-:W-:Y:S03]  /*3aa0*/  IMAD.WIDE.U32 R232, R232, -0x2daee0ad, RZ ;  /* 0xd2511f53e8e87825 */ /* 0x000fe600078e00ff */
[----:B------:R-:W-:Y:S02]  /*3ab0*/  LDSM.16.M88.4 R148, [R184] ;  /* 0x00000000b894783b */ /* 0x000fe40000000200 */
[----:B------:R-:W-:Y:S05]  /*3ac0*/  LOP3.LUT R234, R234, UR41, R233, 0x96, !PT ;  /* 0x00000029eaea7c12 */ /* 0x000fea000f8e96e9 */
[----:B------:R-:W-:Y:S01]  /*3ad0*/  IMAD.WIDE.U32 R234, R234, -0x326172a9, RZ ;  /* 0xcd9e8d57eaea7825 */ /* 0x000fe200078e00ff */
[----:B------:R-:W4:Y:S01]  /*3ae0*/  LDG.E R221, desc[UR24][R226.64+0x20] ;  /* 0x00002018e2dd7981 */ /* 0x000f22000c1e1900 */
[-C--:B-1----:R-:W-:Y:S03]  /*3af0*/  HMMA.16816.F32.BF16 R4, R132, R136.reuse, RZ ;  /* 0x000000888404723c */ /* 0x082fe600000418ff */
[----:B------:R-:W1:Y:S05]  /*3b00*/  LDSM.16.M88.4 R152, [R183] ;  /* 0x00000000b798783b */ /* 0x000e6a0000000200 */
[C---:B--2---:R-:W-:Y:S03]  /*3b10*/  HMMA.16816.F32.BF16 R8, R140.reuse, R136, RZ ;  /* 0x000000888c08723c */ /* 0x044fe600000418ff */
[----:B------:R-:W2:Y:S05]  /*3b20*/  LDSM.16.M88.4 R156, [R184+0x800] ;  /* 0x00080000b89c783b */ /* 0x000eaa0000000200 */
[-C--:B------:R-:W-:Y:S03]  /*3b30*/  HMMA.16816.F32.BF16 R12, R140, R138.reuse, RZ ;  /* 0x0000008a8c0c723c */ /* 0x080fe600000418ff */
[----:B------:R-:W2:Y:S05]  /*3b40*/  LDSM.16.M88.4 R160, [R183+0x400] ;  /* 0x00040000b7a0783b */ /* 0x000eaa0000000200 */
[C---:B------:R-:W-:Y:S03]  /*3b50*/  HMMA.16816.F32.BF16 R16, R132.reuse, R138, RZ ;  /* 0x0000008a8410723c */ /* 0x040fe600000418ff */
[----:B------:R-:W-:Y:S05]  /*3b60*/  LDSM.16.M88.4 R136, [R177+0x1000] ;  /* 0x00100000b188783b */ /* 0x000fea0000000200 */
[-C--:B---3--:R-:W-:Y:S03]  /*3b70*/  HMMA.16816.F32.BF16 R20, R132, R144.reuse, RZ ;  /* 0x000000908414723c */ /* 0x088fe600000418ff */
[----:B------:R-:W3:Y:S05]  /*3b80*/  LDSM.16.M88.4 R164, [R179+0x2000] ;  /* 0x00200000b3a4783b */ /* 0x000eea0000000200 */
[C---:B------:R-:W-:Y:S03]  /*3b90*/  HMMA.16816.F32.BF16 R24, R140.reuse, R144, RZ ;  /* 0x000000908c18723c */ /* 0x040fe600000418ff */
[----:B------:R-:W3:Y:S05]  /*3ba0*/  LDSM.16.M88.4 R168, [R177+0x1800] ;  /* 0x00180000b1a8783b */ /* 0x000eea0000000200 */
[-C--:B------:R-:W-:Y:S03]  /*3bb0*/  HMMA.16816.F32.BF16 R28, R140, R146.reuse, RZ ;  /* 0x000000928c1c723c */ /* 0x080fe600000418ff */
[----:B------:R-:W3:Y:S05]  /*3bc0*/  LDSM.16.M88.4 R172, [R179+0x2400] ;  /* 0x00240000b3ac783b */ /* 0x000eea0000000200 */
[----:B------:R-:W-:Y:S03]  /*3bd0*/  HMMA.16816.F32.BF16 R32, R132, R146, RZ ;  /* 0x000000928420723c */ /* 0x000fe600000418ff */
[----:B------:R-:W-:Y:S05]  /*3be0*/  LDSM.16.M88.4 R132, [R184+0x1000] ;  /* 0x00100000b884783b */ /* 0x000fea0000000200 */
[-C--:B-1----:R-:W-:Y:S03]  /*3bf0*/  HMMA.16816.F32.BF16 R4, R148, R152.reuse, R4 ;  /* 0x000000989404723c */ /* 0x082fe60000041804 */
[----:B------:R-:W1:Y:S05]  /*3c00*/  LDSM.16.M88.4 R140, [R183+0x2000] ;  /* 0x00200000b78c783b */ /* 0x000e6a0000000200 */
[C---:B--2---:R-:W-:Y:S03]  /*3c10*/  HMMA.16816.F32.BF16 R8, R156.reuse, R152, R8 ;  /* 0x000000989c08723c */ /* 0x044fe60000041808 */
[----:B------:R-:W2:Y:S05]  /*3c20*/  LDSM.16.M88.4 R144, [R184+0x1800] ;  /* 0x00180000b890783b */ /* 0x000eaa0000000200 */
[-C--:B------:R-:W-:Y:S08]  /*3c30*/  HMMA.16816.F32.BF16 R12, R156, R154.reuse, R12 ;  /* 0x0000009a9c0c723c */ /* 0x080ff0000004180c */
[C---:B------:R-:W-:Y:S01]  /*3c40*/  HMMA.16816.F32.BF16 R16, R148.reuse, R154, R16 ;  /* 0x0000009a9410723c */ /* 0x040fe20000041810 */
[----:B------:R-:W2:Y:S07]  /*3c50*/  LDSM.16.M88.4 R152, [R183+0x2400] ;  /* 0x00240000b798783b */ /* 0x000eae0000000200 */
        /* <DEDUP_REMOVED lines=8> */
[C---:B------:R-:W-:Y:S08]  /*3ce0*/  HMMA.16816.F32.BF16 R8, R168.reuse, R164, R8 ;  /* 0x000000a4a808723c */ /* 0x040ff00000041808 */
[-C--:B------:R-:W-:Y:S08]  /*3cf0*/  HMMA.16816.F32.BF16 R12, R168, R166.reuse, R12 ;  /* 0x000000a6a80c723c */ /* 0x080ff0000004180c */
[C---:B------:R-:W-:Y:S01]  /*3d00*/  HMMA.16816.F32.BF16 R16, R136.reuse, R166, R16 ;  /* 0x000000a68810723c */ /* 0x040fe20000041810 */
[----:B------:R-:W3:Y:S07]  /*3d10*/  LDSM.16.M88.4 R164, [R179+0x4400] ;  /* 0x00440000b3a4783b */ /* 0x000eee0000000200 */
[-C--:B------:R-:W-:Y:S08]  /*3d20*/  HMMA.16816.F32.BF16 R20, R136, R172.reuse, R20 ;  /* 0x000000ac8814723c */ /* 0x080ff00000041814 */
[C---:B------:R-:W-:Y:S04]  /*3d30*/  HMMA.16816.F32.BF16 R24, R168.reuse, R172, R24 ;  /* 0x000000aca818723c */ /* 0x040fe80000041818 */
[----:B------:R-:W-:Y:S04]  /*3d40*/  SEL R172, R0, 0xffffffe0, !P1 ;  /* 0xffffffe000ac7807 */ /* 0x000fe80004800000 */
[-C--:B------:R-:W-:Y:S03]  /*3d50*/  HMMA.16816.F32.BF16 R28, R168, R174.reuse, R28 ;  /* 0x000000aea81c723c */ /* 0x080fe6000004181c */
[--C-:B------:R-:W-:Y:S05]  /*3d60*/  IMAD.IADD R173, R182, 0x1, R172.reuse ;  /* 0x00000001b6ad7824 */ /* 0x100fea00078e02ac */
[----:B------:R-:W-:Y:S01]  /*3d70*/  HMMA.16816.F32.BF16 R32, R136, R174, R32 ;  /* 0x000000ae8820723c */ /* 0x000fe20000041820 */
[----:B------:R-:W-:Y:S03]  /*3d80*/  LDSM.16.M88.4 R136, [R184+0x2000] ;  /* 0x00200000b888783b */ /* 0x000fe60000000200 */
[----:B------:R-:W-:Y:S04]  /*3d90*/  IMAD.IADD R175, R192, 0x1, R201 ;  /* 0x00000001c0af7824 */ /* 0x000fe800078e02c9 */
        /* <DEDUP_REMOVED lines=10> */
[----:B------:R1:W4:Y:S07]  /*3e40*/  LDSM.16.M88.4 R132, [R183+0x4400] ;  /* 0x00440000b784783b */ /* 0x00032e0000000200 */
[-C--:B------:R-:W-:Y:S08]  /*3e50*/  HMMA.16816.F32.BF16 R4, R148, R156.reuse, R4 ;  /* 0x0000009c9404723c */ /* 0x080ff00000041804 */
[C---:B---3--:R-:W-:Y:S08]  /*3e60*/  HMMA.16816.F32.BF16 R8, R160.reuse, R156, R8 ;  /* 0x0000009ca008723c */ /* 0x048ff00000041808 */
[-C--:B------:R-:W-:Y:S03]  /*3e70*/  HMMA.16816.F32.BF16 R12, R160, R158.reuse, R12 ;  /* 0x0000009ea00c723c */ /* 0x080fe6000004180c */
[----:B-1----:R-:W-:Y:S05]  /*3e80*/  IMAD.IADD R183, R179, 0x1, R172 ;  /* 0x00000001b3b77824 */ /* 0x002fea00078e02ac */
[C---:B------:R-:W-:Y:S08]  /*3e90*/  HMMA.16816.F32.BF16 R16, R148.reuse, R158, R16 ;  /* 0x0000009e9410723c */ /* 0x040ff00000041810 */
[-C--:B------:R-:W-:Y:S08]  /*3ea0*/  HMMA.16816.F32.BF16 R20, R148, R164.reuse, R20 ;  /* 0x000000a49414723c */ /* 0x080ff00000041814 */
[C---:B------:R-:W-:Y:S08]  /*3eb0*/  HMMA.16816.F32.BF16 R24, R160.reuse, R164, R24 ;  /* 0x000000a4a018723c */ /* 0x040ff00000041818 */
[-C--:B------:R-:W-:Y:S08]  /*3ec0*/  HMMA.16816.F32.BF16 R28, R160, R166.reuse, R28 ;  /* 0x000000a6a01c723c */ /* 0x080ff0000004181c */
[----:B------:R-:W-:Y:S08]  /*3ed0*/  HMMA.16816.F32.BF16 R32, R148, R166, R32 ;  /* 0x000000a69420723c */ /* 0x000ff00000041820 */
[-C--:B------:R-:W-:Y:S08]  /*3ee0*/  HMMA.16816.F32.BF16 R4, R136, R140.reuse, R4 ;  /* 0x0000008c8804723c */ /* 0x080ff00000041804 */
[C---:B--2---:R-:W-:Y:S08]  /*3ef0*/  HMMA.16816.F32.BF16 R8, R144.reuse, R140, R8 ;  /* 0x0000008c9008723c */ /* 0x044ff00000041808 */
        /* <DEDUP_REMOVED lines=11> */
[----:B------:R-:W-:Y:S01]  /*3fb0*/  PLOP3.LUT P3, PT, PT, PT, UP0, 0x80, 0x8 ;  /* 0x000000000008781c */ /* 0x000fe20003f6f008 */
[----:B------:R-:W-:Y:S01]  /*3fc0*/  @P0 VIADD R211, R223, 0x8 ;  /* 0x00000008dfd30836 */ /* 0x000fe20000000000 */
[----:B------:R-:W-:Y:S02]  /*3fd0*/  @P5 ISETP.GE.AND P5, PT, R220, UR35, PT ;  /* 0x00000023dc005c0c */ /* 0x000fe4000bfa6270 */
[----:B------:R-:W-:Y:S01]  /*3fe0*/  PLOP3.LUT P0, PT, PT, PT, UP0, 0x80, 0x8 ;  /* 0x000000000008781c */ /* 0x000fe20003f0f008 */
[----:B------:R-:W5:Y:S01]  /*3ff0*/  LDG.E R220, desc[UR24][R226.64+0x80] ;  /* 0x00008018e2dc7981 */ /* 0x000f62000c1e1900 */
[----:B------:R-:W-:Y:S01]  /*4000*/  @P2 FSEL R9, R9, -INF , !P5 ;  /* 0xff80000009092808 */ /* 0x000fe20006800000 */
[C---:B------:R-:W-:Y:S01]  /*4010*/  HMMA.16816.F32.BF16 R24, R144.reuse, R132, R24 ;  /* 0x000000849018723c */ /* 0x040fe20000041818 */
[----:B------:R-:W-:Y:S03]  /*4020*/  PLOP3.LUT P2, PT, PT, PT, UP0, 0x80, 0x8 ;  /* 0x000000000008781c */ /* 0x000fe60003f4f008 */
[----:B------:R-:W-:Y:S02]  /*4030*/  @P6 ISETP.GE.AND P6, PT, R211, UR35, PT ;  /* 0x00000023d3006c0c */ /* 0x000fe4000bfc6270 */
[----:B------:R-:W-:Y:S01]  /*4040*/  @P4 FSEL R7, R7, -INF , !P5 ;  /* 0xff80000007074808 */ /* 0x000fe20006800000 */
[----:B------:R1:W5:Y:S01]  /*4050*/  LDG.E R211, desc[UR24][R226.64+0xa0] ;  /* 0x0000a018e2d37981 */ /* 0x000362000c1e1900 */
[----:B------:R-:W-:Y:S01]  /*4060*/  PLOP3.LUT P4, PT, PT, PT, UP0, 0x80, 0x8 ;  /* 0x000000000008781c */ /* 0x000fe20003f8f008 */
[-C--:B------:R-:W-:Y:S03]  /*4070*/  HMMA.16816.F32.BF16 R28, R144, R134.reuse, R28 ;  /* 0x00000086901c723c */ /* 0x080fe6000004181c */
[----:B------:R-:W-:Y:S02]  /*4080*/  @P0 FSEL R11, R11, -INF , !P5 ;  /* 0xff8000000b0b0808 */ /* 0x000fe40006800000 */
[----:B------:R-:W-:Y:S02]  /*4090*/  PLOP3.LUT P0, PT, PT, PT, UP0, 0x80, 0x8 ;  /* 0x000000000008781c */ /* 0x000fe40003f0f008 */
[----:B------:R-:W-:Y:S01]  /*40a0*/  @P3 FSEL R5, R5, -INF , !P5 ;  /* 0xff80000005053808 */ /* 0x000fe20006800000 */
[----:B------:R-:W-:Y:S01]  /*40b0*/  HMMA.16816.F32.BF16 R32, R136, R134, R32 ;  /* 0x000000868820723c */ /* 0x000fe20000041820 */
[----:B------:R-:W-:Y:S03]  /*40c0*/  PLOP3.LUT P3, PT, PT, PT, UP0, 0x80, 0x8 ;  /* 0x000000000008781c */ /* 0x000fe60003f6f008 */
[----:B------:R-:W-:Y:S02]  /*40d0*/  @P4 FSEL R14, R14, -INF , !P6 ;  /* 0xff8000000e0e4808 */ /* 0x000fe40007000000 */
[----:B------:R-:W-:Y:S02]  /*40e0*/  PLOP3.LUT P4, PT, PT, PT, UP0, 0x80, 0x8 ;  /* 0x000000000008781c */ /* 0x000fe40003f8f008 */
[----:B------:R-:W-:Y:S02]  /*40f0*/  @P2 FSEL R16, R16, -INF , !P6 ;  /* 0xff80000010102808 */ /* 0x000fe40007000000 */
[----:B------:R-:W-:Y:S02]  /*4100*/  @P0 FSEL R18, R18, -INF , !P6 ;  /* 0xff80000012120808 */ /* 0x000fe40007000000 */
[----:B------:R-:W-:Y:S02]  /*4110*/  PLOP3.LUT P0, PT, PT, PT, UP0, 0x80, 0x8 ;  /* 0x000000000008781c */ /* 0x000fe40003f0f008 */
[----:B------:R-:W-:Y:S01]  /*4120*/  PLOP3.LUT P2, PT, PT, PT, UP0, 0x80, 0x8 ;  /* 0x000000000008781c */ /* 0x000fe20003f4f008 */
[----:B-1----:R-:W-:Y:S01]  /*4130*/  FMUL.FTZ R226, R206, 1.4426950216293334961 ;  /* 0x3fb8aa3bcee27820 */ /* 0x002fe20000410000 */
[----:B------:R-:W-:Y:S02]  /*4140*/  @P3 FSEL R12, R12, -INF , !P6 ;  /* 0xff8000000c0c3808 */ /* 0x000fe40007000000 */
[----:B------:R-:W-:Y:S02]  /*4150*/  FSETP.NEU.FTZ.AND P3, PT, R206, -INF , PT ;  /* 0xff800000ce00780b */ /* 0x000fe40003f7d000 */
[----:B------:R-:W-:Y:S02]  /*4160*/  FSETP.NEU.FTZ.AND P5, PT, R207, -INF , PT ;  /* 0xff800000cf00780b */ /* 0x000fe40003fbd000 */
[----:B------:R-:W-:Y:S01]  /*4170*/  FSEL R154, R226, RZ, P3 ;  /* 0x000000ffe29a7208 */ /* 0x000fe20001800000 */
[C---:B------:R-:W-:Y:S01]  /*4180*/  @P4 VIADD R226, R223.reuse, 0x9 ;  /* 0x00000009dfe24836 */ /* 0x040fe20000000000 */
[----:B------:R-:W-:Y:S01]  /*4190*/  FSEL R250, R250, RZ, P5 ;  /* 0x000000fffafa7208 */ /* 0x000fe20002800000 */
[----:B------:R-:W-:Y:S01]  /*41a0*/  @P0 VIADD R229, R223, 0x10 ;  /* 0x00000010dfe50836 */ /* 0x000fe20000000000 */
[----:B------:R-:W-:Y:S01]  /*41b0*/  PLOP3.LUT P0, PT, PT, PT, UP0, 0x80, 0x8 ;  /* 0x000000000008781c */ /* 0x000fe20003f0f008 */
[--C-:B------:R-:W-:Y:S01]  /*41c0*/  FFMA.FTZ R233, R7, UR7, -R154.reuse ;  /* 0x0000000707e97c23 */ /* 0x100fe2000801089a */
[----:B------:R-:W-:Y:S01]  /*41d0*/  PLOP3.LUT P5, PT, PT, PT, UP0, 0x80, 0x8 ;  /* 0x000000000008781c */ /* 0x000fe20003faf008 */
[----:B------:R-:W-:Y:S01]  /*41e0*/  FFMA.FTZ R225, R6, UR7, -R154 ;  /* 0x0000000706e17c23 */ /* 0x000fe2000801089a */
[----:B------:R-:W-:Y:S01]  /*41f0*/  PLOP3.LUT P4, PT, PT, PT, UP0, 0x80, 0x8 ;  /* 0x000000000008781c */ /* 0x000fe20003f8f008 */
[--C-:B------:R-:W-:Y:S01]  /*4200*/  FFMA.FTZ R224, R5, UR7, -R250.reuse ;  /* 0x0000000705e07c23 */ /* 0x100fe200080108fa */
[----:B------:R-:W-:Y:S02]  /*4210*/  @P2 ISETP.GE.AND P2, PT, R226, UR35, PT ;  /* 0x00000023e2002c0c */ /* 0x000fe4000bf46270 */
[----:B------:R-:W-:Y:S01]  /*4220*/  PLOP3.LUT P3, PT, PT, PT, UP0, 0x80, 0x8 ;  /* 0x000000000008781c */ /* 0x000fe20003f6f008 */
[----:B------:R-:W-:Y:S01]  /*4230*/  MUFU.EX2 R225, R225 ;  /* 0x000000e100e17308 */ /* 0x000fe20000000800 */
[----:B------:R-:W-:Y:S03]  /*4240*/  FSETP.NEU.FTZ.AND P6, PT, R205, -INF , PT ;  /* 0xff800000cd00780b */ /* 0x000fe60003fdd000 */
[----:B------:R-:W-:Y:S02]  /*4250*/  @P0 FSEL R15, R15, -INF , !P2 ;  /* 0xff8000000f0f0808 */ /* 0x000fe40005000000 */
[----:B------:R-:W-:Y:S01]  /*4260*/  PLOP3.LUT P0, PT, PT, PT, UP0, 0x80, 0x8 ;  /* 0x000000000008781c */ /* 0x000fe20003f0f008 */
[C---:B------:R-:W-:Y:S01]  /*4270*/  @P5 VIADD R231, R223.reuse, 0x11 ;  /* 0x00000011dfe75836 */ /* 0x040fe20000000000 */
[----:B------:R-:W-:Y:S01]  /*4280*/  PLOP3.LUT P5, PT, PT, PT, UP0, 0x80, 0x8 ;  /* 0x000000000008781c */ /* 0x000fe20003faf008 */
[C---:B------:R-:W-:Y:S01]  /*4290*/  @P4 VIADD R227, R223.reuse, 0x19 ;  /* 0x00000019dfe34836 */ /* 0x040fe20000000000 */
[----:B------:R-:W-:Y:S01]  /*42a0*/  PLOP3.LUT P4, PT, PT, PT, UP0, 0x80, 0x8 ;  /* 0x000000000008781c */ /* 0x000fe20003f8f008 */
[----:B------:R-:W-:Y:S01]  /*42b0*/  MUFU.EX2 R224, R224 ;  /* 0x000000e000e07308 */ /* 0x000fe20000000800 */
[----:B------:R-:W-:Y:S01]  /*42c0*/  @P3 VIADD R226, R223, 0x18 ;  /* 0x00000018dfe23836 */ /* 0x000fe20000000000 */
[----:B------:R-:W-:Y:S01]  /*42d0*/  PLOP3.LUT P3, PT, PT, PT, UP0, 0x80, 0x8 ;  /* 0x000000000008781c */ /* 0x000fe20003f6f008 */
[----:B------:R-:W-:Y:S01]  /*42e0*/  FFMA.FTZ R223, R4, UR7, -R250 ;  /* 0x0000000704df7c23 */ /* 0x000fe200080108fa */
[----:B------:R-:W-:Y:S02]  /*42f0*/  FSEL R247, R247, RZ, P6 ;  /* 0x000000fff7f77208 */ /* 0x000fe40003000000 */
[----:B------:R-:W-:Y:S02]  /*4300*/  PLOP3.LUT P6, PT, PT, PT, UP0, 0x80, 0x8 ;  /* 0x000000000008781c */ /* 0x000fe40003fcf008 */
[----:B------:R-:W-:Y:S02]  /*4310*/  @P0 FSEL R17, R17, -INF , !P2 ;  /* 0xff80000011110808 */ /* 0x000fe40005000000 */
[----:B------:R-:W1:Y:S01]  /*4320*/  MUFU.EX2 R223, R223 ;  /* 0x000000df00df7308 */ /* 0x000e620000000800 */
[----:B------:R-:W-:Y:S02]  /*4330*/  PLOP3.LUT P0, PT, PT, PT, UP0, 0x80, 0x8 ;  /* 0x000000000008781c */ /* 0x000fe40003f0f008 */
[----:B------:R-:W-:Y:S01]  /*4340*/  @P5 ISETP.GE.AND P5, PT, R229, UR35, PT ;  /* 0x00000023e5005c0c */ /* 0x000fe2000bfa6270 */
[----:B------:R-:W-:Y:S01]  /*4350*/  IMAD.WIDE.U32 R228, R228, -0x2daee0ad, RZ ;  /* 0xd2511f53e4e47825 */ /* 0x000fe200078e00ff */
[----:B------:R-:W-:Y:S02]  /*4360*/  @P4 ISETP.GE.AND P4, PT, R226, UR35, PT ;  /* 0x00000023e2004c0c */ /* 0x000fe4000bf86270 */
[----:B------:R-:W-:Y:S02]  /*4370*/  LOP3.LUT R226, R236, UR42, R243, 0x96, !PT ;  /* 0x0000002aece27c12 */ /* 0x000fe4000f8e96f3 */
[----:B------:R-:W-:Y:S02]  /*4380*/  @P3 ISETP.GE.AND P3, PT, R231, UR35, PT ;  /* 0x00000023e7003c0c */ /* 0x000fe4000bf66270 */
[----:B------:R-:W-:Y:S01]  /*4390*/  LOP3.LUT R231, R238, UR41, R229, 0x96, !PT ;  /* 0x00000029eee77c12 */ /* 0x000fe2000f8e96e5 */
[----:B------:R-:W-:Y:S01]  /*43a0*/  IMAD.WIDE.U32 R238, R230, -0x326172a9, RZ ;  /* 0xcd9e8d57e6ee7825 */ /* 0x000fe200078e00ff */
[----:B------:R-:W-:Y:S02]  /*43b0*/  LOP3.LUT R236, R242, UR40, R235, 0x96, !PT ;  /* 0x00000028f2ec7c12 */ /* 0x000fe4000f8e96eb */
[----:B------:R-:W-:Y:S01]  /*43c0*/  @P0 FSEL R19, R19, -INF , !P2 ;  /* 0xff80000013130808 */ /* 0x000fe20005000000 */
[----:B------:R-:W-:Y:S01]  /*43d0*/  IMAD.WIDE.U32 R242, R226, -0x2daee0ad, RZ ;  /* 0xd2511f53e2f27825 */ /* 0x000fe200078e00ff */
[----:B------:R-:W-:Y:S01]  /*43e0*/  PLOP3.LUT P0, PT, PT, PT, UP0, 0x80, 0x8 ;  /* 0x000000000008781c */ /* 0x000fe20003f0f008 */
[----:B------:R2:W-:Y:S01]  /*43f0*/  MUFU.EX2 R226, R233 ;  /* 0x000000e900e27308 */ /* 0x0005e20000000800 */
[----:B------:R-:W-:Y:S01]  /*4400*/  LOP3.LUT R240, R240, UR42, R239, 0x96, !PT ;  /* 0x0000002af0f07c12 */ /* 0x000fe2000f8e96ef */
[----:B------:R-:W-:Y:S01]  /*4410*/  IMAD.WIDE.U32 R230, R231, -0x326172a9, RZ ;  /* 0xcd9e8d57e7e67825 */ /* 0x000fe200078e00ff */
[----:B------:R-:W-:Y:S02]  /*4420*/  @P6 FSEL R13, R13, -INF , !P2 ;  /* 0xff8000000d0d6808 */ /* 0x000fe40005000000 */
[----:B------:R-:W-:Y:S01]  /*4430*/  FSETP.NEU.FTZ.AND P2, PT, R204, -INF , PT ;  /* 0xff800000cc00780b */ /* 0x000fe20003f5d000 */
[----:B------:R-:W-:Y:S01]  /*4440*/  IMAD.WIDE.U32 R240, R240, -0x2daee0ad, RZ ;  /* 0xd2511f53f0f07825 */ /* 0x000fe200078e00ff */
[----:B------:R-:W-:Y:S02]  /*4450*/  LOP3.LUT R238, R238, UR40, R231, 0x96, !PT ;  /* 0x00000028eeee7c12 */ /* 0x000fe4000f8e96e7 */
[----:B------:R-:W-:Y:S01]  /*4460*/  LOP3.LUT R232, R232, UR37, R243, 0x96, !PT ;  /* 0x00000025e8e87c12 */ /* 0x000fe2000f8e96f3 */
[----:B------:R-:W-:Y:S01]  /*4470*/  IMAD.WIDE.U32 R236, R236, -0x2daee0ad, RZ ;  /* 0xd2511f53ecec7825 */ /* 0x000fe200078e00ff */
[----:B------:R-:W-:Y:S02]  /*4480*/  LOP3.LUT R229, R228, UR37, R241, 0x96, !PT ;  /* 0x00000025e4e57c12 */ /* 0x000fe4000f8e96f1 */
[----:B------:R-:W-:Y:S01]  /*4490*/  @P0 FSEL R20, R20, -INF , !P5 ;  /* 0xff80000014140808 */ /* 0x000fe20006800000 */
[----:B------:R-:W-:Y:S01]  /*44a0*/  FMUL.FTZ R228, R204, 1.4426950216293334961 ;  /* 0x3fb8aa3bcce47820 */ /* 0x000fe20000410000 */
[----:B------:R-:W-:Y:S01]  /*44b0*/  PLOP3.LUT P0, PT, PT, PT, UP0, 0x80, 0x8 ;  /* 0x000000000008781c */ /* 0x000fe20003f0f008 */
[----:B------:R-:W-:Y:S04]  /*44c0*/  IMAD.WIDE.U32 R238, R238, -0x2daee0ad, RZ ;  /* 0xd2511f53eeee7825 */ /* 0x000fe800078e00ff */
[----:B--2---:R-:W-:Y:S01]  /*44d0*/  FFMA.FTZ R233, R9, UR7, -R247 ;  /* 0x0000000709e97c23 */ /* 0x004fe200080108f7 */
[----:B------:R-:W-:Y:S01]  /*44e0*/  PLOP3.LUT P6, PT, PT, PT, UP0, 0x80, 0x8 ;  /* 0x000000000008781c */ /* 0x000fe20003fcf008 */
[----:B------:R-:W-:Y:S01]  /*44f0*/  FFMA.FTZ R19, R19, UR7, -R154 ;  /* 0x0000000713137c23 */ /* 0x000fe2000801089a */
[----:B------:R-:W-:Y:S01]  /*4500*/  FSEL R9, R228, RZ, P2 ;  /* 0x000000ffe4097208 */ /* 0x000fe20001000000 */
[----:B------:R-:W-:Y:S01]  /*4510*/  IMAD.WIDE.U32 R248, R229, -0x326172a9, RZ ;  /* 0xcd9e8d57e5f87825 */ /* 0x000fe200078e00ff */
[----:B------:R-:W-:Y:S01]  /*4520*/  PLOP3.LUT P2, PT, PT, PT, UP0, 0x80, 0x8 ;  /* 0x000000000008781c */ /* 0x000fe20003f4f008 */
[----:B------:R2:W3:Y:S01]  /*4530*/  MUFU.EX2 R228, R233 ;  /* 0x000000e900e47308 */ /* 0x0004e20000000800 */
[----:B------:R-:W-:Y:S01]  /*4540*/  LOP3.LUT R240, R240, UR31, R239, 0x96, !PT ;  /* 0x0000001ff0f07c12 */ /* 0x000fe2000f8e96ef */
[----:B------:R-:W-:Y:S01]  /*4550*/  FFMA.FTZ R241, R10, UR7, -R9 ;  /* 0x000000070af17c23 */ /* 0x000fe20008010809 */
[----:B------:R-:W-:Y:S01]  /*4560*/  LOP3.LUT R231, R242, UR31, R237, 0x96, !PT ;  /* 0x0000001ff2e77c12 */ /* 0x000fe2000f8e96ed */
[----:B------:R-:W-:Y:S01]  /*4570*/  IMAD.WIDE.U32 R242, R232, -0x326172a9, RZ ;  /* 0xcd9e8d57e8f27825 */ /* 0x000fe200078e00ff */
[----:B------:R-:W-:Y:S02]  /*4580*/  @P0 FSEL R24, R24, -INF , !P5 ;  /* 0xff80000018180808 */ /* 0x000fe40006800000 */
[----:B------:R-:W-:Y:S01]  /*4590*/  PLOP3.LUT P0, PT, PT, PT, UP0, 0x80, 0x8 ;  /* 0x000000000008781c */ /* 0x000fe20003f0f008 */
[----:B------:R-:W-:Y:S01]  /*45a0*/  FFMA.FTZ R239, R15, UR7, -R9 ;  /* 0x000000070fef7c23 */ /* 0x000fe20008010809 */
[----:B------:R-:W-:Y:S01]  /*45b0*/  LOP3.LUT R235, R230, UR34, R249, 0x96, !PT ;  /* 0x00000022e6eb7c12 */ /* 0x000fe2000f8e96f9 */
[----:B------:R-:W-:Y:S01]  /*45c0*/  FFMA.FTZ R230, R11, UR7, -R9 ;  /* 0x000000070be67c23 */ /* 0x000fe20008010809 */
[----:B------:R-:W-:Y:S01]  /*45d0*/  IMAD.WIDE.U32 R10, R240, -0x326172a9, RZ ;  /* 0xcd9e8d57f00a7825 */ /* 0x000fe200078e00ff */
[----:B------:R-:W-:Y:S01]  /*45e0*/  @P2 FSEL R22, R22, -INF , !P5 ;  /* 0xff80000016162808 */ /* 0x000fe20006800000 */
[----:B------:R-:W-:Y:S01]  /*45f0*/  MUFU.EX2 R229, R241 ;  /* 0x000000f100e57308 */ /* 0x000fe20000000800 */
[----:B------:R-:W-:Y:S02]  /*4600*/  PLOP3.LUT P2, PT, PT, PT, UP0, 0x80, 0x8 ;  /* 0x000000000008781c */ /* 0x000fe40003f4f008 */
[----:B------:R-:W-:Y:S01]  /*4610*/  LOP3.LUT R234, R234, UR34, R243, 0x96, !PT ;  /* 0x00000022eaea7c12 */ /* 0x000fe2000f8e96f3 */
[----:B--2---:R-:W-:Y:S01]  /*4620*/  IMAD.WIDE.U32 R232, R231, -0x326172a9, RZ ;  /* 0xcd9e8d57e7e87825 */ /* 0x004fe200078e00ff */
[----:B------:R-:W-:Y:S02]  /*4630*/  LOP3.LUT R240, R248, UR30, R11, 0x96, !PT ;  /* 0x0000001ef8f07c12 */ /* 0x000fe4000f8e960b */
[----:B------:R-:W-:Y:S01]  /*4640*/  @P0 FSEL R21, R21, -INF , !P3 ;  /* 0xff80000015150808 */ /* 0x000fe20005800000 */
[----:B------:R-:W-:Y:S01]  /*4650*/  FFMA.FTZ R231, R12, UR7, -R247 ;  /* 0x000000070ce77c23 */ /* 0x000fe200080108f7 */
[----:B------:R-:W-:Y:S01]  /*4660*/  PLOP3.LUT P0, PT, PT, PT, UP0, 0x80, 0x8 ;  /* 0x000000000008781c */ /* 0x000fe20003f0f008 */
[----:B------:R-:W-:Y:S01]  /*4670*/  MUFU.EX2 R230, R230 ;  /* 0x000000e600e67308 */ /* 0x000fe20000000800 */
[C---:B------:R-:W-:Y:S01]  /*4680*/  PRMT R249, R10.reuse, 0x7770, RZ ;  /* 0x000077700af97816 */ /* 0x040fe200000000ff */
[----:B------:R-:W-:Y:S01]  /*4690*/  FFMA.FTZ R21, R21, UR7, -R250 ;  /* 0x0000000715157c23 */ /* 0x000fe200080108fa */
[----:B------:R-:W-:Y:S01]  /*46a0*/  PRMT R248, R10, 0x7771, RZ ;  /* 0x000077710af87816 */ /* 0x000fe200000000ff */
[----:B------:R-:W-:Y:S01]  /*46b0*/  FFMA.FTZ R22, R22, UR7, -R154 ;  /* 0x0000000716167c23 */ /* 0x000fe2000801089a */
[----:B------:R-:W-:Y:S02]  /*46c0*/  @P2 FSEL R26, R26, -INF , !P5 ;  /* 0xff8000001a1a2808 */ /* 0x000fe40006800000 */
[----:B------:R-:W-:Y:S03]  /*46d0*/  PLOP3.LUT P2, PT, PT, PT, UP0, 0x80, 0x8 ;  /* 0x000000000008781c */ /* 0x000fe60003f4f008 */
[----:B------:R-:W-:Y:S01]  /*46e0*/  MUFU.EX2 R231, R231 ;  /* 0x000000e700e77308 */ /* 0x000fe20000000800 */
[----:B------:R-:W-:Y:S01]  /*46f0*/  PLOP3.LUT P5, PT, PT, PT, UP0, 0x80, 0x8 ;  /* 0x000000000008781c */ /* 0x000fe20003faf008 */
[----:B------:R-:W-:Y:S01]  /*4700*/  FFMA.FTZ R26, R26, UR7, -R9 ;  /* 0x000000071a1a7c23 */ /* 0x000fe20008010809 */
[C---:B------:R-:W-:Y:S02]  /*4710*/  PRMT R246, R10.reuse, 0x7772, RZ ;  /* 0x000077720af67816 */ /* 0x040fe400000000ff */
[----:B------:R-:W-:Y:S01]  /*4720*/  PRMT R245, R10, 0x7773, RZ ;  /* 0x000077730af57816 */ /* 0x000fe200000000ff */
[----:B------:R-:W-:Y:S01]  /*4730*/  IMAD.WIDE.U32 R10, R234, -0x2daee0ad, RZ ;  /* 0xd2511f53ea0a7825 */ /* 0x000fe200078e00ff */
[----:B------:R-:W-:Y:S03]  /*4740*/  @P0 FSEL R27, R27, -INF , !P3 ;  /* 0xff8000001b1b0808 */ /* 0x000fe60005800000 */
[----:B------:R2:W-:Y:S01]  /*4750*/  MUFU.EX2 R234, R239 ;  /* 0x000000ef00ea7308 */ /* 0x0005e20000000800 */
[----:B------:R-:W-:Y:S02]  /*4760*/  PLOP3.LUT P0, PT, PT, PT, UP0, 0x80, 0x8 ;  /* 0x000000000008781c */ /* 0x000fe40003f0f008 */
[----:B------:R-:W-:Y:S01]  /*4770*/  LOP3.LUT R237, R242, UR30, R233, 0x96, !PT ;  /* 0x0000001ef2ed7c12 */ /* 0x000fe2000f8e96e9 */
[--C-:B------:R-:W-:Y:S01]  /*4780*/  FFMA.FTZ R233, R14, UR7, -R9.reuse ;  /* 0x000000070ee97c23 */ /* 0x100fe20008010809 */
[----:B------:R-:W-:Y:S01]  /*4790*/  @P2 FSEL R25, R25, -INF , !P3 ;  /* 0xff80000019192808 */ /* 0x000fe20005800000 */
[----:B------:R-:W-:Y:S01]  /*47a0*/  IMAD.WIDE.U32 R14, R235, -0x2daee0ad, RZ ;  /* 0xd2511f53eb0e7825 */ /* 0x000fe200078e00ff */
[----:B------:R-:W-:Y:S02]  /*47b0*/  @P5 FSEL R23, R23, -INF , !P3 ;  /* 0xff80000017175808 */ /* 0x000fe40005800000 */
[----:B------:R-:W-:Y:S01]  /*47c0*/  PLOP3.LUT P2, PT, PT, PT, UP0, 0x80, 0x8 ;  /* 0x000000000008781c */ /* 0x000fe20003f4f008 */
[----:B------:R-:W-:Y:S01]  /*47d0*/  MUFU.EX2 R233, R233 ;  /* 0x000000e900e97308 */ /* 0x000fe20000000800 */
[----:B------:R-:W-:Y:S01]  /*47e0*/  PLOP3.LUT P3, PT, PT, PT, UP0, 0x80, 0x8 ;  /* 0x000000000008781c */ /* 0x000fe20003f6f008 */
[----:B------:R-:W-:Y:S01]  /*47f0*/  FFMA.FTZ R27, R27, UR7, -R9 ;  /* 0x000000071b1b7c23 */ /* 0x000fe20008010809 */
[----:B------:R-:W-:Y:S01]  /*4800*/  PLOP3.LUT P5, PT, PT, PT, UP0, 0x80, 0x8 ;  /* 0x000000000008781c */ /* 0x000fe20003faf008 */
[--C-:B------:R-:W-:Y:S01]  /*4810*/  FFMA.FTZ R235, R16, UR7, -R250.reuse ;  /* 0x0000000710eb7c23 */ /* 0x100fe200080108fa */
[----:B------:R-:W-:Y:S02]  /*4820*/  @P0 FSEL R34, R34, -INF , !P4 ;  /* 0xff80000022220808 */ /* 0x000fe40006000000 */
[----:B------:R-:W-:Y:S02]  /*4830*/  PLOP3.LUT P0, PT, PT, PT, UP0, 0x80, 0x8 ;  /* 0x000000000008781c */ /* 0x000fe40003f0f008 */
[----:B--2---:R-:W-:Y:S01]  /*4840*/  LOP3.LUT R239, R237, 0xffff, RZ, 0xc0, !PT ;  /* 0x0000ffffedef7812 */ /* 0x004fe200078ec0ff */
[----:B------:R-:W-:Y:S01]  /*4850*/  MUFU.EX2 R235, R235 ;  /* 0x000000eb00eb7308 */ /* 0x000fe20000000800 */
[----:B------:R-:W-:Y:S02]  /*4860*/  LOP3.LUT R251, R236, UR19, R11, 0x96, !PT ;  /* 0x00000013ecfb7c12 */ /* 0x000fe4000f8e960b */
[----:B------:R-:W-:Y:S02]  /*4870*/  @P2 FSEL R30, R30, -INF , !P4 ;  /* 0xff8000001e1e2808 */ /* 0x000fe40006000000 */
[----:B------:R-:W-:Y:S02]  /*4880*/  @P3 FSEL R32, R32, -INF , !P4 ;  /* 0xff80000020203808 */ /* 0x000fe40006000000 */
[----:B------:R-:W-:Y:S02]  /*4890*/  PLOP3.LUT P2, PT, PT, PT, UP0, 0x80, 0x8 ;  /* 0x000000000008781c */ /* 0x000fe40003f4f008 */
[----:B------:R-:W-:Y:S02]  /*48a0*/  PLOP3.LUT P3, PT, PT, PT, UP0, 0x80, 0x8 ;  /* 0x000000000008781c */ /* 0x000fe40003f6f008 */
[----:B------:R-:W-:Y:S02]  /*48b0*/  SHF.R.U32.HI R239, RZ, 0x8, R239 ;  /* 0x00000008ffef7819 */ /* 0x000fe400000116ef */
[----:B------:R-:W-:Y:S01]  /*48c0*/  @P6 ISETP.GE.AND P6, PT, R227, UR35, PT ;  /* 0x00000023e3006c0c */ /* 0x000fe2000bfc6270 */
[----:B------:R-:W-:Y:S01]  /*48d0*/  FFMA.FTZ R227, R8, UR7, -R247 ;  /* 0x0000000708e37c23 */ /* 0x000fe200080108f7 */
[----:B------:R-:W-:Y:S02]  /*48e0*/  LOP3.LUT R236, R237, 0xff, RZ, 0xc0, !PT ;  /* 0x000000ffedec7812 */ /* 0x000fe400078ec0ff */
[----:B------:R-:W-:Y:S01]  /*48f0*/  LOP3.LUT R252, R238, UR19, R15, 0x96, !PT ;  /* 0x00000013eefc7c12 */ /* 0x000fe2000f8e960f */
[--C-:B------:R-:W-:Y:S01]  /*4900*/  FFMA.FTZ R15, R20, UR7, -R250.reuse ;  /* 0x00000007140f7c23 */ /* 0x100fe200080108fa */
[----:B------:R-:W-:Y:S01]  /*4910*/  LOP3.LUT R239, R239, 0xffff, RZ, 0xc0, !PT ;  /* 0x0000ffffefef7812 */ /* 0x000fe200078ec0ff */
[----:B------:R-:W2:Y:S01]  /*4920*/  MUFU.EX2 R227, R227 ;  /* 0x000000e300e37308 */ /* 0x000ea20000000800 */
[--C-:B------:R-:W-:Y:S02]  /*4930*/  SHF.R.U32.HI R238, RZ, 0x18, R237.reuse ;  /* 0x00000018ffee7819 */ /* 0x100fe400000116ed */
[----:B------:R-:W-:Y:S02]  /*4940*/  @P5 FSEL R28, R28, -INF , !P4 ;  /* 0xff8000001c1c5808 */ /* 0x000fe40006000000 */
[----:B------:R-:W-:Y:S02]  /*4950*/  PRMT R237, R237, 0x7632, R237 ;  /* 0x00007632eded7816 */ /* 0x000fe400000000ed */
[----:B------:R-:W-:Y:S02]  /*4960*/  @P0 FSEL R33, R33, -INF , !P6 ;  /* 0xff80000021210808 */ /* 0x000fe40007000000 */
[----:B------:R-:W-:Y:S01]  /*4970*/  ISETP.LE.U32.AND P5, PT, R236, UR12, PT ;  /* 0x0000000cec007c0c */ /* 0x000fe2000bfa3070 */
[----:B------:R-:W-:Y:S01]  /*4980*/  FFMA.FTZ R236, R17, UR7, -R250 ;  /* 0x0000000711ec7c23 */ /* 0x000fe200080108fa */
[----:B------:R-:W-:Y:S02]  /*4990*/  ISETP.LE.U32.AND P0, PT, R239, UR12, PT ;  /* 0x0000000cef007c0c */ /* 0x000fe4000bf03070 */
[----:B------:R-:W-:Y:S02]  /*49a0*/  LOP3.LUT R239, R240, 0xffff, RZ, 0xc0, !PT ;  /* 0x0000fffff0ef7812 */ /* 0x000fe400078ec0ff */
[----:B------:R-:W-:Y:S01]  /*49b0*/  LOP3.LUT R237, R237, 0xff, RZ, 0xc0, !PT ;  /* 0x000000ffeded7812 */ /* 0x000fe200078ec0ff */
[----:B------:R-:W-:Y:S01]  /*49c0*/  MUFU.EX2 R236, R236 ;  /* 0x000000ec00ec7308 */ /* 0x000fe20000000800 */
[----:B------:R-:W-:Y:S02]  /*49d0*/  @P2 FSEL R29, R29, -INF , !P6 ;  /* 0xff8000001d1d2808 */ /* 0x000fe40007000000 */
[----:B------:R-:W-:Y:S02]  /*49e0*/  @P3 FSEL R31, R31, -INF , !P6 ;  /* 0xff8000001f1f3808 */ /* 0x000fe40007000000 */
[----:B------:R-:W-:Y:S01]  /*49f0*/  PLOP3.LUT P2, PT, PT, PT, UP0, 0x80, 0x8 ;  /* 0x000000000008781c */ /* 0x000fe20003f4f008 */
[----:B-1----:R-:W-:Y:S01]  /*4a00*/  @!P5 FADD.FTZ R223, -R223, -RZ ;  /* 0x800000ffdfdfd221 */ /* 0x002fe20000010100 */
[----:B------:R-:W-:Y:S01]  /*4a10*/  SHF.R.U32.HI R17, RZ, 0x8, R239 ;  /* 0x00000008ff117819 */ /* 0x000fe200000116ef */
[----:B------:R-:W-:Y:S01]  /*4a20*/  @!P0 FADD.FTZ R224, -R224, -RZ ;  /* 0x800000ffe0e08221 */ /* 0x000fe20000010100 */
[----:B------:R-:W-:Y:S01]  /*4a30*/  ISETP.LE.U32.AND P3, PT, R237, UR12, PT ;  /* 0x0000000ced007c0c */ /* 0x000fe2000bf63070 */
[----:B------:R-:W-:Y:S01]  /*4a40*/  MUFU.EX2 R239, R15 ;  /* 0x0000000f00ef7308 */ /* 0x000fe20000000800 */
[----:B------:R-:W-:Y:S02]  /*4a50*/  LOP3.LUT R17, R17, 0xffff, RZ, 0xc0, !PT ;  /* 0x0000ffff11117812 */ /* 0x000fe400078ec0ff */
[C---:B------:R-:W-:Y:S02]  /*4a60*/  PRMT R241, R232.reuse, 0x7770, RZ ;  /* 0x00007770e8f17816 */ /* 0x040fe400000000ff */
[C---:B------:R-:W-:Y:S02]  /*4a70*/  PRMT R244, R232.reuse, 0x7771, RZ ;  /* 0x00007771e8f47816 */ /* 0x040fe400000000ff */
[C---:B------:R-:W-:Y:S03]  /*4a80*/  PRMT R243, R232.reuse, 0x7773, RZ ;  /* 0x00007773e8f37816 */ /* 0x040fe600000000ff */
[----:B------:R-:W-:Y:S01]  /*4a90*/  MUFU.EX2 R237, R19 ;  /* 0x0000001300ed7308 */ /* 0x000fe20000000800 */
[----:B------:R-:W-:Y:S02]  /*4aa0*/  ISETP.LE.U32.AND P5, PT, R17, UR12, PT ;  /* 0x0000000c11007c0c */ /* 0x000fe4000bfa3070 */
[----:B------:R-:W-:Y:S01]  /*4ab0*/  PRMT R242, R232, 0x7772, RZ ;  /* 0x00007772e8f27816 */ /* 0x000fe200000000ff */
[----:B------:R-:W-:Y:S01]  /*4ac0*/  FFMA.FTZ R232, R13, UR7, -R247 ;  /* 0x000000070de87c23 */ /* 0x000fe200080108f7 */
[C---:B------:R-:W-:Y:S01]  /*4ad0*/  LOP3.LUT R13, R240.reuse, 0xff, RZ, 0xc0, !PT ;  /* 0x000000fff00d7812 */ /* 0x040fe200078ec0ff */
[----:B------:R-:W-:Y:S01]  /*4ae0*/  @!P3 FADD.FTZ R225, -R225, -RZ ;  /* 0x800000ffe1e1b221 */ /* 0x000fe20000010100 */
[----:B------:R-:W-:Y:S02]  /*4af0*/  @P2 FSEL R35, R35, -INF , !P6 ;  /* 0xff80000023232808 */ /* 0x000fe40007000000 */
[----:B------:R-:W-:Y:S01]  /*4b00*/  PRMT R11, R240, 0x7632, R11 ;  /* 0x00007632f00b7816 */ /* 0x000fe2000000000b */
[----:B------:R-:W1:Y:S01]  /*4b10*/  MUFU.EX2 R232, R232 ;  /* 0x000000e800e87308 */ /* 0x000e620000000800 */
[----:B------:R-:W-:Y:S02]  /*4b20*/  ISETP.LE.U32.AND P6, PT, R13, UR12, PT ;  /* 0x0000000c0d007c0c */ /* 0x000fe4000bfc3070 */
[----:B------:R-:W-:Y:S01]  /*4b30*/  ISETP.LE.U32.AND P3, PT, R249, UR12, PT ;  /* 0x0000000cf9007c0c */ /* 0x000fe2000bf63070 */
[----:B---3--:R-:W-:Y:S01]  /*4b40*/  @!P5 FADD.FTZ R228, -R228, -RZ ;  /* 0x800000ffe4e4d221 */ /* 0x008fe20000010100 */
[----:B------:R-:W-:Y:S02]  /*4b50*/  LOP3.LUT R11, R11, 0xff, RZ, 0xc0, !PT ;  /* 0x000000ff0b0b7812 */ /* 0x000fe400078ec0ff */
[----:B------:R-:W-:Y:S02]  /*4b60*/  ISETP.GT.U32.AND P5, PT, R248, UR12, PT ;  /* 0x0000000cf8007c0c */ /* 0x000fe4000bfa4070 */
[----:B------:R-:W-:Y:S02]  /*4b70*/  ISETP.LE.U32.AND P2, PT, R11, UR12, PT ;  /* 0x0000000c0b007c0c */ /* 0x000fe4000bf43070 */
[----:B------:R-:W-:Y:S02]  /*4b80*/  SHF.R.U32.HI R11, RZ, 0x18, R240 ;  /* 0x00000018ff0b7819 */ /* 0x000fe400000116f0 */
[----:B------:R3:W4:Y:S01]  /*4b90*/  MUFU.EX2 R240, R21 ;  /* 0x0000001500f07308 */ /* 0x0007220000000800 */
[----:B--2---:R-:W-:Y:S01]  /*4ba0*/  @!P6 FADD.FTZ R227, -R227, -RZ ;  /* 0x800000ffe3e3e221 */ /* 0x004fe20000010100 */
[----:B------:R-:W-:Y:S01]  /*4bb0*/  ISETP.GT.U32.AND P6, PT, R244, UR12, PT ;  /* 0x0000000cf4007c0c */ /* 0x000fe2000bfc4070 */
[----:B------:R-:W-:Y:S01]  /*4bc0*/  @!P3 FADD.FTZ R231, -R231, -RZ ;  /* 0x800000ffe7e7b221 */ /* 0x000fe20000010100 */
[----:B------:R-:W-:Y:S01]  /*4bd0*/  ISETP.GT.U32.AND P3, PT, R246, UR12, PT ;  /* 0x0000000cf6007c0c */ /* 0x000fe2000bf64070 */
[----:B------:R-:W-:Y:S01]  /*4be0*/  FFMA.FTZ R244, R23, UR7, -R154 ;  /* 0x0000000717f47c23 */ /* 0x000fe2000801089a */
[----:B------:R-:W-:Y:S01]  /*4bf0*/  LOP3.LUT R246, R251, 0xffff, RZ, 0xc0, !PT ;  /* 0x0000fffffbf67812 */ /* 0x000fe200078ec0ff */
[----:B-1----:R-:W-:Y:S01]  /*4c00*/  @P5 FADD.FTZ R232, -R232, -RZ ;  /* 0x800000ffe8e85221 */ /* 0x002fe20000010100 */
[----:B------:R-:W-:Y:S01]  /*4c10*/  ISETP.GT.U32.AND P5, PT, R245, UR12, PT ;  /* 0x0000000cf5007c0c */ /* 0x000fe2000bfa4070 */
[----:B------:R-:W-:Y:S01]  /*4c20*/  @!P2 FADD.FTZ R229, -R229, -RZ ;  /* 0x800000ffe5e5a221 */ /* 0x000fe20000010100 */
[----:B------:R-:W-:Y:S02]  /*4c30*/  SHF.R.U32.HI R249, RZ, 0x8, R246 ;  /* 0x00000008fff97819 */ /* 0x000fe400000116f6 */
[----:B------:R-:W-:Y:S01]  /*4c40*/  ISETP.GT.U32.AND P2, PT, R242, UR12, PT ;  /* 0x0000000cf2007c0c */ /* 0x000fe2000bf44070 */
[----:B------:R-:W-:Y:S01]  /*4c50*/  MUFU.EX2 R246, R27 ;  /* 0x0000001b00f67308 */ /* 0x000fe20000000800 */
[----:B------:R-:W-:Y:S01]  /*4c60*/  LOP3.LUT R249, R249, 0xffff, RZ, 0xc0, !PT ;  /* 0x0000fffff9f97812 */ /* 0x000fe200078ec0ff */
[----:B------:R-:W-:Y:S01]  /*4c70*/  @P6 FADD.FTZ R236, -R236, -RZ ;  /* 0x800000ffecec6221 */ /* 0x000fe20000010100 */
[----:B------:R-:W-:Y:S01]  /*4c80*/  LOP3.LUT R245, R251, 0xff, RZ, 0xc0, !PT ;  /* 0x000000fffbf57812 */ /* 0x000fe200078ec0ff */
[----:B------:R-:W-:Y:S01]  /*4c90*/  @P3 FADD.FTZ R233, -R233, -RZ ;  /* 0x800000ffe9e93221 */ /* 0x000fe20000010100 */
[----:B------:R-:W-:Y:S02]  /*4ca0*/  ISETP.LE.U32.AND P6, PT, R249, UR12, PT ;  /* 0x0000000cf9007c0c */ /* 0x000fe4000bfc3070 */
[--C-:B------:R-:W-:Y:S03]  /*4cb0*/  SHF.R.U32.HI R248, RZ, 0x18, R251.reuse ;  /* 0x00000018fff87819 */ /* 0x100fe600000116fb */
[----:B------:R1:W2:Y:S01]  /*4cc0*/  MUFU.EX2 R242, R244 ;  /* 0x000000f400f27308 */ /* 0x0002a20000000800 */
[----:B------:R-:W-:Y:S01]  /*4cd0*/  PRMT R251, R251, 0x7632, R251 ;  /* 0x00007632fbfb7816 */ /* 0x000fe200000000fb */
[----:B------:R-:W-:Y:S01]  /*4ce0*/  @P5 FADD.FTZ R234, -R234, -RZ ;  /* 0x800000ffeaea5221 */ /* 0x000fe20000010100 */
[----:B------:R-:W-:Y:S01]  /*4cf0*/  ISETP.LE.U32.AND P4, PT, R238, UR12, PT ;  /* 0x0000000cee007c0c */ /* 0x000fe2000bf83070 */
[----:B------:R-:W-:Y:S01]  /*4d00*/  FFMA.FTZ R238, R18, UR7, -R154 ;  /* 0x0000000712ee7c23 */ /* 0x000fe2000801089a */
[----:B------:R-:W-:Y:S02]  /*4d10*/  ISETP.LE.U32.AND P3, PT, R245, UR12, PT ;  /* 0x0000000cf5007c0c */ /* 0x000fe4000bf63070 */
[----:B------:R-:W-:Y:S03]  /*4d20*/  ISETP.LE.U32.AND P5, PT, R248, UR12, PT ;  /* 0x0000000cf8007c0c */ /* 0x000fe6000bfa3070 */
[----:B------:R-:W-:Y:S01]  /*4d30*/  MUFU.EX2 R245, R26 ;  /* 0x0000001a00f57308 */ /* 0x000fe20000000800 */
[----:B---3--:R-:W-:Y:S01]  /*4d40*/  LOP3.LUT R21, R251, 0xff, RZ, 0xc0, !PT ;  /* 0x000000fffb157812 */ /* 0x008fe200078ec0ff */
[----:B----4-:R-:W-:Y:S01]  /*4d50*/  @!P6 FADD.FTZ R240, -R240, -RZ ;  /* 0x800000fff0f0e221 */ /* 0x010fe20000010100 */
[C---:B------:R-:W-:Y:S02]  /*4d60*/  LOP3.LUT R248, R252.reuse, 0xff, RZ, 0xc0, !PT ;  /* 0x000000fffcf87812 */ /* 0x040fe400078ec0ff */
[C---:B------:R-:W-:Y:S02]  /*4d70*/  PRMT R249, R252.reuse, 0x7632, R249 ;  /* 0x00007632fcf97816 */ /* 0x040fe400000000f9 */
[----:B------:R-:W-:Y:S03]  /*4d80*/  LOP3.LUT R251, R252, 0xffff, RZ, 0xc0, !PT ;  /* 0x0000fffffcfb7812 */ /* 0x000fe600078ec0ff */
[----:B------:R-:W3:Y:S01]  /*4d90*/  MUFU.EX2 R238, R238 ;  /* 0x000000ee00ee7308 */ /* 0x000ee20000000800 */
[----:B------:R-:W-:Y:S01]  /*4da0*/  SHF.R.U32.HI R252, RZ, 0x18, R252 ;  /* 0x00000018fffc7819 */ /* 0x000fe200000116fc */
[----:B-1----:R-:W-:Y:S01]  /*4db0*/  FFMA.FTZ R244, R25, UR7, -R247 ;  /* 0x0000000719f47c23 */ /* 0x002fe200080108f7 */
[----:B------:R-:W-:Y:S01]  /*4dc0*/  SHF.R.U32.HI R251, RZ, 0x8, R251 ;  /* 0x00000008fffb7819 */ /* 0x000fe200000116fb */
[----:B------:R-:W-:Y:S01]  /*4dd0*/  @!P3 FADD.FTZ R239, -R239, -RZ ;  /* 0x800000ffefefb221 */ /* 0x000fe20000010100 */
[----:B------:R-:W-:Y:S01]  /*4de0*/  ISETP.LE.U32.AND P6, PT, R252, UR12, PT ;  /* 0x0000000cfc007c0c */ /* 0x000fe2000bfc3070 */
[----:B------:R-:W-:Y:S01]  /*4df0*/  @!P4 FADD.FTZ R226, -R226, -RZ ;  /* 0x800000ffe2e2c221 */ /* 0x000fe20000010100 */
[----:B------:R-:W-:Y:S03]  /*4e00*/  ISETP.LE.U32.AND P0, PT, R11, UR12, PT ;  /* 0x0000000c0b007c0c */ /* 0x000fe6000bf03070 */
[----:B------:R-:W1:Y:S01]  /*4e10*/  MUFU.EX2 R244, R244 ;  /* 0x000000f400f47308 */ /* 0x000e620000000800 */
[----:B------:R-:W-:Y:S01]  /*4e20*/  LOP3.LUT R251, R251, 0xffff, RZ, 0xc0, !PT ;  /* 0x0000fffffbfb7812 */ /* 0x000fe200078ec0ff */
[----:B--2---:R-:W-:Y:S01]  /*4e30*/  @!P5 FADD.FTZ R242, -R242, -RZ ;  /* 0x800000fff2f2d221 */ /* 0x004fe20000010100 */
[----:B------:R-:W-:Y:S01]  /*4e40*/  PRMT R18, R14, 0x7771, RZ ;  /* 0x000077710e127816 */ /* 0x000fe200000000ff */
[--C-:B------:R-:W-:Y:S01]  /*4e50*/  FFMA.FTZ R252, R34, UR7, -R154.reuse ;  /* 0x0000000722fc7c23 */ /* 0x100fe2000801089a */
[----:B------:R-:W-:Y:S01]  /*4e60*/  ISETP.LE.U32.AND P3, PT, R251, UR12, PT ;  /* 0x0000000cfb007c0c */ /* 0x000fe2000bf63070 */
[----:B------:R-:W-:Y:S01]  /*4e70*/  FFMA.FTZ R251, R30, UR7, -R9 ;  /* 0x000000071efb7c23 */ /* 0x000fe20008010809 */
[----:B------:R-:W-:Y:S01]  /*4e80*/  ISETP.LE.U32.AND P4, PT, R241, UR12, PT ;  /* 0x0000000cf1007c0c */ /* 0x000fe2000bf83070 */
[----:B------:R-:W-:Y:S02]  /*4e90*/  FFMA.FTZ R154, R35, UR7, -R154 ;  /* 0x00000007239a7c23 */ /* 0x000fe4000801089a */
[----:B------:R-:W2:Y:S01]  /*4ea0*/  MUFU.EX2 R241, R22 ;  /* 0x0000001600f17308 */ /* 0x000ea20000000800 */
[----:B------:R-:W-:Y:S01]  /*4eb0*/  @!P6 FADD.FTZ R246, -R246, -RZ ;  /* 0x800000fff6f6e221 */ /* 0x000fe20000010100 */
[----:B------:R-:W-:Y:S01]  /*4ec0*/  ISETP.GT.U32.AND P6, PT, R18, UR12, PT ;  /* 0x0000000c12007c0c */ /* 0x000fe2000bfc4070 */
[----:B------:R-:W-:Y:S01]  /*4ed0*/  @!P0 FADD.FTZ R230, -R230, -RZ ;  /* 0x800000ffe6e68221 */ /* 0x000fe20000010100 */
[----:B------:R-:W-:Y:S01]  /*4ee0*/  F2FP.RELU.BF16.F32.PACK_AB R18, R224, R223 ;  /* 0x000000dfe012723e */ /* 0x000fe200000018ff */
[----:B---3--:R-:W-:Y:S01]  /*4ef0*/  @P2 FADD.FTZ R238, -R238, -RZ ;  /* 0x800000ffeeee2221 */ /* 0x008fe20000010100 */
[----:B------:R-:W-:Y:S01]  /*4f00*/  ISETP.GT.U32.AND P0, PT, R243, UR12, PT ;  /* 0x0000000cf3007c0c */ /* 0x000fe2000bf04070 */
[----:B------:R-:W-:Y:S01]  /*4f10*/  FFMA.FTZ R243, R24, UR7, -R247 ;  /* 0x0000000718f37c23 */ /* 0x000fe200080108f7 */
[C---:B------:R-:W-:Y:S01]  /*4f20*/  PRMT R15, R10.reuse, 0x7770, RZ ;  /* 0x000077700a0f7816 */ /* 0x040fe200000000ff */
[----:B------:R3:W-:Y:S01]  /*4f30*/  STS [R189], R18 ;  /* 0x00000012bd007388 */ /* 0x0007e20000000800 */
[----:B------:R-:W-:Y:S01]  /*4f40*/  PRMT R13, R10, 0x7771, RZ ;  /* 0x000077710a0d7816 */ /* 0x000fe200000000ff */
[----:B-1----:R-:W-:Y:S01]  /*4f50*/  @!P3 FADD.FTZ R244, -R244, -RZ ;  /* 0x800000fff4f4b221 */ /* 0x002fe20000010100 */
[C---:B------:R-:W-:Y:S01]  /*4f60*/  PRMT R11, R10.reuse, 0x7772, RZ ;  /* 0x000077720a0b7816 */ /* 0x040fe200000000ff */
[----:B------:R-:W-:Y:S01]  /*4f70*/  @!P4 FADD.FTZ R235, -R235, -RZ ;  /* 0x800000ffebebc221 */ /* 0x000fe20000010100 */
[----:B------:R-:W-:Y:S01]  /*4f80*/  PRMT R10, R10, 0x7773, RZ ;  /* 0x000077730a0a7816 */ /* 0x000fe200000000ff */
[----:B------:R-:W-:Y:S01]  /*4f90*/  MUFU.EX2 R243, R243 ;  /* 0x000000f300f37308 */ /* 0x000fe20000000800 */
[----:B------:R-:W-:Y:S01]  /*4fa0*/  ISETP.LE.U32.AND P2, PT, R21, UR12, PT ;  /* 0x0000000c15007c0c */ /* 0x000fe2000bf43070 */
[--C-:B------:R-:W-:Y:S01]  /*4fb0*/  FFMA.FTZ R21, R32, UR7, -R250.reuse ;  /* 0x0000000720157c23 */ /* 0x100fe200080108fa */
[----:B------:R-:W-:Y:S01]  /*4fc0*/  FFMA.FTZ R250, R33, UR7, -R250 ;  /* 0x0000000721fa7c23 */ /* 0x000fe200080108fa */
[----:B------:R-:W-:Y:S01]  /*4fd0*/  ISETP.GT.U32.AND P3, PT, R10, UR12, PT ;  /* 0x0000000c0a007c0c */ /* 0x000fe2000bf64070 */
[----:B------:R-:W-:Y:S01]  /*4fe0*/  @P0 FADD.FTZ R237, -R237, -RZ ;  /* 0x800000ffeded0221 */ /* 0x000fe20000010100 */
[----:B------:R-:W-:Y:S01]  /*4ff0*/  F2FP.RELU.BF16.F32.PACK_AB R10, R226, R225 ;  /* 0x000000e1e20a723e */ /* 0x000fe200000018ff */
[----:B------:R-:W-:Y:S01]  /*5000*/  FFMA.FTZ R9, R31, UR7, -R9 ;  /* 0x000000071f097c23 */ /* 0x000fe20008010809 */
[----:B------:R-:W-:Y:S02]  /*5010*/  LOP3.LUT R249, R249, 0xff, RZ, 0xc0, !PT ;  /* 0x000000fff9f97812 */ /* 0x000fe400078ec0ff */
[----:B------:R-:W1:Y:S01]  /*5020*/  MUFU.EX2 R250, R250 ;  /* 0x000000fa00fa7308 */ /* 0x000e620000000800 */
[----:B------:R-:W-:Y:S01]  /*5030*/  ISETP.GT.U32.AND P5, PT, R13, UR12, PT ;  /* 0x0000000c0d007c0c */ /* 0x000fe2000bfa4070 */
[----:B------:R4:W-:Y:S01]  /*5040*/  STS [R189+0x400], R10 ;  /* 0x0004000abd007388 */ /* 0x0009e20000000800 */
[----:B------:R-:W-:Y:S01]  /*5050*/  ISETP.LE.U32.AND P0, PT, R249, UR12, PT ;  /* 0x0000000cf9007c0c */ /* 0x000fe2000bf03070 */
[----:B--2---:R-:W-:Y:S01]  /*5060*/  @!P2 FADD.FTZ R241, -R241, -RZ ;  /* 0x800000fff1f1a221 */ /* 0x004fe20000010100 */
[----:B------:R-:W-:Y:S05]  /*5070*/  ISETP.LE.U32.AND P2, PT, R15, UR12, PT ;  /* 0x0000000c0f007c0c */ /* 0x000fea000bf43070 */
[----:B------:R-:W2:Y:S01]  /*5080*/  MUFU.EX2 R249, R21 ;  /* 0x0000001500f97308 */ /* 0x000ea20000000800 */
[----:B------:R-:W-:Y:S02]  /*5090*/  F2FP.RELU.BF16.F32.PACK_AB R26, R236, R235 ;  /* 0x000000ebec1a723e */ /* 0x000fe400000018ff */
[----:B------:R-:W-:Y:S02]  /*50a0*/  F2FP.RELU.BF16.F32.PACK_AB R22, R237, R238 ;  /* 0x000000eeed16723e */ /* 0x000fe400000018ff */
[C---:B------:R-:W-:Y:S01]  /*50b0*/  PRMT R19, R14.reuse, 0x7770, RZ ;  /* 0x000077700e137816 */ /* 0x040fe200000000ff */
[----:B------:R-:W-:Y:S01]  /*50c0*/  STS [R199], R26 ;  /* 0x0000001ac7007388 */ /* 0x000fe20000000800 */
[C---:B------:R-:W-:Y:S03]  /*50d0*/  PRMT R17, R14.reuse, 0x7772, RZ ;  /* 0x000077720e117816 */ /* 0x040fe600000000ff */
[----:B------:R-:W4:Y:S01]  /*50e0*/  MUFU.EX2 R174, R154 ;  /* 0x0000009a00ae7308 */ /* 0x000f220000000800 */
[----:B------:R-:W-:Y:S01]  /*50f0*/  PRMT R14, R14, 0x7773, RZ ;  /* 0x000077730e0e7816 */ /* 0x000fe200000000ff */
[----:B------:R-:W-:Y:S01]  /*5100*/  STS [R199+0x400], R22 ;  /* 0x00040016c7007388 */ /* 0x000fe20000000800 */
[----:B------:R-:W-:Y:S01]  /*5110*/  F2FP.RELU.BF16.F32.PACK_AB R34, R228, R227 ;  /* 0x000000e3e422723e */ /* 0x000fe200000018ff */
[----:B-1----:R-:W-:Y:S01]  /*5120*/  @P5 FADD.FTZ R250, -R250, -RZ ;  /* 0x800000fffafa5221 */ /* 0x002fe20000010100 */
[----:B------:R-:W-:Y:S01]  /*5130*/  F2FP.RELU.BF16.F32.PACK_AB R30, R230, R229 ;  /* 0x000000e5e61e723e */ /* 0x000fe200000018ff */
[----:B------:R-:W-:Y:S01]  /*5140*/  @!P0 FADD.FTZ R245, -R245, -RZ ;  /* 0x800000fff5f58221 */ /* 0x000fe20000010100 */
[----:B------:R-:W-:Y:S01]  /*5150*/  ISETP.LE.U32.AND P4, PT, R248, UR12, PT ;  /* 0x0000000cf8007c0c */ /* 0x000fe2000bf83070 */
[----:B------:R-:W-:Y:S01]  /*5160*/  STS [R189+0x1000], R34 ;  /* 0x00100022bd007388 */ /* 0x000fe20000000800 */
[----:B------:R-:W-:Y:S01]  /*5170*/  ISETP.GT.U32.AND P5, PT, R14, UR12, PT ;  /* 0x0000000c0e007c0c */ /* 0x000fe2000bfa4070 */
[----:B--2---:R-:W-:Y:S01]  /*5180*/  @!P2 FADD.FTZ R249, -R249, -RZ ;  /* 0x800000fff9f9a221 */ /* 0x004fe20000010100 */
[----:B---3--:R-:W-:Y:S01]  /*5190*/  F2FP.RELU.BF16.F32.PACK_AB R18, R232, R231 ;  /* 0x000000e7e812723e */ /* 0x008fe200000018ff */
[----:B------:R-:W-:Y:S01]  /*51a0*/  STS [R189+0x1400], R30 ;  /* 0x0014001ebd007388 */ /* 0x000fe20000000800 */
[----:B------:R-:W-:Y:S01]  /*51b0*/  F2FP.RELU.BF16.F32.PACK_AB R14, R234, R233 ;  /* 0x000000e9ea0e723e */ /* 0x000fe200000018ff */
[----:B------:R-:W1:Y:S01]  /*51c0*/  MUFU.EX2 R252, R252 ;  /* 0x000000fc00fc7308 */ /* 0x000e620000000800 */
[----:B------:R-:W-:Y:S01]  /*51d0*/  F2FP.RELU.BF16.F32.PACK_AB R15, R240, R239 ;  /* 0x000000eff00f723e */ /* 0x000fe200000018ff */
[----:B------:R2:W-:Y:S01]  /*51e0*/  STS [R199+0x1000], R18 ;  /* 0x00100012c7007388 */ /* 0x0005e20000000800 */
[----:B------:R-:W-:Y:S01]  /*51f0*/  F2FP.RELU.BF16.F32.PACK_AB R13, R242, R241 ;  /* 0x000000f1f20d723e */ /* 0x000fe200000018ff */
[--C-:B------:R-:W-:Y:S01]  /*5200*/  FFMA.FTZ R248, R28, UR7, -R247.reuse ;  /* 0x000000071cf87c23 */ /* 0x100fe200080108f7 */
[----:B----4-:R-:W-:Y:S01]  /*5210*/  F2FP.RELU.BF16.F32.PACK_AB R10, R250, R249 ;  /* 0x000000f9fa0a723e */ /* 0x010fe200000018ff */
[----:B------:R3:W-:Y:S01]  /*5220*/  STS [R199+0x1400], R14 ;  /* 0x0014000ec7007388 */ /* 0x0007e20000000800 */
[----:B------:R-:W-:Y:S01]  /*5230*/  FFMA.FTZ R247, R29, UR7, -R247 ;  /* 0x000000071df77c23 */ /* 0x000fe200080108f7 */
[----:B------:R-:W-:Y:S01]  /*5240*/  @!P4 FADD.FTZ R243, -R243, -RZ ;  /* 0x800000fff3f3c221 */ /* 0x000fe20000010100 */
[----:B------:R-:W-:Y:S01]  /*5250*/  ISETP.GT.U32.AND P4, PT, R11, UR12, PT ;  /* 0x0000000c0b007c0c */ /* 0x000fe2000bf84070 */
[----:B------:R-:W-:Y:S01]  /*5260*/  STS [R192], R15 ;  /* 0x0000000fc0007388 */ /* 0x000fe20000000800 */
[----:B------:R-:W4:Y:S01]  /*5270*/  MUFU.EX2 R184, R9 ;  /* 0x0000000900b87308 */ /* 0x000f220000000800 */
[----:B------:R-:W-:Y:S01]  /*5280*/  ISETP.LE.U32.AND P0, PT, R19, UR12, PT ;  /* 0x0000000c13007c0c */ /* 0x000fe2000bf03070 */
[----:B------:R-:W-:Y:S01]  /*5290*/  @P3 FADD.FTZ R174, -R174, -RZ ;  /* 0x800000ffaeae3221 */ /* 0x000fe20000010100 */
[----:B------:R-:W-:Y:S01]  /*52a0*/  STS [R192+0x400], R13 ;  /* 0x0004000dc0007388 */ /* 0x000fe20000000800 */
[----:B------:R-:W-:Y:S02]  /*52b0*/  ISETP.GT.U32.AND P2, PT, R17, UR12, PT ;  /* 0x0000000c11007c0c */ /* 0x000fe4000bf44070 */
[----:B------:R-:W-:Y:S01]  /*52c0*/  F2FP.RELU.BF16.F32.PACK_AB R11, R244, R243 ;  /* 0x000000f3f40b723e */ /* 0x000fe200000018ff */
[----:B------:R3:W-:Y:S03]  /*52d0*/  STS [R175], R10 ;  /* 0x0000000aaf007388 */ /* 0x0007e60000000800 */
[----:B------:R-:W3:Y:S01]  /*52e0*/  MUFU.EX2 R248, R248 ;  /* 0x000000f800f87308 */ /* 0x000ee20000000800 */
[----:B------:R-:W-:Y:S01]  /*52f0*/  FSETP.GE.FTZ.AND P3, PT, R239, RZ, PT ;  /* 0x000000ffef00720b */ /* 0x000fe20003f76000 */
[----:B-1----:R-:W-:Y:S08]  /*5300*/  @P4 FADD.FTZ R252, -R252, -RZ ;  /* 0x800000fffcfc4221 */ /* 0x002ff00000010100 */
[----:B------:R-:W1:Y:S01]  /*5310*/  MUFU.EX2 R247, R247 ;  /* 0x000000f700f77308 */ /* 0x000e620000000800 */
[----:B--2---:R-:W-:Y:S01]  /*5320*/  F2FP.RELU.BF16.F32.PACK_AB R18, R174, R252 ;  /* 0x000000fcae12723e */ /* 0x004fe200000018ff */
[----:B----4-:R-:W-:Y:S01]  /*5330*/  @P5 FADD.FTZ R184, -R184, -RZ ;  /* 0x800000ffb8b85221 */ /* 0x010fe20000010100 */
[----:B------:R-:W-:Y:S03]  /*5340*/  F2FP.RELU.BF16.F32.PACK_AB R9, R246, R245 ;  /* 0x000000f5f609723e */ /* 0x000fe600000018ff */
[----:B------:R-:W-:Y:S04]  /*5350*/  STS [R175+0x400], R18 ;  /* 0x00040012af007388 */ /* 0x000fe80000000800 */
[----:B------:R-:W2:Y:S01]  /*5360*/  MUFU.EX2 R251, R251 ;  /* 0x000000fb00fb7308 */ /* 0x000ea20000000800 */
[----:B---3--:R-:W-:Y:S01]  /*5370*/  @!P0 FADD.FTZ R248, -R248, -RZ ;  /* 0x800000fff8f88221 */ /* 0x008fe20000010100 */
[----:B------:R-:W-:Y:S01]  /*5380*/  STS [R192+0x1000], R11 ;  /* 0x0010000bc0007388 */ /* 0x000fe20000000800 */
[----:B------:R-:W-:Y:S03]  /*5390*/  FSETP.GE.FTZ.AND P0, PT, R224, RZ, PT ;  /* 0x000000ffe000720b */ /* 0x000fe60003f16000 */
[----:B------:R-:W-:Y:S01]  /*53a0*/  STS [R192+0x1400], R9 ;  /* 0x00140009c0007388 */ /* 0x000fe20000000800 */
[----:B-1----:R-:W-:Y:S05]  /*53b0*/  @P6 FADD.FTZ R247, -R247, -RZ ;  /* 0x800000fff7f76221 */ /* 0x002fea0000010100 */
[----:B------:R-:W-:Y:S01]  /*53c0*/  F2FP.RELU.BF16.F32.PACK_AB R14, R247, R248 ;  /* 0x000000f8f70e723e */ /* 0x000fe200000018ff */
[----:B--2---:R-:W-:Y:S01]  /*53d0*/  @P2 FADD.FTZ R251, -R251, -RZ ;  /* 0x800000fffbfb2221 */ /* 0x004fe20000010100 */
        /* <DEDUP_REMOVED lines=74> */
[C---:B------:R-:W-:Y:S04]  /*5880*/  HMMA.16816.F32.BF16 R24, R152.reuse, R140, R24 ;  /* 0x0000008c9818723c */ /* 0x040fe80000041818 */
[C---:B------:R-:W-:Y:S04]  /*5890*/  FADD.FTZ R17, -R222.reuse, R17 ;  /* 0x00000011de117221 */ /* 0x040fe80000010100 */
[-C--:B------:R-:W-:Y:S03]  /*58a0*/  HMMA.16816.F32.BF16 R28, R152, R142.reuse, R28 ;  /* 0x0000008e981c723c */ /* 0x080fe6000004181c */
[-C--:B------:R-:W-:Y:S01]  /*58b0*/  FSEL R154, R157, R222.reuse, P2 ;  /* 0x000000de9d9a7208 */ /* 0x080fe20001000000 */
[C---:B------:R-:W-:Y:S01]  /*58c0*/  FADD.FTZ R155, -R222.reuse, R5 ;  /* 0x00000005de9b7221 */ /* 0x040fe20000010100 */
[----:B------:R-:W-:Y:S01]  /*58d0*/  FSETP.GE.FTZ.AND P2, PT, R235, RZ, PT ;  /* 0x000000ffeb00720b */ /* 0x000fe20003f56000 */
[----:B------:R-:W-:Y:S02]  /*58e0*/  FADD.FTZ R21, -R222, R21 ;  /* 0x00000015de157221 */ /* 0x000fe40000010100 */
        /* <DEDUP_REMOVED lines=13> */
[----:B------:R-:W-:Y:S01]  /*59c0*/  FADD.FTZ R17, -R222, R32 ;  /* 0x00000020de117221 */ /* 0x000fe20000010100 */
[----:B------:R-:W-:Y:S01]  /*59d0*/  FADD.FTZ R223, -R221, R7 ;  /* 0x00000007dddf7221 */ /* 0x000fe20000010100 */
[----:B------:R-:W-:Y:S01]  /*59e0*/  FMUL.FTZ R235, R235, R154 ;  /* 0x0000009aebeb7220 */ /* 0x000fe20000410000 */
[-C--:B------:R-:W-:Y:S02]  /*59f0*/  FSEL R154, R155, R222.reuse, P3 ;  /* 0x000000de9b9a7208 */ /* 0x080fe40001800000 */
[----:B------:R-:W-:Y:S02]  /*5a00*/  FSEL R21, R21, R222, P2 ;  /* 0x000000de15157208 */ /* 0x000fe40001000000 */
[----:B------:R-:W-:Y:S01]  /*5a10*/  FSETP.GE.FTZ.AND P2, PT, R249, RZ, PT ;  /* 0x000000fff900720b */ /* 0x000fe20003f56000 */
[----:B------:R-:W-:Y:S01]  /*5a20*/  FMUL.FTZ R239, R239, R154 ;  /* 0x0000009aefef7220 */ /* 0x000fe20000410000 */
[----:B------:R-:W-:Y:S01]  /*5a30*/  F2FP.BF16.F32.PACK_AB R236, R236, R235 ;  /* 0x000000ebecec723e */ /* 0x000fe200000010ff */
[----:B------:R-:W-:Y:S01]  /*5a40*/  FMUL.FTZ R240, R240, R21 ;  /* 0x00000015f0f07220 */ /* 0x000fe20000410000 */
[----:B------:R-:W-:Y:S01]  /*5a50*/  FSEL R154, R17, R222, P2 ;  /* 0x000000de119a7208 */ /* 0x000fe20001000000 */
[----:B------:R-:W-:Y:S01]  /*5a60*/  @P0 FADD.FTZ R222, -R222, R33 ;  /* 0x00000021dede0221 */ /* 0x000fe20000010100 */
[----:B------:R-:W-:Y:S02]  /*5a70*/  FSETP.GE.FTZ.AND P2, PT, R225, RZ, PT ;  /* 0x000000ffe100720b */ /* 0x000fe40003f56000 */
[----:B------:R-:W-:Y:S01]  /*5a80*/  F2FP.BF16.F32.PACK_AB R239, R240, R239 ;  /* 0x000000eff0ef723e */ /* 0x000fe200000010ff */
[----:B------:R-:W-:Y:S01]  /*5a90*/  FADD.FTZ R240, -R221, R6 ;  /* 0x00000006ddf07221 */ /* 0x000fe20000010100 */
[----:B------:R-:W-:Y:S01]  /*5aa0*/  FSETP.GE.FTZ.AND P0, PT, R226, RZ, PT ;  /* 0x000000ffe200720b */ /* 0x000fe20003f16000 */
[----:B------:R-:W-:Y:S01]  /*5ab0*/  FMUL.FTZ R249, R249, R154 ;  /* 0x0000009af9f97220 */ /* 0x000fe20000410000 */
[----:B------:R-:W-:Y:S02]  /*5ac0*/  FMUL.FTZ R222, R250, R222 ;  /* 0x000000defade7220 */ /* 0x000fe40000410000 */
[-C--:B------:R-:W-:Y:S02]  /*5ad0*/  FSEL R240, R240, R221.reuse, P2 ;  /* 0x000000ddf0f07208 */ /* 0x080fe40001000000 */
[----:B------:R-:W-:Y:S01]  /*5ae0*/  FSEL R223, R223, R221, P0 ;  /* 0x000000dddfdf7208 */ /* 0x000fe20000000000 */
[----:B------:R-:W-:Y:S06]  /*5af0*/  BRA.U !UP1, `(.L_x_1151) ;  /* 0x0000000109847547 */ /* 0x000fec000b800000 */
[----:B------:R-:W-:Y:S01]  /*5b00*/  IADD3 R4, P0, PT, RZ, -UR32, RZ ;  /* 0x80000020ff047c10 */ /* 0x000fe2000ff1e0ff */
[----:B------:R-:W-:Y:S01]  /*5b10*/  ULOP3.LUT UR16, UR39, 0x1, URZ, 0xc0, !UPT ;  /* 0x0000000127107892 */ /* 0x000fe2000f8ec0ff */
[----:B------:R-:W-:Y:S02]  /*5b20*/  ISETP.GE.AND P3, PT, R190, UR4, PT ;  /* 0x00000004be007c0c */ /* 0x000fe4000bf66270 */
[----:B------:R-:W-:Y:S01]  /*5b30*/  ISETP.GE.AND P2, PT, R187, UR4, PT ;  /* 0x00000004bb007c0c */ /* 0x000fe2000bf46270 */
[----:B------:R-:W-:Y:S01]  /*5b40*/  IMAD.X R5, RZ, RZ, ~UR11, P0 ;  /* 0x8000000bff057e24 */ /* 0x000fe200080e06ff */
[----:B------:R-:W-:Y:S01]  /*5b50*/  UISETP.NE.U32.AND UP2, UPT, UR16, 0x1, UPT ;  /* 0x000000011000788c */ /* 0x000fe2000bf45070 */
[----:B------:R-:W-:Y:S03]  /*5b60*/  ISETP.GE.AND P0, PT, R186, UR4, PT ;  /* 0x00000004ba007c0c */ /* 0x000fe6000bf06270 */
[----:B------:R-:W-:Y:S01]  /*5b70*/  SHF.R.S64 R7, R4, 0x1f, R5 ;  /* 0x0000001f04077819 */ /* 0x000fe20000001005 */
[----:B------:R-:W-:Y:S03]  /*5b80*/  USEL UR16, UR21, 0x3000, !UP2 ;  /* 0x0000300015107887 */ /* 0x000fe6000d000000 */
[----:B------:R-:W-:Y:S03]  /*5b90*/  IADD3 R218, P4, PT, R218, R7, RZ ;  /* 0x00000007dada7210 */ /* 0x000fe60007f9e0ff */
[----:B------:R-:W-:Y:S01]  /*5ba0*/  VIADD R202, R202, UR16 ;  /* 0x00000010caca7c36 */ /* 0x000fe20008000000 */
[----:B------:R-:W-:Y:S01]  /*5bb0*/  LEA.HI.X.SX32 R219, R5, R219, 0x1, P4 ;  /* 0x000000db05db7211 */ /* 0x000fe200020f0eff */
[----:B------:R-:W-:Y:S02]  /*5bc0*/  VIADD R208, R208, UR16 ;  /* 0x00000010d0d07c36 */ /* 0x000fe40008000000 */
[----:B------:R-:W-:Y:S02]  /*5bd0*/  VIADD R177, R177, UR16 ;  /* 0x00000010b1b17c36 */ /* 0x000fe40008000000 */
        /* <DEDUP_REMOVED lines=19> */
.L_x_1151:
        /* <DEDUP_REMOVED lines=19> */
[----:B-----5:R-:W-:Y:S01]  /*5e40*/  FADD.FTZ R5, -R220, R8 ;  /* 0x00000008dc057221 */ /* 0x020fe20000010100 */
        /* <DEDUP_REMOVED lines=11> */
[----:B------:R-:W-:Y:S01]  /*5f00*/  FADD.FTZ R10, -R211, R10 ;  /* 0x0000000ad30a7221 */ /* 0x000fe20000010100 */
[----:B------:R-:W-:Y:S01]  /*5f10*/  FSETP.GE.FTZ.AND P2, PT, R228, RZ, PT ;  /* 0x000000ffe400720b */ /* 0x000fe20003f56000 */
[----:B------:R-:W-:Y:S01]  /*5f20*/  @P0 FADD.FTZ R221, -R221, R35 ;  /* 0x00000023dddd0221 */ /* 0x000fe20000010100 */
[----:B------:R-:W-:Y:S01]  /*5f30*/  F2FP.BF16.F32.PACK_AB R19, R7, R22 ;  /* 0x000000160713723e */ /* 0x000fe200000010ff */
[C---:B------:R-:W-:Y:S01]  /*5f40*/  FADD.FTZ R7, -R220.reuse, R12 ;  /* 0x0000000cdc077221 */ /* 0x040fe20000010100 */
[----:B------:R-:W-:Y:S01]  /*5f50*/  FSETP.GE.FTZ.AND P0, PT, R231, RZ, PT ;  /* 0x000000ffe700720b */ /* 0x000fe20003f16000 */
[----:B------:R-:W-:Y:S01]  /*5f60*/  FADD.FTZ R12, -R211, R11 ;  /* 0x0000000bd30c7221 */ /* 0x000fe20000010100 */
[-C--:B------:R-:W-:Y:S01]  /*5f70*/  FSEL R6, R5, R220.reuse, P3 ;  /* 0x000000dc05067208 */ /* 0x080fe20001800000 */
[C---:B------:R-:W-:Y:S01]  /*5f80*/  FADD.FTZ R5, -R220.reuse, R13 ;  /* 0x0000000ddc057221 */ /* 0x040fe20000010100 */
[-C--:B------:R-:W-:Y:S01]  /*5f90*/  FSEL R8, R7, R220.reuse, P0 ;  /* 0x000000dc07087208 */ /* 0x080fe20000000000 */
[C---:B------:R-:W-:Y:S01]  /*5fa0*/  FADD.FTZ R7, -R220.reuse, R24 ;  /* 0x00000018dc077221 */ /* 0x040fe20000010100 */
[----:B------:R-:W-:Y:S01]  /*5fb0*/  FSETP.GE.FTZ.AND P0, PT, R247, RZ, PT ;  /* 0x000000fff700720b */ /* 0x000fe20003f16000 */
[----:B------:R-:W-:Y:S01]  /*5fc0*/  FADD.FTZ R13, -R220, R28 ;  /* 0x0000001cdc0d7221 */ /* 0x000fe20000010100 */
[----:B------:R-:W-:Y:S01]  /*5fd0*/  FSEL R9, R9, R220, P2 ;  /* 0x000000dc09097208 */ /* 0x000fe20001000000 */
[----:B------:R-:W-:Y:S01]  /*5fe0*/  FMUL.FTZ R8, R231, R8 ;  /* 0x00000008e7087220 */ /* 0x000fe20000410000 */
[----:B------:R-:W-:Y:S01]  /*5ff0*/  FSETP.GE.FTZ.AND P4, PT, R243, RZ, PT ;  /* 0x000000fff300720b */ /* 0x000fe20003f96000 */
[----:B------:R-:W-:Y:S01]  /*6000*/  FADD.FTZ R14, -R211, R14 ;  /* 0x0000000ed30e7221 */ /* 0x000fe20000010100 */
[----:B------:R-:W-:Y:S01]  /*6010*/  FSETP.GE.FTZ.AND P3, PT, R244, RZ, PT ;  /* 0x000000fff400720b */ /* 0x000fe20003f76000 */
[----:B------:R-:W-:Y:S01]  /*6020*/  FMUL.FTZ R6, R227, R6 ;  /* 0x00000006e3067220 */ /* 0x000fe20000410000 */
[----:B------:R-:W-:Y:S01]  /*6030*/  FSETP.GE.FTZ.AND P2, PT, R232, RZ, PT ;  /* 0x000000ffe800720b */ /* 0x000fe20003f56000 */
[----:B------:R-:W-:Y:S01]  /*6040*/  FMUL.FTZ R9, R228, R9 ;  /* 0x00000009e4097220 */ /* 0x000fe20000410000 */
[-C--:B--2---:R-:W-:Y:S01]  /*6050*/  FSEL R4, R7, R220.reuse, P4 ;  /* 0x000000dc07047208 */ /* 0x084fe20002000000 */
[----:B------:R-:W-:Y:S01]  /*6060*/  STS [R199+-0x4000], R236 ;  /* 0xffc000ecc7007388 */ /* 0x000fe20000000800 */
[-C--:B------:R-:W-:Y:S01]  /*6070*/  FSEL R25, R25, R220.reuse, P3 ;  /* 0x000000dc19197208 */ /* 0x080fe20001800000 */
[----:B------:R-:W-:Y:S01]  /*6080*/  FADD.FTZ R26, -R211, R26 ;  /* 0x0000001ad31a7221 */ /* 0x000fe20000010100 */
[----:B------:R-:W-:Y:S01]  /*6090*/  FSEL R5, R5, R220, P2 ;  /* 0x000000dc05057208 */ /* 0x000fe20001000000 */
[----:B------:R-:W-:Y:S01]  /*60a0*/  FMUL.FTZ R4, R243, R4 ;  /* 0x00000004f3047220 */ /* 0x000fe20000410000 */
[----:B------:R-:W-:Y:S01]  /*60b0*/  FSETP.GE.FTZ.AND P2, PT, R248, RZ, PT ;  /* 0x000000fff800720b */ /* 0x000fe20003f56000 */
[----:B------:R-:W-:Y:S01]  /*60c0*/  FMUL.FTZ R25, R244, R25 ;  /* 0x00000019f4197220 */ /* 0x000fe20000410000 */
[----:B------:R-:W-:Y:S01]  /*60d0*/  FSETP.GE.FTZ.AND P5, PT, R234, RZ, PT ;  /* 0x000000ffea00720b */ /* 0x000fe20003fb6000 */
        /* <DEDUP_REMOVED lines=8> */
[----:B------:R-:W-:Y:S01]  /*6160*/  FADD.FTZ R4, -R211, R15 ;  /* 0x0000000fd3047221 */ /* 0x000fe20000010100 */
[----:B------:R-:W-:Y:S01]  /*6170*/  F2FP.BF16.F32.PACK_AB R8, R5, R8 ;  /* 0x000000080508723e */ /* 0x000fe200000010ff */
[----:B------:R-:W-:Y:S01]  /*6180*/  FMUL.FTZ R174, R174, R221 ;  /* 0x000000ddaeae7220 */ /* 0x000fe20000410000 */
[----:B------:R-:W-:Y:S01]  /*6190*/  FSEL R10, R10, R211, P2 ;  /* 0x000000d30a0a7208 */ /* 0x000fe20001000000 */
[----:B------:R-:W-:Y:S01]  /*61a0*/  FMUL.FTZ R13, R248, R13 ;  /* 0x0000000df80d7220 */ /* 0x000fe20000410000 */
[-C--:B------:R-:W-:Y:S01]  /*61b0*/  FSEL R5, R12, R211.reuse, P0 ;  /* 0x000000d30c057208 */ /* 0x080fe20000000000 */
[----:B------:R-:W-:Y:S01]  /*61c0*/  FADD.FTZ R12, -R211, R27 ;  /* 0x0000001bd30c7221 */ /* 0x000fe20000010100 */
[----:B------:R-:W-:Y:S01]  /*61d0*/  FSETP.GE.FTZ.AND P2, PT, R233, RZ, PT ;  /* 0x000000ffe900720b */ /* 0x000fe20003f56000 */
[----:B------:R-:W-:Y:S01]  /*61e0*/  FMUL.FTZ R10, R229, R10 ;  /* 0x0000000ae50a7220 */ /* 0x000fe20000410000 */
[----:B------:R-:W-:Y:S01]  /*61f0*/  FSEL R7, R4, R211, P5 ;  /* 0x000000d304077208 */ /* 0x000fe20002800000 */
[----:B------:R-:W-:Y:S01]  /*6200*/  FMUL.FTZ R5, R230, R5 ;  /* 0x00000005e6057220 */ /* 0x000fe20000410000 */
[----:B------:R-:W-:Y:S01]  /*6210*/  FSEL R14, R14, R211, P2 ;  /* 0x000000d30e0e7208 */ /* 0x000fe20001000000 */
[----:B------:R-:W-:Y:S01]  /*6220*/  FMUL.FTZ R220, R247, R220 ;  /* 0x000000dcf7dc7220 */ /* 0x000fe20000410000 */
[----:B------:R-:W-:Y:S01]  /*6230*/  FSETP.GE.FTZ.AND P0, PT, R184, RZ, PT ;  /* 0x000000ffb800720b */ /* 0x000fe20003f16000 */
[----:B------:R-:W-:Y:S01]  /*6240*/  FMUL.FTZ R7, R234, R7 ;  /* 0x00000007ea077220 */ /* 0x000fe20000410000 */
[----:B------:R-:W-:Y:S01]  /*6250*/  F2FP.BF16.F32.PACK_AB R6, R9, R6 ;  /* 0x000000060906723e */ /* 0x000fe200000010ff */
[----:B------:R-:W-:Y:S01]  /*6260*/  FMUL.FTZ R14, R233, R14 ;  /* 0x0000000ee90e7220 */ /* 0x000fe20000410000 */
[----:B------:R-:W-:Y:S01]  /*6270*/  F2FP.BF16.F32.PACK_AB R10, R5, R10 ;  /* 0x0000000a050a723e */ /* 0x000fe200000010ff */
[----:B------:R-:W-:Y:S01]  /*6280*/  IMAD R163, R194, UR6, RZ ;  /* 0x00000006c2a37c24 */ /* 0x000fe2000f8e02ff */
[----:B------:R-:W-:Y:S01]  /*6290*/  FSETP.GE.FTZ.AND P3, PT, R246, RZ, PT ;  /* 0x000000fff600720b */ /* 0x000fe20003f76000 */
[----:B------:R-:W-:Y:S01]  /*62a0*/  STS [R189+-0x3000], R6 ;  /* 0xffd00006bd007388 */ /* 0x000fe20000000800 */
[----:B------:R-:W-:Y:S02]  /*62b0*/  FSETP.GE.FTZ.AND P4, PT, R245, RZ, PT ;  /* 0x000000fff500720b */ /* 0x000fe40003f96000 */
[----:B------:R-:W-:Y:S02]  /*62c0*/  F2FP.BF16.F32.PACK_AB R14, R7, R14 ;  /* 0x0000000e070e723e */ /* 0x000fe400000010ff */
[----:B------:R-:W-:Y:S01]  /*62d0*/  STS [R189+-0x2c00], R10 ;  /* 0xffd4000abd007388 */ /* 0x000fe20000000800 */
[-C--:B------:R-:W-:Y:S02]  /*62e0*/  FSEL R9, R12, R211.reuse, P3 ;  /* 0x000000d30c097208 */ /* 0x080fe40001800000 */
[----:B------:R-:W-:Y:S02]  /*62f0*/  FSEL R26, R26, R211, P4 ;  /* 0x000000d31a1a7208 */ /* 0x000fe40002000000 */
[----:B------:R-:W-:Y:S01]  /*6300*/  STS [R199+-0x3000], R8 ;  /* 0xffd00008c7007388 */ /* 0x000fe20000000800 */
[----:B------:R-:W-:Y:S01]  /*6310*/  FSETP.GE.FTZ.AND P2, PT, R251, RZ, PT ;  /* 0x000000fffb00720b */ /* 0x000fe20003f56000 */
[----:B------:R-:W-:Y:S01]  /*6320*/  FMUL.FTZ R9, R246, R9 ;  /* 0x00000009f6097220 */ /* 0x000fe20000410000 */
[----:B------:R-:W-:Y:S02]  /*6330*/  F2FP.BF16.F32.PACK_AB R174, R174, R17 ;  /* 0x00000011aeae723e */ /* 0x000fe400000010ff */
[----:B------:R-:W-:Y:S01]  /*6340*/  STS [R199+-0x2c00], R14 ;  /* 0xffd4000ec7007388 */ /* 0x000fe20000000800 */
[----:B------:R-:W-:Y:S01]  /*6350*/  FSEL R30, R30, R211, P2 ;  /* 0x000000d31e1e7208 */ /* 0x000fe20001000000 */
[----:B------:R-:W-:Y:S01]  /*6360*/  @P0 FADD.FTZ R211, -R211, R31 ;  /* 0x0000001fd3d30221 */ /* 0x000fe20000010100 */
[----:B------:R-:W-:Y:S01]  /*6370*/  FMUL.FTZ R26, R245, R26 ;  /* 0x0000001af51a7220 */ /* 0x000fe20000410000 */
[----:B------:R-:W-:Y:S01]  /*6380*/  F2FP.BF16.F32.PACK_AB R222, R222, R249 ;  /* 0x000000f9dede723e */ /* 0x000fe200000010ff */
[----:B------:R-:W-:Y:S01]  /*6390*/  STS [R192+-0x4000], R239 ;  /* 0xffc000efc0007388 */ /* 0x000fe20000000800 */
[----:B------:R-:W-:Y:S01]  /*63a0*/  FMUL.FTZ R30, R251, R30 ;  /* 0x0000001efb1e7220 */ /* 0x000fe20000410000 */
[----:B------:R-:W-:Y:S01]  /*63b0*/  FMUL.FTZ R211, R184, R211 ;  /* 0x000000d3b8d37220 */ /* 0x000fe20000410000 */
[----:B------:R-:W-:Y:S02]  /*63c0*/  F2FP.BF16.F32.PACK_AB R33, R9, R26 ;  /* 0x0000001a0921723e */ /* 0x000fe400000010ff */
[----:B------:R-:W-:Y:S01]  /*63d0*/  STS [R192+-0x3c00], R19 ;  /* 0xffc40013c0007388 */ /* 0x000fe20000000800 */
[----:B------:R-:W-:Y:S02]  /*63e0*/  F2FP.BF16.F32.PACK_AB R220, R220, R13 ;  /* 0x0000000ddcdc723e */ /* 0x000fe400000010ff */
[----:B------:R-:W-:Y:S02]  /*63f0*/  F2FP.BF16.F32.PACK_AB R136, R211, R30 ;  /* 0x0000001ed388723e */ /* 0x000fe400000010ff */
        /* <DEDUP_REMOVED lines=64> */
[----:B------:R-:W-:Y:S02]  /*6800*/  IMAD.SHL.U32 R4, R196, 0x8, RZ ;  /* 0x00000008c4047824 */ /* 0x000fe400078e00ff */
[----:B------:R-:W-:Y:S02]  /*6810*/  IMAD.U32 R7, R163, -0x40, RZ ;  /* 0xffffffc0a3077824 */ /* 0x000fe400078e00ff */
[-C--:B------:R-:W-:Y:S05]  /*6820*/  HMMA.16816.F32.BF16 R36, R132, R136.reuse, R36 ;  /* 0x000000888424723c */ /* 0x080fea0000041824 */
[----:B------:R-:W-:Y:S02]  /*6830*/  LOP3.LUT R5, R4, 0xd8, RZ, 0xc0, !PT ;  /* 0x000000d804057812 */ /* 0x000fe400078ec0ff */
[----:B------:R-:W-:Y:S01]  /*6840*/  LEA R214, P0, R7, R214, 0x2 ;  /* 0x000000d607d67211 */ /* 0x000fe200078010ff */
[C---:B------:R-:W-:Y:S04]  /*6850*/  HMMA.16816.F32.BF16 R40, R140.reuse, R136, R40 ;  /* 0x000000888c28723c */ /* 0x040fe80000041828 */
[----:B------:R-:W-:Y:S02]  /*6860*/  LOP3.LUT R5, R5, 0x18, R196, 0x78, !PT ;  /* 0x0000001805057812 */ /* 0x000fe400078e78c4 */
[----:B------:R-:W-:Y:S02]  /*6870*/  LEA.HI.X.SX32 R215, R7, R215, 0x2, P0 ;  /* 0x000000d707d77211 */ /* 0x000fe400000f16ff */
[-C--:B------:R-:W-:Y:S03]  /*6880*/  HMMA.16816.F32.BF16 R44, R140, R138.reuse, R44 ;  /* 0x0000008a8c2c723c */ /* 0x080fe6000004182c */
[----:B------:R-:W-:Y:S04]  /*6890*/  LOP3.LUT R5, R5, 0x1f20, R4, 0xf8, !PT ;  /* 0x00001f2005057812 */ /* 0x000fe800078ef804 */
[----:B------:R-:W-:Y:S01]  /*68a0*/  LEA R161, R5, UR28, 0x1 ;  /* 0x0000001c05a17c11 */ /* 0x000fe2000f8e08ff */
        /* <DEDUP_REMOVED lines=12> */
[----:B------:R-:W-:Y:S02]  /*6970*/  ISETP.GE.AND P3, PT, R190, UR4, PT ;  /* 0x00000004be007c0c */ /* 0x000fe4000bf66270 */
[----:B------:R-:W-:Y:S01]  /*6980*/  ISETP.GE.AND P2, PT, R187, UR4, PT ;  /* 0x00000004bb007c0c */ /* 0x000fe2000bf46270 */
[----:B------:R-:W-:Y:S01]  /*6990*/  IMAD.X R5, RZ, RZ, ~UR15, P0 ;  /* 0x8000000fff057e24 */ /* 0x000fe200080e06ff */
[----:B------:R-:W-:Y:S04]  /*69a0*/  ISETP.GE.AND P0, PT, R186, UR4, PT ;  /* 0x00000004ba007c0c */ /* 0x000fe8000bf06270 */
[----:B------:R-:W-:Y:S04]  /*69b0*/  SHF.R.S64 R7, R4, 0x1f, R5 ;  /* 0x0000001f04077819 */ /* 0x000fe80000001005 */
[----:B------:R-:W-:Y:S04]  /*69c0*/  IADD3 R216, P4, PT, R216, R7, RZ ;  /* 0x00000007d8d87210 */ /* 0x000fe80007f9e0ff */
[----:B------:R-:W-:Y:S05]  /*69d0*/  LEA.HI.X.SX32 R217, R5, R217, 0x1, P4 ;  /* 0x000000d905d97211 */ /* 0x000fea00020f0eff */
        /* <DEDUP_REMOVED lines=16> */
.L_x_1152:
[----:B------:R-:W-:Y:S01]  /*6ae0*/  LDSM.16.M88.4 R28, [R180+0x15000] ;  /* 0x01500000b41c783b */ /* 0x000fe20000000200 */
[----:B------:R-:W-:Y:S01]  /*6af0*/  IMAD.MOV.U32 R162, RZ, RZ, R197 ;  /* 0x000000ffffa27224 */ /* 0x000fe200078e00c5 */
[----:B------:R-:W-:Y:S01]  /*6b00*/  UISETP.NE.AND UP3, UPT, UR39, URZ, UPT ;  /* 0x000000ff2700728c */ /* 0x000fe2000bf65270 */
[----:B------:R-:W-:Y:S01]  /*6b10*/  @P1 VIADD R162, R210, 0xffffffc0 ;  /* 0xffffffc0d2a21836 */ /* 0x000fe20000000000 */
[----:B------:R-:W2:Y:S01]  /*6b20*/  LDSM.16.MT88.4 R8, [R181+0x9000] ;  /* 0x00900000b508783b */ /* 0x000ea20000004200 */
[----:B------:R-:W-:Y:S01]  /*6b30*/  VIADD R203, R203, 0xfffffffc ;  /* 0xfffffffccbcb7836 */ /* 0x000fe20000000000 */
[----:B------:R-:W-:Y:S01]  /*6b40*/  ULOP3.LUT UR16, UR39, 0x1, URZ, 0xc0, !UPT ;  /* 0x0000000127107892 */ /* 0x000fe2000f8ec0ff */
[----:B------:R-:W-:Y:S01]  /*6b50*/  IMAD.IADD R160, R3, 0x1, R162 ;  /* 0x0000000103a07824 */ /* 0x000fe200078e02a2 */
[----:B------:R-:W3:Y:S01]  /*6b60*/  LDSM.16.MT88.4 R16, [R181+0xb000] ;  /* 0x00b00000b510783b */ /* 0x000ee20000004200 */
[----:B------:R-:W-:Y:S01]  /*6b70*/  PLOP3.LUT P2, PT, PT, PT, UP3, 0x80, 0x8 ;  /* 0x000000000008781c */ /* 0x000fe20003f4f038 */
[----:B------:R-:W-:Y:S02]  /*6b80*/  UISETP.NE.U32.AND UP1, UPT, UR16, 0x1, UPT ;  /* 0x000000011000788c */ /* 0x000fe4000bf25070 */
[----:B------:R-:W4:Y:S01]  /*6b90*/  LDSM.16.MT88.4 R24, [R181+0xd000] ;  /* 0x00d00000b518783b */ /* 0x000f220000004200 */
[----:B------:R-:W-:Y:S02]  /*6ba0*/  @UP3 UIADD3 UR17, UP2, UPT, UR52, -0x100, URZ ;  /* 0xffffff0034113890 */ /* 0x000fe4000ff5e0ff */
[----:B------:R-:W-:Y:S01]  /*6bb0*/  UIADD3 UR18, UPT, UPT, UR39, -0x1, URZ ;  /* 0xffffffff27127890 */ /* 0x000fe2000fffe0ff */
[----:B------:R-:W-:Y:S01]  /*6bc0*/  LDSM.16.M88.4 R32, [R2+0x15000] ;  /* 0x015000000220783b */ /* 0x000fe20000000200 */
[----:B------:R-:W-:Y:S03]  /*6bd0*/  @UP3 UIADD3.X UR16, UPT, UPT, UR53, -0x1, URZ, UP2, !UPT ;  /* 0xffffffff35103890 */ /* 0x000fe600097fe4ff */
[----:B------:R-:W1:Y:S02]  /*6be0*/  LDSM.16.MT88.4 R132, [R181+0x9400] ;  /* 0x00940000b584783b */ /* 0x000e640000004200 */
[----:B------:R-:W-:Y:S01]  /*6bf0*/  @P2 IMAD.WIDE.U32 R224, R188, R195, UR52 ;  /* 0x00000034bce02e25 */ /* 0x000fe2000f8e00c3 */
[----:B------:R-:W-:Y:S01]  /*6c00*/  @UP3 UMOV UR52, UR17 ;  /* 0x0000001100343c82 */ /* 0x000fe20008000000 */
[----:B------:R-:W1:Y:S01]  /*6c10*/  LDSM.16.MT88.4 R136, [R181+0xb400] ;  /* 0x00b40000b588783b */ /* 0x000e620000004200 */
[----:B------:R-:W-:Y:S03]  /*6c20*/  @UP3 UMOV UR53, UR16 ;  /* 0x0000001000353c82 */ /* 0x000fe60008000000 */
[----:B------:R-:W1:Y:S04]  /*6c30*/  LDSM.16.MT88.4 R140, [R181+0xd400] ;  /* 0x00d40000b58c783b */ /* 0x000e680000004200 */
[----:B------:R-:W-:Y:S04]  /*6c40*/  LDSM.16.MT88.4 R148, [R181+0x9800] ;  /* 0x00980000b594783b */ /* 0x000fe80000004200 */
[----:B------:R-:W1:Y:S04]  /*6c50*/  LDSM.16.M88.4 R144, [R162] ;  /* 0x00000000a290783b */ /* 0x000e680000000200 */
        /* <DEDUP_REMOVED lines=419> */
[----:B-1----:R-:W1:Y:S01]  /*8690*/  LDC.64 R2, c[0x0][0x5a8] ;  /* 0x00016a00ff027b82 */ /* 0x002e620000000a00 */
[----:B------:R-:W-:-:S04]  /*86a0*/  MOV R5, UR36 ;  /* 0x0000002400057c02 */ /* 0x000fc80008000f00 */
[----:B------:R-:W-:Y:S02]  /*86b0*/  SHF.R.S32.HI R5, RZ, 0x1f, R5 ;  /* 0x0000001fff057819 */ /* 0x000fe40000011405 */
[----:B--2---:R-:W-:-:S03]  /*86c0*/  MOV R4, UR8 ;  /* 0x0000000800047c02 */ /* 0x004fc60008000f00 */
[----:B------:R-:W-:Y:S01]  /*86d0*/  IMAD R5, R5, UR8, RZ ;  /* 0x0000000805057c24 */ /* 0x000fe2000f8e02ff */
[----:B------:R-:W-:Y:S01]  /*86e0*/  MOV R0, UR9 ;  /* 0x0000000900007c02 */ /* 0x000fe20008000f00 */
[----:B------:R-:W-:-:S04]  /*86f0*/  IMAD.WIDE.U32 R6, R4, UR36, RZ ;  /* 0x0000002404067c25 */ /* 0x000fc8000f8e00ff */
[----:B------:R-:W-:-:S05]  /*8700*/  IMAD R5, R0, UR36, R5 ;  /* 0x0000002400057c24 */ /* 0x000fca000f8e0205 */
[----:B------:R-:W-:-:S03]  /*8710*/  IADD3 R7, PT, PT, R7, R5, RZ ;  /* 0x0000000507077210 */ /* 0x000fc60007ffe0ff */
[----:B-1----:R-:W-:-:S04]  /*8720*/  IMAD.WIDE.U32 R40, R2, UR27, R6 ;  /* 0x0000001b02287c25 */ /* 0x002fc8000f8e0006 */
[----:B------:R-:W-:Y:S01]  /*8730*/  IMAD R6, R3, UR27, R41 ;  /* 0x0000001b03067c24 */ /* 0x000fe2000f8e0229 */
[----:B------:R-:W-:Y:S05]  /*8740*/  BRA `(.L_x_1155) ;  /* 0x0000000000147947 */ /* 0x000fea0003800000 */
.L_x_1154:
[----:B------:R-:W2:Y:S01]  /*8750*/  LDCU.64 UR8, c[0x0][0x5c0] ;  /* 0x0000b800ff0877ac */ /* 0x000ea20008000a00 */
[----:B-1----:R-:W-:-:S05]  /*8760*/  IADD3 R40, PT, PT, R209, UR36, RZ ;  /* 0x00000024d1287c10 */ /* 0x002fca000fffe0ff */
[C---:B--2---:R-:W-:Y:S02]  /*8770*/  IMAD R6, R40.reuse, UR9, RZ ;  /* 0x0000000928067c24 */ /* 0x044fe4000f8e02ff */
[----:B------:R-:W-:-:S05]  /*8780*/  IMAD.WIDE.U32 R40, R40, UR8, RZ ;  /* 0x0000000828287c25 */ /* 0x000fca000f8e00ff */
[----:B------:R-:W-:Y:S02]  /*8790*/  IADD3 R6, PT, PT, R41, R6, RZ ;  /* 0x0000000629067210 */ /* 0x000fe40007ffe0ff */
.L_x_1155:
        /* <DEDUP_REMOVED lines=14> */
.L_x_1156:
[----:B------:R-:W1:Y:S01]  /*8880*/  LDCU.64 UR6, c[0x0][0x5c8] ;  /* 0x0000b900ff0677ac */ /* 0x000e620008000a00 */
[----:B------:R-:W-:-:S05]  /*8890*/  IADD3 R48, PT, PT, R209, UR36, RZ ;  /* 0x00000024d1307c10 */ /* 0x000fca000fffe0ff */
[C---:B-1----:R-:W-:Y:S02]  /*88a0*/  IMAD R0, R48.reuse, UR7, RZ ;  /* 0x0000000730007c24 */ /* 0x042fe4000f8e02ff */
[----:B------:R-:W-:-:S05]  /*88b0*/  IMAD.WIDE.U32 R48, R48, UR6, RZ ;  /* 0x0000000630307c25 */ /* 0x000fca000f8e00ff */
[----:B------:R-:W-:-:S07]  /*88c0*/  IADD3 R0, PT, PT, R49, R0, RZ ;  /* 0x0000000031007210 */ /* 0x000fce0007ffe0ff */
.L_x_1157:
[----:B------:R-:W-:Y:S01]  /*88d0*/  BAR.SYNC.DEFER_BLOCKING 0x0 ;  /* 0x0000000000007b1d */ /* 0x000fe20000010000 */
[----:B------:R-:W-:Y:S01]  /*88e0*/  USHF.L.U32 UR4, UR23, 0x7, URZ ;  /* 0x0000000717047899 */ /* 0x000fe200080006ff */
[----:B------:R-:W-:Y:S01]  /*88f0*/  ISETP.GE.AND P3, PT, R191, UR10, PT ;  /* 0x0000000abf007c0c */ /* 0x000fe2000bf66270 */
[----:B------:R-:W-:Y:S01]  /*8900*/  IMAD.U32 R50, RZ, RZ, UR6 ;  /* 0x00000006ff327e24 */ /* 0x000fe2000f8e00ff */
[----:B------:R-:W-:Y:S01]  /*8910*/  LEA.HI R196, R196, 0x40, RZ, 0x1e ;  /* 0x00000040c4c47811 */ /* 0x000fe200078ff0ff */
[----:B------:R-:W-:-:S03]  /*8920*/  UIMAD.WIDE.U32 UR12, UR4, UR8, URZ ;  /* 0x00000008040c72a5 */ /* 0x000fc6000f8e00ff */
[----:B------:R-:W1:Y:S01]  /*8930*/  LDC.64 R4, c[0x0][0x5d8] ;  /* 0x00017600ff047b82 */ /* 0x000e620000000a00 */
[----:B------:R-:W-:Y:S01]  /*8940*/  USHF.R.S32.HI UR14, URZ, 0x1f, UR4 ;  /* 0x0000001fff0e7899 */ /* 0x000fe20008011404 */
[----:B------:R-:W-:Y:S01]  /*8950*/  BSSY.RECONVERGENT B0, `(.L_x_1158) ;  /* 0x0000028000007945 */ /* 0x000fe20003800200 */
[----:B------:R-:W-:Y:S01]  /*8960*/  ISETP.GE.AND P5, PT, R196, UR10, PT ;  /* 0x0000000ac4007c0c */ /* 0x000fe2000bfa6270 */
[----:B------:R-:W-:Y:S01]  /*8970*/  IMAD.U32 R2, RZ, RZ, UR12 ;  /* 0x0000000cff027e24 */ /* 0x000fe2000f8e00ff */
[----:B------:R-:W-:Y:S01]  /*8980*/  UIMAD UR11, UR14, UR8, URZ ;  /* 0x000000080e0b72a4 */ /* 0x000fe2000f8e02ff */
[----:B------:R-:W-:-:S03]  /*8990*/  IMAD.U32 R3, RZ, RZ, UR13 ;  /* 0x0000000dff037e24 */ /* 0x000fc6000f8e00ff */
[----:B------:R-:W-:Y:S01]  /*89a0*/  LOP3.LUT R7, R2, 0x18, R185, 0xf8, !PT ;  /* 0x0000001802077812 */ /* 0x000fe200078ef8b9 */
[----:B------:R-:W-:Y:S02]  /*89b0*/  UIMAD UR11, UR4, UR9, UR11 ;  /* 0x00000009040b72a4 */ /* 0x000fe4000f8e020b */
[----:B------:R-:W2:Y:S01]  /*89c0*/  LDC.64 R2, c[0x0][0x5e0] ;  /* 0x00017800ff027b82 */ /* 0x000ea20000000a00 */
[----:B------:R-:W-:-:S03]  /*89d0*/  IADD3 R54, P0, PT, R40, R7, RZ ;  /* 0x0000000728367210 */ /* 0x000fc60007f1e0ff */
[----:B------:R-:W-:Y:S01]  /*89e0*/  IMAD.U32 R7, RZ, RZ, UR11 ;  /* 0x0000000bff077e24 */ /* 0x000fe2000f8e00ff */
[----:B------:R3:W4:Y:S04]  /*89f0*/  LDS.128 R36, [R161+0xa000] ;  /* 0x00a00000a1247984 */ /* 0x0007280000000c00 */
        /* <DEDUP_REMOVED lines=29> */
.L_x_1159:
[----:B------:R-:W-:Y:S05]  /*8bd0*/  BSYNC.RECONVERGENT B0 ;  /* 0x0000000000007941 */ /* 0x000fea0003800200 */
.L_x_1158:
[----:B----4-:R2:W4:Y:S01]  /*8be0*/  LDS.128 R4, [R161+0xe000] ;  /* 0x00e00000a1047984 */ /* 0x0105220000000c00 */
[----:B------:R-:W-:Y:S04]  /*8bf0*/  BSSY.RECONVERGENT B0, `(.L_x_1160) ;  /* 0x0000011000007945 */ /* 0x000fe80003800200 */
[----:B------:R-:W-:Y:S05]  /*8c00*/  @P5 BRA `(.L_x_1161) ;  /* 0x00000000003c5947 */ /* 0x000fea0003800000 */
[----:B------:R-:W3:Y:S01]  /*8c10*/  LDCU UR12, c[0x0][0x440] ;  /* 0x00008800ff0c77ac */ /* 0x000ee20008000800 */
[----:B------:R-:W-:Y:S02]  /*8c20*/  IMAD R40, R51, UR8, RZ ;  /* 0x0000000833287c24 */ /* 0x000fe4000f8e02ff */
        /* <DEDUP_REMOVED lines=11> */
[----:B------:R2:W-:Y:S04]  /*8ce0*/  @!P1 STG.E.128 desc[UR24][R44.64+0x40], R32 ;  /* 0x000040202c009986 */ /* 0x0005e8000c101d18 */
[----:B----4-:R2:W-:Y:S02]  /*8cf0*/  @!P0 STG.E.128 desc[UR24][R44.64+0x80], R4 ;  /* 0x000080042c008986 */ /* 0x0105e4000c101d18 */
.L_x_1161:
[----:B------:R-:W-:Y:S05]  /*8d00*/  BSYNC.RECONVERGENT B0 ;  /* 0x0000000000007941 */ /* 0x000fea0003800200 */
.L_x_1160:
[----:B--2-4-:R-:W-:Y:S01]  /*8d10*/  MOV R4, R190 ;  /* 0x000000be00047202 */ /* 0x014fe20000000f00 */
        /* <DEDUP_REMOVED lines=10> */
[----:B------:R-:W2:Y:S01]  /*8dc0*/  LDCU UR4, c[0x0][0x440] ;  /* 0x00008800ff0477ac */ /* 0x000ea20008000800 */
[----:B------:R-:W-:Y:S01]  /*8dd0*/  IMAD.MOV.U32 R2, RZ, RZ, R4 ;  /* 0x000000ffff027224 */ /* 0x000fe200078e0004 */
[----:B------:R-:W4:Y:S03]  /*8de0*/  LDCU.64 UR8, c[0x0][0x568] ;  /* 0x0000ad00ff0877ac */ /* 0x000f260008000a00 */
[----:B------:R-:W-:-:S04]  /*8df0*/  IMAD.WIDE.U32 R32, R191, UR6, R2 ;  /* 0x00000006bf207c25 */ /* 0x000fc8000f8e0002 */
[----:B------:R-:W-:Y:S01]  /*8e00*/  IMAD R0, R191, UR7, R33 ;  /* 0x00000007bf007c24 */ /* 0x000fe2000f8e0221 */
[----:B--2---:R-:W-:Y:S02]  /*8e10*/  ISETP.GE.AND P2, PT, R190, UR4, PT ;  /* 0x00000004be007c0c */ /* 0x004fe4000bf46270 */
[----:B------:R-:W-:Y:S02]  /*8e20*/  ISETP.GE.AND P1, PT, R187, UR4, PT ;  /* 0x00000004bb007c0c */ /* 0x000fe4000bf26270 */
[----:B------:R-:W-:Y:S02]  /*8e30*/  ISETP.GE.AND P0, PT, R186, UR4, PT ;  /* 0x00000004ba007c0c */ /* 0x000fe4000bf06270 */
[----:B----4-:R-:W-:-:S04]  /*8e40*/  LEA R6, P3, R32, UR8, 0x1 ;  /* 0x0000000820067c11 */ /* 0x010fc8000f8608ff */
[----:B------:R-:W-:-:S05]  /*8e50*/  LEA.HI.X R7, R32, UR9, R0, 0x1, P3 ;  /* 0x0000000920077c11 */ /* 0x000fca00098f0c00 */
[----:B------:R2:W-:Y:S04]  /*8e60*/  @!P2 STG.E.128 desc[UR24][R6.64], R28 ;  /* 0x0000001c0600a986 */ /* 0x0005e8000c101d18 */
[----:B-1----:R2:W-:Y:S04]  /*8e70*/  @!P1 STG.E.128 desc[UR24][R6.64+0x40], R20 ;  /* 0x0000401406009986 */ /* 0x0025e8000c101d18 */
[----:B------:R2:W-:Y:S02]  /*8e80*/  @!P0 STG.E.128 desc[UR24][R6.64+0x80], R12 ;  /* 0x0000800c06008986 */ /* 0x0005e4000c101d18 */
.L_x_1163:
[----:B------:R-:W-:Y:S05]  /*8e90*/  BSYNC.RECONVERGENT B0 ;  /* 0x0000000000007941 */ /* 0x000fea0003800200 */
.L_x_1162:
[----:B------:R-:W-:Y:S05]  /*8ea0*/  @P5 BRA `(.L_x_1129) ;  /* 0x00000000003c5947 */ /* 0x000fea0003800000 */
[----:B------:R-:W4:Y:S01]  /*8eb0*/  LDCU UR4, c[0x0][0x440] ;  /* 0x00008800ff0477ac */ /* 0x000f220008000800 */
[----:B------:R-:W-:Y:S02]  /*8ec0*/  IMAD R0, R51, UR6, RZ ;  /* 0x0000000633007c24 */ /* 0x000fe4000f8e02ff */
[----:B------:R-:W-:Y:S01]  /*8ed0*/  IMAD.MOV.U32 R2, RZ, RZ, R4 ;  /* 0x000000ffff027224 */ /* 0x000fe200078e0004 */
[----:B------:R-:W1:Y:S01]  /*8ee0*/  LDCU.64 UR8, c[0x0][0x568] ;  /* 0x0000ad00ff0877ac */ /* 0x000e620008000a00 */
        /* <DEDUP_REMOVED lines=11> */
.L_x_1129:
[----:B------:R-:W-:Y:S05]  /*8fa0*/  BSYNC.RECONVERGENT B1 ;  /* 0x0000000000017941 */ /* 0x000fea0003800200 */
.L_x_1107:
[----:B------:R-:W1:Y:S01]  /*8fb0*/  LDCU UR6, c[0x0][0x438] ;  /* 0x00008700ff0677ac */ /* 0x000e620008000800 */
[----:B------:R-:W2:Y:S01]  /*8fc0*/  LDC R0, c[0x0][0x438] ;  /* 0x00010e00ff007b82 */ /* 0x000ea20000000800 */
[----:B------:R-:W3:Y:S01]  /*8fd0*/  LDCU UR7, c[0x0][0x370] ;  /* 0x00006e00ff0777ac */ /* 0x000ee20008000800 */
[----:B-1----:R-:W-:-:S04]  /*8fe0*/  UIADD3 UR6, UPT, UPT, UR6, 0x7f, URZ ;  /* 0x0000007f06067890 */ /* 0x002fc8000fffe0ff */
[----:B------:R-:W-:Y:S02]  /*8ff0*/  USHF.R.S32.HI UR4, URZ, 0x1f, UR6 ;  /* 0x0000001fff047899 */ /* 0x000fe40008011406 */
[----:B---3--:R-:W-:Y:S02]  /*9000*/  UIADD3 UR23, UPT, UPT, UR7, UR23, URZ ;  /* 0x0000001707177290 */ /* 0x008fe4000fffe0ff */
[----:B------:R-:W-:-:S04]  /*9010*/  ULEA.HI UR4, UR4, UR6, URZ, 0x7 ;  /* 0x0000000604047291 */ /* 0x000fc8000f8f38ff */
[----:B------:R-:W-:-:S04]  /*9020*/  USHF.R.S32.HI UR4, URZ, 0x7, UR4 ;  /* 0x00000007ff047899 */ /* 0x000fc80008011404 */
[----:B------:R-:W-:-:S09]  /*9030*/  UISETP.GE.AND UP0, UPT, UR23, UR4, UPT ;  /* 0x000000041700728c */ /* 0x000fd2000bf06270 */
[----:B------:R-:W-:Y:S05]  /*9040*/  BRA.U !UP0, `(.L_x_1164) ;  /* 0xffffff7508687547 */ /* 0x000fea000b83ffff */
[----:B------:R-:W-:Y:S05]  /*9050*/  EXIT ;  /* 0x000000000000794d */ /* 0x000fea0003800000 */
.L_x_1165:
        /* <DEDUP_REMOVED lines=10> */
.L_x_1735:


//--------------------- .text._ZN5flash44flash_bwd_dq_dk_dv_loop_seqk_parallel_kernelI23Flash_bwd_kernel_traitsILi96ELi64ELi128ELi8ELi2ELi4ELi4ELb0ELb0EN7cutlass10bfloat16_tE19Flash_kernel_traitsILi96ELi64ELi128ELi8ES3_EELb0ELb0ELb0ELb0ELb0ELb0ELb1EEEvNS_16Flash_bwd_paramsE --------------------------
	.section	.text._ZN5flash44flash_bwd_dq_dk_dv_loop_seqk_parallel_kernelI23Flash_bwd_kernel_traitsILi96ELi64ELi128ELi8ELi2ELi4ELi4ELb0ELb0EN7cutlass10bfloat16_tE19Flash_kernel_traitsILi96ELi64ELi128ELi8ES3_EELb0ELb0ELb0ELb0ELb0ELb0ELb1EEEvNS_16Flash_bwd_paramsE,"ax",@progbits
	.align	128
        .global         _ZN5flash44flash_bwd_dq_dk_dv_loop_seqk_parallel_kernelI23Flash_bwd_kernel_traitsILi96ELi64ELi128ELi8ELi2ELi4ELi4ELb0ELb0EN7cutlass10bfloat16_tE19Flash_kernel_traitsILi96ELi64ELi128ELi8ES3_EELb0ELb0ELb0ELb0ELb0ELb0ELb1EEEvNS_16Flash_bwd_paramsE
        .type           _ZN5flash44flash_bwd_dq_dk_dv_loop_seqk_parallel_kernelI23Flash_bwd_kernel_traitsILi96ELi64ELi128ELi8ELi2ELi4ELi4ELb0ELb0EN7cutlass10bfloat16_tE19Flash_kernel_traitsILi96ELi64ELi128ELi8ES3_EELb0ELb0ELb0ELb0ELb0ELb0ELb1EEEvNS_16Flash_bwd_paramsE,@function
        .size           _ZN5flash44flash_bwd_dq_dk_dv_loop_seqk_parallel_kernelI23Flash_bwd_kernel_traitsILi96ELi64ELi128ELi8ELi2ELi4ELi4ELb0ELb0EN7cutlass10bfloat16_tE19Flash_kernel_traitsILi96ELi64ELi128ELi8ES3_EELb0ELb0ELb0ELb0ELb0ELb0ELb1EEEvNS_16Flash_bwd_paramsE,(.L_x_1736 - _ZN5flash44flash_bwd_dq_dk_dv_loop_seqk_parallel_kernelI23Flash_bwd_kernel_traitsILi96ELi64ELi128ELi8ELi2ELi4ELi4ELb0ELb0EN7cutlass10bfloat16_tE19Flash_kernel_traitsILi96ELi64ELi128ELi8ES3_EELb0ELb0ELb0ELb0ELb0ELb0ELb1EEEvNS_16Flash_bwd_paramsE)
        .other          _ZN5flash44flash_bwd_dq_dk_dv_loop_seqk_parallel_kernelI23Flash_bwd_kernel_traitsILi96ELi64ELi128ELi8ELi2ELi4ELi4ELb0ELb0EN7cutlass10bfloat16_tE19Flash_kernel_traitsILi96ELi64ELi128ELi8ES3_EELb0ELb0ELb0ELb0ELb0ELb0ELb1EEEvNS_16Flash_bwd_paramsE,@"STO_CUDA_ENTRY STV_DEFAULT"
_ZN5flash44flash_bwd_dq_dk_dv_loop_seqk_parallel_kernelI23Flash_bwd_kernel_traitsILi96ELi64ELi128ELi8ELi2ELi4ELi4ELb0ELb0EN7cutlass10bfloat16_tE19Flash_kernel_traitsILi96ELi64ELi128ELi8ES3_EELb0ELb0ELb0ELb0ELb0ELb0ELb1EEEvNS_16Flash_bwd_paramsE:
.text._ZN5flash44flash_bwd_dq_dk_dv_loop_seqk_parallel_kernelI23Flash_bwd_kernel_traitsILi96ELi64ELi128ELi8ELi2ELi4ELi4ELb0ELb0EN7cutlass10bfloat16_tE19Flash_kernel_traitsILi96ELi64ELi128ELi8ES3_EELb0ELb0ELb0ELb0ELb0ELb0ELb1EEEvNS_16Flash_bwd_paramsE:
        /* <DEDUP_REMOVED lines=16> */
[----:B------:R-:W3:Y:S01]  /*0100*/  LDCU UR10, c[0x0][0x438] ;  /* 0x00008700ff0a77ac */ /* 0x000ee20008000800 */
[----:B------:R-:W3:Y:S06]  /*0110*/  LDCU.64 UR38, c[0x0][0x358] ;  /* 0x00006b00ff2677ac */ /* 0x000eec0008000a00 */
[----:B------:R-:W-:Y:S01]  /*0120*/  S2UR UR25, SR_CTAID.X ;  /* 0x00000000001979c3 */ /* 0x000fe20000002500 */
[----:B-1----:R-:W-:-:S02]  /*0130*/  ULEA UR42, UP0, UR44, UR42, 0x2 ;  /* 0x0000002a2c2a7291 */ /* 0x002fc4000f8010ff */
[----:B--2---:R-:W-:Y:S02]  /*0140*/  UISETP.NE.U32.AND UP1, UPT, UR6, URZ, UPT ;  /* 0x000000ff0600728c */ /* 0x004fe4000bf25070 */
[----:B------:R-:W-:Y:S02]  /*0150*/  ULEA.HI.X UR43, UR44, UR43, URZ, 0x2, UP0 ;  /* 0x0000002b2c2b7291 */ /* 0x000fe400080f14ff */
[----:B------:R-:W-:Y:S01]  /*0160*/  UISETP.NE.U32.AND UP0, UPT, UR6, URZ, UPT ;  /* 0x000000ff0600728c */ /* 0x000fe2000bf05070 */
[----:B------:R-:W-:Y:S01]  /*0170*/  S2UR UR22, SR_CTAID.Y ;  /* 0x00000000001679c3 */ /* 0x000fe20000002600 */
[----:B----4-:R-:W-:Y:S02]  /*0180*/  UISETP.EQ.U32.AND UP2, UPT, UR4, URZ, UPT ;  /* 0x000000ff0400728c */ /* 0x010fe4000bf42070 */
[----:B------:R-:W-:Y:S02]  /*0190*/  UISETP.NE.U32.AND UP6, UPT, UR4, URZ, UPT ;  /* 0x000000ff0400728c */ /* 0x000fe4000bfc5070 */
        /* <DEDUP_REMOVED lines=12> */
[----:B------:R-:W4:Y:S01]  /*0260*/  LDCU.64 UR32, c[0x0][0x460] ;  /* 0x00008c00ff2077ac */ /* 0x000f220008000a00 */
        /* <DEDUP_REMOVED lines=9> */
.L_x_1225:
        /* <DEDUP_REMOVED lines=9> */
[----:B----4-:R-:W-:Y:S02]  /*0390*/  UIMAD.WIDE.U32 UR12, UR44, 0x4, UR32 ;  /* 0x000000042c0c78a5 */ /* 0x010fe4000f8e0020 */
[----:B-1----:R-:W-:Y:S02]  /*03a0*/  UISETP.NE.U32.AND UP0, UPT, UR8, URZ, UPT ;  /* 0x000000ff0800728c */ /* 0x002fe4000bf05070 */
[----:B------:R-:W3:Y:S02]  /*03b0*/  @P1 LDG.E R6, desc[UR38][R4.64] ;  /* 0x0000002604061981 */ /* 0x000ee4000c1e1900 */
[----:B------:R-:W-:-:S06]  /*03c0*/  UISETP.NE.AND.EX UP0, UPT, UR9, URZ, UPT, UP0 ;  /* 0x000000ff0900728c */ /* 0x000fcc000bf05300 */
[----:B------:R-:W-:-:S05]  /*03d0*/  PLOP3.LUT P0, PT, PT, PT, UP0, 0x80, 0x8 ;  /* 0x000000000008781c */ /* 0x000fca0003f0f008 */
[----:B------:R-:W-:Y:S01]  /*03e0*/  @UP0 ULEA UR14, UP1, UR44, UR8, 0x2 ;  /* 0x000000082c0e0291 */ /* 0x000fe2000f8210ff */
[----:B------:R-:W-:Y:S01]  /*03f0*/  PLOP3.LUT P3, PT, PT, PT, UP2, 0x80, 0x8 ;  /* 0x000000000008781c */ /* 0x000fe20003f6f028 */
[----:B------:R-:W1:Y:S02]  /*0400*/  @!UP0 LDCU UR5, c[0x0][0x43c] ;  /* 0x00008780ff0587ac */ /* 0x000e640008000800 */
[----:B------:R-:W-:Y:S02]  /*0410*/  @UP0 ULEA.HI.X UR15, UR44, UR9, URZ, 0x2, UP1 ;  /* 0x000000092c0f0291 */ /* 0x000fe400088f14ff */
[----:B--2---:R-:W-:Y:S01]  /*0420*/  IMAD.U32 R2, RZ, RZ, UR14 ;  /* 0x0000000eff027e24 */ /* 0x004fe2000f8e00ff */
[----:B------:R-:W4:Y:S03]  /*0430*/  @!UP0 LDCU.64 UR8, c[0x0][0x488] ;  /* 0x00009100ff0887ac */ /* 0x000f260008000a00 */
[----:B------:R-:W-:-:S05]  /*0440*/  IMAD.U32 R3, RZ, RZ, UR15 ;  /* 0x0000000fff037e24 */ /* 0x000fca000f8e00ff */
[----:B-----5:R5:W2:Y:S01]  /*0450*/  @P0 LDG.E R4, desc[UR38][R2.64] ;  /* 0x0000002602040981 */ /* 0x020aa2000c1e1900 */
[----:B------:R-:W-:Y:S01]  /*0460*/  UMOV UR40, URZ ;  /* 0x000000ff00287c82 */ /* 0x000fe20008000000 */
[----:B----4-:R-:W-:-:S04]  /*0470*/  @!UP0 UISETP.NE.U32.AND UP1, UPT, UR8, URZ, UPT ;  /* 0x000000ff0800828c */ /* 0x010fc8000bf25070 */
[----:B------:R-:W-:Y:S01]  /*0480*/  @!UP0 UISETP.NE.AND.EX UP1, UPT, UR9, URZ, UPT, UP1 ;  /* 0x000000ff0900828c */ /* 0x000fe2000bf25310 */
[----:B------:R-:W-:-:S03]  /*0490*/  UMOV UR45, 0xffffffff ;  /* 0xffffffff002d7882 */ /* 0x000fc60000000000 */
[----:B-1----:R-:W-:Y:S01]  /*04a0*/  @!UP0 USEL UR8, UR5, URZ, UP1 ;  /* 0x000000ff05088287 */ /* 0x002fe20008800000 */
[----:B-----5:R-:W-:Y:S02]  /*04b0*/  IMAD.U32 R2, RZ, RZ, UR12 ;  /* 0x0000000cff027e24 */ /* 0x020fe4000f8e00ff */
[----:B------:R-:W-:-:S05]  /*04c0*/  IMAD.U32 R3, RZ, RZ, UR13 ;  /* 0x0000000dff037e24 */ /* 0x000fca000f8e00ff */
[----:B------:R-:W4:Y:S04]  /*04d0*/  @P4 LDG.E R5, desc[UR38][R2.64] ;  /* 0x0000002602054981 */ /* 0x000f28000c1e1900 */
[----:B------:R1:W5:Y:S02]  /*04e0*/  @P2 LDG.E R0, desc[UR38][R2.64+0x4] ;  /* 0x0000042602002981 */ /* 0x000364000c1e1900 */
[----:B-1----:R-:W-:Y:S02]  /*04f0*/  IMAD.U32 R2, RZ, RZ, UR42 ;  /* 0x0000002aff027e24 */ /* 0x002fe4000f8e00ff */
[----:B------:R-:W-:-:S05]  /*0500*/  IMAD.U32 R3, RZ, RZ, UR43 ;  /* 0x0000002bff037e24 */ /* 0x000fca000f8e00ff */
[----:B------:R-:W5:Y:S01]  /*0510*/  @!P3 LDG.E R2, desc[UR38][R2.64] ;  /* 0x000000260202b981 */ /* 0x000f62000c1e1900 */
[----:B------:R-:W-:Y:S01]  /*0520*/  UMOV UR12, 0xffffffff ;  /* 0xffffffff000c7882 */ /* 0x000fe20000000000 */
[----:B------:R-:W-:Y:S01]  /*0530*/  USHF.L.U32 UR31, UR41, 0x7, URZ ;  /* 0x00000007291f7899 */ /* 0x000fe200080006ff */
[----:B---3--:R-:W-:Y:S02]  /*0540*/  @P1 R2UR UR40, R6 ;  /* 0x00000000062812ca */ /* 0x008fe400000e0000 */
[----:B--2---:R-:W-:-:S13]  /*0550*/  @P0 R2UR UR37, R4 ;  /* 0x00000000042502ca */ /* 0x004fda00000e0000 */
[----:B------:R-:W-:Y:S01]  /*0560*/  @UP0 UIADD3 UR37, UPT, UPT, UR37, -UR40, URZ ;  /* 0x8000002825250290 */ /* 0x000fe2000fffe0ff */
[----:B----4-:R-:W-:Y:S02]  /*0570*/  @P4 R2UR UR12, R5 ;  /* 0x00000000050c42ca */ /* 0x010fe400000e0000 */
        /* <DEDUP_REMOVED lines=12> */
.L_x_1166:
        /* <DEDUP_REMOVED lines=33> */
.L_x_1168:
[----:B------:R-:W1:Y:S01]  /*0850*/  LDCU.64 UR16, c[0x0][0x3b8] ;  /* 0x00007700ff1077ac */ /* 0x000e620008000a00 */
[----:B------:R-:W-:-:S04]  /*0860*/  UIADD3 UR5, UPT, UPT, UR40, UR45, URZ ;  /* 0x0000002d28057290 */ /* 0x000fc8000fffe0ff */
[----:B-1----:R-:W-:Y:S02]  /*0870*/  UIMAD.WIDE.U32 UR8, UR5, UR16, URZ ;  /* 0x00000010050872a5 */ /* 0x002fe4000f8e00ff */
[----:B------:R-:W-:-:S04]  /*0880*/  UIMAD UR5, UR5, UR17, URZ ;  /* 0x00000011050572a4 */ /* 0x000fc8000f8e02ff */
[----:B------:R-:W-:Y:S01]  /*0890*/  UIADD3 UR5, UPT, UPT, UR9, UR5, URZ ;  /* 0x0000000509057290 */ /* 0x000fe2000fffe0ff */
[----:B------:R-:W-:-:S05]  /*08a0*/  UMOV UR50, UR8 ;  /* 0x0000000800327c82 */ /* 0x000fca0008000000 */
[----:B------:R-:W-:-:S07]  /*08b0*/  MOV R16, UR5 ;  /* 0x0000000500107c02 */ /* 0x000fce0008000f00 */
.L_x_1169:
        /* <DEDUP_REMOVED lines=43> */
.L_x_1170:
[----:B------:R-:W1:Y:S01]  /*0b70*/  LDCU.64 UR14, c[0x0][0x3c0] ;  /* 0x00007800ff0e77ac */ /* 0x000e620008000a00 */
[----:B------:R-:W-:-:S04]  /*0b80*/  UIADD3 UR8, UPT, UPT, UR40, UR45, URZ ;  /* 0x0000002d28087290 */ /* 0x000fc8000fffe0ff */
[----:B-1----:R-:W-:Y:S02]  /*0b90*/  UIMAD.WIDE.U32 UR46, UR8, UR14, URZ ;  /* 0x0000000e082e72a5 */ /* 0x002fe4000f8e00ff */
[----:B------:R-:W-:-:S04]  /*0ba0*/  UIMAD UR8, UR8, UR15, URZ ;  /* 0x0000000f080872a4 */ /* 0x000fc8000f8e02ff */
[----:B------:R-:W-:-:S06]  /*0bb0*/  UIADD3 UR8, UPT, UPT, UR47, UR8, URZ ;  /* 0x000000082f087290 */ /* 0x000fcc000fffe0ff */
[----:B------:R-:W-:-:S07]  /*0bc0*/  MOV R18, UR8 ;  /* 0x0000000800127c02 */ /* 0x000fce0008000f00 */
.L_x_1171:
        /* <DEDUP_REMOVED lines=27> */
.L_x_1172:
[----:B------:R-:W-:Y:S02]  /*0d80*/  UIMAD.WIDE.U32 UR54, UR62, UR12, URZ ;  /* 0x0000000c3e3672a5 */ /* 0x000fe4000f8e00ff */
[----:B------:R-:W-:-:S04]  /*0d90*/  UIMAD UR8, UR63, UR12, URZ ;  /* 0x0000000c3f0872a4 */ /* 0x000fc8000f8e02ff */
[----:B------:R-:W-:Y:S02]  /*0da0*/  UIADD3 UR8, UPT, UPT, UR55, UR8, URZ ;  /* 0x0000000837087290 */ /* 0x000fe4000fffe0ff */
.L_x_1173:
        /* <DEDUP_REMOVED lines=20> */
.L_x_1174:
[----:B------:R-:W1:Y:S01]  /*0ef0*/  LDCU UR56, c[0x0][0x434] ;  /* 0x00008680ff3877ac */ /* 0x000e620008000800 */
[----:B------:R-:W-:-:S04]  /*0f00*/  UIMAD UR11, UR44, UR58, UR27 ;  /* 0x0000003a2c0b72a4 */ /* 0x000fc8000f8e021b */
[----:B-1----:R-:W-:Y:S02]  /*0f10*/  UIMAD UR56, UR11, UR56, URZ ;  /* 0x000000380b3872a4 */ /* 0x002fe4000f8e02ff */
.L_x_1175:
        /* <DEDUP_REMOVED lines=11> */
.L_x_1176:
[----:B------:R-:W1:Y:S01]  /*0fd0*/  LDCU UR55, c[0x0][0x444] ;  /* 0x00008880ff3777ac */ /* 0x000e620008000800 */
[----:B------:R-:W-:-:S04]  /*0fe0*/  UIMAD UR10, UR44, UR58, UR27 ;  /* 0x0000003a2c0a72a4 */ /* 0x000fc8000f8e021b */
[----:B-1----:R-:W-:-:S12]  /*0ff0*/  UIMAD UR55, UR10, UR55, URZ ;  /* 0x000000370a3772a4 */ /* 0x002fd8000f8e02ff */
.L_x_1177:
        /* <DEDUP_REMOVED lines=71> */
[----:B------:R-:W-:Y:S01]  /*1470*/  UMOV UR10, UR58 ;  /* 0x0000003a000a7c82 */ /* 0x000fe20008000000 */
[----:B------:R-:W-:Y:S01]  /*1480*/  IADD3 R14, P0, PT, R19, 0x40, RZ ;  /* 0x00000040130e7810 */ /* 0x000fe20007f1e0ff */
[----:B------:R-:W-:Y:S01]  /*1490*/  UMOV UR11, UR59 ;  /* 0x0000003b000b7c82 */ /* 0x000fe20008000000 */
[----:B----4-:R-:W-:-:S02]  /*14a0*/  LEA R214, P1, R2, UR18, 0x1 ;  /* 0x0000001202d67c11 */ /* 0x010fc4000f8208ff */
        /* <DEDUP_REMOVED lines=18> */
.L_x_1179:
[----:B------:R-:W1:Y:S01]  /*15d0*/  LDCU.64 UR12, c[0x0][0x5c0] ;  /* 0x0000b800ff0c77ac */ /* 0x000e620008000a00 */
[----:B------:R-:W-:-:S04]  /*15e0*/  UIADD3 UR8, UPT, UPT, UR40, UR45, URZ ;  /* 0x0000002d28087290 */ /* 0x000fc8000fffe0ff */
[----:B-1----:R-:W-:Y:S02]  /*15f0*/  UIMAD.WIDE.U32 UR16, UR8, UR12, URZ ;  /* 0x0000000c081072a5 */ /* 0x002fe4000f8e00ff */
[----:B------:R-:W-:-:S04]  /*1600*/  UIMAD UR8, UR8, UR13, URZ ;  /* 0x0000000d080872a4 */ /* 0x000fc8000f8e02ff */
[----:B------:R-:W-:-:S06]  /*1610*/  UIADD3 UR8, UPT, UPT, UR17, UR8, URZ ;  /* 0x0000000811087290 */ /* 0x000fcc000fffe0ff */
[----:B------:R-:W-:Y:S02]  /*1620*/  MOV R0, UR8 ;  /* 0x0000000800007c02 */ /* 0x000fe40008000f00 */
.L_x_1180:
        /* <DEDUP_REMOVED lines=13> */
.L_x_1181:
[----:B------:R-:W1:Y:S01]  /*1700*/  LDCU.64 UR10, c[0x0][0x5c8] ;  /* 0x0000b900ff0a77ac */ /* 0x000e620008000a00 */
[----:B------:R-:W-:-:S04]  /*1710*/  UIADD3 UR40, UPT, UPT, UR40, UR45, URZ ;  /* 0x0000002d28287290 */ /* 0x000fc8000fffe0ff */
[----:B-1----:R-:W-:Y:S02]  /*1720*/  UIMAD.WIDE.U32 UR14, UR40, UR10, URZ ;  /* 0x0000000a280e72a5 */ /* 0x002fe4000f8e00ff */
[----:B------:R-:W-:-:S04]  /*1730*/  UIMAD UR40, UR40, UR11, URZ ;  /* 0x0000000b282872a4 */ /* 0x000fc8000f8e02ff */
[----:B------:R-:W-:-:S06]  /*1740*/  UIADD3 UR40, UPT, UPT, UR15, UR40, URZ ;  /* 0x000000280f287290 */ /* 0x000fcc000fffe0ff */
[----:B------:R-:W-:-:S07]  /*1750*/  MOV R10, UR40 ;  /* 0x00000028000a7c02 */ /* 0x000fce0008000f00 */
.L_x_1182:
        /* <DEDUP_REMOVED lines=30> */
.L_x_1184:
[----:B------:R-:W-:Y:S05]  /*1940*/  BSYNC.RECONVERGENT B0 ;  /* 0x0000000000007941 */ /* 0x000fea0003800200 */
.L_x_1183:
        /* <DEDUP_REMOVED lines=17> */
.L_x_1186:
[----:B------:R-:W-:Y:S05]  /*1a60*/  BSYNC.RECONVERGENT B0 ;  /* 0x0000000000007941 */ /* 0x000fea0003800200 */
.L_x_1185:
        /* <DEDUP_REMOVED lines=27> */
.L_x_1188:
[----:B------:R-:W-:Y:S05]  /*1c20*/  BSYNC.RECONVERGENT B0 ;  /* 0x0000000000007941 */ /* 0x000fea0003800200 */
.L_x_1187:
        /* <DEDUP_REMOVED lines=18> */
.L_x_1178:
[----:B------:R-:W-:Y:S01]  /*1d50*/  UIMAD UR9, UR48, -0x40, UR49 ;  /* 0xffffffc0300978a4 */ /* 0x000fe2000f8e0231 */
[----:B------:R-:W-:Y:S01]  /*1d60*/  LOP3.LUT R0, R21, 0xd8, RZ, 0xc0, !PT ;  /* 0x000000d815007812 */ /* 0x000fe200078ec0ff */
[----:B------:R-:W-:Y:S01]  /*1d70*/  ULOP3.LUT UR8, UR48, 0x80000001, URZ, 0xc0, !UPT ;  /* 0x8000000130087892 */ /* 0x000fe2000f8ec0ff */
[----:B------:R-:W-:Y:S02]  /*1d80*/  @P3 BAR.SYNC.DEFER_BLOCKING 0x0 ;  /* 0x0000000000003b1d */ /* 0x000fe40000010000 */
[----:B------:R-:W-:Y:S01]  /*1d90*/  LOP3.LUT R0, R0, 0x18, R22, 0x78, !PT ;  /* 0x0000001800007812 */ /* 0x000fe200078e7816 */
[----:B------:R-:W-:Y:S01]  /*1da0*/  UISETP.NE.AND UP0, UPT, UR8, 0x1, UPT ;  /* 0x000000010800788c */ /* 0x000fe2000bf05270 */
[----:B------:R-:W-:Y:S02]  /*1db0*/  ISETP.GE.AND P2, PT, R19, UR9, PT ;  /* 0x0000000913007c0c */ /* 0x000fe4000bf46270 */
[----:B------:R-:W-:Y:S01]  /*1dc0*/  LOP3.LUT R0, R0, 0x1f20, R21, 0xf8, !PT ;  /* 0x00001f2000007812 */ /* 0x000fe200078ef815 */
[----:B------:R-:W-:Y:S01]  /*1dd0*/  USEL UR12, URZ, 0x3000, UP0 ;  /* 0x00003000ff0c7887 */ /* 0x000fe20008000000 */
[----:B------:R-:W-:Y:S02]  /*1de0*/  BSSY.RECONVERGENT B0, `(.L_x_1190) ;  /* 0x000001c000007945 */ /* 0x000fe40003800200 */
[----:B------:R-:W-:-:S07]  /*1df0*/  LEA R0, R0, UR28, 0x1 ;  /* 0x0000001c00007c11 */ /* 0x000fce000f8e08ff */
[----:B------:R-:W-:Y:S05]  /*1e00*/  @P2 BRA `(.L_x_1191) ;  /* 0x0000000000582947 */ /* 0x000fea0003800000 */
        /* <DEDUP_REMOVED lines=20> */
.L_x_1192:
[----:B------:R2:W-:Y:S01]  /*1f50*/  STS.128 [R0+0x8000], RZ ;  /* 0x008000ff00007388 */ /* 0x0005e20000000c00 */
[----:B------:R-:W-:Y:S05]  /*1f60*/  BRA `(.L_x_1193) ;  /* 0x00000000000c7947 */ /* 0x000fea0003800000 */
.L_x_1191:
[----:B------:R1:W-:Y:S04]  /*1f70*/  STS.128 [R0+0x6000], RZ ;  /* 0x006000ff00007388 */ /* 0x0003e80000000c00 */
[----:B------:R1:W-:Y:S04]  /*1f80*/  STS.128 [R0+0x7000], RZ ;  /* 0x007000ff00007388 */ /* 0x0003e80000000c00 */
[----:B------:R1:W-:Y:S02]  /*1f90*/  STS.128 [R0+0x8000], RZ ;  /* 0x008000ff00007388 */ /* 0x0003e40000000c00 */
.L_x_1193:
[----:B------:R-:W-:Y:S05]  /*1fa0*/  BSYNC.RECONVERGENT B0 ;  /* 0x0000000000007941 */ /* 0x000fea0003800200 */
.L_x_1190:
        /* <DEDUP_REMOVED lines=23> */
.L_x_1196:
[----:B------:R1:W-:Y:S01]  /*2120*/  STS.128 [R209+0x2000], RZ ;  /* 0x002000ffd1007388 */ /* 0x0003e20000000c00 */
[----:B------:R-:W-:Y:S05]  /*2130*/  BRA `(.L_x_1197) ;  /* 0x00000000000c7947 */ /* 0x000fea0003800000 */
.L_x_1195:
[----:B------:R4:W-:Y:S04]  /*2140*/  STS.128 [R209], RZ ;  /* 0x000000ffd1007388 */ /* 0x0009e80000000c00 */
[----:B------:R4:W-:Y:S04]  /*2150*/  STS.128 [R209+0x1000], RZ ;  /* 0x001000ffd1007388 */ /* 0x0009e80000000c00 */
[----:B------:R4:W-:Y:S02]  /*2160*/  STS.128 [R209+0x2000], RZ ;  /* 0x002000ffd1007388 */ /* 0x0009e40000000c00 */
.L_x_1197:
[----:B------:R-:W-:Y:S05]  /*2170*/  BSYNC.RECONVERGENT B0 ;  /* 0x0000000000007941 */ /* 0x000fea0003800200 */
.L_x_1194:
        /* <DEDUP_REMOVED lines=17> */
[----:B------:R-:W-:-:S04]  /*2290*/  UIADD3 UR13, UPT, UPT, -UR31, UR37, URZ ;  /* 0x000000251f0d7290 */ /* 0x000fc8000fffe1ff */
[----:B------:R-:W5:Y:S04]  /*22a0*/  @!P3 LDG.E R244, desc[UR38][R2.64] ;  /* 0x0000002602f4b981 */ /* 0x000f68000c1e1900 */
[----:B------:R-:W5:Y:S04]  /*22b0*/  @!P2 LDG.E R243, desc[UR38][R2.64+0x20] ;  /* 0x0000202602f3a981 */ /* 0x000f68000c1e1900 */
[----:B------:R-:W5:Y:S04]  /*22c0*/  @!P1 LDG.E R242, desc[UR38][R2.64+0x80] ;  /* 0x0000802602f29981 */ /* 0x000f68000c1e1900 */
[----:B------:R3:W5:Y:S01]  /*22d0*/  @!P0 LDG.E R241, desc[UR38][R2.64+0xa0] ;  /* 0x0000a02602f18981 */ /* 0x000762000c1e1900 */
[----:B------:R-:W-:Y:S01]  /*22e0*/  UIMAD UR18, UR5, UR16, URZ ;  /* 0x00000010051272a4 */ /* 0x000fe2000f8e02ff */
[----:B------:R-:W-:Y:S01]  /*22f0*/  ISETP.GE.AND P4, PT, R19, UR13, PT ;  /* 0x0000000d13007c0c */ /* 0x000fe2000bf86270 */
[----:B--2---:R-:W-:Y:S01]  /*2300*/  IMAD R4, R17, UR8, RZ ;  /* 0x0000000811047c24 */ /* 0x004fe2000f8e02ff */
[----:B------:R-:W-:Y:S01]  /*2310*/  BSSY.RECONVERGENT B0, `(.L_x_1198) ;  /* 0x000002a000007945 */ /* 0x000fe20003800200 */
[----:B------:R-:W-:-:S02]  /*2320*/  UIMAD UR18, UR31, UR17, UR18 ;  /* 0x000000111f1272a4 */ /* 0x000fc4000f8e0212 */
[----:B------:R-:W-:Y:S02]  /*2330*/  IMAD R10, R13, UR9, R4 ;  /* 0x000000090d0a7c24 */ /* 0x000fe4000f8e0204 */
[----:B---3--:R-:W-:-:S04]  /*2340*/  IMAD.U32 R2, RZ, RZ, UR16 ;  /* 0x00000010ff027e24 */ /* 0x008fc8000f8e00ff */
[----:B------:R-:W-:-:S03]  /*2350*/  IMAD.WIDE.U32 R2, R2, UR31, R8 ;  /* 0x0000001f02027c25 */ /* 0x000fc6000f8e0008 */
[----:B------:R-:W-:-:S04]  /*2360*/  IADD3 R2, P0, PT, R2, UR50, RZ ;  /* 0x0000003202027c10 */ /* 0x000fc8000ff1e0ff */
[----:B------:R-:W-:-:S03]  /*2370*/  IADD3.X R3, PT, PT, R16, UR18, R3, P0, !PT ;  /* 0x0000001210037c10 */ /* 0x000fc600087fe403 */
[----:B------:R-:W-:-:S05]  /*2380*/  IMAD.WIDE.U32 R4, R13, UR8, R2 ;  /* 0x000000080d047c25 */ /* 0x000fca000f8e0002 */
[----:B------:R-:W-:Y:S01]  /*2390*/  IADD3 R10, PT, PT, R5, R10, RZ ;  /* 0x0000000a050a7210 */ /* 0x000fe20007ffe0ff */
        /* <DEDUP_REMOVED lines=28> */
.L_x_1200:
[----:B------:R3:W-:Y:S01]  /*2560*/  STS.128 [R0+0xd000], RZ ;  /* 0x00d000ff00007388 */ /* 0x0007e20000000c00 */
[----:B------:R-:W-:Y:S05]  /*2570*/  BRA `(.L_x_1201) ;  /* 0x00000000000c7947 */ /* 0x000fea0003800000 */
.L_x_1199:
[----:B------:R2:W-:Y:S04]  /*2580*/  STS.128 [R0+0x9000], RZ ;  /* 0x009000ff00007388 */ /* 0x0005e80000000c00 */
[----:B------:R2:W-:Y:S04]  /*2590*/  STS.128 [R0+0xb000], RZ ;  /* 0x00b000ff00007388 */ /* 0x0005e80000000c00 */
[----:B------:R2:W-:Y:S02]  /*25a0*/  STS.128 [R0+0xd000], RZ ;  /* 0x00d000ff00007388 */ /* 0x0005e40000000c00 */
.L_x_1201:
[----:B------:R-:W-:Y:S05]  /*25b0*/  BSYNC.RECONVERGENT B0 ;  /* 0x0000000000007941 */ /* 0x000fea0003800200 */
.L_x_1198:
[----:B------:R-:W-:Y:S01]  /*25c0*/  ISETP.GE.AND P3, PT, R20, UR13, PT ;  /* 0x0000000d14007c0c */ /* 0x000fe2000bf66270 */
[----:B------:R-:W-:-:S12]  /*25d0*/  BSSY.RECONVERGENT B0, `(.L_x_1202) ;  /* 0x0000022000007945 */ /* 0x000fd80003800200 */
[----:B------:R1:W-:Y:S04]  /*25e0*/  @P3 STS.128 [R0+0xa000], RZ ;  /* 0x00a000ff00003388 */ /* 0x0003e80000000c00 */
[----:B------:R1:W-:Y:S04]  /*25f0*/  @P3 STS.128 [R0+0xc000], RZ ;  /* 0x00c000ff00003388 */ /* 0x0003e80000000c00 */
[----:B------:R1:W-:Y:S01]  /*2600*/  @P3 STS.128 [R0+0xe000], RZ ;  /* 0x00e000ff00003388 */ /* 0x0003e20000000c00 */
[----:B------:R-:W-:Y:S05]  /*2610*/  @P3 BRA `(.L_x_1203) ;  /* 0x0000000000743947 */ /* 0x000fea0003800000 */
[----:B------:R-:W4:Y:S01]  /*2620*/  LDCU UR13, c[0x0][0x440] ;  /* 0x00008800ff0d77ac */ /* 0x000f220008000800 */
[----:B--23--:R-:W-:Y:S02]  /*2630*/  IMAD R2, R15, UR16, RZ ;  /* 0x000000100f027c24 */ /* 0x00cfe4000f8e02ff */
[----:B------:R-:W-:Y:S01]  /*2640*/  IMAD.MOV.U32 R5, RZ, RZ, R10 ;  /* 0x000000ffff057224 */ /* 0x000fe200078e000a */
[----:B------:R-:W2:Y:S01]  /*2650*/  LDCU.64 UR8, c[0x0][0x388] ;  /* 0x00007100ff0877ac */ /* 0x000ea20008000a00 */
[C---:B------:R-:W-:Y:S02]  /*2660*/  IMAD R2, R14.reuse, UR17, R2 ;  /* 0x000000110e027c24 */ /* 0x040fe4000f8e0202 */
[----:B------:R-:W-:-:S04]  /*2670*/  IMAD.WIDE.U32 R4, R14, UR16, R4 ;  /* 0x000000100e047c25 */ /* 0x000fc8000f8e0004 */
[----:B------:R-:W-:Y:S01]  /*2680*/  IMAD.IADD R3, R5, 0x1, R2 ;  /* 0x0000000105037824 */ /* 0x000fe200078e0202 */
[----:B----4-:R-:W-:Y:S02]  /*2690*/  ISETP.GE.AND P1, PT, R8, UR13, PT ;  /* 0x0000000d08007c0c */ /* 0x010fe4000bf26270 */
        /* <DEDUP_REMOVED lines=20> */
.L_x_1204:
[----:B------:R3:W-:Y:S02]  /*27e0*/  STS.128 [R0+0xe000], RZ ;  /* 0x00e000ff00007388 */ /* 0x0007e40000000c00 */
.L_x_1203:
[----:B------:R-:W-:Y:S05]  /*27f0*/  BSYNC.RECONVERGENT B0 ;  /* 0x0000000000007941 */ /* 0x000fea0003800200 */
.L_x_1202:
[----:B------:R-:W4:Y:S01]  /*2800*/  LDCU.64 UR8, c[0x0][0x3d8] ;  /* 0x00007b00ff0877ac */ /* 0x000f220008000a00 */
[----:B--23--:R-:W-:Y:S01]  /*2810*/  MOV R2, UR14 ;  /* 0x0000000e00027c02 */ /* 0x00cfe20008000f00 */
[----:B------:R-:W-:Y:S01]  /*2820*/  BSSY.RECONVERGENT B0, `(.L_x_1205) ;  /* 0x000002b000007945 */ /* 0x000fe20003800200 */
[----:B------:R-:W-:-:S03]  /*2830*/  UIMAD UR5, UR5, UR14, URZ ;  /* 0x0000000e050572a4 */ /* 0x000fc6000f8e02ff */
[----:B------:R-:W-:Y:S01]  /*2840*/  IMAD.WIDE.U32 R2, R2, UR31, R8 ;  /* 0x0000001f02027c25 */ /* 0x000fe2000f8e0008 */
[----:B------:R-:W-:Y:S02]  /*2850*/  UIMAD UR5, UR31, UR15, UR5 ;  /* 0x0000000f1f0572a4 */ /* 0x000fe4000f8e0205 */
[----:B------:R-:W-:-:S04]  /*2860*/  IADD3 R2, P0, PT, R2, UR46, RZ ;  /* 0x0000002e02027c10 */ /* 0x000fc8000ff1e0ff */
[----:B------:R-:W-:Y:S01]  /*2870*/  IADD3.X R3, PT, PT, R18, UR5, R3, P0, !PT ;  /* 0x0000000512037c10 */ /* 0x000fe200087fe403 */
[----:B----4-:R-:W-:Y:S02]  /*2880*/  IMAD R10, R17, UR8, RZ ;  /* 0x00000008110a7c24 */ /* 0x010fe4000f8e02ff */
[----:B------:R-:W-:-:S04]  /*2890*/  IMAD.WIDE.U32 R4, R13, UR8, R2 ;  /* 0x000000080d047c25 */ /* 0x000fc8000f8e0002 */
[----:B------:R-:W-:-:S05]  /*28a0*/  IMAD R10, R13, UR9, R10 ;  /* 0x000000090d0a7c24 */ /* 0x000fca000f8e020a */
        /* <DEDUP_REMOVED lines=29> */
.L_x_1207:
[----:B------:R4:W-:Y:S01]  /*2a80*/  STS.128 [R0+0x13000], RZ ;  /* 0x013000ff00007388 */ /* 0x0009e20000000c00 */
[----:B------:R-:W-:Y:S05]  /*2a90*/  BRA `(.L_x_1208) ;  /* 0x00000000000c7947 */ /* 0x000fea0003800000 */
.L_x_1206:
[----:B------:R2:W-:Y:S04]  /*2aa0*/  STS.128 [R0+0xf000], RZ ;  /* 0x00f000ff00007388 */ /* 0x0005e80000000c00 */
[----:B------:R2:W-:Y:S04]  /*2ab0*/  STS.128 [R0+0x11000], RZ ;  /* 0x011000ff00007388 */ /* 0x0005e80000000c00 */
[----:B------:R2:W-:Y:S02]  /*2ac0*/  STS.128 [R0+0x13000], RZ ;  /* 0x013000ff00007388 */ /* 0x0005e40000000c00 */
.L_x_1208:
[----:B------:R-:W-:Y:S05]  /*2ad0*/  BSYNC.RECONVERGENT B0 ;  /* 0x0000000000007941 */ /* 0x000fea0003800200 */
.L_x_1205:
[----:B------:R1:W-:Y:S01]  /*2ae0*/  @P3 STS.128 [R0+0x10000], RZ ;  /* 0x010000ff00003388 */ /* 0x0003e20000000c00 */
[----:B------:R-:W-:Y:S03]  /*2af0*/  BSSY.RECONVERGENT B0, `(.L_x_1209) ;  /* 0x0000021000007945 */ /* 0x000fe60003800200 */
        /* <DEDUP_REMOVED lines=31> */
.L_x_1211:
[----:B------:R3:W-:Y:S02]  /*2cf0*/  STS.128 [R0+0x14000], RZ ;  /* 0x014000ff00007388 */ /* 0x0007e40000000c00 */
.L_x_1210:
[----:B------:R-:W-:Y:S05]  /*2d00*/  BSYNC.RECONVERGENT B0 ;  /* 0x0000000000007941 */ /* 0x000fea0003800200 */
.L_x_1209:
[----:B------:R-:W1:Y:S01]  /*2d10*/  S2R R179, SR_TID.X ;  /* 0x0000000000b37919 */ /* 0x000e620000002100 */
[C---:B------:R-:W-:Y:S01]  /*2d20*/  IMAD.SHL.U32 R7, R22.reuse, 0x20, RZ ;  /* 0x0000002016077824 */ /* 0x040fe200078e00ff */
[--C-:B--23--:R-:W-:Y:S01]  /*2d30*/  SHF.R.U32.HI R2, RZ, 0x4, R22.reuse ;  /* 0x00000004ff027819 */ /* 0x10cfe20000011616 */
[C---:B------:R-:W-:Y:S01]  /*2d40*/  IMAD.SHL.U32 R5, R22.reuse, 0x10, RZ ;  /* 0x0000001016057824 */ /* 0x040fe200078e00ff */
[----:B------:R-:W0:Y:S01]  /*2d50*/  LDGDEPBAR ;  /* 0x00000000000079af */ /* 0x000e220000000000 */
[----:B------:R-:W-:Y:S01]  /*2d60*/  IMAD.SHL.U32 R8, R22, 0x4, RZ ;  /* 0x0000000416087824 */ /* 0x000fe200078e00ff */
[C---:B-1--4-:R-:W-:Y:S01]  /*2d70*/  LOP3.LUT R0, R7.reuse, 0x20, RZ, 0xc0, !PT ;  /* 0x0000002007007812 */ /* 0x052fe200078ec0ff */
[----:B------:R-:W1:Y:S01]  /*2d80*/  LDC R238, c[0x0][0x44c] ;  /* 0x00011300ffee7b82 */ /* 0x000e620000000800 */
[----:B------:R-:W-:Y:S01]  /*2d90*/  LOP3.LUT R6, R7, 0x120, RZ, 0xc0, !PT ;  /* 0x0000012007067812 */ /* 0x000fe200078ec0ff */
[----:B------:R-:W2:Y:S01]  /*2da0*/  LDCU UR14, c[0x0][0x3b0] ;  /* 0x00007600ff0e77ac */ /* 0x000ea20008000800 */
[--C-:B------:R-:W-:Y:S01]  /*2db0*/  LOP3.LUT R0, R0, 0x3c00, R5.reuse, 0xf8, !PT ;  /* 0x00003c0000007812 */ /* 0x100fe200078ef805 */
[----:B------:R-:W-:Y:S01]  /*2dc0*/  IMAD.MOV.U32 R163, RZ, RZ, 0x20 ;  /* 0x00000020ffa37424 */ /* 0x000fe200078e00ff */
[----:B------:R-:W-:Y:S01]  /*2dd0*/  LOP3.LUT R8, R8, 0x18, RZ, 0xc0, !PT ;  /* 0x0000001808087812 */ /* 0x000fe200078ec0ff */
[----:B------:R-:W3:Y:S01]  /*2de0*/  LDCU UR15, c[0x0][0x590] ;  /* 0x0000b200ff0f77ac */ /* 0x000ee20008000800 */
[--C-:B------:R-:W-:Y:S01]  /*2df0*/  LOP3.LUT R6, R6, 0x200, R5.reuse, 0xf8, !PT ;  /* 0x0000020006067812 */ /* 0x100fe200078ef805 */
[----:B------:R-:W-:Y:S01]  /*2e00*/  IMAD.MOV.U32 R250, RZ, RZ, 0x10 ;  /* 0x00000010fffa7424 */ /* 0x000fe200078e00ff */
[----:B------:R-:W-:Y:S01]  /*2e10*/  LOP3.LUT R5, R0, 0x100, R5, 0xf8, !PT ;  /* 0x0000010000057812 */ /* 0x000fe200078ef805 */
[----:B------:R-:W-:Y:S01]  /*2e20*/  IMAD.MOV.U32 R176, RZ, RZ, 0x20 ;  /* 0x00000020ffb07424 */ /* 0x000fe200078e00ff */
[----:B------:R-:W-:Y:S01]  /*2e30*/  LOP3.LUT R0, R2, 0x8, RZ, 0xc0, !PT ;  /* 0x0000000802007812 */ /* 0x000fe200078ec0ff */
[----:B------:R-:W-:Y:S01]  /*2e40*/  UIADD3 UR31, UPT, UPT, UR31, 0x80, URZ ;  /* 0x000000801f1f7890 */ /* 0x000fe2000fffe0ff */
        /* <DEDUP_REMOVED lines=10> */
[----:B------:R-:W-:Y:S02]  /*2ef0*/  LOP3.LUT R172, R5, R3, RZ, 0xfc, !PT ;  /* 0x0000000305ac7212 */ /* 0x000fe400078efcff */
[----:B------:R-:W-:Y:S01]  /*2f00*/  CS2R R122, SRZ ;  /* 0x00000000007a7805 */ /* 0x000fe2000001ff00 */
[C---:B------:R-:W-:Y:S01]  /*2f10*/  IMAD.SHL.U32 R9, R179.reuse, 0x20, RZ ;  /* 0x00000020b3097824 */ /* 0x040fe200078e00ff */
[----:B------:R-:W-:Y:S01]  /*2f20*/  LOP3.LUT R0, R0, R8, RZ, 0x3c, !PT ;  /* 0x0000000800007212 */ /* 0x000fe200078e3cff */
[C---:B------:R-:W-:Y:S01]  /*2f30*/  IMAD.SHL.U32 R3, R179.reuse, 0x10, RZ ;  /* 0x00000010b3037824 */ /* 0x040fe200078e00ff */
[----:B------:R-:W-:Y:S01]  /*2f40*/  LOP3.LUT R175, R6, R2, RZ, 0xfc, !PT ;  /* 0x0000000206af7212 */ /* 0x000fe200078efcff */
[----:B------:R-:W-:Y:S01]  /*2f50*/  IMAD.SHL.U32 R10, R179, 0x4, RZ ;  /* 0x00000004b30a7824 */ /* 0x000fe200078e00ff */
[----:B------:R-:W-:Y:S01]  /*2f60*/  LOP3.LUT R5, R9, 0x20, RZ, 0xc0, !PT ;  /* 0x0000002009057812 */ /* 0x000fe200078ec0ff */
[C---:B------:R-:W-:Y:S01]  /*2f70*/  IMAD.SHL.U32 R252, R179.reuse, 0x2, RZ ;  /* 0x00000002b3fc7824 */ /* 0x040fe200078e00ff */
[----:B------:R-:W-:Y:S01]  /*2f80*/  LOP3.LUT R173, R0, 0x120, R7, 0xf8, !PT ;  /* 0x0000012000ad7812 */ /* 0x000fe200078ef807 */
[----:B------:R-:W-:Y:S01]  /*2f90*/  IMAD.SHL.U32 R178, R179, 0x8, RZ ;  /* 0x00000008b3b27824 */ /* 0x000fe200078e00ff */
[----:B------:R-:W-:-:S02]  /*2fa0*/  LOP3.LUT R2, R9, 0x120, RZ, 0xc0, !PT ;  /* 0x0000012009027812 */ /* 0x000fc400078ec0ff */
[----:B------:R-:W-:Y:S02]  /*2fb0*/  CS2R R120, SRZ ;  /* 0x0000000000787805 */ /* 0x000fe4000001ff00 */
[--C-:B------:R-:W-:Y:S02]  /*2fc0*/  LOP3.LUT R0, R5, 0x3c00, R3.reuse, 0xf8, !PT ;  /* 0x00003c0005007812 */ /* 0x100fe400078ef803 */
[----:B------:R-:W-:Y:S02]  /*2fd0*/  CS2R R118, SRZ ;  /* 0x0000000000767805 */ /* 0x000fe4000001ff00 */
[--C-:B------:R-:W-:Y:S02]  /*2fe0*/  LOP3.LUT R2, R2, 0x200, R3.reuse, 0xf8, !PT ;  /* 0x0000020002027812 */ /* 0x100fe400078ef803 */
[----:B------:R-:W-:Y:S02]  /*2ff0*/  CS2R R116, SRZ ;  /* 0x0000000000747805 */ /* 0x000fe4000001ff00 */
[----:B------:R-:W-:-:S02]  /*3000*/  LOP3.LUT R6, R0, 0x100, R3, 0xf8, !PT ;  /* 0x0000010000067812 */ /* 0x000fc400078ef803 */
[----:B------:R-:W-:Y:S02]  /*3010*/  CS2R R110, SRZ ;  /* 0x00000000006e7805 */ /* 0x000fe4000001ff00 */
[----:B------:R-:W-:Y:S02]  /*3020*/  LOP3.LUT R4, R9, 0xc0, RZ, 0xc0, !PT ;  /* 0x000000c009047812 */ /* 0x000fe400078ec0ff */
[----:B------:R-:W-:Y:S02]  /*3030*/  CS2R R108, SRZ ;  /* 0x00000000006c7805 */ /* 0x000fe4000001ff00 */
[----:B------:R-:W-:Y:S02]  /*3040*/  LOP3.LUT R3, R3, 0x1c0, RZ, 0xc0, !PT ;  /* 0x000001c003037812 */ /* 0x000fe400078ec0ff */
[----:B------:R-:W-:Y:S02]  /*3050*/  CS2R R114, SRZ ;  /* 0x0000000000727805 */ /* 0x000fe4000001ff00 */
[----:B------:R-:W-:-:S02]  /*3060*/  LOP3.LUT P0, RZ, R22, 0x4, RZ, 0xc0, !PT ;  /* 0x0000000416ff7812 */ /* 0x000fc4000780c0ff */
[----:B------:R-:W-:Y:S02]  /*3070*/  CS2R R112, SRZ ;  /* 0x0000000000707805 */ /* 0x000fe4000001ff00 */
[----:B------:R-:W-:Y:S02]  /*3080*/  LOP3.LUT R4, R4, 0x18, R10, 0xf8, !PT ;  /* 0x0000001804047812 */ /* 0x000fe400078ef80a */
[----:B------:R-:W-:Y:S02]  /*3090*/  CS2R R106, SRZ ;  /* 0x00000000006a7805 */ /* 0x000fe4000001ff00 */
[----:B------:R-:W-:Y:S02]  /*30a0*/  LOP3.LUT R7, R9, 0x7400, RZ, 0xc0, !PT ;  /* 0x0000740009077812 */ /* 0x000fe400078ec0ff */
[----:B------:R-:W-:Y:S02]  /*30b0*/  CS2R R104, SRZ ;  /* 0x0000000000687805 */ /* 0x000fe4000001ff00 */
[----:B------:R-:W-:-:S02]  /*30c0*/  SHF.R.U32.HI R251, RZ, 0x1, R179 ;  /* 0x00000001fffb7819 */ /* 0x000fc400000116b3 */
[----:B------:R-:W-:Y:S02]  /*30d0*/  CS2R R102, SRZ ;  /* 0x0000000000667805 */ /* 0x000fe4000001ff00 */
[----:B------:R-:W-:Y:S02]  /*30e0*/  LOP3.LUT R3, R3, 0x38, R252, 0xf8, !PT ;  /* 0x0000003803037812 */ /* 0x000fe400078ef8fc */
[----:B------:R-:W-:Y:S02]  /*30f0*/  CS2R R100, SRZ ;  /* 0x0000000000647805 */ /* 0x000fe4000001ff00 */
[----:B------:R-:W-:Y:S02]  /*3100*/  SEL R163, R163, 0xffffffe0, !P0 ;  /* 0xffffffe0a3a37807 */ /* 0x000fe40004000000 */
[----:B------:R-:W-:Y:S02]  /*3110*/  CS2R R94, SRZ ;  /* 0x00000000005e7805 */ /* 0x000fe4000001ff00 */
[----:B------:R-:W-:-:S02]  /*3120*/  LEA R175, R175, UR28, 0x1 ;  /* 0x0000001cafaf7c11 */ /* 0x000fc4000f8e08ff */
[----:B------:R-:W-:Y:S02]  /*3130*/  CS2R R92, SRZ ;  /* 0x00000000005c7805 */ /* 0x000fe4000001ff00 */
[----:B------:R-:W-:Y:S02]  /*3140*/  LEA R173, R173, UR28, 0x1 ;  /* 0x0000001cadad7c11 */ /* 0x000fe4000f8e08ff */
[----:B------:R-:W-:Y:S02]  /*3150*/  CS2R R98, SRZ ;  /* 0x0000000000627805 */ /* 0x000fe4000001ff00 */
[----:B------:R-:W-:Y:S02]  /*3160*/  LEA R172, R172, UR28, 0x1 ;  /* 0x0000001cacac7c11 */ /* 0x000fe4000f8e08ff */
[----:B------:R-:W-:Y:S02]  /*3170*/  CS2R R96, SRZ ;  /* 0x0000000000607805 */ /* 0x000fe4000001ff00 */
[----:B------:R-:W-:-:S02]  /*3180*/  LOP3.LUT R5, R4, 0x8, R179, 0x78, !PT ;  /* 0x0000000804057812 */ /* 0x000fc400078e78b3 */
[----:B------:R-:W-:Y:S02]  /*3190*/  CS2R R90, SRZ ;  /* 0x00000000005a7805 */ /* 0x000fe4000001ff00 */
[----:B------:R-:W-:Y:S02]  /*31a0*/  LOP3.LUT R7, R7, 0x6, R252, 0xf8, !PT ;  /* 0x0000000607077812 */ /* 0x000fe400078ef8fc */
[----:B------:R-:W-:Y:S02]  /*31b0*/  CS2R R88, SRZ ;  /* 0x0000000000587805 */ /* 0x000fe4000001ff00 */
[--C-:B------:R-:W-:Y:S02]  /*31c0*/  LOP3.LUT R0, R4, 0x8, R251.reuse, 0x78, !PT ;  /* 0x0000000804007812 */ /* 0x100fe400078e78fb */
[----:B------:R-:W-:Y:S02]  /*31d0*/  CS2R R86, SRZ ;  /* 0x0000000000567805 */ /* 0x000fe4000001ff00 */
[----:B------:R-:W-:-:S02]  /*31e0*/  LOP3.LUT R3, R3, 0x20, R251, 0x78, !PT ;  /* 0x0000002003037812 */ /* 0x000fc400078e78fb */
[----:B------:R-:W-:Y:S02]  /*31f0*/  CS2R R84, SRZ ;  /* 0x0000000000547805 */ /* 0x000fe4000001ff00 */
[C---:B------:R-:W-:Y:S02]  /*3200*/  LOP3.LUT P1, RZ, R179.reuse, 0x4, RZ, 0xc0, !PT ;  /* 0x00000004b3ff7812 */ /* 0x040fe4000782c0ff */
[----:B------:R-:W-:Y:S02]  /*3210*/  CS2R R78, SRZ ;  /* 0x00000000004e7805 */ /* 0x000fe4000001ff00 */
[----:B------:R-:W-:Y:S02]  /*3220*/  LOP3.LUT P0, RZ, R179, 0x2, RZ, 0xc0, !PT ;  /* 0x00000002b3ff7812 */ /* 0x000fe4000780c0ff */
[----:B------:R-:W-:Y:S02]  /*3230*/  CS2R R76, SRZ ;  /* 0x00000000004c7805 */ /* 0x000fe4000001ff00 */
[----:B------:R-:W-:-:S02]  /*3240*/  LOP3.LUT R245, R178, 0x18, RZ, 0xc0, !PT ;  /* 0x00000018b2f57812 */ /* 0x000fc400078ec0ff */
[----:B------:R-:W-:Y:S02]  /*3250*/  CS2R R82, SRZ ;  /* 0x0000000000527805 */ /* 0x000fe4000001ff00 */
[----:B------:R-:W-:Y:S02]  /*3260*/  LOP3.LUT R249, R6, R5, RZ, 0xfc, !PT ;  /* 0x0000000506f97212 */ /* 0x000fe400078efcff */
[----:B------:R-:W-:Y:S02]  /*3270*/  CS2R R80, SRZ ;  /* 0x0000000000507805 */ /* 0x000fe4000001ff00 */
[----:B------:R-:W-:Y:S02]  /*3280*/  LOP3.LUT R177, R2, R0, RZ, 0xfc, !PT ;  /* 0x0000000002b17212 */ /* 0x000fe400078efcff */
[----:B------:R-:W-:Y:S02]  /*3290*/  CS2R R74, SRZ ;  /* 0x00000000004a7805 */ /* 0x000fe4000001ff00 */
[----:B------:R-:W-:-:S02]  /*32a0*/  LOP3.LUT R248, R7, R3, RZ, 0xfc, !PT ;  /* 0x0000000307f87212 */ /* 0x000fc400078efcff */
        /* <DEDUP_REMOVED lines=19> */
[----:B------:R-:W-:Y:S01]  /*33e0*/  LOP3.LUT P2, RZ, R179, 0x8, RZ, 0xc0, !PT ;  /* 0x00000008b3ff7812 */ /* 0x000fe2000784c0ff */
[----:B------:R-:W-:Y:S01]  /*33f0*/  VIADD R175, R175, UR12 ;  /* 0x0000000cafaf7c36 */ /* 0x000fe20008000000 */
[----:B------:R-:W-:Y:S01]  /*3400*/  SEL R250, R250, 0xfffffff0, !P1 ;  /* 0xfffffff0fafa7807 */ /* 0x000fe20004800000 */
[----:B------:R-:W-:Y:S01]  /*3410*/  VIADD R173, R173, UR12 ;  /* 0x0000000cadad7c36 */ /* 0x000fe20008000000 */
[----:B------:R-:W-:Y:S01]  /*3420*/  SEL R176, R176, 0xffffffe0, !P0 ;  /* 0xffffffe0b0b07807 */ /* 0x000fe20004000000 */
[----:B------:R-:W-:Y:S01]  /*3430*/  IMAD.IADD R174, R163, 0x1, R172 ;  /* 0x00000001a3ae7824 */ /* 0x000fe200078e02ac */
[C---:B------:R-:W-:Y:S01]  /*3440*/  LOP3.LUT R247, R245.reuse, 0x20, RZ, 0xfc, !PT ;  /* 0x00000020f5f77812 */ /* 0x040fe200078efcff */
[----:B------:R-:W-:Y:S01]  /*3450*/  USHF.L.U32 UR47, UR47, 0x3, URZ ;  /* 0x000000032f2f7899 */ /* 0x000fe200080006ff */
[----:B------:R-:W-:Y:S01]  /*3460*/  LOP3.LUT R246, R245, 0x40, RZ, 0xfc, !PT ;  /* 0x00000040f5f67812 */ /* 0x000fe200078efcff */
[----:B------:R-:W4:Y:S01]  /*3470*/  LDCU UR5, c[0x0][0x440] ;  /* 0x00008800ff0577ac */ /* 0x000f220008000800 */
[----:B------:R-:W1:Y:S01]  /*3480*/  LDCU UR8, c[0x0][0x3e0] ;  /* 0x00007c00ff0877ac */ /* 0x000e620008000800 */
[----:B------:R-:W1:Y:S01]  /*3490*/  LDCU UR13, c[0x0][0x50c] ;  /* 0x0000a180ff0d77ac */ /* 0x000e620008000800 */
[----:B------:R-:W1:Y:S01]  /*34a0*/  LDCU UR9, c[0x0][0x45c] ;  /* 0x00008b80ff0977ac */ /* 0x000e620008000800 */
[----:B------:R-:W-:-:S02]  /*34b0*/  UISETP.GE.AND UP1, UPT, UR31, UR37, UPT ;  /* 0x000000251f00728c */ /* 0x000fc4000bf26270 */
[----:B--2---:R-:W-:Y:S02]  /*34c0*/  USHF.L.U32 UR14, UR14, 0x6, URZ ;  /* 0x000000060e0e7899 */ /* 0x004fe400080006ff */
[----:B---3--:R-:W-:-:S12]  /*34d0*/  USHF.L.U32 UR15, UR15, 0x6, URZ ;  /* 0x000000060f0f7899 */ /* 0x008fd800080006ff */
.L_x_1214:
[----:B------:R-:W0:Y:S01]  /*34e0*/  LDGDEPBAR ;  /* 0x00000000000079af */ /* 0x000e220000000000 */
[----:B------:R-:W-:Y:S01]  /*34f0*/  IMAD.IADD R0, R175, 0x1, R163 ;  /* 0x00000001af007824 */ /* 0x000fe200078e02a3 */
[----:B------:R-:W-:Y:S01]  /*3500*/  PLOP3.LUT P0, PT, PT, PT, UP1, 0x80, 0x8 ;  /* 0x000000000008781c */ /* 0x000fe20003f0f018 */
[----:B-----5:R-:W-:Y:S01]  /*3510*/  FMUL.FTZ R3, R243, 1.4426950216293334961 ;  /* 0x3fb8aa3bf3037820 */ /* 0x020fe20000410000 */
[----:B------:R-:W-:Y:S01]  /*3520*/  PLOP3.LUT P4, PT, PT, PT, UP1, 0x80, 0x8 ;  /* 0x000000000008781c */ /* 0x000fe20003f8f018 */
[----:B------:R-:W-:Y:S01]  /*3530*/  UIADD3 UR12, UPT, UPT, UR48, 0x1, URZ ;  /* 0x00000001300c7890 */ /* 0x000fe2000fffe0ff */
[----:B------:R-:W-:Y:S02]  /*3540*/  PLOP3.LUT P3, PT, PT, PT, UP1, 0x80, 0x8 ;  /* 0x000000000008781c */ /* 0x000fe40003f6f018 */
[----:B------:R-:W-:Y:S01]  /*3550*/  PLOP3.LUT P5, PT, PT, PT, UP1, 0x80, 0x8 ;  /* 0x000000000008781c */ /* 0x000fe20003faf018 */
[----:B------:R-:W-:Y:S01]  /*3560*/  UISETP.NE.AND UP2, UPT, UR12, 0x1, UPT ;  /* 0x000000010c00788c */ /* 0x000fe2000bf45270 */
        /* <DEDUP_REMOVED lines=25> */
[-C--:B-1----:R-:W-:Y:S08]  /*3700*/  HMMA.16816.F32.BF16 R4, R136, R140.reuse, R4 ;  /* 0x0000008c8804723c */ /* 0x082ff00000041804 */
        /* <DEDUP_REMOVED lines=23> */
[----:B------:R1:W4:Y:S07]  /*3880*/  LDSM.16.M88.4 R152, [R172+0xd400] ;  /* 0x00d40000ac98783b */ /* 0x00032e0000000200 */
[C---:B--2---:R-:W-:Y:S08]  /*3890*/  HMMA.16816.F32.BF16 R8, R136.reuse, R164, R8 ;  /* 0x000000a48808723c */ /* 0x044ff00000041808 */
[-C--:B------:R-:W-:Y:S08]  /*38a0*/  HMMA.16816.F32.BF16 R12, R136, R166.reuse, R12 ;  /* 0x000000a6880c723c */ /* 0x080ff0000004180c */
[C---:B------:R-:W-:Y:S04]  /*38b0*/  HMMA.16816.F32.BF16 R16, R140.reuse, R166, R16 ;  /* 0x000000a68c10723c */ /* 0x040fe80000041810 */
[----:B-1----:R-:W-:Y:S04]  /*38c0*/  LEA R172, R249, UR4, 0x1 ;  /* 0x00000004f9ac7c11 */ /* 0x002fe8000f8e08ff */
[-C--:B------:R-:W-:Y:S08]  /*38d0*/  HMMA.16816.F32.BF16 R20, R140, R144.reuse, R20 ;  /* 0x000000908c14723c */ /* 0x080ff00000041814 */
[C---:B------:R-:W-:Y:S01]  /*38e0*/  HMMA.16816.F32.BF16 R24, R136.reuse, R144, R24 ;  /* 0x000000908818723c */ /* 0x040fe20000041818 */
[----:B------:R-:W-:Y:S07]  /*38f0*/  MOV R145, 0x20 ;  /* 0x0000002000917802 */ /* 0x000fee0000000f00 */
[-C--:B------:R-:W-:Y:S01]  /*3900*/  HMMA.16816.F32.BF16 R28, R136, R146.reuse, R28 ;  /* 0x00000092881c723c */ /* 0x080fe2000004181c */
[----:B------:R1:W2:Y:S07]  /*3910*/  LDSM.16.M88.4 R136, [R0+0x2800] ;  /* 0x002800000088783b */ /* 0x0002ae0000000200 */
[----:B------:R-:W-:Y:S08]  /*3920*/  HMMA.16816.F32.BF16 R32, R140, R146, R32 ;  /* 0x000000928c20723c */ /* 0x000ff00000041820 */
[-C--:B---3--:R-:W-:Y:S08]  /*3930*/  HMMA.16816.F32.BF16 R4, R148, R168.reuse, R4 ;  /* 0x000000a89404723c */ /* 0x088ff00000041804 */
[C---:B----4-:R-:W-:Y:S01]  /*3940*/  HMMA.16816.F32.BF16 R8, R132.reuse, R168, R8 ;  /* 0x000000a88408723c */ /* 0x050fe20000041808 */
[----:B-1----:R-:W-:Y:S07]  /*3950*/  IMAD.U32 R0, RZ, RZ, UR41 ;  /* 0x00000029ff007e24 */ /* 0x002fee000f8e00ff */
[-C--:B------:R-:W-:Y:S08]  /*3960*/  HMMA.16816.F32.BF16 R12, R132, R170.reuse, R12 ;  /* 0x000000aa840c723c */ /* 0x080ff0000004180c */
[C---:B------:R-:W-:Y:S08]  /*3970*/  HMMA.16816.F32.BF16 R16, R148.reuse, R170, R16 ;  /* 0x000000aa9410723c */ /* 0x040ff00000041810 */
[-C--:B------:R-:W-:Y:S08]  /*3980*/  HMMA.16816.F32.BF16 R20, R148, R152.reuse, R20 ;  /* 0x000000989414723c */ /* 0x080ff00000041814 */
[C---:B------:R-:W-:Y:S04]  /*3990*/  HMMA.16816.F32.BF16 R24, R132.reuse, R152, R24 ;  /* 0x000000988418723c */ /* 0x040fe80000041818 */
[----:B------:R-:W-:Y:S04]  /*39a0*/  LEA R152, R248, UR4, 0x1 ;  /* 0x00000004f8987c11 */ /* 0x000fe8000f8e08ff */
[-C--:B------:R-:W-:Y:S08]  /*39b0*/  HMMA.16816.F32.BF16 R28, R132, R154.reuse, R28 ;  /* 0x0000009a841c723c */ /* 0x080ff0000004181c */
[----:B------:R-:W-:Y:S04]  /*39c0*/  HMMA.16816.F32.BF16 R32, R148, R154, R32 ;  /* 0x0000009a9420723c */ /* 0x000fe80000041820 */
[----:B------:R-:W-:Y:S04]  /*39d0*/  VIADD R155, R152, 0x19020 ;  /* 0x00019020989b7836 */ /* 0x000fe80000000000 */
        /* <DEDUP_REMOVED lines=10> */
[----:B------:R-:W-:Y:S01]  /*3a80*/  SEL R163, R145, 0xffffffe0, !P1 ;  /* 0xffffffe091a37807 */ /* 0x000fe20004800000 */
        /* <DEDUP_REMOVED lines=16> */
[----:B------:R-:W-:Y:S02]  /*3b90*/  PLOP3.LUT P0, PT, PT, PT, UP1, 0x80, 0x8 ;  /* 0x000000000008781c */ /* 0x000fe40003f0f018 */
[----:B------:R-:W-:Y:S02]  /*3ba0*/  @P4 LOP3.LUT R9, R9, 0x1e0, R251, 0xf8, !PT ;  /* 0x000001e009094812 */ /* 0x000fe400078ef8fb */
[----:B------:R-:W-:Y:S03]  /*3bb0*/  FSETP.NEU.FTZ.AND P4, PT, R244, -INF , PT ;  /* 0xff800000f400780b */ /* 0x000fe60003f9d000 */
[----:B------:R-:W-:Y:S01]  /*3bc0*/  MUFU.TANH R228, R6 ;  /* 0x0000000600e47308 */ /* 0x000fe20000002400 */
[----:B------:R-:W-:Y:S01]  /*3bd0*/  @P3 LEA R9, R0, R9, 0x7 ;  /* 0x0000000900093211 */ /* 0x000fe200078e38ff */
[----:B----4-:R-:W-:Y:S01]  /*3be0*/  FMUL.FTZ R8, R244, 1.4426950216293334961 ;  /* 0x3fb8aa3bf4087820 */ /* 0x010fe20000410000 */
[----:B------:R-:W-:Y:S02]  /*3bf0*/  PLOP3.LUT P3, PT, PT, PT, UP1, 0x80, 0x8 ;  /* 0x000000000008781c */ /* 0x000fe40003f6f018 */
[C---:B------:R-:W-:Y:S02]  /*3c00*/  @P5 ISETP.GE.AND P5, PT, R9.reuse, UR37, PT ;  /* 0x0000002509005c0c */ /* 0x040fe4000bfa6270 */
[----:B------:R-:W-:Y:S03]  /*3c10*/  FSEL R8, R8, RZ, P4 ;  /* 0x000000ff08087208 */ /* 0x000fe60002000000 */
[----:B------:R3:W4:Y:S01]  /*3c20*/  MUFU.TANH R227, R7 ;  /* 0x0000000700e37308 */ /* 0x0007220000002400 */
[----:B------:R-:W-:Y:S01]  /*3c30*/  @P0 VIADD R0, R9, 0x1 ;  /* 0x0000000109000836 */ /* 0x000fe20000000000 */
[----:B------:R-:W-:Y:S02]  /*3c40*/  PLOP3.LUT P0, PT, PT, PT, UP1, 0x80, 0x8 ;  /* 0x000000000008781c */ /* 0x000fe40003f0f018 */
[----:B------:R-:W-:Y:S02]  /*3c50*/  PLOP3.LUT P4, PT, PT, PT, UP1, 0x80, 0x8 ;  /* 0x000000000008781c */ /* 0x000fe40003f8f018 */
[----:B------:R-:W-:Y:S01]  /*3c60*/  @P6 ISETP.GE.AND P6, PT, R0, UR37, PT ;  /* 0x0000002500006c0c */ /* 0x000fe2000bfc6270 */
[----:B-1----:R-:W-:Y:S03]  /*3c70*/  IMAD.MOV.U32 R0, RZ, RZ, R224 ;  /* 0x000000ffff007224 */ /* 0x002fe600078e00e0 */
[----:B------:R-:W-:Y:S01]  /*3c80*/  MUFU.TANH R193, R11 ;  /* 0x0000000b00c17308 */ /* 0x000fe20000002400 */
[----:B------:R-:W-:Y:S02]  /*3c90*/  @P3 FSEL R0, R224, -INF , !P5 ;  /* 0xff800000e0003808 */ /* 0x000fe40006800000 */
[----:B--2---:R-:W-:Y:S02]  /*3ca0*/  MOV R10, R225 ;  /* 0x000000e1000a7202 */ /* 0x004fe40000000f00 */
[----:B------:R-:W-:Y:S01]  /*3cb0*/  PLOP3.LUT P3, PT, PT, PT, UP1, 0x80, 0x8 ;  /* 0x000000000008781c */ /* 0x000fe20003f6f018 */
[----:B------:R-:W-:Y:S01]  /*3cc0*/  FFMA.FTZ R0, R0, UR9, -R8 ;  /* 0x0000000900007c23 */ /* 0x000fe20008010808 */
[----:B------:R-:W-:Y:S03]  /*3cd0*/  @P0 FSEL R10, R225, -INF , !P6 ;  /* 0xff800000e10a0808 */ /* 0x000fe60007000000 */
[----:B------:R-:W-:Y:S01]  /*3ce0*/  MUFU.TANH R180, R12 ;  /* 0x0000000c00b47308 */ /* 0x000fe20000002400 */
[----:B---3--:R1:W2:Y:S01]  /*3cf0*/  LDSM.16.M88.4 R4, [R174+0xd400] ;  /* 0x00d40000ae04783b */ /* 0x0082a20000000200 */
[----:B------:R-:W-:Y:S01]  /*3d00*/  FSETP.NEU.FTZ.AND P0, PT, R243, -INF , PT ;  /* 0xff800000f300780b */ /* 0x000fe20003f1d000 */
[----:B----4-:R-:W-:Y:S03]  /*3d10*/  IMAD.MOV.U32 R2, RZ, RZ, R227 ;  /* 0x000000ffff027224 */ /* 0x010fe600078e00e3 */
[----:B------:R-:W-:Y:S04]  /*3d20*/  FSEL R3, R3, RZ, P0 ;  /* 0x000000ff03037208 */ /* 0x000fe80000000000 */
[----:B------:R3:W-:Y:S01]  /*3d30*/  MUFU.EX2 R236, R0 ;  /* 0x0000000000ec7308 */ /* 0x0007e20000000800 */
[----:B------:R-:W-:Y:S02]  /*3d40*/  PLOP3.LUT P0, PT, PT, PT, UP1, 0x80, 0x8 ;  /* 0x000000000008781c */ /* 0x000fe40003f0f018 */
[----:B------:R-:W-:Y:S02]  /*3d50*/  @P3 FSEL R2, R227, -INF , !P6 ;  /* 0xff800000e3023808 */ /* 0x000fe40007000000 */
[----:B------:R-:W-:Y:S05]  /*3d60*/  PLOP3.LUT P3, PT, PT, PT, UP1, 0x80, 0x8 ;  /* 0x000000000008781c */ /* 0x000fea0003f6f018 */
[----:B------:R-:W-:Y:S10]  /*3d70*/  MUFU.TANH R192, R14 ;  /* 0x0000000e00c07308 */ /* 0x000ff40000002400 */
[----:B------:R-:W4:Y:S01]  /*3d80*/  MUFU.TANH R171, R13 ;  /* 0x0000000d00ab7308 */ /* 0x000f220000002400 */
[----:B---3--:R-:W-:Y:S01]  /*3d90*/  IMAD.MOV.U32 R0, RZ, RZ, R228 ;  /* 0x000000ffff007224 */ /* 0x008fe200078e00e4 */
[----:B------:R-:W-:Y:S02]  /*3da0*/  @P4 FSEL R0, R228, -INF , !P5 ;  /* 0xff800000e4004808 */ /* 0x000fe40006800000 */
[----:B------:R-:W-:Y:S02]  /*3db0*/  FSETP.NEU.FTZ.AND P4, PT, R242, -INF , PT ;  /* 0xff800000f200780b */ /* 0x000fe40003f9d000 */
[----:B-1----:R-:W-:Y:S01]  /*3dc0*/  IADD3 R174, PT, PT, R163, R172, RZ ;  /* 0x000000aca3ae7210 */ /* 0x002fe20007ffe0ff */
[--C-:B------:R-:W-:Y:S03]  /*3dd0*/  FFMA.FTZ R0, R0, UR9, -R3.reuse ;  /* 0x0000000900007c23 */ /* 0x100fe60008010803 */
[----:B------:R-:W1:Y:S10]  /*3de0*/  MUFU.TANH R191, R15 ;  /* 0x0000000f00bf7308 */ /* 0x000e740000002400 */
[----:B------:R3:W-:Y:S01]  /*3df0*/  MUFU.EX2 R239, R0 ;  /* 0x0000000000ef7308 */ /* 0x0007e20000000800 */
[-C--:B--2---:R-:W-:Y:S09]  /*3e00*/  HMMA.16816.F32.BF16 R20, R156, R4.reuse, R20 ;  /* 0x000000049c14723c */ /* 0x084ff20000041814 */
[----:B------:R-:W2:Y:S01]  /*3e10*/  MUFU.TANH R223, R16 ;  /* 0x0000001000df7308 */ /* 0x000ea20000002400 */
[C---:B------:R-:W-:Y:S04]  /*3e20*/  HMMA.16816.F32.BF16 R24, R136.reuse, R4, R24 ;  /* 0x000000048818723c */ /* 0x040fe80000041818 */
[----:B------:R-:W-:Y:S01]  /*3e30*/  FFMA.FTZ R4, R10, UR9, -R8 ;  /* 0x000000090a047c23 */ /* 0x000fe20008010808 */
[----:B------:R-:W-:Y:S02]  /*3e40*/  IMAD.MOV.U32 R10, RZ, RZ, R184 ;  /* 0x000000ffff0a7224 */ /* 0x000fe400078e00b8 */
[C---:B------:R-:W-:Y:S01]  /*3e50*/  FMUL.FTZ R5, R241.reuse, 1.4426950216293334961 ;  /* 0x3fb8aa3bf1057820 */ /* 0x040fe20000410000 */
[----:B------:R-:W-:Y:S01]  /*3e60*/  @P0 FSEL R10, R184, -INF , !P6 ;  /* 0xff800000b80a0808 */ /* 0x000fe20007000000 */
[-C--:B------:R-:W-:Y:S01]  /*3e70*/  HMMA.16816.F32.BF16 R28, R136, R6.reuse, R28 ;  /* 0x00000006881c723c */ /* 0x080fe2000004181c */
[----:B------:R4:W-:Y:S02]  /*3e80*/  MUFU.EX2 R237, R4 ;  /* 0x0000000400ed7308 */ /* 0x0009e40000000800 */
[----:B---3--:R-:W-:Y:S01]  /*3e90*/  FFMA.FTZ R0, R2, UR9, -R3 ;  /* 0x0000000902007c23 */ /* 0x008fe20008010803 */
[----:B------:R-:W-:Y:S01]  /*3ea0*/  FMUL.FTZ R2, R242, 1.4426950216293334961 ;  /* 0x3fb8aa3bf2027820 */ /* 0x000fe20000410000 */
[----:B------:R-:W-:Y:S01]  /*3eb0*/  FSETP.NEU.FTZ.AND P0, PT, R241, -INF , PT ;  /* 0xff800000f100780b */ /* 0x000fe20003f1d000 */
[----:B------:R-:W-:Y:S01]  /*3ec0*/  FMUL.FTZ R20, R20, UR13 ;  /* 0x0000000d14147c20 */ /* 0x000fe20008410000 */
[----:B------:R-:W-:Y:S01]  /*3ed0*/  FMUL.FTZ R21, R21, UR13 ;  /* 0x0000000d15157c20 */ /* 0x000fe20008410000 */
[----:B------:R-:W-:Y:S03]  /*3ee0*/  HMMA.16816.F32.BF16 R32, R156, R6, R32 ;  /* 0x000000069c20723c */ /* 0x000fe60000041820 */
[----:B------:R3:W-:Y:S01]  /*3ef0*/  MUFU.EX2 R240, R0 ;  /* 0x0000000000f07308 */ /* 0x0007e20000000800 */
[----:B------:R-:W-:Y:S01]  /*3f00*/  FSEL R2, R2, RZ, P4 ;  /* 0x000000ff02027208 */ /* 0x000fe20002000000 */
[----:B------:R-:W-:Y:S01]  /*3f10*/  FMUL.FTZ R22, R22, UR13 ;  /* 0x0000000d16167c20 */ /* 0x000fe20008410000 */
[----:B------:R-:W-:Y:S01]  /*3f20*/  PLOP3.LUT P4, PT, PT, PT, UP1, 0x80, 0x8 ;  /* 0x000000000008781c */ /* 0x000fe20003f8f018 */
[----:B------:R-:W-:Y:S01]  /*3f30*/  FMUL.FTZ R23, R23, UR13 ;  /* 0x0000000d17177c20 */ /* 0x000fe20008410000 */
[----:B------:R-:W-:Y:S01]  /*3f40*/  FMUL.FTZ R24, R24, UR13 ;  /* 0x0000000d18187c20 */ /* 0x000fe20008410000 */
[----:B------:R-:W-:Y:S01]  /*3f50*/  FFMA.FTZ R10, R10, UR9, -R2 ;  /* 0x000000090a0a7c23 */ /* 0x000fe20008010802 */
[----:B----4-:R-:W-:Y:S03]  /*3f60*/  IMAD.MOV.U32 R4, RZ, RZ, R194 ;  /* 0x000000ffff047224 */ /* 0x010fe600078e00c2 */
[----:B------:R-:W-:Y:S01]  /*3f70*/  MUFU.TANH R222, R17 ;  /* 0x0000001100de7308 */ /* 0x000fe20000002400 */
[----:B------:R-:W-:Y:S01]  /*3f80*/  FMUL.FTZ R25, R25, UR13 ;  /* 0x0000000d19197c20 */ /* 0x000fe20008410000 */
[----:B------:R-:W-:Y:S01]  /*3f90*/  FMUL.FTZ R26, R26, UR13 ;  /* 0x0000000d1a1a7c20 */ /* 0x000fe20008410000 */
[----:B------:R-:W-:Y:S01]  /*3fa0*/  FMUL.FTZ R27, R27, UR13 ;  /* 0x0000000d1b1b7c20 */ /* 0x000fe20008410000 */
[----:B------:R-:W-:Y:S01]  /*3fb0*/  FMUL.FTZ R28, R28, UR13 ;  /* 0x0000000d1c1c7c20 */ /* 0x000fe20008410000 */
[----:B------:R-:W-:Y:S01]  /*3fc0*/  FMUL.FTZ R29, R29, UR13 ;  /* 0x0000000d1d1d7c20 */ /* 0x000fe20008410000 */
[----:B------:R-:W-:Y:S01]  /*3fd0*/  FMUL.FTZ R30, R30, UR13 ;  /* 0x0000000d1e1e7c20 */ /* 0x000fe20008410000 */
[----:B---3--:R-:W-:Y:S03]  /*3fe0*/  MOV R0, R186 ;  /* 0x000000ba00007202 */ /* 0x008fe60000000f00 */
[----:B------:R3:W-:Y:S01]  /*3ff0*/  MUFU.EX2 R204, R10 ;  /* 0x0000000a00cc7308 */ /* 0x0007e20000000800 */
[----:B------:R-:W-:Y:S01]  /*4000*/  @P3 FSEL R0, R186, -INF , !P5 ;  /* 0xff800000ba003808 */ /* 0x000fe20006800000 */
[----:B------:R-:W-:Y:S01]  /*4010*/  FMUL.FTZ R32, R32, UR13 ;  /* 0x0000000d20207c20 */ /* 0x000fe20008410000 */
[----:B------:R-:W-:Y:S01]  /*4020*/  @P4 FSEL R4, R194, -INF , !P5 ;  /* 0xff800000c2044808 */ /* 0x000fe20006800000 */
[----:B------:R-:W-:Y:S01]  /*4030*/  FMUL.FTZ R33, R33, UR13 ;  /* 0x0000000d21217c20 */ /* 0x000fe20008410000 */
[----:B------:R-:W-:Y:S01]  /*4040*/  PLOP3.LUT P3, PT, PT, PT, UP1, 0x80, 0x8 ;  /* 0x000000000008781c */ /* 0x000fe20003f6f018 */
[----:B------:R-:W-:Y:S01]  /*4050*/  FFMA.FTZ R0, R0, UR9, -R2 ;  /* 0x0000000900007c23 */ /* 0x000fe20008010802 */
[----:B------:R-:W-:Y:S03]  /*4060*/  PLOP3.LUT P5, PT, PT, PT, UP1, 0x80, 0x8 ;  /* 0x000000000008781c */ /* 0x000fe60003faf018 */
[----:B------:R-:W4:Y:S01]  /*4070*/  MUFU.TANH R166, R18 ;  /* 0x0000001200a67308 */ /* 0x000f220000002400 */
[----:B------:R-:W-:Y:S01]  /*4080*/  PLOP3.LUT P4, PT, PT, PT, UP1, 0x80, 0x8 ;  /* 0x000000000008781c */ /* 0x000fe20003f8f018 */
[----:B------:R-:W-:Y:S01]  /*4090*/  FMUL.FTZ R34, R34, UR13 ;  /* 0x0000000d22227c20 */ /* 0x000fe20008410000 */
[----:B------:R-:W-:Y:S01]  /*40a0*/  FMUL.FTZ R35, R35, UR13 ;  /* 0x0000000d23237c20 */ /* 0x000fe20008410000 */
[----:B------:R-:W-:Y:S01]  /*40b0*/  FMUL.FTZ R31, R31, UR13 ;  /* 0x0000000d1f1f7c20 */ /* 0x000fe20008410000 */
[----:B------:R-:W-:Y:S05]  /*40c0*/  IADD3 R157, PT, PT, R250, R152, RZ ;  /* 0x00000098fa9d7210 */ /* 0x000fea0007ffe0ff */
[----:B------:R1:W-:Y:S01]  /*40d0*/  MUFU.EX2 R206, R0 ;  /* 0x0000000000ce7308 */ /* 0x0003e20000000800 */
[----:B---3--:R-:W-:Y:S09]  /*40e0*/  IMAD.MOV.U32 R10, RZ, RZ, R171 ;  /* 0x000000ffff0a7224 */ /* 0x008ff200078e00ab */
[----:B------:R-:W3:Y:S10]  /*40f0*/  MUFU.TANH R164, R19 ;  /* 0x0000001300a47308 */ /* 0x000ef40000002400 */
[----:B------:R-:W3:Y:S01]  /*4100*/  MUFU.TANH R221, R20 ;  /* 0x0000001400dd7308 */ /* 0x000ee20000002400 */
[----:B-1----:R-:W-:Y:S02]  /*4110*/  FSEL R0, R5, RZ, P0 ;  /* 0x000000ff05007208 */ /* 0x002fe40000000000 */
[----:B------:R-:W-:Y:S02]  /*4120*/  MOV R5, R193 ;  /* 0x000000c100057202 */ /* 0x000fe40000000f00 */
[----:B------:R-:W-:Y:S01]  /*4130*/  @P3 FSEL R5, R193, -INF , !P6 ;  /* 0xff800000c1053808 */ /* 0x000fe20007000000 */
[--C-:B------:R-:W-:Y:S01]  /*4140*/  FFMA.FTZ R4, R4, UR9, -R0.reuse ;  /* 0x0000000904047c23 */ /* 0x100fe20008010800 */
[----:B------:R-:W-:Y:S03]  /*4150*/  PLOP3.LUT P0, PT, PT, PT, UP1, 0x80, 0x8 ;  /* 0x000000000008781c */ /* 0x000fe60003f0f018 */
[----:B------:R-:W1:Y:S01]  /*4160*/  MUFU.TANH R220, R21 ;  /* 0x0000001500dc7308 */ /* 0x000e620000002400 */
[----:B------:R-:W-:Y:S02]  /*4170*/  PLOP3.LUT P3, PT, PT, PT, UP1, 0x80, 0x8 ;  /* 0x000000000008781c */ /* 0x000fe40003f6f018 */
[----:B------:R-:W-:Y:S07]  /*4180*/  PLOP3.LUT P6, PT, PT, PT, UP1, 0x80, 0x8 ;  /* 0x000000000008781c */ /* 0x000fee0003fcf018 */
[----:B------:R2:W-:Y:S10]  /*4190*/  MUFU.EX2 R211, R4 ;  /* 0x0000000400d37308 */ /* 0x0005f40000000800 */
[----:B------:R-:W1:Y:S10]  /*41a0*/  MUFU.TANH R161, R22 ;  /* 0x0000001600a17308 */ /* 0x000e740000002400 */
[----:B------:R-:W1:Y:S01]  /*41b0*/  MUFU.TANH R160, R23 ;  /* 0x0000001700a07308 */ /* 0x000e620000002400 */
[----:B--2---:R-:W-:Y:S01]  /*41c0*/  FFMA.FTZ R4, R5, UR9, -R0 ;  /* 0x0000000905047c23 */ /* 0x004fe20008010800 */
[----:B------:R-:W-:Y:S02]  /*41d0*/  @P4 IADD3 R5, PT, PT, R9, 0x9, RZ ;  /* 0x0000000909054810 */ /* 0x000fe40007ffe0ff */
[----:B------:R-:W-:Y:S02]  /*41e0*/  PLOP3.LUT P4, PT, PT, PT, UP1, 0x80, 0x8 ;  /* 0x000000000008781c */ /* 0x000fe40003f8f018 */
[----:B------:R-:W-:Y:S04]  /*41f0*/  @P6 ISETP.GE.AND P6, PT, R5, UR37, PT ;  /* 0x0000002505006c0c */ /* 0x000fe8000bfc6270 */
[----:B------:R2:W-:Y:S01]  /*4200*/  MUFU.EX2 R210, R4 ;  /* 0x0000000400d27308 */ /* 0x0005e20000000800 */
[----:B------:R-:W-:Y:S09]  /*4210*/  MOV R5, R191 ;  /* 0x000000bf00057202 */ /* 0x000ff20000000f00 */
[----:B------:R-:W1:Y:S10]  /*4220*/  MUFU.TANH R168, R24 ;  /* 0x0000001800a87308 */ /* 0x000e740000002400 */
[----:B------:R-:W-:Y:S01]  /*4230*/  MUFU.TANH R167, R25 ;  /* 0x0000001900a77308 */ /* 0x000fe20000002400 */
[----:B--2---:R-:W-:Y:S01]  /*4240*/  @P0 VIADD R4, R9, 0x8 ;  /* 0x0000000809040836 */ /* 0x004fe20000000000 */
[----:B------:R-:W-:Y:S04]  /*4250*/  PLOP3.LUT P0, PT, PT, PT, UP1, 0x80, 0x8 ;  /* 0x000000000008781c */ /* 0x000fe80003f0f018 */
[----:B------:R-:W-:Y:S01]  /*4260*/  @P5 ISETP.GE.AND P5, PT, R4, UR37, PT ;  /* 0x0000002504005c0c */ /* 0x000fe2000bfa6270 */
[----:B------:R-:W-:Y:S03]  /*4270*/  IMAD.MOV.U32 R4, RZ, RZ, R180 ;  /* 0x000000ffff047224 */ /* 0x000fe600078e00b4 */
[----:B------:R-:W2:Y:S01]  /*4280*/  MUFU.TANH R182, R26 ;  /* 0x0000001a00b67308 */ /* 0x000ea20000002400 */
[----:B------:R-:W-:Y:S02]  /*4290*/  @P3 FSEL R4, R180, -INF , !P5 ;  /* 0xff800000b4043808 */ /* 0x000fe40006800000 */
[----:B------:R-:W-:Y:S03]  /*42a0*/  PLOP3.LUT P3, PT, PT, PT, UP1, 0x80, 0x8 ;  /* 0x000000000008781c */ /* 0x000fe60003f6f018 */
[--C-:B------:R-:W-:Y:S01]  /*42b0*/  FFMA.FTZ R4, R4, UR9, -R2.reuse ;  /* 0x0000000904047c23 */ /* 0x100fe20008010802 */
[----:B------:R-:W-:Y:S03]  /*42c0*/  @P0 FSEL R10, R171, -INF , !P6 ;  /* 0xff800000ab0a0808 */ /* 0x000fe60007000000 */
[----:B------:R-:W2:Y:S01]  /*42d0*/  MUFU.TANH R183, R27 ;  /* 0x0000001b00b77308 */ /* 0x000ea20000002400 */
[----:B------:R-:W-:Y:S01]  /*42e0*/  PLOP3.LUT P0, PT, PT, PT, UP1, 0x80, 0x8 ;  /* 0x000000000008781c */ /* 0x000fe20003f0f018 */
[----:B------:R-:W-:Y:S08]  /*42f0*/  FFMA.FTZ R6, R10, UR9, -R2 ;  /* 0x000000090a067c23 */ /* 0x000ff00008010802 */
[----:B------:R4:W-:Y:S01]  /*4300*/  MUFU.EX2 R201, R4 ;  /* 0x0000000400c97308 */ /* 0x0009e20000000800 */
[----:B------:R-:W-:Y:S02]  /*4310*/  @P3 FSEL R5, R191, -INF , !P6 ;  /* 0xff800000bf053808 */ /* 0x000fe40007000000 */
[----:B------:R-:W-:Y:S07]  /*4320*/  PLOP3.LUT P3, PT, PT, PT, UP1, 0x80, 0x8 ;  /* 0x000000000008781c */ /* 0x000fee0003f6f018 */
[----:B------:R-:W-:Y:S10]  /*4330*/  MUFU.EX2 R199, R6 ;  /* 0x0000000600c77308 */ /* 0x000ff40000000800 */
[----:B------:R-:W2:Y:S01]  /*4340*/  MUFU.TANH R162, R28 ;  /* 0x0000001c00a27308 */ /* 0x000ea20000002400 */
[----:B----4-:R-:W-:Y:S01]  /*4350*/  IMAD.MOV.U32 R4, RZ, RZ, R192 ;  /* 0x000000ffff047224 */ /* 0x010fe200078e00c0 */
[----:B------:R-:W-:Y:S02]  /*4360*/  @P4 FSEL R4, R192, -INF , !P5 ;  /* 0xff800000c0044808 */ /* 0x000fe40006800000 */
[----:B------:R-:W-:Y:S03]  /*4370*/  PLOP3.LUT P4, PT, PT, PT, UP1, 0x80, 0x8 ;  /* 0x000000000008781c */ /* 0x000fe60003f8f018 */
[--C-:B------:R-:W-:Y:S03]  /*4380*/  FFMA.FTZ R4, R4, UR9, -R0.reuse ;  /* 0x0000000904047c23 */ /* 0x100fe60008010800 */
[----:B------:R-:W4:Y:S10]  /*4390*/  MUFU.TANH R165, R29 ;  /* 0x0000001d00a57308 */ /* 0x000f340000002400 */
[----:B------:R3:W-:Y:S10]  /*43a0*/  MUFU.EX2 R208, R4 ;  /* 0x0000000400d07308 */ /* 0x0007f40000000800 */
[----:B------:R-:W4:Y:S10]  /*43b0*/  MUFU.TANH R218, R32 ;  /* 0x0000002000da7308 */ /* 0x000f340000002400 */
[----:B------:R-:W-:Y:S01]  /*43c0*/  MUFU.TANH R219, R33 ;  /* 0x0000002100db7308 */ /* 0x000fe20000002400 */
[----:B---3--:R-:W-:Y:S01]  /*43d0*/  FFMA.FTZ R4, R5, UR9, -R0 ;  /* 0x0000000905047c23 */ /* 0x008fe20008010800 */
[----:B------:R-:W-:Y:S01]  /*43e0*/  IMAD.MOV.U32 R5, RZ, RZ, R223 ;  /* 0x000000ffff057224 */ /* 0x000fe200078e00df */
[----:B------:R-:W-:Y:S02]  /*43f0*/  @P4 FSEL R5, R223, -INF , !P5 ;  /* 0xff800000df054808 */ /* 0x000fe40006800000 */
[----:B------:R-:W-:Y:S05]  /*4400*/  PLOP3.LUT P4, PT, PT, PT, UP1, 0x80, 0x8 ;  /* 0x000000000008781c */ /* 0x000fea0003f8f018 */
[----:B------:R3:W-:Y:S01]  /*4410*/  MUFU.EX2 R207, R4 ;  /* 0x0000000400cf7308 */ /* 0x0007e20000000800 */
[----:B------:R-:W-:Y:S01]  /*4420*/  FFMA.FTZ R6, R5, UR9, -R8 ;  /* 0x0000000905067c23 */ /* 0x000fe20008010808 */
[----:B------:R-:W-:Y:S02]  /*4430*/  MOV R5, R166 ;  /* 0x000000a600057202 */ /* 0x000fe40000000f00 */
[----:B------:R-:W-:Y:S02]  /*4440*/  @P3 FSEL R5, R166, -INF , !P5 ;  /* 0xff800000a6053808 */ /* 0x000fe40006800000 */
[----:B------:R-:W-:Y:S04]  /*4450*/  PLOP3.LUT P5, PT, PT, PT, UP1, 0x80, 0x8 ;  /* 0x000000000008781c */ /* 0x000fe80003faf018 */
[----:B------:R1:W-:Y:S01]  /*4460*/  MUFU.EX2 R234, R6 ;  /* 0x0000000600ea7308 */ /* 0x0003e20000000800 */
[--C-:B------:R-:W-:Y:S01]  /*4470*/  FFMA.FTZ R5, R5, UR9, -R3.reuse ;  /* 0x0000000905057c23 */ /* 0x100fe20008010803 */
[----:B------:R-:W-:Y:S08]  /*4480*/  PLOP3.LUT P3, PT, PT, PT, UP1, 0x80, 0x8 ;  /* 0x000000000008781c */ /* 0x000ff00003f6f018 */
[----:B------:R2:W-:Y:S01]  /*4490*/  MUFU.EX2 R190, R5 ;  /* 0x0000000500be7308 */ /* 0x0005e20000000800 */
[----:B---3--:R-:W-:Y:S01]  /*44a0*/  IMAD.MOV.U32 R4, RZ, RZ, R222 ;  /* 0x000000ffff047224 */ /* 0x008fe200078e00de */
[----:B------:R-:W-:Y:S02]  /*44b0*/  @P0 FSEL R4, R222, -INF , !P6 ;  /* 0xff800000de040808 */ /* 0x000fe40007000000 */
[----:B------:R-:W-:Y:S06]  /*44c0*/  PLOP3.LUT P0, PT, PT, PT, UP1, 0x80, 0x8 ;  /* 0x000000000008781c */ /* 0x000fec0003f0f018 */
[----:B------:R-:W3:Y:S01]  /*44d0*/  MUFU.TANH R159, R34 ;  /* 0x00000022009f7308 */ /* 0x000ee20000002400 */
[----:B-1----:R-:W-:Y:S01]  /*44e0*/  FFMA.FTZ R6, R4, UR9, -R8 ;  /* 0x0000000904067c23 */ /* 0x002fe20008010808 */
[----:B------:R-:W-:Y:S01]  /*44f0*/  IMAD.MOV.U32 R4, RZ, RZ, R164 ;  /* 0x000000ffff047224 */ /* 0x000fe200078e00a4 */
[----:B------:R-:W-:Y:S02]  /*4500*/  @P4 FSEL R4, R164, -INF , !P6 ;  /* 0xff800000a4044808 */ /* 0x000fe40007000000 */
[----:B------:R-:W-:Y:S02]  /*4510*/  PLOP3.LUT P4, PT, PT, PT, UP1, 0x80, 0x8 ;  /* 0x000000000008781c */ /* 0x000fe40003f8f018 */
[----:B------:R-:W-:Y:S03]  /*4520*/  PLOP3.LUT P6, PT, PT, PT, UP1, 0x80, 0x8 ;  /* 0x000000000008781c */ /* 0x000fe60003fcf018 */
[----:B------:R1:W-:Y:S01]  /*4530*/  MUFU.EX2 R233, R6 ;  /* 0x0000000600e97308 */ /* 0x0003e20000000800 */
[--C-:B------:R-:W-:Y:S01]  /*4540*/  FFMA.FTZ R4, R4, UR9, -R3.reuse ;  /* 0x0000000904047c23 */ /* 0x100fe20008010803 */
[----:B--2---:R-:W-:Y:S08]  /*4550*/  MOV R5, R221 ;  /* 0x000000dd00057202 */ /* 0x004ff00000000f00 */
[----:B------:R2:W-:Y:S10]  /*4560*/  MUFU.EX2 R189, R4 ;  /* 0x0000000400bd7308 */ /* 0x0005f40000000800 */
[----:B------:R-:W3:Y:S01]  /*4570*/  MUFU.TANH R158, R35 ;  /* 0x00000023009e7308 */ /* 0x000ee20000002400 */
[C---:B-1----:R-:W-:Y:S01]  /*4580*/  @P0 VIADD R6, R9.reuse, 0x10 ;  /* 0x0000001009060836 */ /* 0x042fe20000000000 */
[----:B------:R-:W-:Y:S04]  /*4590*/  PLOP3.LUT P0, PT, PT, PT, UP1, 0x80, 0x8 ;  /* 0x000000000008781c */ /* 0x000fe80003f0f018 */
[----:B------:R-:W-:Y:S01]  /*45a0*/  @P5 ISETP.GE.AND P5, PT, R6, UR37, PT ;  /* 0x0000002506005c0c */ /* 0x000fe2000bfa6270 */
[----:B------:R-:W-:Y:S01]  /*45b0*/  @P3 VIADD R6, R9, 0x11 ;  /* 0x0000001109063836 */ /* 0x000fe20000000000 */
[----:B------:R-:W-:Y:S01]  /*45c0*/  PLOP3.LUT P3, PT, PT, PT, UP1, 0x80, 0x8 ;  /* 0x000000000008781c */ /* 0x000fe20003f6f018 */
[----:B--2---:R-:W-:Y:S01]  /*45d0*/  IMAD.MOV.U32 R4, RZ, RZ, R220 ;  /* 0x000000ffff047224 */ /* 0x004fe200078e00dc */
[----:B------:R-:W-:Y:S01]  /*45e0*/  @P4 FSEL R5, R221, -INF , !P5 ;  /* 0xff800000dd054808 */ /* 0x000fe20006800000 */
[----:B------:R-:W-:Y:S01]  /*45f0*/  MUFU.TANH R170, R30 ;  /* 0x0000001e00aa7308 */ /* 0x000fe20000002400 */
[----:B------:R-:W-:Y:S02]  /*4600*/  @P6 ISETP.GE.AND P6, PT, R6, UR37, PT ;  /* 0x0000002506006c0c */ /* 0x000fe4000bfc6270 */
[----:B------:R-:W-:Y:S01]  /*4610*/  PLOP3.LUT P4, PT, PT, PT, UP1, 0x80, 0x8 ;  /* 0x000000000008781c */ /* 0x000fe20003f8f018 */
[--C-:B------:R-:W-:Y:S01]  /*4620*/  FFMA.FTZ R5, R5, UR9, -R8.reuse ;  /* 0x0000000905057c23 */ /* 0x100fe20008010808 */
[----:B------:R-:W-:Y:S02]  /*4630*/  @P0 FSEL R4, R220, -INF , !P6 ;  /* 0xff800000dc040808 */ /* 0x000fe40007000000 */
[----:B------:R-:W-:Y:S03]  /*4640*/  PLOP3.LUT P0, PT, PT, PT, UP1, 0x80, 0x8 ;  /* 0x000000000008781c */ /* 0x000fe60003f0f018 */
[----:B------:R1:W-:Y:S01]  /*4650*/  MUFU.EX2 R232, R5 ;  /* 0x0000000500e87308 */ /* 0x0003e20000000800 */
[----:B------:R-:W-:Y:S09]  /*4660*/  FFMA.FTZ R4, R4, UR9, -R8 ;  /* 0x0000000904047c23 */ /* 0x000ff20008010808 */
[----:B------:R2:W-:Y:S10]  /*4670*/  MUFU.EX2 R231, R4 ;  /* 0x0000000400e77308 */ /* 0x0005f40000000800 */
[----:B------:R-:W3:Y:S01]  /*4680*/  MUFU.TANH R169, R31 ;  /* 0x0000001f00a97308 */ /* 0x000ee20000002400 */
        /* <DEDUP_REMOVED lines=8> */
[----:B------:R-:W-:Y:S07]  /*4710*/  FFMA.FTZ R4, R4, UR9, -R3 ;  /* 0x0000000904047c23 */ /* 0x000fee0008010803 */
[----:B------:R2:W-:Y:S01]  /*4720*/  MUFU.EX2 R187, R4 ;  /* 0x0000000400bb7308 */ /* 0x0005e20000000800 */
[----:B-1----:R-:W-:Y:S01]  /*4730*/  IMAD.MOV.U32 R5, RZ, RZ, R168 ;  /* 0x000000ffff057224 */ /* 0x002fe200078e00a8 */
[----:B------:R-:W-:Y:S02]  /*4740*/  @P3 FSEL R5, R168, -INF , !P5 ;  /* 0xff800000a8053808 */ /* 0x000fe40006800000 */
[----:B------:R-:W-:Y:S03]  /*4750*/  PLOP3.LUT P3, PT, PT, PT, UP1, 0x80, 0x8 ;  /* 0x000000000008781c */ /* 0x000fe60003f6f018 */
[----:B------:R-:W-:Y:S01]  /*4760*/  FFMA.FTZ R6, R5, UR9, -R2 ;  /* 0x0000000905067c23 */ /* 0x000fe20008010802 */
[----:B------:R-:W-:Y:S01]  /*4770*/  IMAD.MOV.U32 R5, RZ, RZ, R182 ;  /* 0x000000ffff057224 */ /* 0x000fe200078e00b6 */
[----:B--2---:R-:W-:Y:S02]  /*4780*/  MOV R4, R167 ;  /* 0x000000a700047202 */ /* 0x004fe40000000f00 */
[----:B------:R1:W-:Y:S01]  /*4790*/  MUFU.EX2 R198, R6 ;  /* 0x0000000600c67308 */ /* 0x0003e20000000800 */
[----:B------:R-:W-:Y:S02]  /*47a0*/  @P0 FSEL R4, R167, -INF , !P6 ;  /* 0xff800000a7040808 */ /* 0x000fe40007000000 */
[----:B------:R-:W-:Y:S02]  /*47b0*/  @P4 FSEL R5, R182, -INF , !P5 ;  /* 0xff800000b6054808 */ /* 0x000fe40006800000 */
[----:B------:R-:W-:Y:S02]  /*47c0*/  PLOP3.LUT P0, PT, PT, PT, UP1, 0x80, 0x8 ;  /* 0x000000000008781c */ /* 0x000fe40003f0f018 */
[----:B------:R-:W-:Y:S01]  /*47d0*/  PLOP3.LUT P4, PT, PT, PT, UP1, 0x80, 0x8 ;  /* 0x000000000008781c */ /* 0x000fe20003f8f018 */
[----:B------:R-:W-:Y:S01]  /*47e0*/  FFMA.FTZ R5, R5, UR9, -R0 ;  /* 0x0000000905057c23 */ /* 0x000fe20008010800 */
[----:B------:R-:W-:Y:S03]  /*47f0*/  PLOP3.LUT P5, PT, PT, PT, UP1, 0x80, 0x8 ;  /* 0x000000000008781c */ /* 0x000fe60003faf018 */
[----:B------:R2:W-:Y:S01]  /*4800*/  MUFU.EX2 R205, R5 ;  /* 0x0000000500cd7308 */ /* 0x0005e20000000800 */
[----:B-1----:R-:W-:Y:S01]  /*4810*/  FFMA.FTZ R6, R4, UR9, -R2 ;  /* 0x0000000904067c23 */ /* 0x002fe20008010802 */
[----:B------:R-:W-:Y:S02]  /*4820*/  MOV R4, R183 ;  /* 0x000000b700047202 */ /* 0x000fe40000000f00 */
[----:B------:R-:W-:Y:S06]  /*4830*/  @P3 FSEL R4, R183, -INF , !P6 ;  /* 0xff800000b7043808 */ /* 0x000fec0007000000 */
[----:B------:R1:W-:Y:S01]  /*4840*/  MUFU.EX2 R197, R6 ;  /* 0x0000000600c57308 */ /* 0x0003e20000000800 */
[----:B------:R-:W-:Y:S02]  /*4850*/  PLOP3.LUT P6, PT, PT, PT, UP1, 0x80, 0x8 ;  /* 0x000000000008781c */ /* 0x000fe40003fcf018 */
[----:B------:R-:W-:Y:S01]  /*4860*/  PLOP3.LUT P3, PT, PT, PT, UP1, 0x80, 0x8 ;  /* 0x000000000008781c */ /* 0x000fe20003f6f018 */
[----:B------:R-:W-:Y:S06]  /*4870*/  FFMA.FTZ R4, R4, UR9, -R0 ;  /* 0x0000000904047c23 */ /* 0x000fec0008010800 */
[----:B------:R4:W-:Y:S01]  /*4880*/  MUFU.EX2 R203, R4 ;  /* 0x0000000400cb7308 */ /* 0x0009e20000000800 */
[----:B--2---:R-:W-:Y:S01]  /*4890*/  MOV R5, R162 ;  /* 0x000000a200057202 */ /* 0x004fe20000000f00 */
[C---:B-1----:R-:W-:Y:S01]  /*48a0*/  @P0 VIADD R6, R9.reuse, 0x18 ;  /* 0x0000001809060836 */ /* 0x042fe20000000000 */
[----:B------:R-:W-:Y:S01]  /*48b0*/  PLOP3.LUT P0, PT, PT, PT, UP1, 0x80, 0x8 ;  /* 0x000000000008781c */ /* 0x000fe20003f0f018 */
[----:B------:R-:W-:Y:S01]  /*48c0*/  @P4 VIADD R9, R9, 0x19 ;  /* 0x0000001909094836 */ /* 0x000fe20000000000 */
[----:B------:R-:W-:Y:S02]  /*48d0*/  PLOP3.LUT P4, PT, PT, PT, UP1, 0x80, 0x8 ;  /* 0x000000000008781c */ /* 0x000fe40003f8f018 */
[----:B------:R-:W-:Y:S02]  /*48e0*/  @P5 ISETP.GE.AND P5, PT, R6, UR37, PT ;  /* 0x0000002506005c0c */ /* 0x000fe4000bfa6270 */
[----:B------:R-:W-:Y:S02]  /*48f0*/  @P6 ISETP.GE.AND P6, PT, R9, UR37, PT ;  /* 0x0000002509006c0c */ /* 0x000fe4000bfc6270 */
[----:B------:R-:W-:Y:S02]  /*4900*/  @P3 FSEL R5, R162, -INF , !P5 ;  /* 0xff800000a2053808 */ /* 0x000fe40006800000 */
[----:B----4-:R-:W-:Y:S02]  /*4910*/  MOV R4, R165 ;  /* 0x000000a500047202 */ /* 0x010fe40000000f00 */
[----:B------:R-:W-:Y:S01]  /*4920*/  PLOP3.LUT P3, PT, PT, PT, UP1, 0x80, 0x8 ;  /* 0x000000000008781c */ /* 0x000fe20003f6f018 */
[--C-:B------:R-:W-:Y:S01]  /*4930*/  FFMA.FTZ R5, R5, UR9, -R2.reuse ;  /* 0x0000000905057c23 */ /* 0x100fe20008010802 */
[----:B------:R-:W-:Y:S02]  /*4940*/  @P0 FSEL R4, R165, -INF , !P6 ;  /* 0xff800000a5040808 */ /* 0x000fe40007000000 */
[----:B------:R-:W-:Y:S01]  /*4950*/  PLOP3.LUT P0, PT, PT, PT, UP1, 0x80, 0x8 ;  /* 0x000000000008781c */ /* 0x000fe20003f0f018 */
[----:B------:R1:W-:Y:S01]  /*4960*/  MUFU.EX2 R196, R5 ;  /* 0x0000000500c47308 */ /* 0x0003e20000000800 */
[----:B------:R-:W-:Y:S01]  /*4970*/  IADD3 R6, PT, PT, R152, 0x19000, RZ ;  /* 0x0001900098067810 */ /* 0x000fe20007ffe0ff */
[----:B------:R-:W-:Y:S04]  /*4980*/  FFMA.FTZ R2, R4, UR9, -R2 ;  /* 0x0000000904027c23 */ /* 0x000fe80008010802 */
[----:B------:R-:W-:Y:S04]  /*4990*/  @P2 VIADD R155, R6, 0xffffffe0 ;  /* 0xffffffe0069b2836 */ /* 0x000fe80000000000 */
[----:B------:R2:W-:Y:S01]  /*49a0*/  MUFU.EX2 R195, R2 ;  /* 0x0000000200c37308 */ /* 0x0005e20000000800 */
[----:B------:R-:W-:Y:S02]  /*49b0*/  IMAD.IADD R156, R250, 0x1, R155 ;  /* 0x00000001fa9c7824 */ /* 0x000fe400078e029b */
[----:B-1----:R-:W-:Y:S01]  /*49c0*/  IMAD.MOV.U32 R5, RZ, RZ, R218 ;  /* 0x000000ffff057224 */ /* 0x002fe200078e00da */
[----:B------:R-:W-:Y:S02]  /*49d0*/  @P3 FSEL R5, R218, -INF , !P5 ;  /* 0xff800000da053808 */ /* 0x000fe40006800000 */
[----:B------:R-:W-:Y:S03]  /*49e0*/  PLOP3.LUT P3, PT, PT, PT, UP1, 0x80, 0x8 ;  /* 0x000000000008781c */ /* 0x000fe60003f6f018 */
[--C-:B------:R-:W-:Y:S01]  /*49f0*/  FFMA.FTZ R4, R5, UR9, -R8.reuse ;  /* 0x0000000905047c23 */ /* 0x100fe20008010808 */
[----:B---3--:R-:W-:Y:S01]  /*4a00*/  IMAD.MOV.U32 R5, RZ, RZ, R159 ;  /* 0x000000ffff057224 */ /* 0x008fe200078e009f */
[----:B--2---:R-:W-:Y:S02]  /*4a10*/  MOV R2, R219 ;  /* 0x000000db00027202 */ /* 0x004fe40000000f00 */
[----:B------:R-:W-:Y:S01]  /*4a20*/  @P0 FSEL R2, R219, -INF , !P6 ;  /* 0xff800000db020808 */ /* 0x000fe20007000000 */
[----:B------:R1:W-:Y:S01]  /*4a30*/  MUFU.EX2 R229, R4 ;  /* 0x0000000400e57308 */ /* 0x0003e20000000800 */
[----:B------:R-:W-:Y:S03]  /*4a40*/  PLOP3.LUT P0, PT, PT, PT, UP1, 0x80, 0x8 ;  /* 0x000000000008781c */ /* 0x000fe60003f0f018 */
[----:B------:R-:W-:Y:S01]  /*4a50*/  FFMA.FTZ R8, R2, UR9, -R8 ;  /* 0x0000000902087c23 */ /* 0x000fe20008010808 */
[----:B------:R-:W-:Y:S02]  /*4a60*/  F2FP.BF16.F32.PACK_AB R2, R237, R236 ;  /* 0x000000eced02723e */ /* 0x000fe400000010ff */
[----:B------:R-:W-:Y:S03]  /*4a70*/  @P3 FSEL R5, R159, -INF , !P5 ;  /* 0xff8000009f053808 */ /* 0x000fe60006800000 */
[----:B------:R-:W-:Y:S01]  /*4a80*/  MUFU.EX2 R230, R8 ;  /* 0x0000000800e67308 */ /* 0x000fe20000000800 */
[----:B------:R-:W-:Y:S01]  /*4a90*/  PLOP3.LUT P3, PT, PT, PT, UP1, 0x80, 0x8 ;  /* 0x000000000008781c */ /* 0x000fe20003f6f018 */
[----:B------:R2:W-:Y:S01]  /*4aa0*/  STS [R152+0x19000], R2 ;  /* 0x0190000298007388 */ /* 0x0005e20000000800 */
[--C-:B------:R-:W-:Y:S07]  /*4ab0*/  FFMA.FTZ R5, R5, UR9, -R3.reuse ;  /* 0x0000000905057c23 */ /* 0x100fee0008010803 */
[----:B------:R3:W-:Y:S01]  /*4ac0*/  MUFU.EX2 R185, R5 ;  /* 0x0000000500b97308 */ /* 0x0007e20000000800 */
[----:B-1----:R-:W-:Y:S02]  /*4ad0*/  MOV R4, R158 ;  /* 0x0000009e00047202 */ /* 0x002fe40000000f00 */
[----:B------:R-:W-:Y:S05]  /*4ae0*/  @P0 FSEL R4, R158, -INF , !P6 ;  /* 0xff8000009e040808 */ /* 0x000fea0007000000 */
[----:B------:R-:W-:Y:S01]  /*4af0*/  FFMA.FTZ R3, R4, UR9, -R3 ;  /* 0x0000000904037c23 */ /* 0x000fe20008010803 */
[----:B------:R-:W-:Y:S01]  /*4b00*/  IMAD.MOV.U32 R4, RZ, RZ, R169 ;  /* 0x000000ffff047224 */ /* 0x000fe200078e00a9 */
[----:B------:R-:W-:Y:S02]  /*4b10*/  @P3 FSEL R4, R169, -INF , !P6 ;  /* 0xff800000a9043808 */ /* 0x000fe40007000000 */
[----:B------:R1:W4:Y:S01]  /*4b20*/  MUFU.EX2 R181, R3 ;  /* 0x0000000300b57308 */ /* 0x0003220000000800 */
[----:B---3--:R-:W-:Y:S02]  /*4b30*/  MOV R5, R170 ;  /* 0x000000aa00057202 */ /* 0x008fe40000000f00 */
[----:B--2---:R-:W-:Y:S02]  /*4b40*/  F2FP.BF16.F32.PACK_AB R2, R240, R239 ;  /* 0x000000eff002723e */ /* 0x004fe400000010ff */
[----:B------:R-:W-:Y:S03]  /*4b50*/  @P4 FSEL R5, R170, -INF , !P5 ;  /* 0xff800000aa054808 */ /* 0x000fe60006800000 */
[----:B------:R2:W-:Y:S02]  /*4b60*/  STS [R152+0x19400], R2 ;  /* 0x0194000298007388 */ /* 0x0005e40000000800 */
[--C-:B------:R-:W-:Y:S01]  /*4b70*/  FFMA.FTZ R5, R5, UR9, -R0.reuse ;  /* 0x0000000905057c23 */ /* 0x100fe20008010800 */
[----:B------:R-:W-:Y:S01]  /*4b80*/  FFMA.FTZ R0, R4, UR9, -R0 ;  /* 0x0000000904007c23 */ /* 0x000fe20008010800 */
[----:B------:R-:W-:Y:S02]  /*4b90*/  F2FP.BF16.F32.PACK_AB R4, R210, R211 ;  /* 0x000000d3d204723e */ /* 0x000fe400000010ff */
[----:B-1----:R-:W-:Y:S01]  /*4ba0*/  F2FP.BF16.F32.PACK_AB R3, R233, R234 ;  /* 0x000000eae903723e */ /* 0x002fe200000010ff */
[----:B------:R1:W-:Y:S04]  /*4bb0*/  MUFU.EX2 R202, R5 ;  /* 0x0000000500ca7308 */ /* 0x0003e80000000800 */
[----:B------:R3:W-:Y:S06]  /*4bc0*/  STS [R157+0x19000], R3 ;  /* 0x019000039d007388 */ /* 0x0007ec0000000800 */
[----:B------:R4:W3:Y:S01]  /*4bd0*/  MUFU.EX2 R200, R0 ;  /* 0x0000000000c87308 */ /* 0x0008e20000000800 */
[----:B-1----:R-:W-:Y:S02]  /*4be0*/  F2FP.BF16.F32.PACK_AB R5, R204, R206 ;  /* 0x000000cecc05723e */ /* 0x002fe400000010ff */
[----:B--2---:R-:W-:Y:S05]  /*4bf0*/  F2FP.BF16.F32.PACK_AB R2, R189, R190 ;  /* 0x000000bebd02723e */ /* 0x004fea00000010ff */
[----:B------:R1:W-:Y:S01]  /*4c00*/  STS [R157+0x19400], R2 ;  /* 0x019400029d007388 */ /* 0x0003e20000000800 */
[----:B----4-:R-:W-:Y:S03]  /*4c10*/  F2FP.BF16.F32.PACK_AB R0, R181, R185 ;  /* 0x000000b9b500723e */ /* 0x010fe600000010ff */
[----:B------:R2:W-:Y:S01]  /*4c20*/  STS [R152+0x1a000], R5 ;  /* 0x01a0000598007388 */ /* 0x0005e20000000800 */
[----:B---3--:R-:W-:Y:S03]  /*4c30*/  F2FP.BF16.F32.PACK_AB R3, R199, R201 ;  /* 0x000000c9c703723e */ /* 0x008fe600000010ff */
[----:B------:R3:W-:Y:S04]  /*4c40*/  STS [R152+0x1a400], R4 ;  /* 0x01a4000498007388 */ /* 0x0007e80000000800 */
[----:B------:R4:W-:Y:S01]  /*4c50*/  STS [R157+0x1a000], R3 ;  /* 0x01a000039d007388 */ /* 0x0009e20000000800 */
[----:B-1----:R-:W-:Y:S02]  /*4c60*/  F2FP.BF16.F32.PACK_AB R2, R207, R208 ;  /* 0x000000d0cf02723e */ /* 0x002fe400000010ff */
[----:B--2---:R-:W-:Y:S03]  /*4c70*/  F2FP.BF16.F32.PACK_AB R5, R231, R232 ;  /* 0x000000e8e705723e */ /* 0x004fe600000010ff */
[----:B------:R1:W-:Y:S01]  /*4c80*/  STS [R157+0x1a400], R2 ;  /* 0x01a400029d007388 */ /* 0x0003e20000000800 */
[----:B---3--:R-:W-:Y:S03]  /*4c90*/  F2FP.BF16.F32.PACK_AB R4, R187, R188 ;  /* 0x000000bcbb04723e */ /* 0x008fe600000010ff */
[----:B------:R-:W-:Y:S01]  /*4ca0*/  STS [R155], R5 ;  /* 0x000000059b007388 */ /* 0x000fe20000000800 */
[----:B----4-:R-:W-:Y:S03]  /*4cb0*/  F2FP.BF16.F32.PACK_AB R3, R197, R198 ;  /* 0x000000c6c503723e */ /* 0x010fe600000010ff */
[----:B------:R2:W-:Y:S04]  /*4cc0*/  STS [R155+0x400], R4 ;  /* 0x000400049b007388 */ /* 0x0005e80000000800 */
[----:B------:R3:W-:Y:S01]  /*4cd0*/  STS [R156+0x400], R0 ;  /* 0x000400009c007388 */ /* 0x0007e20000000800 */
[----:B-1----:R-:W-:Y:S05]  /*4ce0*/  F2FP.BF16.F32.PACK_AB R2, R230, R229 ;  /* 0x000000e5e602723e */ /* 0x002fea00000010ff */
[----:B------:R1:W-:Y:S01]  /*4cf0*/  STS [R156], R2 ;  /* 0x000000029c007388 */ /* 0x0003e20000000800 */
[----:B--2---:R-:W-:Y:S03]  /*4d00*/  F2FP.BF16.F32.PACK_AB R4, R203, R205 ;  /* 0x000000cdcb04723e */ /* 0x004fe600000010ff */
[----:B------:R2:W-:Y:S01]  /*4d10*/  STS [R155+0x1000], R3 ;  /* 0x001000039b007388 */ /* 0x0005e20000000800 */
[----:B---3--:R-:W-:Y:S03]  /*4d20*/  LEA R0, R177, UR4, 0x1 ;  /* 0x00000004b1007c11 */ /* 0x008fe6000f8e08ff */
[----:B------:R-:W-:Y:S01]  /*4d30*/  STS [R155+0x1400], R4 ;  /* 0x001400049b007388 */ /* 0x000fe20000000800 */
[----:B-1----:R-:W-:Y:S02]  /*4d40*/  F2FP.BF16.F32.PACK_AB R2, R200, R202 ;  /* 0x000000cac802723e */ /* 0x002fe400000010ff */
[----:B--2---:R-:W-:Y:S03]  /*4d50*/  F2FP.BF16.F32.PACK_AB R3, R195, R196 ;  /* 0x000000c4c303723e */ /* 0x004fe600000010ff */
[----:B------:R1:W-:Y:S04]  /*4d60*/  STS [R156+0x1400], R2 ;  /* 0x001400029c007388 */ /* 0x0003e80000000800 */
[----:B------:R-:W-:Y:S04]  /*4d70*/  STS [R156+0x1000], R3 ;  /* 0x001000039c007388 */ /* 0x000fe80000000800 */
[----:B------:R-:W-:Y:S08]  /*4d80*/  LDSM.16.M88.4 R32, [R0+0x6000] ;  /* 0x006000000020783b */ /* 0x000ff00000000200 */
[----:B------:R-:W2:Y:S08]  /*4d90*/  LDSM.16.M88.4 R16, [R172+0xf000] ;  /* 0x00f00000ac10783b */ /* 0x000eb00000000200 */
[----:B------:R-:W3:Y:S01]  /*4da0*/  LDSM.16.M88.4 R28, [R0+0x6800] ;  /* 0x00680000001c783b */ /* 0x000ee20000000200 */
[----:B-1----:R-:W-:Y:S07]  /*4db0*/  IMAD.IADD R2, R0, 0x1, R163 ;  /* 0x0000000100027824 */ /* 0x002fee00078e02a3 */
[----:B------:R-:W1:Y:S08]  /*4dc0*/  LDSM.16.M88.4 R132, [R172+0xf400] ;  /* 0x00f40000ac84783b */ /* 0x000e700000000200 */
[----:B------:R-:W-:Y:S08]  /*4dd0*/  LDSM.16.M88.4 R136, [R2+0x6000] ;  /* 0x006000000288783b */ /* 0x000ff00000000200 */
[----:B------:R-:W4:Y:S01]  /*4de0*/  LDSM.16.M88.4 R140, [R174+0xf000] ;  /* 0x00f00000ae8c783b */ /* 0x000f220000000200 */
[-C--:B--2---:R-:W-:Y:S07]  /*4df0*/  HMMA.16816.F32.BF16 R4, R32, R16.reuse, RZ ;  /* 0x000000102004723c */ /* 0x084fee00000418ff */
[----:B------:R-:W2:Y:S01]  /*4e00*/  LDSM.16.M88.4 R144, [R2+0x6800] ;  /* 0x006800000290783b */ /* 0x000ea20000000200 */
[C---:B---3--:R-:W-:Y:S07]  /*4e10*/  HMMA.16816.F32.BF16 R8, R28.reuse, R16, RZ ;  /* 0x000000101c08723c */ /* 0x048fee00000418ff */
[----:B------:R-:W3:Y:S01]  /*4e20*/  LDSM.16.M88.4 R148, [R174+0xf400] ;  /* 0x00f40000ae94783b */ /* 0x000ee20000000200 */
[-C--:B------:R-:W-:Y:S08]  /*4e30*/  HMMA.16816.F32.BF16 R12, R28, R18.reuse, RZ ;  /* 0x000000121c0c723c */ /* 0x080ff000000418ff */
[C---:B------:R-:W-:Y:S08]  /*4e40*/  HMMA.16816.F32.BF16 R16, R32.reuse, R18, RZ ;  /* 0x000000122010723c */ /* 0x040ff000000418ff */
[-C--:B-1----:R-:W-:Y:S08]  /*4e50*/  HMMA.16816.F32.BF16 R20, R32, R132.reuse, RZ ;  /* 0x000000842014723c */ /* 0x082ff000000418ff */
[C---:B------:R-:W-:Y:S08]  /*4e60*/  HMMA.16816.F32.BF16 R24, R28.reuse, R132, RZ ;  /* 0x000000841c18723c */ /* 0x040ff000000418ff */
[-C--:B------:R-:W-:Y:S08]  /*4e70*/  HMMA.16816.F32.BF16 R28, R28, R134.reuse, RZ ;  /* 0x000000861c1c723c */ /* 0x080ff000000418ff */
[----:B------:R-:W-:Y:S01]  /*4e80*/  HMMA.16816.F32.BF16 R32, R32, R134, RZ ;  /* 0x000000862020723c */ /* 0x000fe200000418ff */
[----:B------:R-:W-:Y:S07]  /*4e90*/  LDSM.16.M88.4 R132, [R0+0x7000] ;  /* 0x007000000084783b */ /* 0x000fee0000000200 */
[-C--:B----4-:R-:W-:Y:S08]  /*4ea0*/  HMMA.16816.F32.BF16 R4, R136, R140.reuse, R4 ;  /* 0x0000008c8804723c */ /* 0x090ff00000041804 */
[C---:B--2---:R-:W-:Y:S08]  /*4eb0*/  HMMA.16816.F32.BF16 R8, R144.reuse, R140, R8 ;  /* 0x0000008c9008723c */ /* 0x044ff00000041808 */
[-C--:B------:R-:W-:Y:S08]  /*4ec0*/  HMMA.16816.F32.BF16 R12, R144, R142.reuse, R12 ;  /* 0x0000008e900c723c */ /* 0x080ff0000004180c */
[C---:B------:R-:W-:Y:S01]  /*4ed0*/  HMMA.16816.F32.BF16 R16, R136.reuse, R142, R16 ;  /* 0x0000008e8810723c */ /* 0x040fe20000041810 */
[----:B------:R-:W1:Y:S07]  /*4ee0*/  LDSM.16.M88.4 R140, [R172+0x11000] ;  /* 0x01100000ac8c783b */ /* 0x000e6e0000000200 */
[-C--:B---3--:R-:W-:Y:S08]  /*4ef0*/  HMMA.16816.F32.BF16 R20, R136, R148.reuse, R20 ;  /* 0x000000948814723c */ /* 0x088ff00000041814 */
[C---:B------:R-:W-:Y:S08]  /*4f00*/  HMMA.16816.F32.BF16 R24, R144.reuse, R148, R24 ;  /* 0x000000949018723c */ /* 0x040ff00000041818 */
[-C--:B------:R-:W-:Y:S01]  /*4f10*/  HMMA.16816.F32.BF16 R28, R144, R150.reuse, R28 ;  /* 0x00000096901c723c */ /* 0x080fe2000004181c */
[----:B------:R-:W2:Y:S07]  /*4f20*/  LDSM.16.M88.4 R144, [R0+0x7800] ;  /* 0x007800000090783b */ /* 0x000eae0000000200 */
[----:B------:R-:W-:Y:S01]  /*4f30*/  HMMA.16816.F32.BF16 R32, R136, R150, R32 ;  /* 0x000000968820723c */ /* 0x000fe20000041820 */
[----:B------:R-:W-:Y:S01]  /*4f40*/  IMAD.U32 R136, RZ, RZ, UR10 ;  /* 0x0000000aff887e24 */ /* 0x000fe2000f8e00ff */
[----:B------:R-:W-:Y:S02]  /*4f50*/  MOV R137, UR11 ;  /* 0x0000000b00897c02 */ /* 0x000fe40008000f00 */
[--C-:B------:R-:W-:Y:S02]  /*4f60*/  SHF.R.U32.HI R150, RZ, 0x1, R179.reuse ;  /* 0x00000001ff967819 */ /* 0x100fe400000116b3 */
[C---:B------:R-:W-:Y:S02]  /*4f70*/  LEA R148, P0, R235.reuse, R136, 0x2 ;  /* 0x00000088eb947211 */ /* 0x040fe400078010ff */
[----:B------:R-:W-:Y:S01]  /*4f80*/  LOP3.LUT R3, R150, 0x30, RZ, 0xc0, !PT ;  /* 0x0000003096037812 */ /* 0x000fe200078ec0ff */
[-C--:B-1----:R-:W-:Y:S05]  /*4f90*/  HMMA.16816.F32.BF16 R4, R132, R140.reuse, R4 ;  /* 0x0000008c8404723c */ /* 0x082fea0000041804 */
[----:B------:R-:W-:Y:S02]  /*4fa0*/  LEA.HI.X R149, R235, R137, RZ, 0x2, P0 ;  /* 0x00000089eb957211 */ /* 0x000fe400000f14ff */
[----:B------:R-:W1:Y:S01]  /*4fb0*/  LDSM.16.M88.4 R136, [R172+0x11400] ;  /* 0x01140000ac88783b */ /* 0x000e620000000200 */
[----:B------:R-:W-:Y:S07]  /*4fc0*/  LOP3.LUT R3, R3, 0x8, R179, 0xf8, !PT ;  /* 0x0000000803037812 */ /* 0x000fee00078ef8b3 */
[----:B------:R-:W3:Y:S04]  /*4fd0*/  LDG.E R154, desc[UR38][R148.64] ;  /* 0x00000026949a7981 */ /* 0x000ee8000c1e1900 */
[----:B------:R-:W4:Y:S04]  /*4fe0*/  LDG.E R153, desc[UR38][R148.64+0x20] ;  /* 0x0000202694997981 */ /* 0x000f28000c1e1900 */
[----:B------:R-:W5:Y:S01]  /*4ff0*/  LDG.E R151, desc[UR38][R148.64+0x80] ;  /* 0x0000802694977981 */ /* 0x000f62000c1e1900 */
[C---:B--2---:R-:W-:Y:S08]  /*5000*/  HMMA.16816.F32.BF16 R8, R144.reuse, R140, R8 ;  /* 0x0000008c9008723c */ /* 0x044ff00000041808 */
[-C--:B------:R-:W-:Y:S08]  /*5010*/  HMMA.16816.F32.BF16 R12, R144, R142.reuse, R12 ;  /* 0x0000008e900c723c */ /* 0x080ff0000004180c */
[C---:B------:R-:W-:Y:S01]  /*5020*/  HMMA.16816.F32.BF16 R16, R132.reuse, R142, R16 ;  /* 0x0000008e8410723c */ /* 0x040fe20000041810 */
[----:B------:R-:W-:Y:S07]  /*5030*/  LDSM.16.M88.4 R140, [R2+0x7800] ;  /* 0x00780000028c783b */ /* 0x000fee0000000200 */
[-C--:B-1----:R-:W-:Y:S01]  /*5040*/  HMMA.16816.F32.BF16 R20, R132, R136.reuse, R20 ;  /* 0x000000888414723c */ /* 0x082fe20000041814 */
[----:B------:R1:W5:Y:S07]  /*5050*/  LDG.E R149, desc[UR38][R148.64+0xa0] ;  /* 0x0000a02694957981 */ /* 0x00036e000c1e1900 */
[C---:B------:R-:W-:Y:S08]  /*5060*/  HMMA.16816.F32.BF16 R24, R144.reuse, R136, R24 ;  /* 0x000000889018723c */ /* 0x040ff00000041818 */
[-C--:B------:R-:W-:Y:S01]  /*5070*/  HMMA.16816.F32.BF16 R28, R144, R138.reuse, R28 ;  /* 0x0000008a901c723c */ /* 0x080fe2000004181c */
[----:B------:R-:W-:Y:S07]  /*5080*/  LDSM.16.M88.4 R144, [R172+0x13400] ;  /* 0x01340000ac90783b */ /* 0x000fee0000000200 */
[----:B------:R-:W-:Y:S01]  /*5090*/  HMMA.16816.F32.BF16 R32, R132, R138, R32 ;  /* 0x0000008a8420723c */ /* 0x000fe20000041820 */
[----:B------:R-:W-:Y:S03]  /*50a0*/  LDSM.16.M88.4 R132, [R2+0x7000] ;  /* 0x007000000284783b */ /* 0x000fe60000000200 */
[----:B-1----:R-:W-:Y:S05]  /*50b0*/  IMAD.SHL.U32 R148, R179, 0x40, RZ ;  /* 0x00000040b3947824 */ /* 0x002fea00078e00ff */
[----:B------:R-:W1:Y:S01]  /*50c0*/  LDSM.16.M88.4 R136, [R174+0x11000] ;  /* 0x01100000ae88783b */ /* 0x000e620000000200 */
[----:B------:R-:W-:Y:S04]  /*50d0*/  LOP3.LUT R3, R3, 0x1c0, R148, 0xf8, !PT ;  /* 0x000001c003037812 */ /* 0x000fe800078ef894 */
[----:B------:R-:W-:Y:S01]  /*50e0*/  LOP3.LUT R3, R3, 0x38, R178, 0x78, !PT ;  /* 0x0000003803037812 */ /* 0x000fe200078e78b2 */
[-C--:B-1----:R-:W-:Y:S08]  /*50f0*/  HMMA.16816.F32.BF16 R4, R132, R136.reuse, R4 ;  /* 0x000000888404723c */ /* 0x082ff00000041804 */
[C---:B------:R-:W-:Y:S08]  /*5100*/  HMMA.16816.F32.BF16 R8, R140.reuse, R136, R8 ;  /* 0x000000888c08723c */ /* 0x040ff00000041808 */
[-C--:B------:R-:W-:Y:S08]  /*5110*/  HMMA.16816.F32.BF16 R12, R140, R138.reuse, R12 ;  /* 0x0000008a8c0c723c */ /* 0x080ff0000004180c */
[C---:B------:R-:W-:Y:S01]  /*5120*/  HMMA.16816.F32.BF16 R16, R132.reuse, R138, R16 ;  /* 0x0000008a8410723c */ /* 0x040fe20000041810 */
[----:B------:R-:W1:Y:S07]  /*5130*/  LDSM.16.M88.4 R136, [R174+0x11400] ;  /* 0x01140000ae88783b */ /* 0x000e6e0000000200 */
[-C--:B-1----:R-:W-:Y:S08]  /*5140*/  HMMA.16816.F32.BF16 R20, R132, R136.reuse, R20 ;  /* 0x000000888414723c */ /* 0x082ff00000041814 */
        /* <DEDUP_REMOVED lines=14> */
[----:B------:R-:W1:Y:S07]  /*5230*/  LDSM.16.M88.4 R140, [R174+0x13000] ;  /* 0x01300000ae8c783b */ /* 0x000e6e0000000200 */
[----:B------:R-:W-:Y:S01]  /*5240*/  HMMA.16816.F32.BF16 R32, R132, R146, R32 ;  /* 0x000000928420723c */ /* 0x000fe20000041820 */
[----:B------:R2:W3:Y:S08]  /*5250*/  LDSM.16.M88.4 R132, [R2+0x8800] ;  /* 0x008800000284783b */ /* 0x0004f00000000200 */
[----:B------:R-:W4:Y:S01]  /*5260*/  LDSM.16.M88.4 R144, [R174+0x13400] ;  /* 0x01340000ae90783b */ /* 0x000f220000000200 */
[----:B--2---:R-:W-:Y:S04]  /*5270*/  FFMA.FTZ R2, -R225, R225, 1 ;  /* 0x3f800000e1027423 */ /* 0x004fe800000101e1 */
[----:B------:R-:W-:Y:S01]  /*5280*/  FMUL.FTZ R2, R2, UR13 ;  /* 0x0000000d02027c20 */ /* 0x000fe20008410000 */
[-C--:B-1----:R-:W-:Y:S08]  /*5290*/  HMMA.16816.F32.BF16 R4, R136, R140.reuse, R4 ;  /* 0x0000008c8804723c */ /* 0x082ff00000041804 */
[C---:B---3--:R-:W-:Y:S08]  /*52a0*/  HMMA.16816.F32.BF16 R8, R132.reuse, R140, R8 ;  /* 0x0000008c8408723c */ /* 0x048ff00000041808 */
[-C--:B------:R-:W-:Y:S03]  /*52b0*/  HMMA.16816.F32.BF16 R12, R132, R142.reuse, R12 ;  /* 0x0000008e840c723c */ /* 0x080fe6000004180c */
[----:B------:R-:W-:Y:S01]  /*52c0*/  FADD.FTZ R0, -R154, R4 ;  /* 0x000000049a007221 */ /* 0x000fe20000010100 */
[----:B------:R-:W-:Y:S01]  /*52d0*/  FFMA.FTZ R4, -R224, R224, 1 ;  /* 0x3f800000e0047423 */ /* 0x000fe200000101e0 */
[----:B------:R-:W-:Y:S01]  /*52e0*/  FADD.FTZ R5, -R154, R5 ;  /* 0x000000059a057221 */ /* 0x000fe20000010100 */
[----:B----4-:R-:W-:Y:S01]  /*52f0*/  FADD.FTZ R6, -R153, R6 ;  /* 0x0000000699067221 */ /* 0x010fe20000010100 */
[----:B------:R-:W-:Y:S01]  /*5300*/  FMUL.FTZ R0, R236, R0 ;  /* 0x00000000ec007220 */ /* 0x000fe20000410000 */
[C---:B------:R-:W-:Y:S04]  /*5310*/  HMMA.16816.F32.BF16 R16, R136.reuse, R142, R16 ;  /* 0x0000008e8810723c */ /* 0x040fe80000041810 */
[----:B------:R-:W-:Y:S01]  /*5320*/  FMUL.FTZ R4, R4, UR13 ;  /* 0x0000000d04047c20 */ /* 0x000fe20008410000 */
[----:B------:R-:W-:Y:S01]  /*5330*/  FMUL.FTZ R5, R237, R5 ;  /* 0x00000005ed057220 */ /* 0x000fe20000410000 */
[----:B------:R-:W-:Y:S02]  /*5340*/  FADD.FTZ R7, -R153, R7 ;  /* 0x0000000799077221 */ /* 0x000fe40000010100 */
[-C--:B------:R-:W-:Y:S03]  /*5350*/  HMMA.16816.F32.BF16 R20, R136, R144.reuse, R20 ;  /* 0x000000908814723c */ /* 0x080fe60000041814 */
[----:B------:R-:W-:Y:S01]  /*5360*/  FMUL.FTZ R4, R0, R4 ;  /* 0x0000000400047220 */ /* 0x000fe20000410000 */
[----:B------:R-:W-:Y:S01]  /*5370*/  FMUL.FTZ R2, R5, R2 ;  /* 0x0000000205027220 */ /* 0x000fe20000410000 */
[----:B------:R-:W-:Y:S01]  /*5380*/  LOP3.LUT R0, R148, 0x400, RZ, 0xc0, !PT ;  /* 0x0000040094007812 */ /* 0x000fe200078ec0ff */
[----:B------:R-:W-:Y:S02]  /*5390*/  FFMA.FTZ R5, -R220, R220, 1 ;  /* 0x3f800000dc057423 */ /* 0x000fe400000101dc */
[C---:B------:R-:W-:Y:S04]  /*53a0*/  HMMA.16816.F32.BF16 R24, R132.reuse, R144, R24 ;  /* 0x000000908418723c */ /* 0x040fe80000041818 */
[----:B------:R-:W-:Y:S01]  /*53b0*/  LEA R3, R3, R0, 0x1 ;  /* 0x0000000003037211 */ /* 0x000fe200078e08ff */
[----:B------:R-:W-:Y:S01]  /*53c0*/  FADD.FTZ R16, -R154, R16 ;  /* 0x000000109a107221 */ /* 0x000fe20000010100 */
[----:B------:R-:W-:Y:S01]  /*53d0*/  F2FP.BF16.F32.PACK_AB R2, R2, R4 ;  /* 0x000000040202723e */ /* 0x000fe200000010ff */
[C---:B------:R-:W-:Y:S01]  /*53e0*/  FADD.FTZ R4, -R154.reuse, R17 ;  /* 0x000000119a047221 */ /* 0x040fe20000010100 */
[-C--:B------:R-:W-:Y:S03]  /*53f0*/  HMMA.16816.F32.BF16 R28, R132, R146.reuse, R28 ;  /* 0x00000092841c723c */ /* 0x080fe6000004181c */
[C---:B------:R-:W-:Y:S01]  /*5400*/  FADD.FTZ R0, -R154.reuse, R20 ;  /* 0x000000149a007221 */ /* 0x040fe20000010100 */
[----:B------:R-:W-:Y:S01]  /*5410*/  FADD.FTZ R132, -R154, R21 ;  /* 0x000000159a847221 */ /* 0x000fe20000010100 */
[----:B------:R-:W-:Y:S01]  /*5420*/  FMUL.FTZ R20, R233, R4 ;  /* 0x00000004e9147220 */ /* 0x000fe20000410000 */
[----:B------:R-:W-:Y:S01]  /*5430*/  FFMA.FTZ R4, -R222, R222, 1 ;  /* 0x3f800000de047423 */ /* 0x000fe200000101de */
[----:B------:R-:W-:Y:S01]  /*5440*/  FMUL.FTZ R21, R232, R0 ;  /* 0x00000000e8157220 */ /* 0x000fe20000410000 */
[----:B------:R-:W-:Y:S04]  /*5450*/  HMMA.16816.F32.BF16 R32, R136, R146, R32 ;  /* 0x000000928820723c */ /* 0x000fe80000041820 */
[----:B------:R-:W-:Y:S01]  /*5460*/  FFMA.FTZ R0, -R223, R223, 1 ;  /* 0x3f800000df007423 */ /* 0x000fe200000101df */
[----:B------:R-:W-:Y:S01]  /*5470*/  FMUL.FTZ R17, R234, R16 ;  /* 0x00000010ea117220 */ /* 0x000fe20000410000 */
[----:B------:R-:W-:Y:S01]  /*5480*/  FMUL.FTZ R4, R4, UR13 ;  /* 0x0000000d04047c20 */ /* 0x000fe20008410000 */
[----:B------:R-:W-:Y:S01]  /*5490*/  FFMA.FTZ R16, -R221, R221, 1 ;  /* 0x3f800000dd107423 */ /* 0x000fe200000101dd */
[----:B------:R-:W-:Y:S01]  /*54a0*/  FMUL.FTZ R0, R0, UR13 ;  /* 0x0000000d00007c20 */ /* 0x000fe20008410000 */
[----:B------:R-:W-:Y:S01]  /*54b0*/  FMUL.FTZ R132, R231, R132 ;  /* 0x00000084e7847220 */ /* 0x000fe20000410000 */
[----:B------:R-:W-:Y:S01]  /*54c0*/  FMUL.FTZ R4, R20, R4 ;  /* 0x0000000414047220 */ /* 0x000fe20000410000 */
[----:B------:R-:W-:Y:S01]  /*54d0*/  FMUL.FTZ R16, R16, UR13 ;  /* 0x0000000d10107c20 */ /* 0x000fe20008410000 */
[----:B------:R-:W-:Y:S01]  /*54e0*/  FMUL.FTZ R0, R17, R0 ;  /* 0x0000000011007220 */ /* 0x000fe20000410000 */
[----:B------:R-:W-:Y:S01]  /*54f0*/  FMUL.FTZ R5, R5, UR13 ;  /* 0x0000000d05057c20 */ /* 0x000fe20008410000 */
[----:B------:R-:W-:Y:S01]  /*5500*/  FFMA.FTZ R17, -R218, R218, 1 ;  /* 0x3f800000da117423 */ /* 0x000fe200000101da */
[----:B------:R-:W-:Y:S01]  /*5510*/  FMUL.FTZ R16, R21, R16 ;  /* 0x0000001015107220 */ /* 0x000fe20000410000 */
[----:B------:R-:W-:Y:S01]  /*5520*/  FMUL.FTZ R21, R240, R7 ;  /* 0x00000007f0157220 */ /* 0x000fe20000410000 */
[----:B------:R-:W-:Y:S01]  /*5530*/  FMUL.FTZ R5, R132, R5 ;  /* 0x0000000584057220 */ /* 0x000fe20000410000 */
[----:B------:R-:W-:Y:S01]  /*5540*/  F2FP.BF16.F32.PACK_AB R4, R4, R0 ;  /* 0x000000000404723e */ /* 0x000fe200000010ff */
[C---:B------:R-:W-:Y:S01]  /*5550*/  FADD.FTZ R32, -R154.reuse, R32 ;  /* 0x000000209a207221 */ /* 0x040fe20000010100 */
[----:B------:R-:W-:Y:S01]  /*5560*/  FMUL.FTZ R17, R17, UR13 ;  /* 0x0000000d11117c20 */ /* 0x000fe20008410000 */
[----:B------:R-:W-:Y:S01]  /*5570*/  FADD.FTZ R33, -R154, R33 ;  /* 0x000000219a217221 */ /* 0x000fe20000010100 */
[----:B------:R-:W-:Y:S01]  /*5580*/  F2FP.BF16.F32.PACK_AB R20, R5, R16 ;  /* 0x000000100514723e */ /* 0x000fe200000010ff */
[----:B------:R-:W-:Y:S01]  /*5590*/  FMUL.FTZ R0, R229, R32 ;  /* 0x00000020e5007220 */ /* 0x000fe20000410000 */
[----:B------:R-:W-:Y:S01]  /*55a0*/  FMUL.FTZ R32, R239, R6 ;  /* 0x00000006ef207220 */ /* 0x000fe20000410000 */
[----:B------:R-:W-:Y:S01]  /*55b0*/  FFMA.FTZ R16, -R219, R219, 1 ;  /* 0x3f800000db107423 */ /* 0x000fe200000101db */
[----:B------:R-:W-:Y:S01]  /*55c0*/  FFMA.FTZ R6, -R227, R227, 1 ;  /* 0x3f800000e3067423 */ /* 0x000fe200000101e3 */
[----:B------:R-:W-:Y:S01]  /*55d0*/  FMUL.FTZ R17, R0, R17 ;  /* 0x0000001100117220 */ /* 0x000fe20000410000 */
[----:B------:R-:W-:Y:S01]  /*55e0*/  FFMA.FTZ R0, -R228, R228, 1 ;  /* 0x3f800000e4007423 */ /* 0x000fe200000101e4 */
[----:B------:R-:W-:Y:S01]  /*55f0*/  FMUL.FTZ R5, R230, R33 ;  /* 0x00000021e6057220 */ /* 0x000fe20000410000 */
[----:B------:R-:W-:Y:S01]  /*5600*/  FMUL.FTZ R16, R16, UR13 ;  /* 0x0000000d10107c20 */ /* 0x000fe20008410000 */
[----:B------:R-:W-:Y:S01]  /*5610*/  FMUL.FTZ R6, R6, UR13 ;  /* 0x0000000d06067c20 */ /* 0x000fe20008410000 */
[----:B------:R-:W-:Y:S02]  /*5620*/  FMUL.FTZ R7, R0, UR13 ;  /* 0x0000000d00077c20 */ /* 0x000fe40008410000 */
[----:B------:R-:W-:Y:S01]  /*5630*/  FMUL.FTZ R16, R5, R16 ;  /* 0x0000001005107220 */ /* 0x000fe20000410000 */
[----:B------:R-:W-:Y:S01]  /*5640*/  FMUL.FTZ R6, R21, R6 ;  /* 0x0000000615067220 */ /* 0x000fe20000410000 */
        /* <DEDUP_REMOVED lines=37> */
.L_x_1212:
[----:B------:R2:W-:Y:S01]  /*58a0*/  STS [R152+0x15000], R2 ;  /* 0x0150000298007388 */ /* 0x0005e20000000800 */
[----:B------:R-:W-:Y:S01]  /*58b0*/  FADD.FTZ R22, -R153, R22 ;  /* 0x0000001699167221 */ /* 0x000fe20000010100 */
[----:B------:R-:W-:Y:S01]  /*58c0*/  FFMA.FTZ R5, -R161, R161, 1 ;  /* 0x3f800000a1057423 */ /* 0x000fe200000101a1 */
[C---:B------:R-:W-:Y:S01]  /*58d0*/  FADD.FTZ R23, -R153.reuse, R23 ;  /* 0x0000001799177221 */ /* 0x040fe20000010100 */
[----:B------:R-:W-:Y:S01]  /*58e0*/  FFMA.FTZ R0, -R160, R160, 1 ;  /* 0x3f800000a0007423 */ /* 0x000fe200000101a0 */
[C---:B------:R-:W-:Y:S01]  /*58f0*/  FADD.FTZ R18, -R153.reuse, R18 ;  /* 0x0000001299127221 */ /* 0x040fe20000010100 */
[----:B------:R-:W-:Y:S01]  /*5900*/  FADD.FTZ R19, -R153, R19 ;  /* 0x0000001399137221 */ /* 0x000fe20000010100 */
[----:B------:R-:W-:Y:S01]  /*5910*/  FMUL.FTZ R22, R188, R22 ;  /* 0x00000016bc167220 */ /* 0x000fe20000410000 */
        /* <DEDUP_REMOVED lines=8> */
[----:B------:R-:W-:Y:S01]  /*59a0*/  FFMA.FTZ R5, -R159, R159, 1 ;  /* 0x3f8000009f057423 */ /* 0x000fe2000001019f */
[----:B------:R-:W-:Y:S01]  /*59b0*/  FFMA.FTZ R0, -R158, R158, 1 ;  /* 0x3f8000009e007423 */ /* 0x000fe2000001019e */
[C---:B------:R-:W-:Y:S01]  /*59c0*/  FADD.FTZ R34, -R153.reuse, R34 ;  /* 0x0000002299227221 */ /* 0x040fe20000010100 */
[----:B------:R-:W-:Y:S01]  /*59d0*/  FADD.FTZ R35, -R153, R35 ;  /* 0x0000002399237221 */ /* 0x000fe20000010100 */
[C---:B-----5:R-:W-:Y:S01]  /*59e0*/  FADD.FTZ R8, -R151.reuse, R8 ;  /* 0x0000000897087221 */ /* 0x060fe20000010100 */
[----:B------:R-:W-:Y:S01]  /*59f0*/  FADD.FTZ R9, -R151, R9 ;  /* 0x0000000997097221 */ /* 0x000fe20000010100 */
[----:B------:R-:W-:Y:S01]  /*5a00*/  FMUL.FTZ R34, R185, R34 ;  /* 0x00000022b9227220 */ /* 0x000fe20000410000 */
[----:B------:R-:W-:Y:S01]  /*5a10*/  FMUL.FTZ R35, R181, R35 ;  /* 0x00000023b5237220 */ /* 0x000fe20000410000 */
[----:B------:R-:W-:Y:S01]  /*5a20*/  FMUL.FTZ R8, R206, R8 ;  /* 0x00000008ce087220 */ /* 0x000fe20000410000 */
[----:B--2---:R-:W-:Y:S01]  /*5a30*/  F2FP.BF16.F32.PACK_AB R2, R6, R7 ;  /* 0x000000070602723e */ /* 0x004fe200000010ff */
[----:B------:R-:W-:Y:S01]  /*5a40*/  FFMA.FTZ R7, -R166, R166, 1 ;  /* 0x3f800000a6077423 */ /* 0x000fe200000101a6 */
[----:B------:R-:W-:Y:S01]  /*5a50*/  FFMA.FTZ R6, -R164, R164, 1 ;  /* 0x3f800000a4067423 */ /* 0x000fe200000101a4 */
[----:B------:R-:W-:Y:S01]  /*5a60*/  FMUL.FTZ R9, R204, R9 ;  /* 0x00000009cc097220 */ /* 0x000fe20000410000 */
[----:B------:R-:W-:Y:S01]  /*5a70*/  FADD.FTZ R13, -R151, R13 ;  /* 0x0000000d970d7221 */ /* 0x000fe20000010100 */
[----:B------:R-:W-:Y:S01]  /*5a80*/  FMUL.FTZ R7, R7, UR13 ;  /* 0x0000000d07077c20 */ /* 0x000fe20008410000 */
[----:B------:R-:W-:Y:S01]  /*5a90*/  FMUL.FTZ R6, R6, UR13 ;  /* 0x0000000d06067c20 */ /* 0x000fe20008410000 */
[----:B------:R2:W-:Y:S01]  /*5aa0*/  STS [R152+0x15400], R2 ;  /* 0x0154000298007388 */ /* 0x0005e20000000800 */
[----:B------:R-:W-:Y:S01]  /*5ab0*/  FADD.FTZ R12, -R151, R12 ;  /* 0x0000000c970c7221 */ /* 0x000fe20000010100 */
[----:B------:R-:W-:Y:S01]  /*5ac0*/  FMUL.FTZ R18, R18, R7 ;  /* 0x0000000712127220 */ /* 0x000fe20000410000 */
[----:B------:R-:W-:Y:S01]  /*5ad0*/  FMUL.FTZ R19, R19, R6 ;  /* 0x0000000613137220 */ /* 0x000fe20000410000 */
[----:B------:R-:W-:Y:S01]  /*5ae0*/  FMUL.FTZ R6, R5, UR13 ;  /* 0x0000000d05067c20 */ /* 0x000fe20008410000 */
[----:B------:R-:W-:Y:S01]  /*5af0*/  FMUL.FTZ R5, R0, UR13 ;  /* 0x0000000d00057c20 */ /* 0x000fe20008410000 */
[----:B------:R3:W-:Y:S01]  /*5b00*/  STS [R157+0x15000], R4 ;  /* 0x015000049d007388 */ /* 0x0007e20000000800 */
[----:B------:R-:W-:Y:S01]  /*5b10*/  FFMA.FTZ R7, -R186, R186, 1 ;  /* 0x3f800000ba077423 */ /* 0x000fe200000101ba */
[----:B------:R-:W-:Y:S01]  /*5b20*/  F2FP.BF16.F32.PACK_AB R0, R19, R18 ;  /* 0x000000121300723e */ /* 0x000fe200000010ff */
[----:B------:R-:W-:Y:S01]  /*5b30*/  FMUL.FTZ R34, R34, R6 ;  /* 0x0000000622227220 */ /* 0x000fe20000410000 */
[----:B------:R-:W-:Y:S01]  /*5b40*/  FFMA.FTZ R6, -R184, R184, 1 ;  /* 0x3f800000b8067423 */ /* 0x000fe200000101b8 */
[----:B------:R-:W-:Y:S01]  /*5b50*/  FMUL.FTZ R35, R35, R5 ;  /* 0x0000000523237220 */ /* 0x000fe20000410000 */
[----:B------:R-:W-:Y:S01]  /*5b60*/  FFMA.FTZ R5, -R180, R180, 1 ;  /* 0x3f800000b4057423 */ /* 0x000fe200000101b4 */
[----:B------:R4:W-:Y:S01]  /*5b70*/  STS [R157+0x15400], R0 ;  /* 0x015400009d007388 */ /* 0x0009e20000000800 */
[----:B------:R-:W-:Y:S01]  /*5b80*/  FMUL.FTZ R19, R7, UR13 ;  /* 0x0000000d07137c20 */ /* 0x000fe20008410000 */
[----:B------:R-:W-:Y:S01]  /*5b90*/  FMUL.FTZ R18, R6, UR13 ;  /* 0x0000000d06127c20 */ /* 0x000fe20008410000 */
[----:B------:R-:W-:Y:S01]  /*5ba0*/  FMUL.FTZ R7, R5, UR13 ;  /* 0x0000000d05077c20 */ /* 0x000fe20008410000 */
[----:B------:R-:W-:Y:S01]  /*5bb0*/  FMUL.FTZ R13, R199, R13 ;  /* 0x0000000dc70d7220 */ /* 0x000fe20000410000 */
[----:B------:R-:W-:Y:S01]  /*5bc0*/  FMUL.FTZ R8, R8, R19 ;  /* 0x0000001308087220 */ /* 0x000fe20000410000 */
[----:B------:R-:W-:Y:S01]  /*5bd0*/  FMUL.FTZ R5, R9, R18 ;  /* 0x0000001209057220 */ /* 0x000fe20000410000 */
[----:B------:R-:W-:Y:S01]  /*5be0*/  FMUL.FTZ R12, R201, R12 ;  /* 0x0000000cc90c7220 */ /* 0x000fe20000410000 */
[C---:B------:R-:W-:Y:S01]  /*5bf0*/  FADD.FTZ R29, -R151.reuse, R29 ;  /* 0x0000001d971d7221 */ /* 0x040fe20000010100 */
[C---:B------:R-:W-:Y:S01]  /*5c00*/  FADD.FTZ R28, -R151.reuse, R28 ;  /* 0x0000001c971c7221 */ /* 0x040fe20000010100 */
[----:B------:R-:W-:Y:S01]  /*5c10*/  FADD.FTZ R24, -R151, R24 ;  /* 0x0000001897187221 */ /* 0x000fe20000010100 */
[----:B------:R-:W-:Y:S01]  /*5c20*/  FADD.FTZ R11, -R149, R11 ;  /* 0x0000000b950b7221 */ /* 0x000fe20000010100 */
[----:B--2---:R-:W-:Y:S01]  /*5c30*/  FFMA.FTZ R2, -R171, R171, 1 ;  /* 0x3f800000ab027423 */ /* 0x004fe200000101ab */
[----:B------:R-:W-:Y:S01]  /*5c40*/  FMUL.FTZ R29, R195, R29 ;  /* 0x0000001dc31d7220 */ /* 0x000fe20000410000 */
[----:B------:R-:W-:Y:S01]  /*5c50*/  FMUL.FTZ R28, R196, R28 ;  /* 0x0000001cc41c7220 */ /* 0x000fe20000410000 */
[----:B------:R-:W-:Y:S01]  /*5c60*/  FMUL.FTZ R24, R198, R24 ;  /* 0x00000018c6187220 */ /* 0x000fe20000410000 */
[----:B------:R-:W-:Y:S01]  /*5c70*/  FMUL.FTZ R6, R2, UR13 ;  /* 0x0000000d02067c20 */ /* 0x000fe20008410000 */
[----:B------:R-:W-:Y:S01]  /*5c80*/  FMUL.FTZ R2, R12, R7 ;  /* 0x000000070c027220 */ /* 0x000fe20000410000 */
[----:B---3--:R-:W-:Y:S01]  /*5c90*/  FFMA.FTZ R4, -R162, R162, 1 ;  /* 0x3f800000a2047423 */ /* 0x008fe200000101a2 */
[----:B------:R-:W-:Y:S01]  /*5ca0*/  FADD.FTZ R10, -R149, R10 ;  /* 0x0000000a950a7221 */ /* 0x000fe20000010100 */
[----:B------:R-:W-:Y:S01]  /*5cb0*/  FMUL.FTZ R9, R13, R6 ;  /* 0x000000060d097220 */ /* 0x000fe20000410000 */
[----:B------:R-:W-:Y:S01]  /*5cc0*/  FMUL.FTZ R11, R210, R11 ;  /* 0x0000000bd20b7220 */ /* 0x000fe20000410000 */
[----:B------:R-:W-:Y:S01]  /*5cd0*/  FMUL.FTZ R4, R4, UR13 ;  /* 0x0000000d04047c20 */ /* 0x000fe20008410000 */
[----:B------:R-:W-:Y:S01]  /*5ce0*/  FMUL.FTZ R10, R211, R10 ;  /* 0x0000000ad30a7220 */ /* 0x000fe20000410000 */
[----:B------:R-:W-:Y:S01]  /*5cf0*/  FADD.FTZ R15, -R149, R15 ;  /* 0x0000000f950f7221 */ /* 0x000fe20000010100 */
[----:B----4-:R-:W-:Y:S01]  /*5d00*/  F2FP.BF16.F32.PACK_AB R0, R5, R8 ;  /* 0x000000080500723e */ /* 0x010fe200000010ff */
[----:B------:R-:W-:Y:S01]  /*5d10*/  FFMA.FTZ R5, -R168, R168, 1 ;  /* 0x3f800000a8057423 */ /* 0x000fe200000101a8 */
[----:B------:R-:W-:Y:S01]  /*5d20*/  F2FP.BF16.F32.PACK_AB R9, R9, R2 ;  /* 0x000000020909723e */ /* 0x000fe200000010ff */
[----:B------:R-:W-:Y:S01]  /*5d30*/  FFMA.FTZ R2, -R167, R167, 1 ;  /* 0x3f800000a7027423 */ /* 0x000fe200000101a7 */
[----:B------:R-:W-:Y:S01]  /*5d40*/  FMUL.FTZ R28, R28, R4 ;  /* 0x000000041c1c7220 */ /* 0x000fe20000410000 */
[----:B------:R2:W-:Y:S01]  /*5d50*/  STS [R152+0x16000], R0 ;  /* 0x0160000098007388 */ /* 0x0005e20000000800 */
        /* <DEDUP_REMOVED lines=8> */
[----:B------:R-:W-:Y:S01]  /*5de0*/  FFMA.FTZ R4, -R192, R192, 1 ;  /* 0x3f800000c0047423 */ /* 0x000fe200000101c0 */
[----:B------:R-:W-:Y:S01]  /*5df0*/  FMUL.FTZ R15, R207, R15 ;  /* 0x0000000fcf0f7220 */ /* 0x000fe20000410000 */
[----:B------:R-:W-:Y:S01]  /*5e00*/  FMUL.FTZ R7, R29, R2 ;  /* 0x000000021d077220 */ /* 0x000fe20000410000 */
[----:B------:R-:W-:Y:S01]  /*5e10*/  FFMA.FTZ R2, -R193, R193, 1 ;  /* 0x3f800000c1027423 */ /* 0x000fe200000101c1 */
[----:B------:R-:W-:Y:S01]  /*5e20*/  FMUL.FTZ R10, R10, R5 ;  /* 0x000000050a0a7220 */ /* 0x000fe20000410000 */
[----:B------:R-:W-:Y:S01]  /*5e30*/  FMUL.FTZ R14, R208, R14 ;  /* 0x0000000ed00e7220 */ /* 0x000fe20000410000 */
[----:B------:R-:W-:Y:S01]  /*5e40*/  FMUL.FTZ R4, R4, UR13 ;  /* 0x0000000d04047c20 */ /* 0x000fe20008410000 */
[----:B------:R-:W-:Y:S01]  /*5e50*/  FMUL.FTZ R6, R2, UR13 ;  /* 0x0000000d02067c20 */ /* 0x000fe20008410000 */
[----:B------:R-:W-:Y:S01]  /*5e60*/  FFMA.FTZ R2, -R191, R191, 1 ;  /* 0x3f800000bf027423 */ /* 0x000fe200000101bf */
[----:B------:R-:W-:Y:S01]  /*5e70*/  FADD.FTZ R30, -R149, R30 ;  /* 0x0000001e951e7221 */ /* 0x000fe20000010100 */
[----:B------:R-:W-:Y:S01]  /*5e80*/  FMUL.FTZ R14, R14, R4 ;  /* 0x000000040e0e7220 */ /* 0x000fe20000410000 */
[----:B------:R-:W-:Y:S01]  /*5e90*/  FMUL.FTZ R6, R11, R6 ;  /* 0x000000060b067220 */ /* 0x000fe20000410000 */
[----:B------:R-:W-:Y:S01]  /*5ea0*/  FMUL.FTZ R2, R2, UR13 ;  /* 0x0000000d02027c20 */ /* 0x000fe20008410000 */
[----:B------:R-:W-:Y:S01]  /*5eb0*/  FADD.FTZ R4, -R149, R26 ;  /* 0x0000001a95047221 */ /* 0x000fe20000010100 */
[----:B------:R-:W-:Y:S01]  /*5ec0*/  FMUL.FTZ R30, R202, R30 ;  /* 0x0000001eca1e7220 */ /* 0x000fe20000410000 */
[----:B------:R-:W-:Y:S01]  /*5ed0*/  FADD.FTZ R25, -R151, R25 ;  /* 0x0000001997197221 */ /* 0x000fe20000010100 */
[----:B--2---:R-:W-:Y:S01]  /*5ee0*/  FFMA.FTZ R0, -R182, R182, 1 ;  /* 0x3f800000b6007423 */ /* 0x004fe200000101b6 */
[----:B------:R-:W-:Y:S01]  /*5ef0*/  FMUL.FTZ R15, R15, R2 ;  /* 0x000000020f0f7220 */ /* 0x000fe20000410000 */
[----:B------:R-:W-:Y:S01]  /*5f00*/  F2FP.BF16.F32.PACK_AB R6, R6, R10 ;  /* 0x0000000a0606723e */ /* 0x000fe200000010ff */
[----:B------:R-:W-:Y:S01]  /*5f10*/  FFMA.FTZ R2, -R183, R183, 1 ;  /* 0x3f800000b7027423 */ /* 0x000fe200000101b7 */
[----:B------:R-:W-:Y:S01]  /*5f20*/  FMUL.FTZ R10, R0, UR13 ;  /* 0x0000000d000a7c20 */ /* 0x000fe20008410000 */
[----:B------:R-:W-:Y:S01]  /*5f30*/  FFMA.FTZ R0, -R170, R170, 1 ;  /* 0x3f800000aa007423 */ /* 0x000fe200000101aa */
[----:B------:R-:W-:Y:S01]  /*5f40*/  FMUL.FTZ R4, R205, R4 ;  /* 0x00000004cd047220 */ /* 0x000fe20000410000 */
[----:B------:R-:W-:Y:S01]  /*5f50*/  FMUL.FTZ R5, R2, UR13 ;  /* 0x0000000d02057c20 */ /* 0x000fe20008410000 */
[----:B------:R-:W-:Y:S01]  /*5f60*/  FADD.FTZ R27, -R149, R27 ;  /* 0x0000001b951b7221 */ /* 0x000fe20000010100 */
[----:B------:R-:W-:Y:S01]  /*5f70*/  FMUL.FTZ R2, R0, UR13 ;  /* 0x0000000d00027c20 */ /* 0x000fe20008410000 */
[----:B------:R-:W-:Y:S01]  /*5f80*/  STS [R152+0x16400], R6 ;  /* 0x0164000698007388 */ /* 0x000fe20000000800 */
[----:B------:R-:W-:Y:S01]  /*5f90*/  FMUL.FTZ R10, R4, R10 ;  /* 0x0000000a040a7220 */ /* 0x000fe20000410000 */
[----:B------:R-:W-:Y:S01]  /*5fa0*/  FFMA.FTZ R4, -R169, R169, 1 ;  /* 0x3f800000a9047423 */ /* 0x000fe200000101a9 */
[----:B------:R-:W-:Y:S01]  /*5fb0*/  FMUL.FTZ R30, R30, R2 ;  /* 0x000000021e1e7220 */ /* 0x000fe20000410000 */
[----:B------:R-:W-:Y:S01]  /*5fc0*/  F2FP.BF16.F32.PACK_AB R2, R15, R14 ;  /* 0x0000000e0f02723e */ /* 0x000fe200000010ff */
[----:B------:R-:W-:Y:S01]  /*5fd0*/  FMUL.FTZ R25, R197, R25 ;  /* 0x00000019c5197220 */ /* 0x000fe20000410000 */
[----:B------:R-:W-:Y:S01]  /*5fe0*/  FMUL.FTZ R27, R203, R27 ;  /* 0x0000001bcb1b7220 */ /* 0x000fe20000410000 */
[----:B------:R-:W-:Y:S01]  /*5ff0*/  FADD.FTZ R31, -R149, R31 ;  /* 0x0000001f951f7221 */ /* 0x000fe20000010100 */
[----:B------:R-:W-:Y:S01]  /*6000*/  F2FP.BF16.F32.PACK_AB R16, R16, R22 ;  /* 0x000000161010723e */ /* 0x000fe200000010ff */
[----:B------:R-:W-:Y:S01]  /*6010*/  STS [R157+0x16000], R9 ;  /* 0x016000099d007388 */ /* 0x000fe20000000800 */
[----:B------:R-:W-:Y:S01]  /*6020*/  FMUL.FTZ R11, R4, UR13 ;  /* 0x0000000d040b7c20 */ /* 0x000fe20008410000 */
[----:B------:R-:W-:Y:S01]  /*6030*/  FMUL.FTZ R8, R25, R8 ;  /* 0x0000000819087220 */ /* 0x000fe20000410000 */
[----:B------:R-:W-:Y:S01]  /*6040*/  FMUL.FTZ R31, R200, R31 ;  /* 0x0000001fc81f7220 */ /* 0x000fe20000410000 */
[----:B------:R2:W-:Y:S01]  /*6050*/  STS [R157+0x16400], R2 ;  /* 0x016400029d007388 */ /* 0x0005e20000000800 */
[----:B------:R-:W-:Y:S01]  /*6060*/  FMUL.FTZ R4, R27, R5 ;  /* 0x000000051b047220 */ /* 0x000fe20000410000 */
[----:B------:R-:W-:Y:S01]  /*6070*/  F2FP.BF16.F32.PACK_AB R12, R35, R34 ;  /* 0x00000022230c723e */ /* 0x000fe200000010ff */
[----:B------:R-:W-:Y:S01]  /*6080*/  FMUL.FTZ R5, R31, R11 ;  /* 0x0000000b1f057220 */ /* 0x000fe20000410000 */
[----:B------:R-:W-:Y:S01]  /*6090*/  STS [R155+-0x4000], R20 ;  /* 0xffc000149b007388 */ /* 0x000fe20000000800 */
[----:B------:R-:W-:Y:S01]  /*60a0*/  F2FP.BF16.F32.PACK_AB R8, R8, R24 ;  /* 0x000000180808723e */ /* 0x000fe200000010ff */
[----:B------:R-:W-:Y:S01]  /*60b0*/  IMAD R185, R238, UR8, RZ ;  /* 0x00000008eeb97c24 */ /* 0x000fe2000f8e02ff */
[----:B------:R-:W-:Y:S01]  /*60c0*/  F2FP.BF16.F32.PACK_AB R4, R4, R10 ;  /* 0x0000000a0404723e */ /* 0x000fe200000010ff */
[----:B------:R-:W-:Y:S01]  /*60d0*/  STS [R155+-0x3c00], R16 ;  /* 0xffc400109b007388 */ /* 0x000fe20000000800 */
[----:B------:R-:W-:Y:S02]  /*60e0*/  F2FP.BF16.F32.PACK_AB R7, R7, R28 ;  /* 0x0000001c0707723e */ /* 0x000fe400000010ff */
[----:B------:R-:W-:Y:S01]  /*60f0*/  F2FP.BF16.F32.PACK_AB R5, R5, R30 ;  /* 0x0000001e0505723e */ /* 0x000fe200000010ff */
[----:B------:R-:W-:Y:S01]  /*6100*/  STS [R156+-0x4000], R17 ;  /* 0xffc000119c007388 */ /* 0x000fe20000000800 */
[--C-:B------:R-:W-:Y:S02]  /*6110*/  SHF.R.U32.HI R0, RZ, 0x4, R179.reuse ;  /* 0x00000004ff007819 */ /* 0x100fe400000116b3 */
[C---:B------:R-:W-:Y:S01]  /*6120*/  SHF.L.U32 R149, R179.reuse, 0x5, RZ ;  /* 0x00000005b3957819 */ /* 0x040fe200000006ff */
[----:B------:R-:W-:Y:S01]  /*6130*/  STS [R156+-0x3c00], R12 ;  /* 0xffc4000c9c007388 */ /* 0x000fe20000000800 */
[----:B------:R-:W-:Y:S02]  /*6140*/  LOP3.LUT R164, R0, 0x8, RZ, 0xc0, !PT ;  /* 0x0000000800a47812 */ /* 0x000fe400078ec0ff */
[----:B------:R-:W-:Y:S01]  /*6150*/  SHF.L.U32 R165, R179, 0x2, RZ ;  /* 0x00000002b3a57819 */ /* 0x000fe200000006ff */
[----:B------:R-:W-:Y:S01]  /*6160*/  STS [R155+-0x3000], R8 ;  /* 0xffd000089b007388 */ /* 0x000fe20000000800 */
[----:B------:R-:W-:Y:S03]  /*6170*/  LOP3.LUT R0, R164, 0x10, R179, 0xf8, !PT ;  /* 0x00000010a4007812 */ /* 0x000fe600078ef8b3 */
[----:B------:R-:W-:Y:S01]  /*6180*/  STS [R155+-0x2c00], R4 ;  /* 0xffd400049b007388 */ /* 0x000fe20000000800 */
[----:B------:R-:W-:Y:S02]  /*6190*/  LOP3.LUT R0, R0, 0xc0, R149, 0xf8, !PT ;  /* 0x000000c000007812 */ /* 0x000fe400078ef895 */
[----:B--2---:R-:W-:Y:S01]  /*61a0*/  LEA R2, -R185, RZ, 0x6 ;  /* 0x000000ffb9027211 */ /* 0x004fe200078e31ff */
[----:B------:R-:W-:Y:S01]  /*61b0*/  STS [R156+-0x3000], R7 ;  /* 0xffd000079c007388 */ /* 0x000fe20000000800 */
[----:B------:R-:W-:Y:S03]  /*61c0*/  LOP3.LUT R0, R0, 0x18, R165, 0x78, !PT ;  /* 0x0000001800007812 */ /* 0x000fe600078e78a5 */
[----:B------:R-:W-:Y:S01]  /*61d0*/  STS [R156+-0x2c00], R5 ;  /* 0xffd400059c007388 */ /* 0x000fe20000000800 */
[----:B------:R-:W-:Y:S01]  /*61e0*/  LOP3.LUT R0, R0, 0x120, R149, 0xf8, !PT ;  /* 0x0000012000007812 */ /* 0x000fe200078ef895 */
[----:B------:R-:W-:Y:S03]  /*61f0*/  BAR.SYNC.DEFER_BLOCKING 0x0 ;  /* 0x0000000000007b1d */ /* 0x000fe60000010000 */
[----:B------:R-:W-:Y:S03]  /*6200*/  LEA R0, R0, UR4, 0x1 ;  /* 0x0000000400007c11 */ /* 0x000fe6000f8e08ff */
        /* <DEDUP_REMOVED lines=57> */
[----:B------:R-:W-:Y:S02]  /*65a0*/  LOP3.LUT R4, R178, 0xd8, RZ, 0xc0, !PT ;  /* 0x000000d8b2047812 */ /* 0x000fe400078ec0ff */
[----:B------:R-:W-:Y:S02]  /*65b0*/  LEA R6, P0, R2, R212, 0x2 ;  /* 0x000000d402067211 */ /* 0x000fe400078010ff */
[-C--:B----4-:R-:W-:Y:S05]  /*65c0*/  HMMA.16816.F32.BF16 R36, R132, R136.reuse, R36 ;  /* 0x000000888424723c */ /* 0x090fea0000041824 */
[----:B------:R-:W-:Y:S02]  /*65d0*/  LOP3.LUT R4, R4, 0x18, R179, 0x78, !PT ;  /* 0x0000001804047812 */ /* 0x000fe400078e78b3 */
[----:B------:R-:W-:Y:S01]  /*65e0*/  MOV R212, R6 ;  /* 0x0000000600d47202 */ /* 0x000fe20000000f00 */
[C---:B------:R-:W-:Y:S04]  /*65f0*/  HMMA.16816.F32.BF16 R40, R140.reuse, R136, R40 ;  /* 0x000000888c28723c */ /* 0x040fe80000041828 */
[----:B------:R-:W-:Y:S02]  /*6600*/  LOP3.LUT R5, R4, 0x1f20, R178, 0xf8, !PT ;  /* 0x00001f2004057812 */ /* 0x000fe400078ef8b2 */
[----:B------:R-:W-:Y:S02]  /*6610*/  LEA.HI.X.SX32 R4, R2, R213, 0x2, P0 ;  /* 0x000000d502047211 */ /* 0x000fe400000f16ff */
[-C--:B------:R-:W-:Y:S03]  /*6620*/  HMMA.16816.F32.BF16 R44, R140, R138.reuse, R44 ;  /* 0x0000008a8c2c723c */ /* 0x080fe6000004182c */
[----:B------:R-:W-:Y:S02]  /*6630*/  LOP3.LUT R2, R148, 0x1c0, RZ, 0xc0, !PT ;  /* 0x000001c094027812 */ /* 0x000fe400078ec0ff */
[----:B------:R-:W-:Y:S02]  /*6640*/  LEA R184, R5, UR4, 0x1 ;  /* 0x0000000405b87c11 */ /* 0x000fe4000f8e08ff */
[----:B------:R-:W-:Y:S01]  /*6650*/  MOV R213, R4 ;  /* 0x0000000400d57202 */ /* 0x000fe20000000f00 */
        /* <DEDUP_REMOVED lines=18> */
[----:B------:R-:W-:Y:S01]  /*6780*/  LEA.HI.X.SX32 R4, R4, R215, 0x1, P5 ;  /* 0x000000d704047211 */ /* 0x000fe200028f0eff */
[----:B------:R-:W-:Y:S04]  /*6790*/  IMAD.MOV.U32 R214, RZ, RZ, R5 ;  /* 0x000000ffffd67224 */ /* 0x000fe800078e0005 */
        /* <DEDUP_REMOVED lines=17> */
.L_x_1213:
[----:B------:R-:W-:Y:S01]  /*68b0*/  UISETP.NE.AND UP0, UPT, UR48, URZ, UPT ;  /* 0x000000ff3000728c */ /* 0x000fe2000bf05270 */
[----:B------:R-:W-:Y:S01]  /*68c0*/  LOP3.LUT R2, R2, 0x38, R178, 0xf8, !PT ;  /* 0x0000003802027812 */ /* 0x000fe200078ef8b2 */
[----:B------:R-:W-:Y:S01]  /*68d0*/  LDSM.16.MT88.4 R8, [R0+0x9000] ;  /* 0x009000000008783b */ /* 0x000fe20000004200 */
[----:B------:R-:W-:Y:S01]  /*68e0*/  IMAD.MOV.U32 R6, RZ, RZ, 0x4 ;  /* 0x00000004ff067424 */ /* 0x000fe200078e00ff */
[----:B------:R-:W-:Y:S01]  /*68f0*/  ULOP3.LUT UR12, UR48, 0x1, URZ, 0xc0, !UPT ;  /* 0x00000001300c7892 */ /* 0x000fe2000f8ec0ff */
[----:B------:R-:W-:Y:S01]  /*6900*/  LOP3.LUT R2, R2, 0x8, R150, 0x78, !PT ;  /* 0x0000000802027812 */ /* 0x000fe200078e7896 */
[----:B------:R-:W-:Y:S01]  /*6910*/  LDSM.16.MT88.4 R16, [R0+0xb000] ;  /* 0x00b000000010783b */ /* 0x000fe20000004200 */
[----:B------:R-:W-:Y:S01]  /*6920*/  PLOP3.LUT P4, PT, PT, PT, UP0, 0x80, 0x8 ;  /* 0x000000000008781c */ /* 0x000fe20003f8f008 */
[----:B------:R-:W-:Y:S02]  /*6930*/  IMAD.U32 R170, RZ, RZ, UR47 ;  /* 0x0000002fffaa7e24 */ /* 0x000fe4000f8e00ff */
[----:B------:R-:W-:Y:S01]  /*6940*/  LDSM.16.MT88.4 R28, [R0+0xd000] ;  /* 0x00d00000001c783b */ /* 0x000fe20000004200 */
[----:B------:R-:W-:Y:S02]  /*6950*/  @UP0 UIADD3 UR17, UP2, UPT, UR60, -0x100, URZ ;  /* 0xffffff003c110890 */ /* 0x000fe4000ff5e0ff */
[----:B------:R-:W-:Y:S01]  /*6960*/  LEA R170, P0, R170, R212, 0x2 ;  /* 0x000000d4aaaa7211 */ /* 0x000fe200078010ff */
[----:B------:R-:W-:Y:S01]  /*6970*/  LDSM.16.MT88.4 R132, [R0+0x9400] ;  /* 0x009400000084783b */ /* 0x000fe20000004200 */
[----:B------:R-:W-:Y:S02]  /*6980*/  @UP0 UIADD3.X UR16, UPT, UPT, UR61, -0x1, URZ, UP2, !UPT ;  /* 0xffffffff3d100890 */ /* 0x000fe400097fe4ff */
[----:B------:R-:W-:Y:S01]  /*6990*/  UISETP.NE.U32.AND UP2, UPT, UR12, 0x1, UPT ;  /* 0x000000010c00788c */ /* 0x000fe2000bf45070 */
[----:B------:R-:W-:Y:S01]  /*69a0*/  LDSM.16.MT88.4 R136, [R0+0xb400] ;  /* 0x00b400000088783b */ /* 0x000fe20000004200 */
[----:B------:R-:W-:Y:S01]  /*69b0*/  UIADD3 UR12, UPT, UPT, UR48, -0x1, URZ ;  /* 0xffffffff300c7890 */ /* 0x000fe2000fffe0ff */
[----:B------:R-:W-:Y:S02]  /*69c0*/  @P4 LOP3.LUT R4, R150, 0x10, RZ, 0xc0, !PT ;  /* 0x0000001096044812 */ /* 0x000fe400078ec0ff */
[----:B------:R-:W-:Y:S01]  /*69d0*/  @P4 SHF.R.U32.HI R5, RZ, 0x2, R179 ;  /* 0x00000002ff054819 */ /* 0x000fe200000116b3 */
[----:B------:R-:W-:Y:S01]  /*69e0*/  LDSM.16.MT88.4 R140, [R0+0xd400] ;  /* 0x00d40000008c783b */ /* 0x000fe20000004200 */
[----:B------:R-:W-:Y:S01]  /*69f0*/  PLOP3.LUT P3, PT, PT, PT, UP2, 0x80, 0x8 ;  /* 0x000000000008781c */ /* 0x000fe20003f6f028 */
[----:B------:R-:W-:Y:S01]  /*6a00*/  @UP0 UIADD3 UR10, UP2, UPT, UR10, -0x100, URZ ;  /* 0xffffff000a0a0890 */ /* 0x000fe2000ff5e0ff */
[----:B------:R-:W-:Y:S01]  /*6a10*/  @P4 LOP3.LUT R235, R4, 0x7, R5, 0xf8, !PT ;  /* 0x0000000704eb4812 */ /* 0x000fe200078ef805 */
[----:B------:R-:W-:Y:S01]  /*6a20*/  LDSM.16.MT88.4 R144, [R0+0x9800] ;  /* 0x009800000090783b */ /* 0x000fe20000004200 */
[----:B------:R-:W-:Y:S01]  /*6a30*/  LOP3.LUT R4, R148, 0x200, RZ, 0xc0, !PT ;  /* 0x0000020094047812 */ /* 0x000fe200078ec0ff */
[----:B------:R-:W-:Y:S02]  /*6a40*/  @UP0 UIADD3.X UR11, UPT, UPT, UR11, -0x1, URZ, UP2, !UPT ;  /* 0xffffffff0b0b0890 */ /* 0x000fe400097fe4ff */
[----:B------:R-:W-:Y:S01]  /*6a50*/  @P4 IMAD.WIDE.U32 R182, R235, R6, UR60 ;  /* 0x0000003cebb64e25 */ /* 0x000fe2000f8e0006 */
[----:B------:R-:W-:Y:S01]  /*6a60*/  LOP3.LUT R4, R4, 0xc00, R149, 0xf8, !PT ;  /* 0x00000c0004047812 */ /* 0x000fe200078ef895 */
[----:B------:R-:W-:Y:S01]  /*6a70*/  LDSM.16.MT88.4 R152, [R0+0x9c00] ;  /* 0x009c00000098783b */ /* 0x000fe20000004200 */
[----:B------:R-:W-:Y:S01]  /*6a80*/  @UP0 UMOV UR60, UR17 ;  /* 0x00000011003c0c82 */ /* 0x000fe20008000000 */
[----:B------:R-:W-:Y:S01]  /*6a90*/  @UP0 UMOV UR61, UR16 ;  /* 0x00000010003d0c82 */ /* 0x000fe20008000000 */
[----:B------:R-:W-:Y:S01]  /*6aa0*/  LOP3.LUT R2, R4, R2, RZ, 0xfc, !PT ;  /* 0x0000000204027212 */ /* 0x000fe200078efcff */
[----:B------:R-:W-:Y:S01]  /*6ab0*/  LDSM.16.MT88.4 R148, [R0+0xb800] ;  /* 0x00b800000094783b */ /* 0x000fe20000004200 */
[----:B------:R-:W-:Y:S02]  /*6ac0*/  UISETP.GT.AND UP0, UPT, UR48, URZ, UPT ;  /* 0x000000ff3000728c */ /* 0x000fe4000bf04270 */
[----:B------:R-:W-:Y:S01]  /*6ad0*/  LEA R2, R2, UR4, 0x1 ;  /* 0x0000000402027c11 */ /* 0x000fe2000f8e08ff */
[----:B------:R-:W-:Y:S01]  /*6ae0*/  LDSM.16.MT88.4 R156, [R0+0xc000] ;  /* 0x00c00000009c783b */ /* 0x000fe20000004200 */
[----:B------:R-:W-:Y:S03]  /*6af0*/  UMOV UR48, UR12 ;  /* 0x0000000c00307c82 */ /* 0x000fe60008000000 */
[----:B------:R-:W2:Y:S01]  /*6b00*/  LDSM.16.M88.4 R24, [R2+0x15000] ;  /* 0x015000000218783b */ /* 0x000ea20000000200 */
[C---:B------:R-:W-:Y:S02]  /*6b10*/  IMAD.IADD R161, R2.reuse, 0x1, R176 ;  /* 0x0000000102a17824 */ /* 0x040fe400078e02b0 */
[C---:B------:R-:W-:Y:S01]  /*6b20*/  VIADD R160, R2.reuse, 0x15040 ;  /* 0x0001504002a07836 */ /* 0x040fe20000000000 */
[----:B------:R3:W5:Y:S04]  /*6b30*/  @P4 LDG.E R244, desc[UR38][R182.64+-0x100] ;  /* 0xffff0026b6f44981 */ /* 0x000768000c1e1900 */
[----:B------:R-:W4:Y:S04]  /*6b40*/  LDSM.16.M88.4 R32, [R161+0x15000] ;  /* 0x01500000a120783b */ /* 0x000f280000000200 */
        /* <DEDUP_REMOVED lines=13> */
[C---:B----4-:R-:W-:Y:S08]  /*6c20*/  HMMA.16816.F32.BF16 R4, R32.reuse, R132, R4 ;  /* 0x000000842004723c */ /* 0x050ff00000041804 */
[C---:B------:R-:W-:Y:S01]  /*6c30*/  HMMA.16816.F32.BF16 R8, R32.reuse, R134, R8 ;  /* 0x000000862008723c */ /* 0x040fe20000041808 */
[----:B------:R-:W4:Y:S07]  /*6c40*/  LDSM.16.MT88.4 R132, [R0+0xd800] ;  /* 0x00d800000084783b */ /* 0x000f2e0000004200 */
[C---:B------:R-:W-:Y:S08]  /*6c50*/  HMMA.16816.F32.BF16 R12, R32.reuse, R136, R12 ;  /* 0x00000088200c723c */ /* 0x040ff0000004180c */
[C---:B------:R-:W-:Y:S01]  /*6c60*/  HMMA.16816.F32.BF16 R16, R32.reuse, R138, R16 ;  /* 0x0000008a2010723c */ /* 0x040fe20000041810 */
[----:B------:R-:W1:Y:S07]  /*6c70*/  LDSM.16.M88.4 R136, [R162] ;  /* 0x00000000a288783b */ /* 0x000e6e0000000200 */
[C---:B------:R-:W-:Y:S08]  /*6c80*/  HMMA.16816.F32.BF16 R20, R32.reuse, R140, R20 ;  /* 0x0000008c2014723c */ /* 0x040ff00000041814 */
[----:B------:R-:W-:Y:S01]  /*6c90*/  HMMA.16816.F32.BF16 R24, R32, R142, R24 ;  /* 0x0000008e2018723c */ /* 0x000fe20000041818 */
[----:B------:R-:W3:Y:S04]  /*6ca0*/  LDSM.16.MT88.4 R32, [R0+0xbc00] ;  /* 0x00bc00000020783b */ /* 0x000ee80000004200 */
[----:B------:R-:W3:Y:S03]  /*6cb0*/  LDSM.16.MT88.4 R140, [R0+0xdc00] ;  /* 0x00dc0000008c783b */ /* 0x000ee60000004200 */
[C---:B--2---:R-:W-:Y:S08]  /*6cc0*/  HMMA.16816.F32.BF16 R4, R28.reuse, R144, R4 ;  /* 0x000000901c04723c */ /* 0x044ff00000041804 */
[C---:B------:R-:W-:Y:S01]  /*6cd0*/  HMMA.16816.F32.BF16 R8, R28.reuse, R146, R8 ;  /* 0x000000921c08723c */ /* 0x040fe20000041808 */
[----:B------:R2:W-:Y:S07]  /*6ce0*/  LDSM.16.M88.4 R144, [R2+0x17000] ;  /* 0x017000000290783b */ /* 0x0005ee0000000200 */
[C---:B------:R-:W-:Y:S08]  /*6cf0*/  HMMA.16816.F32.BF16 R12, R28.reuse, R148, R12 ;  /* 0x000000941c0c723c */ /* 0x040ff0000004180c */
[C---:B------:R-:W-:Y:S01]  /*6d00*/  HMMA.16816.F32.BF16 R16, R28.reuse, R150, R16 ;  /* 0x000000961c10723c */ /* 0x040fe20000041810 */
[----:B------:R-:W3:Y:S07]  /*6d10*/  LDSM.16.MT88.4 R148, [R0+0xa000] ;  /* 0x00a000000094783b */ /* 0x000eee0000004200 */
[C---:B----4-:R-:W-:Y:S01]  /*6d20*/  HMMA.16816.F32.BF16 R20, R28.reuse, R132, R20 ;  /* 0x000000841c14723c */ /* 0x050fe20000041814 */
[----:B--2---:R-:W-:Y:S05]  /*6d30*/  IMAD.U32 R2, RZ, RZ, UR47 ;  /* 0x0000002fff027e24 */ /* 0x004fea000f8e00ff */
[----:B------:R-:W-:Y:S02]  /*6d40*/  LEA.HI.X.SX32 R171, R2, R213, 0x2, P0 ;  /* 0x000000d502ab7211 */ /* 0x000fe400000f16ff */
[----:B------:R-:W-:Y:S01]  /*6d50*/  HMMA.16816.F32.BF16 R24, R28, R134, R24 ;  /* 0x000000861c18723c */ /* 0x000fe20000041818 */
[----:B------:R-:W2:Y:S02]  /*6d60*/  LDSM.16.MT88.4 R28, [R0+0xe000] ;  /* 0x00e00000001c783b */ /* 0x000ea40000004200 */
[C---:B------:R-:W-:Y:S02]  /*6d70*/  LEA R168, P0, R185.reuse, R170, 0x5 ;  /* 0x000000aab9a87211 */ /* 0x040fe400078028ff */
[----:B------:R-:W-:Y:S02]  /*6d80*/  LDSM.16.MT88.4 R132, [R0+0xa400] ;  /* 0x00a400000084783b */ /* 0x000fe40000004200 */
[C---:B------:R-:W-:Y:S01]  /*6d90*/  LEA.HI.X.SX32 R169, R185.reuse, R171, 0x5, P0 ;  /* 0x000000abb9a97211 */ /* 0x040fe200000f2eff */
[C---:B-1----:R-:W-:Y:S05]  /*6da0*/  HMMA.16816.F32.BF16 R4, R136.reuse, R152, R4 ;  /* 0x000000988804723c */ /* 0x042fea0000041804 */
[C---:B------:R-:W-:Y:S03]  /*6db0*/  LEA R166, P0, R185.reuse, R168, 0x5 ;  /* 0x000000a8b9a67211 */ /* 0x040fe600078028ff */
[C---:B------:R-:W-:Y:S03]  /*6dc0*/  HMMA.16816.F32.BF16 R8, R136.reuse, R154, R8 ;  /* 0x0000009a8808723c */ /* 0x040fe60000041808 */
[C---:B------:R-:W-:Y:S05]  /*6dd0*/  LEA.HI.X.SX32 R167, R185.reuse, R169, 0x5, P0 ;  /* 0x000000a9b9a77211 */ /* 0x040fea00000f2eff */
[C---:B---3--:R-:W-:Y:S08]  /*6de0*/  HMMA.16816.F32.BF16 R12, R136.reuse, R32, R12 ;  /* 0x00000020880c723c */ /* 0x048ff0000004180c */
        /* <DEDUP_REMOVED lines=12> */
[C---:B--2---:R-:W-:Y:S03]  /*6eb0*/  HMMA.16816.F32.BF16 R20, R144.reuse, R28, R20 ;  /* 0x0000001c9014723c */ /* 0x044fe60000041814 */
[C---:B------:R-:W-:Y:S04]  /*6ec0*/  LEA R156, P0, R185.reuse, R158, 0x5 ;  /* 0x0000009eb99c7211 */ /* 0x040fe800078028ff */
[C---:B------:R-:W-:Y:S01]  /*6ed0*/  LEA.HI.X.SX32 R157, R185.reuse, R159, 0x5, P0 ;  /* 0x0000009fb99d7211 */ /* 0x040fe200000f2eff */
[----:B------:R-:W-:Y:S01]  /*6ee0*/  HMMA.16816.F32.BF16 R24, R144, R30, R24 ;  /* 0x0000001e9018723c */ /* 0x000fe20000041818 */
[----:B------:R-:W2:Y:S02]  /*6ef0*/  LDSM.16.MT88.4 R28, [R0+0xe400] ;  /* 0x00e40000001c783b */ /* 0x000ea40000004200 */
[C---:B------:R-:W-:Y:S04]  /*6f00*/  LEA R154, P0, R185.reuse, R156, 0x5 ;  /* 0x0000009cb99a7211 */ /* 0x040fe800078028ff */
[C---:B------:R-:W-:Y:S01]  /*6f10*/  LEA.HI.X.SX32 R155, R185.reuse, R157, 0x5, P0 ;  /* 0x0000009db99b7211 */ /* 0x040fe200000f2eff */
[C---:B-1----:R-:W-:Y:S08]  /*6f20*/  HMMA.16816.F32.BF16 R4, R32.reuse, R132, R4 ;  /* 0x000000842004723c */ /* 0x042ff00000041804 */
[C---:B------:R-:W-:Y:S01]  /*6f30*/  HMMA.16816.F32.BF16 R8, R32.reuse, R134, R8 ;  /* 0x000000862008723c */ /* 0x040fe20000041808 */
[----:B------:R1:W4:Y:S07]  /*6f40*/  LDSM.16.M88.4 R132, [R160+0x2000] ;  /* 0x00200000a084783b */ /* 0x00032e0000000200 */
[C---:B---3--:R-:W-:Y:S08]  /*6f50*/  HMMA.16816.F32.BF16 R12, R32.reuse, R136, R12 ;  /* 0x00000088200c723c */ /* 0x048ff0000004180c */
[C---:B------:R-:W-:Y:S01]  /*6f60*/  HMMA.16816.F32.BF16 R16, R32.reuse, R138, R16 ;  /* 0x0000008a2010723c */ /* 0x040fe20000041810 */
[----:B------:R-:W3:Y:S02]  /*6f70*/  LDSM.16.MT88.4 R136, [R0+0xc800] ;  /* 0x00c800000088783b */ /* 0x000ee40000004200 */
[C---:B-1----:R-:W-:Y:S05]  /*6f80*/  LEA R160, P0, R185.reuse, R154, 0x5 ;  /* 0x0000009ab9a07211 */ /* 0x042fea00078028ff */
[C---:B--2---:R-:W-:Y:S03]  /*6f90*/  HMMA.16816.F32.BF16 R20, R32.reuse, R28, R20 ;  /* 0x0000001c2014723c */ /* 0x044fe60000041814 */
        /* <DEDUP_REMOVED lines=313> */
.L_x_1215:
[----:B------:R-:W2:Y:S01]  /*8330*/  LDCU.64 UR10, c[0x0][0x5c0] ;  /* 0x0000b800ff0a77ac */ /* 0x000ea20008000a00 */
[----:B------:R-:W-:-:S04]  /*8340*/  UIADD3 UR5, UPT, UPT, UR40, UR45, URZ ;  /* 0x0000002d28057290 */ /* 0x000fc8000fffe0ff */
[----:B--2---:R-:W-:Y:S02]  /*8350*/  UIMAD.WIDE.U32 UR16, UR5, UR10, URZ ;  /* 0x0000000a051072a5 */ /* 0x004fe4000f8e00ff */
[----:B------:R-:W-:-:S04]  /*8360*/  UIMAD UR5, UR5, UR11, URZ ;  /* 0x0000000b050572a4 */ /* 0x000fc8000f8e02ff */
[----:B------:R-:W-:-:S06]  /*8370*/  UIADD3 UR5, UPT, UPT, UR17, UR5, URZ ;  /* 0x0000000511057290 */ /* 0x000fcc000fffe0ff */
[----:B-1----:R-:W-:Y:S02]  /*8380*/  MOV R0, UR5 ;  /* 0x0000000500007c02 */ /* 0x002fe40008000f00 */
.L_x_1216:
        /* <DEDUP_REMOVED lines=12> */
.L_x_1217:
[----:B------:R-:W1:Y:S01]  /*8450*/  LDCU.64 UR8, c[0x0][0x5c8] ;  /* 0x0000b900ff0877ac */ /* 0x000e620008000a00 */
[----:B------:R-:W-:-:S04]  /*8460*/  UIADD3 UR5, UPT, UPT, UR40, UR45, URZ ;  /* 0x0000002d28057290 */ /* 0x000fc8000fffe0ff */
[----:B-1----:R-:W-:Y:S02]  /*8470*/  UIMAD.WIDE.U32 UR18, UR5, UR8, URZ ;  /* 0x00000008051272a5 */ /* 0x002fe4000f8e00ff */
[----:B------:R-:W-:-:S04]  /*8480*/  UIMAD UR5, UR5, UR9, URZ ;  /* 0x00000009050572a4 */ /* 0x000fc8000f8e02ff */
[----:B------:R-:W-:-:S06]  /*8490*/  UIADD3 UR5, UPT, UPT, UR19, UR5, URZ ;  /* 0x0000000513057290 */ /* 0x000fcc000fffe0ff */
[----:B------:R-:W-:-:S07]  /*84a0*/  MOV R22, UR5 ;  /* 0x0000000500167c02 */ /* 0x000fce0008000f00 */
.L_x_1218:
[----:B------:R-:W-:Y:S01]  /*84b0*/  BAR.SYNC.DEFER_BLOCKING 0x0 ;  /* 0x0000000000007b1d */ /* 0x000fe20000010000 */
[----:B------:R-:W-:Y:S01]  /*84c0*/  USHF.L.U32 UR5, UR41, 0x7, URZ ;  /* 0x0000000729057899 */ /* 0x000fe200080006ff */
[----:B------:R-:W-:Y:S01]  /*84d0*/  SHF.R.U32.HI R179, RZ, 0x2, R179 ;  /* 0x00000002ffb37819 */ /* 0x000fe200000116b3 */
[----:B------:R-:W-:Y:S01]  /*84e0*/  USHF.L.U32 UR13, UR41, 0x7, URZ ;  /* 0x00000007290d7899 */ /* 0x000fe200080006ff */
[----:B------:R-:W-:Y:S01]  /*84f0*/  IMAD.U32 R23, RZ, RZ, UR8 ;  /* 0x00000008ff177e24 */ /* 0x000fe2000f8e00ff */
[----:B------:R-:W-:-:S03]  /*8500*/  UIMAD.WIDE.U32 UR20, UR5, UR10, URZ ;  /* 0x0000000a051472a5 */ /* 0x000fc6000f8e00ff */
[----:B------:R-:W1:Y:S01]  /*8510*/  LDC.64 R6, c[0x0][0x5d8] ;  /* 0x00017600ff067b82 */ /* 0x000e620000000a00 */
[----:B------:R-:W-:Y:S01]  /*8520*/  USHF.R.S32.HI UR14, URZ, 0x1f, UR5 ;  /* 0x0000001fff0e7899 */ /* 0x000fe20008011405 */
[----:B------:R-:W-:Y:S01]  /*8530*/  VIADD R4, R179, 0x40 ;  /* 0x00000040b3047836 */ /* 0x000fe20000000000 */
[----:B------:R-:W-:Y:S01]  /*8540*/  UIADD3 UR37, UPT, UPT, -UR13, UR37, URZ ;  /* 0x000000250d257290 */ /* 0x000fe2000fffe1ff */
[----:B------:R-:W-:Y:S01]  /*8550*/  BSSY.RECONVERGENT B0, `(.L_x_1219) ;  /* 0x0000029000007945 */ /* 0x000fe20003800200 */
[----:B------:R-:W-:Y:S01]  /*8560*/  UIMAD UR12, UR14, UR10, URZ ;  /* 0x0000000a0e0c72a4 */ /* 0x000fe2000f8e02ff */
[----:B------:R-:W-:Y:S02]  /*8570*/  IMAD.U32 R2, RZ, RZ, UR20 ;  /* 0x00000014ff027e24 */ /* 0x000fe4000f8e00ff */
[----:B------:R-:W2:Y:S01]  /*8580*/  LDC.64 R56, c[0x0][0x5e0] ;  /* 0x00017800ff387b82 */ /* 0x000ea20000000a00 */
[----:B------:R-:W-:Y:S01]  /*8590*/  UIMAD UR12, UR5, UR11, UR12 ;  /* 0x0000000b050c72a4 */ /* 0x000fe2000f8e020c */
[----:B------:R-:W-:Y:S01]  /*85a0*/  IMAD.U32 R3, RZ, RZ, UR21 ;  /* 0x00000015ff037e24 */ /* 0x000fe2000f8e00ff */
[----:B------:R-:W-:-:S02]  /*85b0*/  LOP3.LUT R2, R2, 0x18, R178, 0xf8, !PT ;  /* 0x0000001802027812 */ /* 0x000fc400078ef8b2 */
[C---:B------:R-:W-:Y:S02]  /*85c0*/  ISETP.GE.AND P4, PT, R179.reuse, UR37, PT ;  /* 0x00000025b3007c0c */ /* 0x040fe4000bf86270 */
[----:B------:R-:W-:Y:S01]  /*85d0*/  IMAD.U32 R3, RZ, RZ, UR12 ;  /* 0x0000000cff037e24 */ /* 0x000fe2000f8e00ff */
[----:B------:R-:W-:Y:S01]  /*85e0*/  IADD3 R2, P0, PT, R2, UR16, RZ ;  /* 0x0000001002027c10 */ /* 0x000fe2000ff1e0ff */
[----:B------:R3:W4:Y:S01]  /*85f0*/  LDS.128 R28, [R184+0xa000] ;  /* 0x00a00000b81c7984 */ /* 0x0007220000000c00 */
[----:B------:R-:W-:Y:S02]  /*8600*/  ISETP.GE.AND P6, PT, R4, UR37, PT ;  /* 0x0000002504007c0c */ /* 0x000fe4000bfc6270 */
[----:B------:R-:W-:Y:S01]  /*8610*/  IADD3.X R3, PT, PT, R0, UR21, R3, P0, !PT ;  /* 0x0000001500037c10 */ /* 0x000fe200087fe403 */
[----:B------:R3:W2:Y:S01]  /*8620*/  LDS.128 R24, [R184+0xc000] ;  /* 0x00c00000b8187984 */ /* 0x0006a20000000c00 */
[----:B------:R-:W-:-:S03]  /*8630*/  IADD3 R21, P0, PT, R179, 0x40, RZ ;  /* 0x00000040b3157810 */ /* 0x000fc60007f1e0ff */
[----:B------:R3:W2:Y:S01]  /*8640*/  LDS.128 R40, [R184+0xf000] ;  /* 0x00f00000b8287984 */ /* 0x0006a20000000c00 */
[----:B-1----:R-:W-:-:S03]  /*8650*/  IMAD.WIDE.U32 R4, R6, UR24, R2 ;  /* 0x0000001806047c25 */ /* 0x002fc6000f8e0002 */
[----:B------:R3:W1:Y:S01]  /*8660*/  LDS.128 R52, [R184+0x10000] ;  /* 0x01000000b8347984 */ /* 0x0006620000000c00 */
[----:B------:R-:W-:-:S03]  /*8670*/  IMAD R20, R7, UR24, R5 ;  /* 0x0000001807147c24 */ /* 0x000fc6000f8e0205 */
[----:B------:R3:W1:Y:S04]  /*8680*/  LDS.128 R36, [R184+0x11000] ;  /* 0x01100000b8247984 */ /* 0x0006680000000c00 */
        /* <DEDUP_REMOVED lines=21> */
.L_x_1220:
[----:B------:R-:W-:Y:S05]  /*87e0*/  BSYNC.RECONVERGENT B0 ;  /* 0x0000000000007941 */ /* 0x000fea0003800200 */
.L_x_1219:
[----:B----4-:R2:W4:Y:S01]  /*87f0*/  LDS.128 R8, [R184+0xe000] ;  /* 0x00e00000b8087984 */ /* 0x0105220000000c00 */
[----:B------:R-:W-:Y:S01]  /*8800*/  BSSY.RECONVERGENT B0, `(.L_x_1221) ;  /* 0x0000013000007945 */ /* 0x000fe20003800200 */
[----:B------:R-:W-:-:S03]  /*8810*/  IADD3.X R12, PT, PT, RZ, RZ, RZ, P0, !PT ;  /* 0x000000ffff0c7210 */ /* 0x000fc600007fe4ff */
[----:B------:R-:W-:Y:S05]  /*8820*/  @P6 BRA `(.L_x_1222) ;  /* 0x0000000000406947 */ /* 0x000fea0003800000 */
[----:B------:R-:W3:Y:S01]  /*8830*/  LDCU UR15, c[0x0][0x440] ;  /* 0x00008800ff0f77ac */ /* 0x000ee20008000800 */
[----:B------:R-:W-:Y:S01]  /*8840*/  MOV R3, R20 ;  /* 0x0000001400037202 */ /* 0x000fe20000000f00 */
        /* <DEDUP_REMOVED lines=14> */
.L_x_1222:
[----:B------:R-:W-:Y:S05]  /*8930*/  BSYNC.RECONVERGENT B0 ;  /* 0x0000000000007941 */ /* 0x000fea0003800200 */
.L_x_1221:
        /* <DEDUP_REMOVED lines=9> */
[----:B------:R-:W-:Y:S01]  /*89d0*/  IMAD R0, R57, UR24, R5 ;  /* 0x0000001839007c24 */ /* 0x000fe2000f8e0205 */
        /* <DEDUP_REMOVED lines=15> */
.L_x_1224:
[----:B------:R-:W-:Y:S05]  /*8ad0*/  BSYNC.RECONVERGENT B0 ;  /* 0x0000000000007941 */ /* 0x000fea0003800200 */
.L_x_1223:
[----:B------:R-:W-:Y:S05]  /*8ae0*/  @P6 BRA `(.L_x_1189) ;  /* 0x0000000000406947 */ /* 0x000fea0003800000 */
[----:B------:R-:W1:Y:S01]  /*8af0*/  LDCU UR5, c[0x0][0x440] ;  /* 0x00008800ff0577ac */ /* 0x000e620008000800 */
[----:B--2---:R-:W-:Y:S01]  /*8b00*/  MOV R3, R0 ;  /* 0x0000000000037202 */ /* 0x004fe20000000f00 */
[----:B------:R-:W-:Y:S01]  /*8b10*/  IMAD R6, R12, UR8, RZ ;  /* 0x000000080c067c24 */ /* 0x000fe2000f8e02ff */
        /* <DEDUP_REMOVED lines=13> */
.L_x_1189:
[----:B------:R-:W-:Y:S05]  /*8bf0*/  BSYNC.RECONVERGENT B1 ;  /* 0x0000000000017941 */ /* 0x000fea0003800200 */
.L_x_1167:
[----:B------:R-:W3:Y:S01]  /*8c00*/  LDCU UR8, c[0x0][0x438] ;  /* 0x00008700ff0877ac */ /* 0x000ee20008000800 */
[----:B------:R-:W4:Y:S01]  /*8c10*/  LDCU UR9, c[0x0][0x370] ;  /* 0x00006e00ff0977ac */ /* 0x000f220008000800 */
[----:B------:R-:W-:Y:S01]  /*8c20*/  UMOV UR10, UR23 ;  /* 0x00000017000a7c82 */ /* 0x000fe20008000000 */
[----:B---3--:R-:W-:-:S04]  /*8c30*/  UIADD3 UR8, UPT, UPT, UR8, 0x7f, URZ ;  /* 0x0000007f08087890 */ /* 0x008fc8000fffe0ff */
[----:B------:R-:W-:Y:S02]  /*8c40*/  USHF.R.S32.HI UR5, URZ, 0x1f, UR8 ;  /* 0x0000001fff057899 */ /* 0x000fe40008011408 */
[----:B----4-:R-:W-:Y:S02]  /*8c50*/  UIADD3 UR41, UPT, UPT, UR9, UR41, URZ ;  /* 0x0000002909297290 */ /* 0x010fe4000fffe0ff */
[----:B------:R-:W-:-:S04]  /*8c60*/  ULEA.HI UR5, UR5, UR8, URZ, 0x7 ;  /* 0x0000000805057291 */ /* 0x000fc8000f8f38ff */
[----:B------:R-:W-:-:S04]  /*8c70*/  USHF.R.S32.HI UR5, URZ, 0x7, UR5 ;  /* 0x00000007ff057899 */ /* 0x000fc80008011405 */
[----:B------:R-:W-:-:S09]  /*8c80*/  UISETP.GE.AND UP0, UPT, UR41, UR5, UPT ;  /* 0x000000052900728c */ /* 0x000fd2000bf06270 */
[----:B------:R-:W-:Y:S05]  /*8c90*/  BRA.U !UP0, `(.L_x_1225) ;  /* 0xffffff7508987547 */ /* 0x000fea000b83ffff */
[----:B------:R-:W-:Y:S05]  /*8ca0*/  EXIT ;  /* 0x000000000000794d */ /* 0x000fea0003800000 */
.L_x_1226:
        /* <DEDUP_REMOVED lines=13> */
.L_x_1736:


//--------------------- .text._ZN5flash44flash_bwd_dq_dk_dv_loop_seqk_parallel_kernelI23Flash_bwd_kernel_traitsILi96ELi64ELi128ELi8ELi2ELi4ELi4ELb0ELb0EN7cutlass10bfloat16_tE19Flash_kernel_traitsILi96ELi64ELi128ELi8ES3_EELb1ELb0ELb1ELb0ELb0ELb0ELb0EEEvNS_16Flash_bwd_paramsE --------------------------
	.section	.text._ZN5flash44flash_bwd_dq_dk_dv_loop_seqk_parallel_kernelI23Flash_bwd_kernel_traitsILi96ELi64ELi128ELi8ELi2ELi4ELi4ELb0ELb0EN7cutlass10bfloat16_tE19Flash_kernel_traitsILi96ELi64ELi128ELi8ES3_EELb1ELb0ELb1ELb0ELb0ELb0ELb0EEEvNS_16Flash_bwd_paramsE,"ax",@progbits
	.align	128
        .global         _ZN5flash44flash_bwd_dq_dk_dv_loop_seqk_parallel_kernelI23Flash_bwd_kernel_traitsILi96ELi64ELi128ELi8ELi2ELi4ELi4ELb0ELb0EN7cutlass10bfloat16_tE19Flash_kernel_traitsILi96ELi64ELi128ELi8ES3_EELb1ELb0ELb1ELb0ELb0ELb0ELb0EEEvNS_16Flash_bwd_paramsE
        .type           _ZN5flash44flash_bwd_dq_dk_dv_loop_seqk_parallel_kernelI23Flash_bwd_kernel_traitsILi96ELi64ELi128ELi8ELi2ELi4ELi4ELb0ELb0EN7cutlass10bfloat16_tE19Flash_kernel_traitsILi96ELi64ELi128ELi8ES3_EELb1ELb0ELb1ELb0ELb0ELb0ELb0EEEvNS_16Flash_bwd_paramsE,@function
        .size           _ZN5flash44flash_bwd_dq_dk_dv_loop_seqk_parallel_kernelI23Flash_bwd_kernel_traitsILi96ELi64ELi128ELi8ELi2ELi4ELi4ELb0ELb0EN7cutlass10bfloat16_tE19Flash_kernel_traitsILi96ELi64ELi128ELi8ES3_EELb1ELb0ELb1ELb0ELb0ELb0ELb0EEEvNS_16Flash_bwd_paramsE,(.L_x_1737 - _ZN5flash44flash_bwd_dq_dk_dv_loop_seqk_parallel_kernelI23Flash_bwd_kernel_traitsILi96ELi64ELi128ELi8ELi2ELi4ELi4ELb0ELb0EN7cutlass10bfloat16_tE19Flash_kernel_traitsILi96ELi64ELi128ELi8ES3_EELb1ELb0ELb1ELb0ELb0ELb0ELb0EEEvNS_16Flash_bwd_paramsE)
        .other          _ZN5flash44flash_bwd_dq_dk_dv_loop_seqk_parallel_kernelI23Flash_bwd_kernel_traitsILi96ELi64ELi128ELi8ELi2ELi4ELi4ELb0ELb0EN7cutlass10bfloat16_tE19Flash_kernel_traitsILi96ELi64ELi128ELi8ES3_EELb1ELb0ELb1ELb0ELb0ELb0ELb0EEEvNS_16Flash_bwd_paramsE,@"STO_CUDA_ENTRY STV_DEFAULT"
_ZN5flash44flash_bwd_dq_dk_dv_loop_seqk_parallel_kernelI23Flash_bwd_kernel_traitsILi96ELi64ELi128ELi8ELi2ELi4ELi4ELb0ELb0EN7cutlass10bfloat16_tE19Flash_kernel_traitsILi96ELi64ELi128ELi8ES3_EELb1ELb0ELb1ELb0ELb0ELb0ELb0EEEvNS_16Flash_bwd_paramsE:
.text._ZN5flash44flash_bwd_dq_dk_dv_loop_seqk_parallel_kernelI23Flash_bwd_kernel_traitsILi96ELi64ELi128ELi8ELi2ELi4ELi4ELb0ELb0EN7cutlass10bfloat16_tE19Flash_kernel_traitsILi96ELi64ELi128ELi8ES3_EELb1ELb0ELb1ELb0ELb0ELb0ELb0EEEvNS_16Flash_bwd_paramsE:
        /* <DEDUP_REMOVED lines=12> */
[----:B------:R-:W-:Y:S01]  /*00c0*/  IMAD.U32 R213, RZ, RZ, UR9 ;  /* 0x00000009ffd57e24 */ /* 0x000fe2000f8e00ff */
[----:B------:R-:W-:Y:S01]  /*00d0*/  UMOV UR4, 0x400 ;  /* 0x0000040000047882 */ /* 0x000fe20000000000 */
[----:B------:R-:W-:Y:S01]  /*00e0*/  UMOV UR10, 0x400 ;  /* 0x00000400000a7882 */ /* 0x000fe20000000000 */
[----:B------:R-:W-:-:S03]  /*00f0*/  UMOV UR11, 0x400 ;  /* 0x00000400000b7882 */ /* 0x000fc60000000000 */
[----:B------:R-:W4:Y:S01]  /*0100*/  S2UR UR26, SR_CgaCtaId ;  /* 0x00000000001a79c3 */ /* 0x000f220000008800 */
[----:B------:R-:W1:Y:S01]  /*0110*/  LDCU.64 UR24, c[0x0][0x358] ;  /* 0x00006b00ff1877ac */ /* 0x000e620008000a00 */
[----:B------:R-:W1:Y:S06]  /*0120*/  LDCU.64 UR6, c[0x0][0x470] ;  /* 0x00008e00ff0677ac */ /* 0x000e6c0008000a00 */
[----:B------:R-:W5:Y:S01]  /*0130*/  S2UR UR27, SR_CgaCtaId ;  /* 0x00000000001b79c3 */ /* 0x000f620000008800 */
[----:B------:R-:W-:-:S07]  /*0140*/  UMOV UR28, URZ ;  /* 0x000000ff001c7c82 */ /* 0x000fce0008000000 */
[----:B------:R-:W3:Y:S01]  /*0150*/  S2UR UR22, SR_CTAID.X ;  /* 0x00000000001679c3 */ /* 0x000ee20000002500 */
[----:B--2---:R-:W-:-:S04]  /*0160*/  ULEA UR5, UR5, UR4, 0x18 ;  /* 0x0000000405057291 */ /* 0x004fc8000f8ec0ff */
[----:B------:R-:W-:Y:S01]  /*0170*/  UIADD3 UR4, UPT, UPT, UR5, 0x9000, URZ ;  /* 0x0000900005047890 */ /* 0x000fe2000fffe0ff */
[C---:B-1----:R-:W-:Y:S01]  /*0180*/  IMAD.SHL.U32 R198, R9.reuse, 0x20, RZ ;  /* 0x0000002009c67824 */ /* 0x042fe200078e00ff */
[--C-:B------:R-:W-:Y:S01]  /*0190*/  SHF.R.U32.HI R199, RZ, 0x1, R9.reuse ;  /* 0x00000001ffc77819 */ /* 0x100fe20000011609 */
[C---:B------:R-:W-:Y:S01]  /*01a0*/  IMAD.SHL.U32 R3, R9.reuse, 0x10, RZ ;  /* 0x0000001009037824 */ /* 0x040fe200078e00ff */
[----:B------:R-:W-:Y:S01]  /*01b0*/  SHF.R.U32.HI R0, RZ, 0x2, R9 ;  /* 0x00000002ff007819 */ /* 0x000fe20000011609 */
[C---:B------:R-:W-:Y:S01]  /*01c0*/  IMAD.SHL.U32 R7, R9.reuse, 0x4, RZ ;  /* 0x0000000409077824 */ /* 0x040fe200078e00ff */
[C---:B------:R-:W-:Y:S01]  /*01d0*/  LOP3.LUT R196, R198.reuse, 0x20, RZ, 0xc0, !PT ;  /* 0x00000020c6c47812 */ /* 0x040fe200078ec0ff */
[C---:B------:R-:W-:Y:S01]  /*01e0*/  IMAD.SHL.U32 R6, R9.reuse, 0x2, RZ ;  /* 0x0000000209067824 */ /* 0x040fe200078e00ff */
[----:B------:R-:W-:Y:S01]  /*01f0*/  LOP3.LUT R2, R198, 0x120, RZ, 0xc0, !PT ;  /* 0x00000120c6027812 */ /* 0x000fe200078ec0ff */
[----:B------:R-:W-:Y:S01]  /*0200*/  IMAD.SHL.U32 R208, R9, 0x8, RZ ;  /* 0x0000000809d07824 */ /* 0x000fe200078e00ff */
[--C-:B------:R-:W-:Y:S01]  /*0210*/  LOP3.LUT R196, R196, 0x3c00, R3.reuse, 0xf8, !PT ;  /* 0x00003c00c4c47812 */ /* 0x100fe200078ef803 */
[----:B------:R-:W1:Y:S01]  /*0220*/  S2UR UR23, SR_CTAID.Z ;  /* 0x00000000001779c3 */ /* 0x000e620000002700 */
[C---:B------:R-:W-:Y:S01]  /*0230*/  LOP3.LUT R5, R3.reuse, 0x1c0, RZ, 0xc0, !PT ;  /* 0x000001c003057812 */ /* 0x040fe200078ec0ff */
[----:B----4-:R-:W-:Y:S01]  /*0240*/  ULEA UR26, UR26, UR10, 0x18 ;  /* 0x0000000a1a1a7291 */ /* 0x010fe2000f8ec0ff */
[----:B------:R-:W-:Y:S01]  /*0250*/  LOP3.LUT R215, R3, 0x600, RZ, 0xc0, !PT ;  /* 0x0000060003d77812 */ /* 0x000fe200078ec0ff */
[----:B------:R-:W-:Y:S01]  /*0260*/  UIADD3 UR10, UPT, UPT, UR5, 0x19000, URZ ;  /* 0x00019000050a7890 */ /* 0x000fe2000fffe0ff */
[--C-:B------:R-:W-:Y:S01]  /*0270*/  LOP3.LUT R2, R2, 0x200, R3.reuse, 0xf8, !PT ;  /* 0x0000020002027812 */ /* 0x100fe200078ef803 */
[----:B-----5:R-:W-:Y:S01]  /*0280*/  ULEA UR27, UR27, UR11, 0x18 ;  /* 0x0000000b1b1b7291 */ /* 0x020fe2000f8ec0ff */
[----:B------:R-:W-:Y:S01]  /*0290*/  LOP3.LUT R196, R196, 0x100, R3, 0xf8, !PT ;  /* 0x00000100c4c47812 */ /* 0x000fe200078ef803 */
[----:B------:R-:W-:Y:S01]  /*02a0*/  IMAD.SHL.U32 R3, R9, 0x40, RZ ;  /* 0x0000004009037824 */ /* 0x000fe200078e00ff */
[----:B------:R-:W-:-:S02]  /*02b0*/  LOP3.LUT R211, R198, 0x7400, RZ, 0xc0, !PT ;  /* 0x00007400c6d37812 */ /* 0x000fc400078ec0ff */
[----:B------:R-:W-:Y:S02]  /*02c0*/  LOP3.LUT R205, R199, 0x10, RZ, 0xc0, !PT ;  /* 0x00000010c7cd7812 */ /* 0x000fe400078ec0ff */
[----:B------:R-:W-:Y:S02]  /*02d0*/  LOP3.LUT R7, R7, 0x18, RZ, 0xc0, !PT ;  /* 0x0000001807077812 */ /* 0x000fe400078ec0ff */
[----:B------:R-:W-:Y:S02]  /*02e0*/  SHF.R.U32.HI R8, RZ, 0x4, R9 ;  /* 0x00000004ff087819 */ /* 0x000fe40000011609 */
[--C-:B------:R-:W-:Y:S02]  /*02f0*/  LOP3.LUT R4, R5, 0x38, R6.reuse, 0xf8, !PT ;  /* 0x0000003805047812 */ /* 0x100fe400078ef806 */
[--C-:B------:R-:W-:Y:S02]  /*0300*/  LOP3.LUT R211, R211, 0x6, R6.reuse, 0xf8, !PT ;  /* 0x00000006d3d37812 */ /* 0x100fe400078ef806 */
[----:B------:R-:W-:-:S02]  /*0310*/  LOP3.LUT R215, R215, 0x6, R6, 0xf8, !PT ;  /* 0x00000006d7d77812 */ /* 0x000fc400078ef806 */
[----:B------:R-:W-:Y:S02]  /*0320*/  LOP3.LUT R205, R205, 0x7, R0, 0xf8, !PT ;  /* 0x00000007cdcd7812 */ /* 0x000fe400078ef800 */
[----:B------:R-:W-:Y:S02]  /*0330*/  LOP3.LUT R5, R3, 0x1c0, RZ, 0xc0, !PT ;  /* 0x000001c003057812 */ /* 0x000fe400078ec0ff */
[----:B------:R-:W-:Y:S02]  /*0340*/  LOP3.LUT R6, R208, 0xc0, RZ, 0xc0, !PT ;  /* 0x000000c0d0067812 */ /* 0x000fe400078ec0ff */
[----:B------:R-:W-:Y:S02]  /*0350*/  LOP3.LUT R0, R199, 0x30, RZ, 0xc0, !PT ;  /* 0x00000030c7007812 */ /* 0x000fe400078ec0ff */
[----:B------:R-:W-:Y:S02]  /*0360*/  LOP3.LUT R10, R7, 0xc0, R198, 0xf8, !PT ;  /* 0x000000c0070a7812 */ /* 0x000fe400078ef8c6 */
[----:B------:R-:W-:-:S02]  /*0370*/  LOP3.LUT R8, R8, 0x8, RZ, 0xc0, !PT ;  /* 0x0000000808087812 */ /* 0x000fc400078ec0ff */
[----:B------:R-:W-:Y:S02]  /*0380*/  LOP3.LUT R12, R5, 0x38, R208, 0xf8, !PT ;  /* 0x00000038050c7812 */ /* 0x000fe400078ef8d0 */
[----:B------:R-:W-:Y:S02]  /*0390*/  LOP3.LUT P0, RZ, R9, 0x8, RZ, 0xc0, !PT ;  /* 0x0000000809ff7812 */ /* 0x000fe4000780c0ff */
[--C-:B------:R-:W-:Y:S02]  /*03a0*/  LOP3.LUT R6, R6, 0x18, R9.reuse, 0xf8, !PT ;  /* 0x0000001806067812 */ /* 0x100fe400078ef809 */
[----:B------:R-:W-:Y:S02]  /*03b0*/  LOP3.LUT R0, R0, 0x8, R9, 0xf8, !PT ;  /* 0x0000000800007812 */ /* 0x000fe400078ef809 */
[----:B------:R-:W-:Y:S02]  /*03c0*/  LOP3.LUT R4, R4, 0x20, R199, 0x78, !PT ;  /* 0x0000002004047812 */ /* 0x000fe400078e78c7 */
[----:B------:R-:W-:-:S02]  /*03d0*/  LOP3.LUT R5, R10, 0x8, R9, 0x78, !PT ;  /* 0x000000080a057812 */ /* 0x000fc400078e7809 */
[----:B------:R-:W-:Y:S02]  /*03e0*/  LOP3.LUT R9, R8, 0x10, R9, 0xf8, !PT ;  /* 0x0000001008097812 */ /* 0x000fe400078ef809 */
[--C-:B------:R-:W-:Y:S02]  /*03f0*/  LOP3.LUT R197, R12, 0x8, R199.reuse, 0x78, !PT ;  /* 0x000000080cc57812 */ /* 0x100fe400078e78c7 */
[----:B------:R-:W-:Y:S02]  /*0400*/  LOP3.LUT R211, R211, R4, RZ, 0xfc, !PT ;  /* 0x00000004d3d37212 */ /* 0x000fe400078efcff */
[----:B------:R-:W-:Y:S02]  /*0410*/  LOP3.LUT R199, R10, 0x8, R199, 0x78, !PT ;  /* 0x000000080ac77812 */ /* 0x000fe400078e78c7 */
[----:B------:R-:W-:Y:S02]  /*0420*/  LOP3.LUT R4, R9, 0xc0, R198, 0xf8, !PT ;  /* 0x000000c009047812 */ /* 0x000fe400078ef8c6 */
[----:B------:R-:W-:-:S02]  /*0430*/  LOP3.LUT R9, R3, 0x200, RZ, 0xc0, !PT ;  /* 0x0000020003097812 */ /* 0x000fc400078ec0ff */
[----:B------:R-:W-:Y:S02]  /*0440*/  LOP3.LUT R196, R196, R5, RZ, 0xfc, !PT ;  /* 0x00000005c4c47212 */ /* 0x000fe400078efcff */
[----:B------:R-:W-:Y:S02]  /*0450*/  LOP3.LUT R5, R0, 0x1c0, R3, 0xf8, !PT ;  /* 0x000001c000057812 */ /* 0x000fe400078ef803 */
[----:B------:R-:W-:Y:S02]  /*0460*/  LOP3.LUT R199, R2, R199, RZ, 0xfc, !PT ;  /* 0x000000c702c77212 */ /* 0x000fe400078efcff */
[----:B------:R-:W-:Y:S02]  /*0470*/  LOP3.LUT R7, R4, R7, RZ, 0x3c, !PT ;  /* 0x0000000704077212 */ /* 0x000fe400078e3cff */
[----:B------:R-:W-:Y:S02]  /*0480*/  LOP3.LUT R2, R9, 0xc00, R198, 0xf8, !PT ;  /* 0x00000c0009027812 */ /* 0x000fe400078ef8c6 */
[----:B------:R-:W-:-:S02]  /*0490*/  LOP3.LUT R215, R215, 0x20, R208, 0xf8, !PT ;  /* 0x00000020d7d77812 */ /* 0x000fc400078ef8d0 */
[----:B------:R-:W-:Y:S02]  /*04a0*/  LOP3.LUT R3, R3, 0x400, RZ, 0xc0, !PT ;  /* 0x0000040003037812 */ /* 0x000fe400078ec0ff */
[----:B------:R-:W-:Y:S02]  /*04b0*/  LOP3.LUT R0, R5, 0x38, R208, 0x78, !PT ;  /* 0x0000003805007812 */ /* 0x000fe400078e78d0 */
[----:B------:R-:W-:Y:S02]  /*04c0*/  LEA R211, R211, UR10, 0x1 ;  /* 0x0000000ad3d37c11 */ /* 0x000fe4000f8e08ff */
[----:B------:R-:W-:Y:S01]  /*04d0*/  LOP3.LUT R197, R2, R197, RZ, 0xfc, !PT ;  /* 0x000000c502c57212 */ /* 0x000fe200078efcff */
[----:B------:R-:W-:Y:S01]  /*04e0*/  IMAD R3, R0, 0x2, R3 ;  /* 0x0000000200037824 */ /* 0x000fe200078e0203 */
[----:B------:R-:W-:Y:S01]  /*04f0*/  LOP3.LUT R198, R7, 0x120, R198, 0xf8, !PT ;  /* 0x0000012007c67812 */ /* 0x000fe200078ef8c6 */
[----:B------:R-:W-:Y:S01]  /*0500*/  VIADD R214, R211, 0x20 ;  /* 0x00000020d3d67836 */ /* 0x000fe20000000000 */
[----:B------:R-:W-:Y:S01]  /*0510*/  LOP3.LUT R212, R208, 0x18, RZ, 0xc0, !PT ;  /* 0x00000018d0d47812 */ /* 0x000fe200078ec0ff */
[----:B---3--:R-:W-:Y:S01]  /*0520*/  IMAD.U32 R0, RZ, RZ, UR8 ;  /* 0x00000008ff007e24 */ /* 0x008fe2000f8e00ff */
[----:B------:R-:W-:Y:S01]  /*0530*/  LOP3.LUT R215, R215, R6, R8, 0xf6, !PT ;  /* 0x00000006d7d77212 */ /* 0x000fe200078ef608 */
[----:B------:R-:W-:Y:S01]  /*0540*/  @P0 VIADD R214, R211, 0xffffffe0 ;  /* 0xffffffe0d3d60836 */ /* 0x000fe20000000000 */
[----:B------:R-:W-:-:S02]  /*0550*/  LOP3.LUT R210, R212, 0x20, RZ, 0xfc, !PT ;  /* 0x00000020d4d27812 */ /* 0x000fc400078efcff */
[----:B------:R-:W-:Y:S02]  /*0560*/  LOP3.LUT R209, R212, 0x40, RZ, 0xfc, !PT ;  /* 0x00000040d4d17812 */ /* 0x000fe400078efcff */
[----:B------:R-:W-:Y:S02]  /*0570*/  LEA R199, R199, UR5, 0x1 ;  /* 0x00000005c7c77c11 */ /* 0x000fe4000f8e08ff */
[----:B------:R-:W-:Y:S02]  /*0580*/  LEA R197, R197, UR5, 0x1 ;  /* 0x00000005c5c57c11 */ /* 0x000fe4000f8e08ff */
[----:B------:R-:W-:Y:S02]  /*0590*/  LEA R198, R198, UR5, 0x1 ;  /* 0x00000005c6c67c11 */ /* 0x000fe4000f8e08ff */
[----:B------:R-:W-:Y:S02]  /*05a0*/  LEA R215, R215, UR4, 0x1 ;  /* 0x00000004d7d77c11 */ /* 0x000fe4000f8e08ff */
[----:B------:R-:W-:Y:S01]  /*05b0*/  LEA R196, R196, UR4, 0x1 ;  /* 0x00000004c4c47c11 */ /* 0x000fe2000f8e08ff */
[----:B-1----:R-:W-:-:S06]  /*05c0*/  UMOV UR4, URZ ;  /* 0x000000ff00047c82 */ /* 0x002fcc0008000000 */
.L_x_1286:
[----:B------:R-:W1:Y:S01]  /*05d0*/  LDC.64 R8, c[0x0][0x478] ;  /* 0x00011e00ff087b82 */ /* 0x000e620000000a00 */
[----:B------:R-:W2:Y:S01]  /*05e0*/  S2R R2, SR_CTAID.Y ;  /* 0x0000000000027919 */ /* 0x000ea20000002600 */
[----:B------:R-:W-:Y:S01]  /*05f0*/  ISETP.NE.U32.AND P5, PT, RZ, UR6, PT ;  /* 0x00000006ff007c0c */ /* 0x000fe2000bfa5070 */
[----:B------:R-:W-:-:S03]  /*0600*/  IMAD.MOV.U32 R233, RZ, RZ, RZ ;  /* 0x000000ffffe97224 */ /* 0x000fc600078e00ff */
[----:B------:R-:W-:Y:S02]  /*0610*/  ISETP.NE.AND.EX P5, PT, RZ, UR7, PT, P5 ;  /* 0x00000007ff007c0c */ /* 0x000fe4000bfa5350 */
[----:B---3--:R-:W3:Y:S08]  /*0620*/  LDC.64 R4, c[0x0][0x460] ;  /* 0x00011800ff047b82 */ /* 0x008ef00000000a00 */
[----:B------:R-:W4:Y:S01]  /*0630*/  LDC.64 R14, c[0x0][0x460] ;  /* 0x00011800ff0e7b82 */ /* 0x000f220000000a00 */
[----:B-1----:R-:W-:-:S07]  /*0640*/  ISETP.NE.U32.AND P4, PT, R8, RZ, PT ;  /* 0x000000ff0800720c */ /* 0x002fce0003f85070 */
[----:B------:R-:W1:Y:S01]  /*0650*/  LDC.U8 R10, c[0x0][0x532] ;  /* 0x00014c80ff0a7b82 */ /* 0x000e620000000000 */
[----:B------:R-:W-:Y:S02]  /*0660*/  ISETP.NE.AND.EX P4, PT, R9, RZ, PT, P4 ;  /* 0x000000ff0900720c */ /* 0x000fe40003f85340 */
[----:B---3--:R-:W-:Y:S01]  /*0670*/  ISETP.NE.U32.AND P3, PT, R4, RZ, PT ;  /* 0x000000ff0400720c */ /* 0x008fe20003f65070 */
[----:B--2---:R-:W-:Y:S01]  /*0680*/  IMAD.SHL.U32 R11, R2, 0x4, RZ ;  /* 0x00000004020b7824 */ /* 0x004fe200078e00ff */
[----:B------:R-:W-:-:S03]  /*0690*/  ISETP.NE.U32.AND P2, PT, R4, RZ, PT ;  /* 0x000000ff0400720c */ /* 0x000fc60003f45070 */
[----:B------:R-:W2:Y:S01]  /*06a0*/  LDC.64 R6, c[0x0][0x468] ;  /* 0x00011a00ff067b82 */ /* 0x000ea20000000a00 */
[----:B------:R-:W-:Y:S02]  /*06b0*/  SHF.R.U32.HI R12, RZ, 0x1e, R2 ;  /* 0x0000001eff0c7819 */ /* 0x000fe40000011602 */
[----:B------:R-:W-:Y:S02]  /*06c0*/  @P5 IADD3 R16, P1, PT, R11, UR6, RZ ;  /* 0x000000060b105c10 */ /* 0x000fe4000ff3e0ff */
[----:B------:R-:W-:Y:S02]  /*06d0*/  ISETP.NE.AND.EX P3, PT, R5, RZ, PT, P3 ;  /* 0x000000ff0500720c */ /* 0x000fe40003f65330 */
[----:B------:R-:W-:Y:S02]  /*06e0*/  @P4 IADD3 R236, P0, PT, R11, R8, RZ ;  /* 0x000000080bec4210 */ /* 0x000fe40007f1e0ff */
[----:B------:R-:W-:Y:S01]  /*06f0*/  ISETP.NE.AND.EX P2, PT, R5, RZ, PT, P2 ;  /* 0x000000ff0500720c */ /* 0x000fe20003f45320 */
[----:B------:R-:W-:Y:S01]  /*0700*/  IMAD.MOV.U32 R24, RZ, RZ, -0x1 ;  /* 0xffffffffff187424 */ /* 0x000fe200078e00ff */
[C---:B------:R-:W-:Y:S01]  /*0710*/  @P5 IADD3.X R17, PT, PT, R12.reuse, UR7, RZ, P1, !PT ;  /* 0x000000070c115c10 */ /* 0x040fe20008ffe4ff */
[----:B------:R-:W-:Y:S01]  /*0720*/  @P4 IMAD.X R237, R12, 0x1, R9, P0 ;  /* 0x000000010ced4824 */ /* 0x000fe200000e0609 */
[----:B------:R-:W3:Y:S01]  /*0730*/  @!P4 LDC.64 R4, c[0x0][0x488] ;  /* 0x00012200ff04cb82 */ /* 0x000ee20000000a00 */
[----:B----4-:R-:W-:-:S02]  /*0740*/  IMAD.WIDE.U32 R14, R2, 0x4, R14 ;  /* 0x00000004020e7825 */ /* 0x010fc400078e000e */
[----:B------:R-:W4:Y:S04]  /*0750*/  @P5 LDG.E R233, desc[UR24][R16.64] ;  /* 0x0000001810e95981 */ /* 0x000f28000c1e1900 */
[----:B------:R-:W4:Y:S01]  /*0760*/  @P4 LDG.E R236, desc[UR24][R236.64] ;  /* 0x00000018ecec4981 */ /* 0x000f22000c1e1900 */
[----:B------:R-:W-:Y:S01]  /*0770*/  IMAD.MOV.U32 R238, RZ, RZ, -0x1 ;  /* 0xffffffffffee7424 */ /* 0x000fe200078e00ff */
[----:B------:R-:W3:Y:S02]  /*0780*/  @!P4 LDC R8, c[0x0][0x43c] ;  /* 0x00010f00ff08cb82 */ /* 0x000ee40000000800 */
[----:B-----5:R3:W5:Y:S04]  /*0790*/  @P3 LDG.E R24, desc[UR24][R14.64] ;  /* 0x000000180e183981 */ /* 0x020768000c1e1900 */
[----:B------:R3:W5:Y:S01]  /*07a0*/  @P2 LDG.E R9, desc[UR24][R14.64+0x4] ;  /* 0x000004180e092981 */ /* 0x000762000c1e1900 */
[----:B-1----:R-:W-:-:S02]  /*07b0*/  ISETP.NE.AND P5, PT, R10, RZ, PT ;  /* 0x000000ff0a00720c */ /* 0x002fc40003fa5270 */
[----:B--2---:R-:W-:Y:S02]  /*07c0*/  ISETP.EQ.U32.AND P1, PT, R6, RZ, PT ;  /* 0x000000ff0600720c */ /* 0x004fe40003f22070 */
[----:B------:R-:W-:Y:S02]  /*07d0*/  IADD3 R10, P0, PT, R11, R6, RZ ;  /* 0x000000060b0a7210 */ /* 0x000fe40007f1e0ff */
[----:B------:R-:W-:-:S03]  /*07e0*/  ISETP.EQ.OR.EX P1, PT, R7, RZ, !P5, P1 ;  /* 0x000000ff0700720c */ /* 0x000fc60006f22710 */
[----:B------:R-:W-:Y:S01]  /*07f0*/  IMAD.X R11, R12, 0x1, R7, P0 ;  /* 0x000000010c0b7824 */ /* 0x000fe200000e0607 */
[----:B------:R-:W1:Y:S09]  /*0800*/  @!P2 LDC R235, c[0x0][0x434] ;  /* 0x00010d00ffebab82 */ /* 0x000e720000000800 */
[----:B------:R2:W5:Y:S01]  /*0810*/  @!P1 LDG.E R238, desc[UR24][R10.64] ;  /* 0x000000180aee9981 */ /* 0x000562000c1e1900 */
[----:B------:R-:W-:-:S02]  /*0820*/  ISETP.NE.U32.AND P1, PT, R6, RZ, PT ;  /* 0x000000ff0600720c */ /* 0x000fc40003f25070 */
[----:B---3--:R-:W-:Y:S02]  /*0830*/  @!P4 ISETP.NE.U32.AND P0, PT, R4, RZ, PT ;  /* 0x000000ff0400c20c */ /* 0x008fe40003f05070 */
[----:B------:R-:W-:Y:S02]  /*0840*/  ISETP.NE.AND.EX P1, PT, R7, RZ, PT, P1 ;  /* 0x000000ff0700720c */ /* 0x000fe40003f25310 */
[----:B------:R-:W-:-:S04]  /*0850*/  @!P4 ISETP.NE.AND.EX P0, PT, R5, RZ, PT, P0 ;  /* 0x000000ff0500c20c */ /* 0x000fc80003f05300 */
[----:B------:R-:W-:Y:S01]  /*0860*/  @!P4 SEL R8, R8, RZ, P0 ;  /* 0x000000ff0808c207 */ /* 0x000fe20000000000 */
[----:B----4-:R-:W-:-:S06]  /*0870*/  @P4 IMAD.IADD R236, R236, 0x1, -R233 ;  /* 0x00000001ecec4824 */ /* 0x010fcc00078e0ae9 */
[----:B-12---:R-:W-:Y:S05]  /*0880*/  @!P1 BRA `(.L_x_1227) ;  /* 0x00000000000c9947 */ /* 0x006fea0003800000 */
[----:B------:R-:W2:Y:S02]  /*0890*/  @P5 LDG.E R5, desc[UR24][R10.64+0x4] ;  /* 0x000004180a055981 */ /* 0x000ea4000c1e1900 */
[----:B--2--5:R-:W-:-:S06]  /*08a0*/  @P5 IADD3 R0, PT, PT, R5, -R238, RZ ;  /* 0x800000ee05005210 */ /* 0x024fcc0007ffe0ff */
[----:B------:R1:W5:Y:S02]  /*08b0*/  @!P5 LDG.E R0, desc[UR24][R10.64] ;  /* 0x000000180a00d981 */ /* 0x000364000c1e1900 */
.L_x_1227:
[----:B------:R-:W-:Y:S01]  /*08c0*/  IMAD.SHL.U32 R221, R213, 0x80, RZ ;  /* 0x00000080d5dd7824 */ /* 0x000fe200078e00ff */
[----:B-----5:R-:W-:Y:S01]  /*08d0*/  @!P4 IADD3 R236, PT, PT, R8, R0, -R233 ;  /* 0x0000000008ecc210 */ /* 0x020fe20007ffe8e9 */
[----:B------:R-:W-:-:S03]  /*08e0*/  @P2 IMAD.IADD R235, R9, 0x1, -R24 ;  /* 0x0000000109eb2824 */ /* 0x000fc600078e0a18 */
[----:B------:R-:W-:-:S13]  /*08f0*/  ISETP.GT.AND P0, PT, R236, R221, PT ;  /* 0x000000ddec00720c */ /* 0x000fda0003f04270 */
[----:B------:R-:W-:Y:S05]  /*0900*/  @!P0 BRA `(.L_x_1228) ;  /* 0x0000008400e48947 */ /* 0x000fea0003800000 */
[----:B------:R-:W2:Y:S01]  /*0910*/  LDC R9, c[0x0][0x504] ;  /* 0x00014100ff097b82 */ /* 0x000ea20000000800 */
[----:B------:R-:W-:Y:S01]  /*0920*/  ISETP.NE.AND P4, PT, R24, -0x1, PT ;  /* 0xffffffff1800780c */ /* 0x000fe20003f85270 */
[----:B------:R-:W-:Y:S01]  /*0930*/  IMAD.IADD R220, R221, 0x1, R235 ;  /* 0x00000001dddc7824 */ /* 0x000fe200078e02eb */
[----:B------:R-:W-:Y:S01]  /*0940*/  ISETP.NE.AND P2, PT, R238, -0x1, PT ;  /* 0xffffffffee00780c */ /* 0x000fe20003f45270 */
[----:B------:R-:W-:Y:S02]  /*0950*/  VIADD R0, R235, 0x3f ;  /* 0x0000003feb007836 */ /* 0x000fe40000000000 */
[----:B------:R-:W-:-:S03]  /*0960*/  VIADD R220, R220, 0x80 ;  /* 0x00000080dcdc7836 */ /* 0x000fc60000000000 */
[----:B------:R-:W-:-:S04]  /*0970*/  SHF.R.S32.HI R7, RZ, 0x1f, R0 ;  /* 0x0000001fff077819 */ /* 0x000fc80000011400 */
[----:B------:R-:W-:Y:S01]  /*0980*/  LEA.HI R7, R7, R0, RZ, 0x6 ;  /* 0x0000000007077211 */ /* 0x000fe200078f30ff */
[----:B------:R-:W3:Y:S03]  /*0990*/  @!P4 LDC.64 R20, c[0x0][0x398] ;  /* 0x0000e600ff14cb82 */ /* 0x000ee60000000a00 */
[----:B------:R-:W-:-:S05]  /*09a0*/  SHF.R.S32.HI R7, RZ, 0x6, R7 ;  /* 0x00000006ff077819 */ /* 0x000fca0000011407 */
[----:B------:R-:W4:Y:S01]  /*09b0*/  @P4 LDC.64 R4, c[0x0][0x3b0] ;  /* 0x0000ec00ff044b82 */ /* 0x000f220000000a00 */
[----:B--2---:R-:W-:-:S05]  /*09c0*/  IADD3 R9, PT, PT, R220, R9, -R236 ;  /* 0x00000009dc097210 */ /* 0x004fca0007ffe8ec */
[----:B------:R-:W-:-:S05]  /*09d0*/  VIADD R9, R9, 0x3f ;  /* 0x0000003f09097836 */ /* 0x000fca0000000000 */
[----:B------:R-:W-:-:S04]  /*09e0*/  SHF.R.S32.HI R18, RZ, 0x1f, R9 ;  /* 0x0000001fff127819 */ /* 0x000fc80000011409 */
[----:B------:R-:W-:Y:S01]  /*09f0*/  LEA.HI R18, R18, R9, RZ, 0x6 ;  /* 0x0000000912127211 */ /* 0x000fe200078f30ff */
[----:B---3--:R-:W-:-:S03]  /*0a00*/  @!P4 IMAD.WIDE.U32 R26, R2, R20, RZ ;  /* 0x00000014021ac225 */ /* 0x008fc600078e00ff */
[----:B------:R-:W-:Y:S01]  /*0a10*/  SHF.R.S32.HI R18, RZ, 0x6, R18 ;  /* 0x00000006ff127819 */ /* 0x000fe20000011412 */
[----:B------:R-:W-:-:S03]  /*0a20*/  @!P4 IMAD R21, R2, R21, R27 ;  /* 0x000000150215c224 */ /* 0x000fc600078e021b */
[----:B------:R-:W-:Y:S01]  /*0a30*/  VIMNMX R18, PT, PT, R7, R18, PT ;  /* 0x0000001207127248 */ /* 0x000fe20003fe0100 */
[----:B----4-:R-:W-:-:S03]  /*0a40*/  @P4 IMAD.WIDE.U32 R6, R24, R4, RZ ;  /* 0x0000000418064225 */ /* 0x010fc600078e00ff */
[----:B------:R-:W-:Y:S01]  /*0a50*/  LEA R17, R18, 0xffffffc0, 0x6 ;  /* 0xffffffc012117811 */ /* 0x000fe200078e30ff */
[----:B------:R-:W-:Y:S02]  /*0a60*/  @P4 IMAD R21, R24, R5, R7 ;  /* 0x0000000518154224 */ /* 0x000fe400078e0207 */
[----:B------:R-:W-:Y:S01]  /*0a70*/  @P4 IMAD.MOV.U32 R26, RZ, RZ, R6 ;  /* 0x000000ffff1a4224 */ /* 0x000fe200078e0006 */
[----:B------:R-:W-:Y:S01]  /*0a80*/  SHF.R.S32.HI R15, RZ, 0x1f, R17 ;  /* 0x0000001fff0f7819 */ /* 0x000fe20000011411 */
[----:B------:R-:W-:Y:S06]  /*0a90*/  @P2 BRA `(.L_x_1229) ;  /* 0x00000000002c2947 */ /* 0x000fec0003800000 */
[----:B------:R-:W2:Y:S01]  /*0aa0*/  LDCU.64 UR20, c[0x0][0x3b8] ;  /* 0x00007700ff1477ac */ /* 0x000ea20008000a00 */
[----:B------:R-:W-:Y:S01]  /*0ab0*/  SHF.R.S32.HI R0, RZ, 0x1f, R233 ;  /* 0x0000001fff007819 */ /* 0x000fe200000114e9 */
[----:B------:R-:W3:Y:S04]  /*0ac0*/  LDCU.64 UR8, c[0x0][0x3a0] ;  /* 0x00007400ff0877ac */ /* 0x000ee80008000a00 */
[----:B--2---:R-:W-:Y:S02]  /*0ad0*/  IMAD R0, R0, UR20, RZ ;  /* 0x0000001400007c24 */ /* 0x004fe4000f8e02ff */
[----:B------:R-:W-:-:S04]  /*0ae0*/  IMAD.WIDE.U32 R4, R233, UR20, RZ ;  /* 0x00000014e9047c25 */ /* 0x000fc8000f8e00ff */
[----:B------:R-:W-:-:S05]  /*0af0*/  IMAD R0, R233, UR21, R0 ;  /* 0x00000015e9007c24 */ /* 0x000fca000f8e0200 */
[----:B------:R-:W-:-:S03]  /*0b00*/  IADD3 R5, PT, PT, R5, R0, RZ ;  /* 0x0000000005057210 */ /* 0x000fc60007ffe0ff */
[----:B---3--:R-:W-:-:S04]  /*0b10*/  IMAD.WIDE.U32 R4, R2, UR8, R4 ;  /* 0x0000000802047c25 */ /* 0x008fc8000f8e0004 */
[----:B------:R-:W-:Y:S01]  /*0b20*/  IMAD R12, R2, UR9, R5 ;  /* 0x00000009020c7c24 */ /* 0x000fe2000f8e0205 */
[----:B------:R-:W-:Y:S01]  /*0b30*/  MOV R14, R4 ;  /* 0x00000004000e7202 */ /* 0x000fe20000000f00 */
[----:B------:R-:W-:Y:S06]  /*0b40*/  BRA `(.L_x_1230) ;  /* 0x0000000000187947 */ /* 0x000fec0003800000 */
.L_x_1229:
[----:B------:R-:W2:Y:S01]  /*0b50*/  LDCU.64 UR20, c[0x0][0x3b8] ;  /* 0x00007700ff1477ac */ /* 0x000ea20008000a00 */
[----:B------:R-:W-:-:S05]  /*0b60*/  IADD3 R4, PT, PT, R233, R238, RZ ;  /* 0x000000eee9047210 */ /* 0x000fca0007ffe0ff */
[C---:B--2---:R-:W-:Y:S02]  /*0b70*/  IMAD R12, R4.reuse, UR21, RZ ;  /* 0x00000015040c7c24 */ /* 0x044fe4000f8e02ff */
[----:B------:R-:W-:-:S05]  /*0b80*/  IMAD.WIDE.U32 R4, R4, UR20, RZ ;  /* 0x0000001404047c25 */ /* 0x000fca000f8e00ff */
[----:B------:R-:W-:Y:S02]  /*0b90*/  IADD3 R12, PT, PT, R5, R12, RZ ;  /* 0x0000000c050c7210 */ /* 0x000fe40007ffe0ff */
[----:B------:R-:W-:-:S07]  /*0ba0*/  MOV R14, R4 ;  /* 0x00000004000e7202 */ /* 0x000fce0000000f00 */
.L_x_1230:
[----:B------:R-:W2:Y:S01]  /*0bb0*/  LDC R0, c[0x0][0x3e8] ;  /* 0x0000fa00ff007b82 */ /* 0x000ea20000000800 */
[----:B------:R-:W3:Y:S01]  /*0bc0*/  S2R R9, SR_CTAID.Z ;  /* 0x0000000000097919 */ /* 0x000ee20000002700 */
[----:B-1----:R-:W-:Y:S01]  /*0bd0*/  IMAD.MOV.U32 R10, RZ, RZ, RZ ;  /* 0x000000ffff0a7224 */ /* 0x002fe200078e00ff */
[----:B--2---:R-:W-:-:S04]  /*0be0*/  IABS R6, R0 ;  /* 0x0000000000067213 */ /* 0x004fc80000000000 */
[----:B------:R-:W1:Y:S08]  /*0bf0*/  I2F.RP R7, R6 ;  /* 0x0000000600077306 */ /* 0x000e700000209400 */
[----:B-1----:R-:W1:Y:S02]  /*0c00*/  MUFU.RCP R11, R7 ;  /* 0x00000007000b7308 */ /* 0x002e640000001000 */
[----:B-1----:R-:W-:-:S06]  /*0c10*/  VIADD R11, R11, 0xffffffe ;  /* 0x0ffffffe0b0b7836 */ /* 0x002fcc0000000000 */
[----:B------:R-:W1:Y:S02]  /*0c20*/  F2I.FTZ.U32.TRUNC.NTZ R11, R11 ;  /* 0x0000000b000b7305 */ /* 0x000e64000021f000 */
[----:B-1----:R-:W-:-:S04]  /*0c30*/  IMAD.MOV R4, RZ, RZ, -R11 ;  /* 0x000000ffff047224 */ /* 0x002fc800078e0a0b */
[----:B------:R-:W-:Y:S01]  /*0c40*/  IMAD R5, R4, R6, RZ ;  /* 0x0000000604057224 */ /* 0x000fe200078e02ff */
[----:B---3--:R-:W-:-:S03]  /*0c50*/  IABS R4, R9 ;  /* 0x0000000900047213 */ /* 0x008fc60000000000 */
[----:B------:R-:W-:Y:S01]  /*0c60*/  IMAD.HI.U32 R5, R11, R5, R10 ;  /* 0x000000050b057227 */ /* 0x000fe200078e000a */
[----:B------:R-:W-:-:S05]  /*0c70*/  SHF.R.S32.HI R11, RZ, 0x1f, R221 ;  /* 0x0000001fff0b7819 */ /* 0x000fca00000114dd */
[----:B------:R-:W-:-:S04]  /*0c80*/  IMAD.HI.U32 R10, R5, R4, RZ ;  /* 0x00000004050a7227 */ /* 0x000fc800078e00ff */
[----:B------:R-:W-:-:S04]  /*0c90*/  IMAD.MOV R5, RZ, RZ, -R10 ;  /* 0x000000ffff057224 */ /* 0x000fc800078e0a0a */
[----:B------:R-:W-:Y:S01]  /*0ca0*/  IMAD R5, R6, R5, R4 ;  /* 0x0000000506057224 */ /* 0x000fe200078e0204 */
[----:B------:R-:W-:-:S04]  /*0cb0*/  LOP3.LUT R4, R9, R0, RZ, 0x3c, !PT ;  /* 0x0000000009047212 */ /* 0x000fc800078e3cff */
[----:B------:R-:W-:Y:S02]  /*0cc0*/  ISETP.GT.U32.AND P1, PT, R6, R5, PT ;  /* 0x000000050600720c */ /* 0x000fe40003f24070 */
[----:B------:R-:W-:-:S11]  /*0cd0*/  ISETP.GE.AND P0, PT, R4, RZ, PT ;  /* 0x000000ff0400720c */ /* 0x000fd60003f06270 */
[-C--:B------:R-:W-:Y:S01]  /*0ce0*/  @!P1 IADD3 R5, PT, PT, R5, -R6.reuse, RZ ;  /* 0x8000000605059210 */ /* 0x080fe20007ffe0ff */
[----:B------:R-:W-:Y:S01]  /*0cf0*/  @!P1 VIADD R10, R10, 0x1 ;  /* 0x000000010a0a9836 */ /* 0x000fe20000000000 */
[----:B------:R-:W-:Y:S02]  /*0d00*/  ISETP.NE.AND P1, PT, R0, RZ, PT ;  /* 0x000000ff0000720c */ /* 0x000fe40003f25270 */
[----:B------:R-:W-:-:S13]  /*0d10*/  ISETP.GE.U32.AND P5, PT, R5, R6, PT ;  /* 0x000000060500720c */ /* 0x000fda0003fa6070 */
[----:B------:R-:W-:-:S05]  /*0d20*/  @P5 VIADD R10, R10, 0x1 ;  /* 0x000000010a0a5836 */ /* 0x000fca0000000000 */
[----:B------:R-:W-:Y:S02]  /*0d30*/  @!P0 IADD3 R10, PT, PT, -R10, RZ, RZ ;  /* 0x000000ff0a0a8210 */ /* 0x000fe40007ffe1ff */
[----:B------:R-:W-:-:S04]  /*0d40*/  @!P1 LOP3.LUT R10, RZ, R0, RZ, 0x33, !PT ;  /* 0x00000000ff0a9212 */ /* 0x000fc800078e33ff */
[----:B------:R-:W-:Y:S01]  /*0d50*/  SHF.R.S32.HI R8, RZ, 0x1f, R10 ;  /* 0x0000001fff087819 */ /* 0x000fe2000001140a */
[----:B------:R-:W-:Y:S06]  /*0d60*/  @P2 BRA `(.L_x_1231) ;  /* 0x00000000002c2947 */ /* 0x000fec0003800000 */
[----:B------:R-:W1:Y:S01]  /*0d70*/  LDCU.64 UR18, c[0x0][0x3c0] ;  /* 0x00007800ff1277ac */ /* 0x000e620008000a00 */
[----:B------:R-:W-:Y:S01]  /*0d80*/  SHF.R.S32.HI R0, RZ, 0x1f, R233 ;  /* 0x0000001fff007819 */ /* 0x000fe200000114e9 */
[----:B------:R-:W2:Y:S04]  /*0d90*/  LDCU.64 UR8, c[0x0][0x3a8] ;  /* 0x00007500ff0877ac */ /* 0x000ea80008000a00 */
[----:B-1----:R-:W-:Y:S02]  /*0da0*/  IMAD R0, R0, UR18, RZ ;  /* 0x0000001200007c24 */ /* 0x002fe4000f8e02ff */
[----:B------:R-:W-:-:S04]  /*0db0*/  IMAD.WIDE.U32 R4, R233, UR18, RZ ;  /* 0x00000012e9047c25 */ /* 0x000fc8000f8e00ff */
[----:B------:R-:W-:-:S05]  /*0dc0*/  IMAD R0, R233, UR19, R0 ;  /* 0x00000013e9007c24 */ /* 0x000fca000f8e0200 */
[----:B------:R-:W-:-:S03]  /*0dd0*/  IADD3 R5, PT, PT, R5, R0, RZ ;  /* 0x0000000005057210 */ /* 0x000fc60007ffe0ff */
[----:B--2---:R-:W-:-:S04]  /*0de0*/  IMAD.WIDE.U32 R4, R2, UR8, R4 ;  /* 0x0000000802047c25 */ /* 0x004fc8000f8e0004 */
[----:B------:R-:W-:Y:S01]  /*0df0*/  IMAD R13, R2, UR9, R5 ;  /* 0x00000009020d7c24 */ /* 0x000fe2000f8e0205 */
[----:B------:R-:W-:Y:S01]  /*0e00*/  MOV R16, R4 ;  /* 0x0000000400107202 */ /* 0x000fe20000000f00 */
[----:B------:R-:W-:Y:S06]  /*0e10*/  BRA `(.L_x_1232) ;  /* 0x0000000000187947 */ /* 0x000fec0003800000 */
.L_x_1231:
[----:B------:R-:W1:Y:S01]  /*0e20*/  LDCU.64 UR18, c[0x0][0x3c0] ;  /* 0x00007800ff1277ac */ /* 0x000e620008000a00 */
[----:B------:R-:W-:-:S05]  /*0e30*/  IADD3 R4, PT, PT, R233, R238, RZ ;  /* 0x000000eee9047210 */ /* 0x000fca0007ffe0ff */
[C---:B-1----:R-:W-:Y:S02]  /*0e40*/  IMAD R13, R4.reuse, UR19, RZ ;  /* 0x00000013040d7c24 */ /* 0x042fe4000f8e02ff */
[----:B------:R-:W-:-:S05]  /*0e50*/  IMAD.WIDE.U32 R4, R4, UR18, RZ ;  /* 0x0000001204047c25 */ /* 0x000fca000f8e00ff */
[----:B------:R-:W-:Y:S02]  /*0e60*/  IADD3 R13, PT, PT, R5, R13, RZ ;  /* 0x0000000d050d7210 */ /* 0x000fe40007ffe0ff */
[----:B------:R-:W-:-:S07]  /*0e70*/  MOV R16, R4 ;  /* 0x0000000400107202 */ /* 0x000fce0000000f00 */
.L_x_1232:
[----:B------:R-:W1:Y:S01]  /*0e80*/  @!P4 LDC.64 R6, c[0x0][0x588] ;  /* 0x00016200ff06cb82 */ /* 0x000e620000000a00 */
[----:B------:R-:W2:Y:S07]  /*0e90*/  LDCU UR30, c[0x0][0x44c] ;  /* 0x00008980ff1e77ac */ /* 0x000eae0008000800 */
[----:B------:R-:W3:Y:S08]  /*0ea0*/  @P4 LDC.64 R4, c[0x0][0x590] ;  /* 0x00016400ff044b82 */ /* 0x000ef00000000a00 */
[----:B------:R-:W2:Y:S01]  /*0eb0*/  LDC R0, c[0x0][0x3e0] ;  /* 0x0000f800ff007b82 */ /* 0x000ea20000000800 */
[----:B-1----:R-:W-:-:S04]  /*0ec0*/  @!P4 IMAD.WIDE.U32 R34, R2, R6, RZ ;  /* 0x000000060222c225 */ /* 0x002fc800078e00ff */
[----:B------:R-:W-:Y:S02]  /*0ed0*/  @!P4 IMAD R6, R2, R7, R35 ;  /* 0x000000070206c224 */ /* 0x000fe400078e0223 */
[----:B---3--:R-:W-:-:S04]  /*0ee0*/  @P4 IMAD.WIDE.U32 R22, R24, R4, RZ ;  /* 0x0000000418164225 */ /* 0x008fc800078e00ff */
[----:B------:R-:W-:Y:S01]  /*0ef0*/  @P4 IMAD R6, R24, R5, R23 ;  /* 0x0000000518064224 */ /* 0x000fe200078e0217 */
[----:B------:R-:W-:Y:S01]  /*0f00*/  @P4 MOV R34, R22 ;  /* 0x0000001600224202 */ /* 0x000fe20000000f00 */
[----:B--2---:R-:W-:Y:S01]  /*0f10*/  IMAD.WIDE R30, R0, UR30, RZ ;  /* 0x0000001e001e7c25 */ /* 0x004fe2000f8e02ff */
[----:B------:R-:W-:Y:S06]  /*0f20*/  @P4 BRA `(.L_x_1233) ;  /* 0x0000000000404947 */ /* 0x000fec0003800000 */
[----:B------:R-:W1:Y:S01]  /*0f30*/  LDCU UR8, c[0x0][0x444] ;  /* 0x00008880ff0877ac */ /* 0x000e620008000800 */
[----:B------:R-:W-:Y:S01]  /*0f40*/  SHF.R.S32.HI R5, RZ, 0x1f, R0 ;  /* 0x0000001fff057819 */ /* 0x000fe20000011400 */
[----:B-1----:R-:W-:Y:S01]  /*0f50*/  USHF.R.S32.HI UR9, URZ, 0x1f, UR8 ;  /* 0x0000001fff097899 */ /* 0x002fe20008011408 */
[----:B------:R-:W-:Y:S01]  /*0f60*/  IMAD.WIDE.U32 R28, R2, UR8, RZ ;  /* 0x00000008021c7c25 */ /* 0x000fe2000f8e00ff */
[----:B------:R-:W-:-:S04]  /*0f70*/  USHF.R.S32.HI UR8, URZ, 0x1f, UR30 ;  /* 0x0000001fff087899 */ /* 0x000fc8000801141e */
[----:B------:R-:W-:Y:S02]  /*0f80*/  IMAD R7, R2, UR9, RZ ;  /* 0x0000000902077c24 */ /* 0x000fe4000f8e02ff */
[----:B------:R-:W-:-:S03]  /*0f90*/  IMAD.WIDE.U32 R22, R28, R0, RZ ;  /* 0x000000001c167225 */ /* 0x000fc600078e00ff */
[----:B------:R-:W-:-:S05]  /*0fa0*/  IADD3 R7, PT, PT, R29, R7, RZ ;  /* 0x000000071d077210 */ /* 0x000fca0007ffe0ff */
[----:B------:R-:W-:-:S04]  /*0fb0*/  IMAD R4, R7, R0, RZ ;  /* 0x0000000007047224 */ /* 0x000fc800078e02ff */
[----:B------:R-:W-:Y:S02]  /*0fc0*/  IMAD R5, R5, R28, R4 ;  /* 0x0000001c05057224 */ /* 0x000fe400078e0204 */
[----:B------:R-:W-:-:S03]  /*0fd0*/  IMAD.WIDE.U32 R28, R22, UR30, RZ ;  /* 0x0000001e161c7c25 */ /* 0x000fc6000f8e00ff */
[----:B------:R-:W-:-:S05]  /*0fe0*/  IADD3 R5, PT, PT, R23, R5, RZ ;  /* 0x0000000517057210 */ /* 0x000fca0007ffe0ff */
[----:B------:R-:W-:-:S04]  /*0ff0*/  IMAD R23, R5, UR30, RZ ;  /* 0x0000001e05177c24 */ /* 0x000fc8000f8e02ff */
[----:B------:R-:W-:-:S05]  /*1000*/  IMAD R23, R22, UR8, R23 ;  /* 0x0000000816177c24 */ /* 0x000fca000f8e0217 */
[----:B------:R-:W-:Y:S01]  /*1010*/  IADD3 R23, PT, PT, R29, R23, RZ ;  /* 0x000000171d177210 */ /* 0x000fe20007ffe0ff */
[----:B------:R-:W-:Y:S06]  /*1020*/  BRA `(.L_x_1234) ;  /* 0x00000000000c7947 */ /* 0x000fec0003800000 */
.L_x_1233:
[-C--:B------:R-:W-:Y:S02]  /*1030*/  IMAD R23, R31, R24.reuse, RZ ;  /* 0x000000181f177224 */ /* 0x080fe400078e02ff */
[----:B------:R-:W-:-:S05]  /*1040*/  IMAD.WIDE.U32 R28, R30, R24, RZ ;  /* 0x000000181e1c7225 */ /* 0x000fca00078e00ff */
[----:B------:R-:W-:Y:S02]  /*1050*/  IADD3 R23, PT, PT, R29, R23, RZ ;  /* 0x000000171d177210 */ /* 0x000fe40007ffe0ff */
.L_x_1234:
[----:B------:R-:W1:Y:S01]  /*1060*/  LDCU.U8 UR8, c[0x0][0x548] ;  /* 0x0000a900ff0877ac */ /* 0x000e620008000000 */
[----:B------:R-:W-:Y:S01]  /*1070*/  SHF.L.U32 R25, R2, 0x7, RZ ;  /* 0x0000000702197819 */ /* 0x000fe200000006ff */
[----:B------:R-:W-:Y:S01]  /*1080*/  IMAD R22, R9, UR30, RZ ;  /* 0x0000001e09167c24 */ /* 0x000fe2000f8e02ff */
[----:B------:R-:W2:Y:S02]  /*1090*/  LDCU.U8 UR29, c[0x0][0x5f0] ;  /* 0x0000be00ff1d77ac */ /* 0x000ea40008000000 */
[----:B------:R-:W-:-:S04]  /*10a0*/  SEL R4, R25, RZ, P3 ;  /* 0x000000ff19047207 */ /* 0x000fc80001800000 */
[----:B------:R-:W-:-:S04]  /*10b0*/  IADD3 R5, P0, PT, R17, R4, RZ ;  /* 0x0000000411057210 */ /* 0x000fc80007f1e0ff */
[----:B------:R-:W-:Y:S01]  /*10c0*/  IADD3.X R7, PT, PT, RZ, R15, RZ, P0, !PT ;  /* 0x0000000fff077210 */ /* 0x000fe200007fe4ff */
[----:B------:R-:W-:Y:S01]  /*10d0*/  IMAD.WIDE.U32 R32, R5, R30, RZ ;  /* 0x0000001e05207225 */ /* 0x000fe200078e00ff */
[----:B-1----:R-:W-:-:S03]  /*10e0*/  UISETP.NE.AND UP0, UPT, UR8, URZ, UPT ;  /* 0x000000ff0800728c */ /* 0x002fc6000bf05270 */
[----:B------:R-:W-:-:S04]  /*10f0*/  IMAD R4, R7, R30, RZ ;  /* 0x0000001e07047224 */ /* 0x000fc800078e02ff */
[----:B------:R-:W-:-:S05]  /*1100*/  IMAD R5, R31, R5, R4 ;  /* 0x000000051f057224 */ /* 0x000fca00078e0204 */
[----:B------:R-:W-:Y:S01]  /*1110*/  IADD3 R20, PT, PT, R33, R5, RZ ;  /* 0x0000000521147210 */ /* 0x000fe20007ffe0ff */
[----:B--2---:R-:W-:Y:S06]  /*1120*/  BRA.U !UP0, `(.L_x_1235) ;  /* 0x00000001081c7547 */ /* 0x004fec000b800000 */
[----:B------:R-:W1:Y:S01]  /*1130*/  LDC R5, c[0x0][0x434] ;  /* 0x00010d00ff057b82 */ /* 0x000e620000000800 */
[----:B------:R-:W-:-:S07]  /*1140*/  ISETP.NE.AND P0, PT, R24, -0x1, PT ;  /* 0xffffffff1800780c */ /* 0x000fce0003f05270 */
[----:B------:R-:W2:Y:S01]  /*1150*/  LDC R4, c[0x0][0x454] ;  /* 0x00011500ff047b82 */ /* 0x000ea20000000800 */
[----:B-1----:R-:W-:-:S05]  /*1160*/  IMAD R5, R2, R5, RZ ;  /* 0x0000000502057224 */ /* 0x002fca00078e02ff */
[----:B------:R-:W-:-:S05]  /*1170*/  SEL R19, R5, R24, !P0 ;  /* 0x0000001805137207 */ /* 0x000fca0004000000 */
[----:B--2---:R-:W-:Y:S01]  /*1180*/  IMAD R19, R9, R4, R19 ;  /* 0x0000000409137224 */ /* 0x004fe200078e0213 */
[----:B------:R-:W-:Y:S05]  /*1190*/  BRA `(.L_x_1236) ;  /* 0x00000000000c7947 */ /* 0x000fea0003800000 */
.L_x_1235:
[----:B------:R-:W1:Y:S01]  /*11a0*/  LDC R19, c[0x0][0x434] ;  /* 0x00010d00ff137b82 */ /* 0x000e620000000800 */
[----:B------:R-:W-:-:S04]  /*11b0*/  IMAD R4, R2, R0, R9 ;  /* 0x0000000002047224 */ /* 0x000fc800078e0209 */
[----:B-1----:R-:W-:-:S03]  /*11c0*/  IMAD R19, R4, R19, RZ ;  /* 0x0000001304137224 */ /* 0x002fc600078e02ff */
.L_x_1236:
[----:B------:R-:W-:Y:S01]  /*11d0*/  IADD3 R234, PT, PT, R18, -0x1, RZ ;  /* 0xffffffff12ea7810 */ /* 0x000fe20007ffe0ff */
[----:B------:R-:W-:Y:S05]  /*11e0*/  BRA.U !UP0, `(.L_x_1237) ;  /* 0x0000000108247547 */ /* 0x000fea000b800000 */
[----:B------:R-:W1:Y:S01]  /*11f0*/  LDC R5, c[0x0][0x444] ;  /* 0x00011100ff057b82 */ /* 0x000e620000000800 */
[----:B------:R-:W-:-:S07]  /*1200*/  ISETP.NE.AND P0, PT, R24, -0x1, PT ;  /* 0xffffffff1800780c */ /* 0x000fce0003f05270 */
[----:B------:R-:W2:Y:S08]  /*1210*/  LDC R7, c[0x0][0x430] ;  /* 0x00010c00ff077b82 */ /* 0x000eb00000000800 */
[----:B------:R-:W2:Y:S01]  /*1220*/  LDC R4, c[0x0][0x454] ;  /* 0x00011500ff047b82 */ /* 0x000ea20000000800 */
[----:B-1----:R-:W-:-:S05]  /*1230*/  @!P0 IMAD R24, R2, R5, RZ ;  /* 0x0000000502188224 */ /* 0x002fca00078e02ff */
[----:B------:R-:W-:Y:S02]  /*1240*/  IADD3 R24, PT, PT, R25, R24, RZ ;  /* 0x0000001819187210 */ /* 0x000fe40007ffe0ff */
[----:B--2---:R-:W-:-:S05]  /*1250*/  LEA R4, R7, R4, 0x7 ;  /* 0x0000000407047211 */ /* 0x004fca00078e38ff */
[----:B------:R-:W-:Y:S01]  /*1260*/  IMAD R29, R4, R9, R24 ;  /* 0x00000009041d7224 */ /* 0x000fe200078e0218 */
[----:B------:R-:W-:Y:S06]  /*1270*/  BRA `(.L_x_1238) ;  /* 0x00000000000c7947 */ /* 0x000fec0003800000 */
.L_x_1237:
[----:B------:R-:W1:Y:S01]  /*1280*/  LDC R29, c[0x0][0x444] ;  /* 0x00011100ff1d7b82 */ /* 0x000e620000000800 */
[----:B------:R-:W-:-:S04]  /*1290*/  IMAD R4, R2, R0, R9 ;  /* 0x0000000002047224 */ /* 0x000fc800078e0209 */
[----:B-1----:R-:W-:-:S07]  /*12a0*/  IMAD R29, R4, R29, RZ ;  /* 0x0000001d041d7224 */ /* 0x002fce00078e02ff */
.L_x_1238:
[----:B------:R-:W1:Y:S01]  /*12b0*/  S2R R7, SR_TID.X ;  /* 0x0000000000077919 */ /* 0x000e620000002100 */
[----:B------:R-:W2:Y:S01]  /*12c0*/  LDCU.64 UR12, c[0x0][0x3b0] ;  /* 0x00007600ff0c77ac */ /* 0x000ea20008000a00 */
[----:B------:R-:W-:Y:S01]  /*12d0*/  IMAD.MOV.U32 R24, RZ, RZ, R212 ;  /* 0x000000ffff187224 */ /* 0x000fe200078e00d4 */
[----:B------:R-:W-:Y:S01]  /*12e0*/  IADD3 R34, P0, PT, R212, R34, RZ ;  /* 0x00000022d4227210 */ /* 0x000fe20007f1e0ff */
[----:B------:R-:W-:Y:S01]  /*12f0*/  IMAD.MOV.U32 R25, RZ, RZ, RZ ;  /* 0x000000ffff197224 */ /* 0x000fe200078e00ff */
[----:B------:R-:W3:Y:S01]  /*1300*/  LDCU.128 UR8, c[0x0][0x590] ;  /* 0x0000b200ff0877ac */ /* 0x000ee20008000c00 */
[----:B------:R-:W-:Y:S01]  /*1310*/  IMAD R226, R0, UR30, RZ ;  /* 0x0000001e00e27c24 */ /* 0x000fe2000f8e02ff */
[----:B------:R-:W4:Y:S01]  /*1320*/  LDC.64 R246, c[0x0][0x420] ;  /* 0x00010800fff67b82 */ /* 0x000f220000000a00 */
[----:B------:R-:W-:Y:S01]  /*1330*/  IMAD.X R35, RZ, RZ, R6, P0 ;  /* 0x000000ffff237224 */ /* 0x000fe200000e0606 */
[----:B------:R-:W5:Y:S01]  /*1340*/  LDCU.64 UR16, c[0x0][0x3c8] ;  /* 0x00007900ff1077ac */ /* 0x000f620008000a00 */
[----:B------:R-:W5:Y:S01]  /*1350*/  S2R R6, SR_TID.X ;  /* 0x0000000000067919 */ /* 0x000f620000002100 */
[----:B------:R-:W-:Y:S01]  /*1360*/  BSSY.RECONVERGENT B1, `(.L_x_1228) ;  /* 0x00007d3000017945 */ /* 0x000fe20003800200 */
[----:B------:R-:W5:Y:S01]  /*1370*/  LDCU.64 UR14, c[0x0][0x380] ;  /* 0x00007000ff0e77ac */ /* 0x000f620008000a00 */
[----:B--2---:R-:W-:-:S04]  /*1380*/  IMAD.WIDE.U32 R30, R17, UR12, R24 ;  /* 0x0000000c111e7c25 */ /* 0x004fc8000f8e0018 */
[C---:B------:R-:W-:Y:S01]  /*1390*/  IMAD R4, R15.reuse, UR12, RZ ;  /* 0x0000000c0f047c24 */ /* 0x040fe2000f8e02ff */
[----:B------:R-:W-:Y:S01]  /*13a0*/  IADD3 R26, P0, PT, R26, R30, RZ ;  /* 0x0000001e1a1a7210 */ /* 0x000fe20007f1e0ff */
[----:B---3--:R-:W-:Y:S02]  /*13b0*/  IMAD R30, R15, UR8, RZ ;  /* 0x000000080f1e7c24 */ /* 0x008fe4000f8e02ff */
[C---:B------:R-:W-:Y:S02]  /*13c0*/  IMAD R4, R17.reuse, UR13, R4 ;  /* 0x0000000d11047c24 */ /* 0x040fe4000f8e0204 */
[C---:B------:R-:W-:Y:S02]  /*13d0*/  IMAD R15, R17.reuse, UR9, R30 ;  /* 0x00000009110f7c24 */ /* 0x040fe4000f8e021e */
[----:B------:R-:W-:Y:S01]  /*13e0*/  IMAD.WIDE.U32 R34, R17, UR8, R34 ;  /* 0x0000000811227c25 */ /* 0x000fe2000f8e0022 */
[----:B-1----:R-:W-:Y:S02]  /*13f0*/  SHF.R.U32.HI R17, RZ, 0x2, R7 ;  /* 0x00000002ff117819 */ /* 0x002fe40000011607 */
[----:B------:R-:W1:Y:S01]  /*1400*/  LDC R7, c[0x0][0x508] ;  /* 0x00014200ff077b82 */ /* 0x000e620000000800 */
[----:B------:R-:W-:Y:S01]  /*1410*/  IADD3.X R27, PT, PT, R21, R31, R4, P0, !PT ;  /* 0x0000001f151b7210 */ /* 0x000fe200007fe404 */
[----:B------:R-:W-:Y:S01]  /*1420*/  IMAD.IADD R35, R35, 0x1, R15 ;  /* 0x0000000123237824 */ /* 0x000fe200078e020f */
[----:B------:R-:W-:-:S02]  /*1430*/  IADD3 R21, P1, P0, R32, R28, R22 ;  /* 0x0000001c20157210 */ /* 0x000fc4000783e016 */
[----:B------:R-:W-:Y:S01]  /*1440*/  SHF.R.S32.HI R22, RZ, 0x1f, R22 ;  /* 0x0000001fff167819 */ /* 0x000fe20000011416 */
[C---:B-----5:R-:W-:Y:S02]  /*1450*/  IMAD.WIDE.U32 R26, R9.reuse, UR16, R26 ;  /* 0x00000010091a7c25 */ /* 0x060fe4000f8e001a */
[----:B------:R-:W2:Y:S01]  /*1460*/  LDC.64 R4, c[0x0][0x5f8] ;  /* 0x00017e00ff047b82 */ /* 0x000ea20000000a00 */
[----:B------:R-:W-:Y:S01]  /*1470*/  IADD3.X R20, PT, PT, R20, R23, R22, P1, P0 ;  /* 0x0000001714147210 */ /* 0x000fe20000fe0416 */
[C---:B------:R-:W-:Y:S01]  /*1480*/  IMAD R27, R9.reuse, UR17, R27 ;  /* 0x00000011091b7c24 */ /* 0x040fe2000f8e021b */
[----:B------:R-:W-:Y:S01]  /*1490*/  SHF.R.U32.HI R22, RZ, 0x5, R6 ;  /* 0x00000005ff167819 */ /* 0x000fe20000011606 */
[----:B------:R-:W-:-:S04]  /*14a0*/  IMAD.WIDE.U32 R30, R9, UR10, R34 ;  /* 0x0000000a091e7c25 */ /* 0x000fc8000f8e0022 */
[----:B------:R-:W-:-:S04]  /*14b0*/  IMAD.WIDE.U32 R26, R17, UR12, R26 ;  /* 0x0000000c111a7c25 */ /* 0x000fc8000f8e001a */
[----:B------:R-:W-:Y:S01]  /*14c0*/  IMAD R15, R17, UR13, R27 ;  /* 0x0000000d110f7c24 */ /* 0x000fe2000f8e021b */
[----:B------:R-:W-:Y:S01]  /*14d0*/  LEA R244, P3, R26, UR14, 0x1 ;  /* 0x0000000e1af47c11 */ /* 0x000fe2000f8608ff */
[----:B------:R-:W3:Y:S01]  /*14e0*/  LDCU.64 UR12, c[0x0][0x550] ;  /* 0x0000aa00ff0c77ac */ /* 0x000ee20008000a00 */
[----:B------:R-:W-:Y:S02]  /*14f0*/  IMAD R31, R9, UR11, R31 ;  /* 0x0000000b091f7c24 */ /* 0x000fe4000f8e021f */
[----:B-1----:R-:W-:Y:S01]  /*1500*/  IMAD.IADD R7, R236, 0x1, R7 ;  /* 0x00000001ec077824 */ /* 0x002fe200078e0207 */
[----:B------:R-:W-:Y:S01]  /*1510*/  LEA.HI.X R245, R26, UR15, R15, 0x1, P3 ;  /* 0x0000000f1af57c11 */ /* 0x000fe200098f0c0f */
[----:B------:R-:W1:Y:S01]  /*1520*/  LDCU.64 UR10, c[0x0][0x570] ;  /* 0x0000ae00ff0a77ac */ /* 0x000e620008000a00 */
[----:B------:R-:W-:Y:S01]  /*1530*/  LOP3.LUT R15, R6, 0x1f, RZ, 0xc0, !PT ;  /* 0x0000001f060f7812 */ /* 0x000fe200078ec0ff */
[----:B------:R-:W5:Y:S01]  /*1540*/  LDC.64 R26, c[0x0][0x5e8] ;  /* 0x00017a00ff1a7b82 */ /* 0x000f620000000a00 */
[----:B------:R-:W-:Y:S01]  /*1550*/  IADD3 R28, PT, PT, R220, -0x80, -R7 ;  /* 0xffffff80dc1c7810 */ /* 0x000fe20007ffe807 */
[----:B------:R-:W-:Y:S01]  /*1560*/  IMAD.WIDE.U32 R30, R17, UR8, R30 ;  /* 0x00000008111e7c25 */ /* 0x000fe2000f8e001e */
[----:B------:R-:W-:-:S02]  /*1570*/  ISETP.NE.AND P3, PT, RZ, UR29, PT ;  /* 0x0000001dff007c0c */ /* 0x000fc4000bf65270 */
[----:B------:R-:W-:Y:S01]  /*1580*/  SHF.R.S32.HI R219, RZ, 0x1f, R28 ;  /* 0x0000001fffdb7819 */ /* 0x000fe2000001141c */
[----:B--2---:R-:W-:-:S03]  /*1590*/  IMAD.WIDE.U32 R32, R4, UR22, RZ ;  /* 0x0000001604207c25 */ /* 0x004fc6000f8e00ff */
[----:B------:R-:W-:Y:S01]  /*15a0*/  LEA.HI R219, R219, R28, RZ, 0x6 ;  /* 0x0000001cdbdb7211 */ /* 0x000fe200078f30ff */
[----:B------:R-:W-:Y:S01]  /*15b0*/  IMAD R4, R226, R22, R15 ;  /* 0x00000016e2047224 */ /* 0x000fe200078e020f */
[----:B------:R-:W-:Y:S01]  /*15c0*/  SEL R22, R32, RZ, P3 ;  /* 0x000000ff20167207 */ /* 0x000fe20001800000 */
[----:B------:R-:W-:Y:S01]  /*15d0*/  IMAD R5, R5, UR22, R33 ;  /* 0x0000001605057c24 */ /* 0x000fe2000f8e0221 */
[----:B------:R-:W-:Y:S01]  /*15e0*/  SHF.R.S32.HI R219, RZ, 0x6, R219 ;  /* 0x00000006ffdb7819 */ /* 0x000fe200000114db */
[----:B------:R-:W-:Y:S01]  /*15f0*/  IMAD.SHL.U32 R23, R226, 0x40, RZ ;  /* 0x00000040e2177824 */ /* 0x000fe200078e00ff */
[----:B------:R-:W-:Y:S01]  /*1600*/  IADD3 R22, P1, P0, R4, R21, R22 ;  /* 0x0000001504167210 */ /* 0x000fe2000783e016 */
[----:B------:R-:W-:Y:S01]  /*1610*/  IMAD R21, R17, UR9, R31 ;  /* 0x0000000911157c24 */ /* 0x000fe2000f8e021f */
[----:B------:R-:W-:Y:S02]  /*1620*/  SHF.R.S32.HI R4, RZ, 0x1f, R4 ;  /* 0x0000001fff047819 */ /* 0x000fe40000011404 */
[----:B------:R-:W-:-:S02]  /*1630*/  SEL R5, R5, RZ, P3 ;  /* 0x000000ff05057207 */ /* 0x000fc40001800000 */
[----:B------:R-:W-:Y:S02]  /*1640*/  VIMNMX R219, PT, PT, RZ, R219, !PT ;  /* 0x000000dbffdb7248 */ /* 0x000fe40007fe0100 */
[----:B------:R-:W-:Y:S01]  /*1650*/  IADD3.X R4, PT, PT, R4, R20, R5, P1, P0 ;  /* 0x0000001404047210 */ /* 0x000fe20000fe0405 */
[----:B------:R-:W-:Y:S01]  /*1660*/  IMAD R20, R234, 0x40, R29 ;  /* 0x00000040ea147824 */ /* 0x000fe200078e021d */
[----:B---3--:R-:W-:Y:S02]  /*1670*/  LEA R242, P1, R30, UR12, 0x1 ;  /* 0x0000000c1ef27c11 */ /* 0x008fe4000f8208ff */
[----:B------:R-:W-:Y:S01]  /*1680*/  IADD3 R5, P0, PT, R23, R22, RZ ;  /* 0x0000001617057210 */ /* 0x000fe20007f1e0ff */
[----:B-----5:R-:W-:Y:S01]  /*1690*/  IMAD.WIDE R222, R20, 0x4, R26 ;  /* 0x0000000414de7825 */ /* 0x020fe200078e021a */
[----:B------:R-:W-:Y:S02]  /*16a0*/  LEA.HI.X R243, R30, UR13, R21, 0x1, P1 ;  /* 0x0000000d1ef37c11 */ /* 0x000fe400088f0c15 */
[----:B------:R-:W-:-:S02]  /*16b0*/  ISETP.GT.AND P1, PT, R18, R219, PT ;  /* 0x000000db1200720c */ /* 0x000fc40003f24270 */
[----:B------:R-:W-:Y:S02]  /*16c0*/  LEA.HI.X.SX32 R4, R23, R4, 0x1, P0 ;  /* 0x0000000417047211 */ /* 0x000fe400000f0eff */
[C---:B-1----:R-:W-:Y:S02]  /*16d0*/  LEA R240, P0, R5.reuse, UR10, 0x2 ;  /* 0x0000000a05f07c11 */ /* 0x042fe4000f8010ff */
[----:B------:R-:W-:Y:S02]  /*16e0*/  LEA.HI R20, R6, 0x40, RZ, 0x1e ;  /* 0x0000004006147811 */ /* 0x000fe400078ff0ff */
[----:B------:R-:W-:Y:S01]  /*16f0*/  LEA.HI.X R241, R5, UR11, R4, 0x2, P0 ;  /* 0x0000000b05f17c11 */ /* 0x000fe200080f1404 */
[----:B------:R-:W-:Y:S01]  /*1700*/  IMAD R5, R234, 0x40, R19 ;  /* 0x00000040ea057824 */ /* 0x000fe200078e0213 */
[----:B------:R-:W-:-:S03]  /*1710*/  IADD3 R19, P0, PT, R17, 0x40, RZ ;  /* 0x0000004011137810 */ /* 0x000fc60007f1e0ff */
[----:B----4-:R-:W-:-:S04]  /*1720*/  IMAD.WIDE R246, R5, 0x4, R246 ;  /* 0x0000000405f67825 */ /* 0x010fc800078e02f6 */
[----:B------:R-:W-:Y:S01]  /*1730*/  IMAD.X R18, RZ, RZ, RZ, P0 ;  /* 0x000000ffff127224 */ /* 0x000fe200000e06ff */
[----:B------:R-:W-:Y:S06]  /*1740*/  @P1 BRA `(.L_x_1239) ;  /* 0x0000000400e01947 */ /* 0x000fec0003800000 */
[----:B------:R-:W-:Y:S05]  /*1750*/  @P2 BRA `(.L_x_1240) ;  /* 0x0000000000282947 */ /* 0x000fea0003800000 */
        /* <DEDUP_REMOVED lines=9> */
[----:B------:R-:W-:Y:S05]  /*17f0*/  BRA `(.L_x_1241) ;  /* 0x0000000000187947 */ /* 0x000fea0003800000 */
.L_x_1240:
[----:B------:R-:W1:Y:S01]  /*1800*/  LDCU.64 UR12, c[0x0][0x5c0] ;  /* 0x0000b800ff0c77ac */ /* 0x000e620008000a00 */
[----:B------:R-:W-:-:S05]  /*1810*/  IADD3 R0, PT, PT, R233, R238, RZ ;  /* 0x000000eee9007210 */ /* 0x000fca0007ffe0ff */
[C---:B-1----:R-:W-:Y:S02]  /*1820*/  IMAD R4, R0.reuse, UR13, RZ ;  /* 0x0000000d00047c24 */ /* 0x042fe4000f8e02ff */
[----:B------:R-:W-:-:S05]  /*1830*/  IMAD.WIDE.U32 R6, R0, UR12, RZ ;  /* 0x0000000c00067c25 */ /* 0x000fca000f8e00ff */
[----:B------:R-:W-:Y:S02]  /*1840*/  IADD3 R0, PT, PT, R7, R4, RZ ;  /* 0x0000000407007210 */ /* 0x000fe40007ffe0ff */
[----:B------:R-:W-:Y:S02]  /*1850*/  MOV R4, R6 ;  /* 0x0000000600047202 */ /* 0x000fe40000000f00 */
.L_x_1241:
        /* <DEDUP_REMOVED lines=10> */
[----:B------:R-:W-:Y:S06]  /*1900*/  BRA `(.L_x_1243) ;  /* 0x0000000000147947 */ /* 0x000fec0003800000 */
.L_x_1242:
[----:B------:R-:W1:Y:S01]  /*1910*/  LDCU.64 UR10, c[0x0][0x5c8] ;  /* 0x0000b900ff0a77ac */ /* 0x000e620008000a00 */
[----:B------:R-:W-:-:S05]  /*1920*/  IADD3 R233, PT, PT, R233, R238, RZ ;  /* 0x000000eee9e97210 */ /* 0x000fca0007ffe0ff */
[C---:B-1----:R-:W-:Y:S02]  /*1930*/  IMAD R2, R233.reuse, UR11, RZ ;  /* 0x0000000be9027c24 */ /* 0x042fe4000f8e02ff */
[----:B------:R-:W-:-:S05]  /*1940*/  IMAD.WIDE.U32 R6, R233, UR10, RZ ;  /* 0x0000000ae9067c25 */ /* 0x000fca000f8e00ff */
[----:B------:R-:W-:Y:S02]  /*1950*/  IADD3 R2, PT, PT, R7, R2, RZ ;  /* 0x0000000207027210 */ /* 0x000fe40007ffe0ff */
.L_x_1243:
[----:B------:R-:W1:Y:S01]  /*1960*/  LDCU.64 UR8, c[0x0][0x5d8] ;  /* 0x0000bb00ff0877ac */ /* 0x000e620008000a00 */
[----:B------:R-:W-:Y:S01]  /*1970*/  IMAD R8, R11, UR12, RZ ;  /* 0x0000000c0b087c24 */ /* 0x000fe2000f8e02ff */
[C---:B------:R-:W-:Y:S01]  /*1980*/  IADD3 R236, PT, PT, -R221.reuse, R236, RZ ;  /* 0x000000ecddec7210 */ /* 0x040fe20007ffe1ff */
[----:B------:R-:W-:Y:S01]  /*1990*/  IMAD.WIDE.U32 R12, R221, UR12, R24 ;  /* 0x0000000cdd0c7c25 */ /* 0x000fe2000f8e0018 */
[----:B------:R-:W-:Y:S02]  /*19a0*/  BSSY.RECONVERGENT B0, `(.L_x_1244) ;  /* 0x0000016000007945 */ /* 0x000fe40003800200 */
[----:B------:R-:W-:Y:S01]  /*19b0*/  ISETP.GE.AND P5, PT, R17, R236, PT ;  /* 0x000000ec1100720c */ /* 0x000fe20003fa6270 */
[----:B------:R-:W-:Y:S01]  /*19c0*/  IMAD R5, R221, UR13, R8 ;  /* 0x0000000ddd057c24 */ /* 0x000fe2000f8e0208 */
[----:B------:R-:W-:Y:S02]  /*19d0*/  IADD3 R4, P0, PT, R4, R12, RZ ;  /* 0x0000000c04047210 */ /* 0x000fe40007f1e0ff */
[----:B------:R-:W-:-:S02]  /*19e0*/  ISETP.GE.AND P4, PT, R20, R236, PT ;  /* 0x000000ec1400720c */ /* 0x000fc40003f86270 */
[----:B------:R-:W-:-:S03]  /*19f0*/  IADD3.X R5, PT, PT, R0, R13, R5, P0, !PT ;  /* 0x0000000d00057210 */ /* 0x000fc600007fe405 */
[----:B-1----:R-:W-:-:S04]  /*1a00*/  IMAD.WIDE.U32 R12, R9, UR8, R4 ;  /* 0x00000008090c7c25 */ /* 0x002fc8000f8e0004 */
        /* <DEDUP_REMOVED lines=15> */
.L_x_1245:
[----:B------:R-:W-:Y:S05]  /*1b00*/  BSYNC.RECONVERGENT B0 ;  /* 0x0000000000007941 */ /* 0x000fea0003800200 */
.L_x_1244:
        /* <DEDUP_REMOVED lines=17> */
.L_x_1247:
[----:B------:R-:W-:Y:S05]  /*1c20*/  BSYNC.RECONVERGENT B0 ;  /* 0x0000000000007941 */ /* 0x000fea0003800200 */
.L_x_1246:
[----:B------:R-:W3:Y:S01]  /*1c30*/  LDCU.64 UR8, c[0x0][0x5e0] ;  /* 0x0000bc00ff0877ac */ /* 0x000ee20008000a00 */
[----:B------:R-:W-:Y:S01]  /*1c40*/  IMAD.WIDE.U32 R4, R221, UR10, R24 ;  /* 0x0000000add047c25 */ /* 0x000fe2000f8e0018 */
[----:B------:R-:W-:Y:S03]  /*1c50*/  BSSY.RECONVERGENT B0, `(.L_x_1248) ;  /* 0x0000015000007945 */ /* 0x000fe60003800200 */
[----:B------:R-:W-:Y:S01]  /*1c60*/  IMAD R0, R11, UR10, RZ ;  /* 0x0000000a0b007c24 */ /* 0x000fe2000f8e02ff */
[----:B------:R-:W-:-:S03]  /*1c70*/  IADD3 R4, P0, PT, R6, R4, RZ ;  /* 0x0000000406047210 */ /* 0x000fc60007f1e0ff */
[----:B------:R-:W-:-:S05]  /*1c80*/  IMAD R221, R221, UR11, R0 ;  /* 0x0000000bdddd7c24 */ /* 0x000fca000f8e0200 */
[----:B------:R-:W-:-:S03]  /*1c90*/  IADD3.X R5, PT, PT, R2, R5, R221, P0, !PT ;  /* 0x0000000502057210 */ /* 0x000fc600007fe4dd */
[----:B---3--:R-:W-:-:S04]  /*1ca0*/  IMAD.WIDE.U32 R4, R9, UR8, R4 ;  /* 0x0000000809047c25 */ /* 0x008fc8000f8e0004 */
[----:B------:R-:W-:Y:S01]  /*1cb0*/  IMAD R9, R9, UR9, R5 ;  /* 0x0000000909097c24 */ /* 0x000fe2000f8e0205 */
[----:B------:R-:W-:Y:S06]  /*1cc0*/  @P5 BRA `(.L_x_1249) ;  /* 0x0000000000345947 */ /* 0x000fec0003800000 */
[----:B------:R-:W3:Y:S01]  /*1cd0*/  LDCU UR12, c[0x0][0x440] ;  /* 0x00008800ff0c77ac */ /* 0x000ee20008000800 */
[----:B------:R-:W-:Y:S01]  /*1ce0*/  IMAD.MOV.U32 R8, RZ, RZ, R4 ;  /* 0x000000ffff087224 */ /* 0x000fe200078e0004 */
[----:B------:R-:W4:Y:S03]  /*1cf0*/  LDCU.64 UR8, c[0x0][0x568] ;  /* 0x0000ad00ff0877ac */ /* 0x000f260008000a00 */
[----:B------:R-:W-:-:S04]  /*1d00*/  IMAD.WIDE.U32 R6, R17, UR10, R8 ;  /* 0x0000000a11067c25 */ /* 0x000fc8000f8e0008 */
        /* <DEDUP_REMOVED lines=9> */
.L_x_1249:
[----:B------:R-:W-:Y:S05]  /*1da0*/  BSYNC.RECONVERGENT B0 ;  /* 0x0000000000007941 */ /* 0x000fea0003800200 */
.L_x_1248:
        /* <DEDUP_REMOVED lines=18> */
.L_x_1239:
[C---:B------:R-:W-:Y:S01]  /*1ed0*/  IMAD R22, R234.reuse, -0x40, R235 ;  /* 0xffffffc0ea167824 */ /* 0x040fe200078e02eb */
[----:B------:R-:W-:Y:S01]  /*1ee0*/  LOP3.LUT R21, R234, 0x80000001, RZ, 0xc0, !PT ;  /* 0x80000001ea157812 */ /* 0x000fe200078ec0ff */
[----:B------:R-:W-:Y:S01]  /*1ef0*/  IMAD.SHL.U32 R4, R6, 0x8, RZ ;  /* 0x0000000806047824 */ /* 0x000fe200078e00ff */
[----:B------:R-:W-:Y:S02]  /*1f00*/  @P3 BAR.SYNC.DEFER_BLOCKING 0x0 ;  /* 0x0000000000003b1d */ /* 0x000fe40000010000 */
[----:B------:R-:W-:Y:S02]  /*1f10*/  ISETP.GE.AND P2, PT, R17, R22, PT ;  /* 0x000000161100720c */ /* 0x000fe40003f46270 */
[----:B------:R-:W-:Y:S02]  /*1f20*/  LOP3.LUT R5, R4, 0xd8, RZ, 0xc0, !PT ;  /* 0x000000d804057812 */ /* 0x000fe400078ec0ff */
[----:B------:R-:W-:Y:S01]  /*1f30*/  ISETP.NE.AND P0, PT, R21, 0x1, PT ;  /* 0x000000011500780c */ /* 0x000fe20003f05270 */
[----:B------:R-:W-:Y:S01]  /*1f40*/  BSSY.RECONVERGENT B0, `(.L_x_1251) ;  /* 0x000001f000007945 */ /* 0x000fe20003800200 */
[----:B------:R-:W-:-:S04]  /*1f50*/  LOP3.LUT R5, R5, 0x18, R6, 0x78, !PT ;  /* 0x0000001805057812 */ /* 0x000fc800078e7806 */
[----:B------:R-:W-:Y:S02]  /*1f60*/  LOP3.LUT R5, R5, 0x1f20, R4, 0xf8, !PT ;  /* 0x00001f2005057812 */ /* 0x000fe400078ef804 */
[----:B------:R-:W-:Y:S02]  /*1f70*/  SEL R4, RZ, 0x3000, P0 ;  /* 0x00003000ff047807 */ /* 0x000fe40000000000 */
        /* <DEDUP_REMOVED lines=22> */
.L_x_1253:
[----:B------:R2:W-:Y:S01]  /*20e0*/  STS.128 [R21+0x8000], RZ ;  /* 0x008000ff15007388 */ /* 0x0005e20000000c00 */
[----:B------:R-:W-:Y:S05]  /*20f0*/  BRA `(.L_x_1254) ;  /* 0x00000000000c7947 */ /* 0x000fea0003800000 */
.L_x_1252:
[----:B------:R1:W-:Y:S04]  /*2100*/  STS.128 [R21+0x6000], RZ ;  /* 0x006000ff15007388 */ /* 0x0003e80000000c00 */
[----:B------:R1:W-:Y:S04]  /*2110*/  STS.128 [R21+0x7000], RZ ;  /* 0x007000ff15007388 */ /* 0x0003e80000000c00 */
[----:B------:R1:W-:Y:S02]  /*2120*/  STS.128 [R21+0x8000], RZ ;  /* 0x008000ff15007388 */ /* 0x0003e40000000c00 */
.L_x_1254:
[----:B------:R-:W-:Y:S05]  /*2130*/  BSYNC.RECONVERGENT B0 ;  /* 0x0000000000007941 */ /* 0x000fea0003800200 */
.L_x_1251:
[----:B------:R-:W-:Y:S01]  /*2140*/  BSSY.RECONVERGENT B0, `(.L_x_1255) ;  /* 0x000001c000007945 */ /* 0x000fe20003800200 */
[----:B------:R-:W-:-:S03]  /*2150*/  IADD3 R232, PT, PT, R4, R21, RZ ;  /* 0x0000001504e87210 */ /* 0x000fc60007ffe0ff */
        /* <DEDUP_REMOVED lines=21> */
.L_x_1257:
[----:B------:R1:W-:Y:S01]  /*22b0*/  STS.128 [R232+0x2000], RZ ;  /* 0x002000ffe8007388 */ /* 0x0003e20000000c00 */
[----:B------:R-:W-:Y:S05]  /*22c0*/  BRA `(.L_x_1258) ;  /* 0x00000000000c7947 */ /* 0x000fea0003800000 */
.L_x_1256:
[----:B------:R4:W-:Y:S04]  /*22d0*/  STS.128 [R232], RZ ;  /* 0x000000ffe8007388 */ /* 0x0009e80000000c00 */
[----:B------:R4:W-:Y:S04]  /*22e0*/  STS.128 [R232+0x1000], RZ ;  /* 0x001000ffe8007388 */ /* 0x0009e80000000c00 */
[----:B------:R4:W-:Y:S02]  /*22f0*/  STS.128 [R232+0x2000], RZ ;  /* 0x002000ffe8007388 */ /* 0x0009e40000000c00 */
.L_x_1258:
[----:B------:R-:W-:Y:S05]  /*2300*/  BSYNC.RECONVERGENT B0 ;  /* 0x0000000000007941 */ /* 0x000fea0003800200 */
.L_x_1255:
[C---:B------:R-:W-:Y:S01]  /*2310*/  VIADD R27, R205.reuse, 0x8 ;  /* 0x00000008cd1b7836 */ /* 0x040fe20000000000 */
[C---:B------:R-:W-:Y:S01]  /*2320*/  LOP3.LUT R23, R205.reuse, 0x20, RZ, 0xfc, !PT ;  /* 0x00000020cd177812 */ /* 0x040fe200078efcff */
[----:B------:R-:W-:Y:S01]  /*2330*/  IMAD.MOV.U32 R230, RZ, RZ, 0x7f800000 ;  /* 0x7f800000ffe67424 */ /* 0x000fe200078e00ff */
[CC--:B------:R-:W-:Y:S01]  /*2340*/  ISETP.GE.AND P3, PT, R205.reuse, R22.reuse, PT ;  /* 0x00000016cd00720c */ /* 0x0c0fe20003f66270 */
[----:B------:R-:W-:Y:S01]  /*2350*/  IMAD.WIDE.U32 R28, R205, 0x4, R246 ;  /* 0x00000004cd1c7825 */ /* 0x000fe200078e00f6 */
[-C--:B------:R-:W-:Y:S01]  /*2360*/  ISETP.GE.AND P2, PT, R27, R22.reuse, PT ;  /* 0x000000161b00720c */ /* 0x080fe20003f46270 */
[----:B------:R-:W2:Y:S01]  /*2370*/  LDCU.64 UR8, c[0x0][0x3d0] ;  /* 0x00007a00ff0877ac */ /* 0x000ea20008000a00 */
[----:B------:R-:W-:Y:S01]  /*2380*/  ISETP.GE.AND P1, PT, R23, R22, PT ;  /* 0x000000161700720c */ /* 0x000fe20003f26270 */
[----:B------:R-:W-:Y:S01]  /*2390*/  VIADD R5, R205, 0x28 ;  /* 0x00000028cd057836 */ /* 0x000fe20000000000 */
[----:B------:R-:W-:Y:S01]  /*23a0*/  MOV R231, 0x7f800000 ;  /* 0x7f80000000e77802 */ /* 0x000fe20000000f00 */
[----:B------:R-:W-:Y:S01]  /*23b0*/  IMAD.MOV.U32 R228, RZ, RZ, 0x7f800000 ;  /* 0x7f800000ffe47424 */ /* 0x000fe200078e00ff */
[----:B------:R-:W-:-:S02]  /*23c0*/  MOV R229, 0x7f800000 ;  /* 0x7f80000000e57802 */ /* 0x000fc40000000f00 */
[----:B------:R-:W-:-:S03]  /*23d0*/  ISETP.GE.AND P0, PT, R5, R22, PT ;  /* 0x000000160500720c */ /* 0x000fc60003f06270 */
[----:B------:R1:W5:Y:S04]  /*23e0*/  @!P3 LDG.E R231, desc[UR24][R28.64] ;  /* 0x000000181ce7b981 */ /* 0x000368000c1e1900 */
[----:B------:R1:W5:Y:S04]  /*23f0*/  @!P2 LDG.E R230, desc[UR24][R28.64+0x20] ;  /* 0x000020181ce6a981 */ /* 0x000368000c1e1900 */
[----:B------:R1:W5:Y:S01]  /*2400*/  @!P1 LDG.E R229, desc[UR24][R28.64+0x80] ;  /* 0x000080181ce59981 */ /* 0x000362000c1e1900 */
[----:B------:R-:W-:Y:S02]  /*2410*/  IMAD R22, R11, UR20, RZ ;  /* 0x000000140b167c24 */ /* 0x000fe4000f8e02ff */
[C---:B------:R-:W-:Y:S01]  /*2420*/  IMAD.WIDE.U32 R26, R221.reuse, UR20, R24 ;  /* 0x00000014dd1a7c25 */ /* 0x040fe2000f8e0018 */
[----:B------:R1:W5:Y:S01]  /*2430*/  @!P0 LDG.E R228, desc[UR24][R28.64+0xa0] ;  /* 0x0000a0181ce48981 */ /* 0x000362000c1e1900 */
[----:B------:R-:W-:Y:S02]  /*2440*/  BSSY.RECONVERGENT B0, `(.L_x_1259) ;  /* 0x000002a000007945 */ /* 0x000fe40003800200 */
[----:B------:R-:W-:Y:S01]  /*2450*/  IMAD R5, R221, UR21, R22 ;  /* 0x00000015dd057c24 */ /* 0x000fe2000f8e0216 */
[----:B------:R-:W-:Y:S01]  /*2460*/  IADD3 R26, P0, PT, R14, R26, RZ ;  /* 0x0000001a0e1a7210 */ /* 0x000fe20007f1e0ff */
[----:B--2---:R-:W-:-:S03]  /*2470*/  IMAD R23, R8, UR8, RZ ;  /* 0x0000000808177c24 */ /* 0x004fc6000f8e02ff */
[----:B------:R-:W-:Y:S01]  /*2480*/  IADD3.X R27, PT, PT, R12, R27, R5, P0, !PT ;  /* 0x0000001b0c1b7210 */ /* 0x000fe200007fe405 */
[C---:B------:R-:W-:Y:S01]  /*2490*/  IMAD R23, R10.reuse, UR9, R23 ;  /* 0x000000090a177c24 */ /* 0x040fe2000f8e0217 */
[----:B------:R-:W-:Y:S01]  /*24a0*/  IADD3 R5, PT, PT, -R221, R236, RZ ;  /* 0x000000ecdd057210 */ /* 0x000fe20007ffe1ff */
[----:B------:R-:W-:-:S03]  /*24b0*/  IMAD.WIDE.U32 R26, R10, UR8, R26 ;  /* 0x000000080a1a7c25 */ /* 0x000fc6000f8e001a */
[----:B------:R-:W-:Y:S02]  /*24c0*/  ISETP.GE.AND P4, PT, R17, R5, PT ;  /* 0x000000051100720c */ /* 0x000fe40003f86270 */
[----:B------:R-:W-:-:S11]  /*24d0*/  IADD3 R23, PT, PT, R27, R23, RZ ;  /* 0x000000171b177210 */ /* 0x000fd60007ffe0ff */
[----:B-1----:R-:W-:Y:S05]  /*24e0*/  @P4 BRA `(.L_x_1260) ;  /* 0x0000000000704947 */ /* 0x002fea0003800000 */
[----:B------:R-:W1:Y:S01]  /*24f0*/  LDCU UR10, c[0x0][0x440] ;  /* 0x00008800ff0a77ac */ /* 0x000e620008000800 */
[----:B------:R-:W-:Y:S01]  /*2500*/  IMAD.MOV.U32 R22, RZ, RZ, R26 ;  /* 0x000000ffff167224 */ /* 0x000fe200078e001a */
[----:B------:R-:W2:Y:S03]  /*2510*/  LDCU.64 UR8, c[0x0][0x388] ;  /* 0x00007100ff0877ac */ /* 0x000ea60008000a00 */
        /* <DEDUP_REMOVED lines=23> */
.L_x_1261:
[----:B------:R2:W-:Y:S01]  /*2690*/  STS.128 [R21+0xd000], RZ ;  /* 0x00d000ff15007388 */ /* 0x0005e20000000c00 */
[----:B------:R-:W-:Y:S05]  /*26a0*/  BRA `(.L_x_1262) ;  /* 0x00000000000c7947 */ /* 0x000fea0003800000 */
.L_x_1260:
[----:B------:R1:W-:Y:S04]  /*26b0*/  STS.128 [R21+0x9000], RZ ;  /* 0x009000ff15007388 */ /* 0x0003e80000000c00 */
[----:B------:R1:W-:Y:S04]  /*26c0*/  STS.128 [R21+0xb000], RZ ;  /* 0x00b000ff15007388 */ /* 0x0003e80000000c00 */
[----:B------:R1:W-:Y:S02]  /*26d0*/  STS.128 [R21+0xd000], RZ ;  /* 0x00d000ff15007388 */ /* 0x0003e40000000c00 */
.L_x_1262:
[----:B------:R-:W-:Y:S05]  /*26e0*/  BSYNC.RECONVERGENT B0 ;  /* 0x0000000000007941 */ /* 0x000fea0003800200 */
.L_x_1259:
[----:B------:R-:W-:Y:S01]  /*26f0*/  ISETP.GE.AND P3, PT, R20, R5, PT ;  /* 0x000000051400720c */ /* 0x000fe20003f66270 */
        /* <DEDUP_REMOVED lines=33> */
.L_x_1265:
[----:B------:R3:W-:Y:S02]  /*2910*/  STS.128 [R21+0xe000], RZ ;  /* 0x00e000ff15007388 */ /* 0x0007e40000000c00 */
.L_x_1264:
[----:B------:R-:W-:Y:S05]  /*2920*/  BSYNC.RECONVERGENT B0 ;  /* 0x0000000000007941 */ /* 0x000fea0003800200 */
.L_x_1263:
[----:B------:R-:W2:Y:S01]  /*2930*/  LDCU.64 UR8, c[0x0][0x3d8] ;  /* 0x00007b00ff0877ac */ /* 0x000ea20008000a00 */
[----:B------:R-:W-:Y:S01]  /*2940*/  IMAD.WIDE.U32 R22, R221, UR18, R24 ;  /* 0x00000012dd167c25 */ /* 0x000fe2000f8e0018 */
[----:B------:R-:W-:Y:S03]  /*2950*/  BSSY.RECONVERGENT B0, `(.L_x_1266) ;  /* 0x000002a000007945 */ /* 0x000fe60003800200 */
[----:B------:R-:W-:Y:S01]  /*2960*/  IMAD R12, R11, UR18, RZ ;  /* 0x000000120b0c7c24 */ /* 0x000fe2000f8e02ff */
[----:B------:R-:W-:-:S03]  /*2970*/  IADD3 R22, P0, PT, R16, R22, RZ ;  /* 0x0000001610167210 */ /* 0x000fc60007f1e0ff */
[----:B------:R-:W-:-:S05]  /*2980*/  IMAD R12, R221, UR19, R12 ;  /* 0x00000013dd0c7c24 */ /* 0x000fca000f8e020c */
[----:B------:R-:W-:Y:S01]  /*2990*/  IADD3.X R23, PT, PT, R13, R23, R12, P0, !PT ;  /* 0x000000170d177210 */ /* 0x000fe200007fe40c */
[----:B--2---:R-:W-:Y:S02]  /*29a0*/  IMAD R5, R8, UR8, RZ ;  /* 0x0000000808057c24 */ /* 0x004fe4000f8e02ff */
[----:B------:R-:W-:-:S04]  /*29b0*/  IMAD.WIDE.U32 R22, R10, UR8, R22 ;  /* 0x000000080a167c25 */ /* 0x000fc8000f8e0016 */
[----:B------:R-:W-:-:S05]  /*29c0*/  IMAD R5, R10, UR9, R5 ;  /* 0x000000090a057c24 */ /* 0x000fca000f8e0205 */
        /* <DEDUP_REMOVED lines=29> */
.L_x_1268:
[----:B------:R2:W-:Y:S01]  /*2ba0*/  STS.128 [R21+0x13000], RZ ;  /* 0x013000ff15007388 */ /* 0x0005e20000000c00 */
[----:B------:R-:W-:Y:S05]  /*2bb0*/  BRA `(.L_x_1269) ;  /* 0x00000000000c7947 */ /* 0x000fea0003800000 */
.L_x_1267:
[----:B------:R2:W-:Y:S04]  /*2bc0*/  STS.128 [R21+0xf000], RZ ;  /* 0x00f000ff15007388 */ /* 0x0005e80000000c00 */
[----:B------:R2:W-:Y:S04]  /*2bd0*/  STS.128 [R21+0x11000], RZ ;  /* 0x011000ff15007388 */ /* 0x0005e80000000c00 */
[----:B------:R2:W-:Y:S02]  /*2be0*/  STS.128 [R21+0x13000], RZ ;  /* 0x013000ff15007388 */ /* 0x0005e40000000c00 */
.L_x_1269:
[----:B------:R-:W-:Y:S05]  /*2bf0*/  BSYNC.RECONVERGENT B0 ;  /* 0x0000000000007941 */ /* 0x000fea0003800200 */
.L_x_1266:
[----:B------:R-:W1:Y:S01]  /*2c00*/  LDC.64 R10, c[0x0][0x528] ;  /* 0x00014a00ff0a7b82 */ /* 0x000e620000000a00 */
[----:B------:R1:W-:Y:S01]  /*2c10*/  @P3 STS.128 [R21+0x10000], RZ ;  /* 0x010000ff15003388 */ /* 0x0003e20000000c00 */
[----:B------:R-:W-:Y:S03]  /*2c20*/  BSSY.RECONVERGENT B0, `(.L_x_1270) ;  /* 0x0000020000007945 */ /* 0x000fe60003800200 */
[----:B------:R1:W-:Y:S04]  /*2c30*/  @P3 STS.128 [R21+0x12000], RZ ;  /* 0x012000ff15003388 */ /* 0x0003e80000000c00 */
[----:B------:R1:W-:Y:S01]  /*2c40*/  @P3 STS.128 [R21+0x14000], RZ ;  /* 0x014000ff15003388 */ /* 0x0003e20000000c00 */
[----:B------:R-:W-:Y:S05]  /*2c50*/  @P3 BRA `(.L_x_1271) ;  /* 0x0000000000703947 */ /* 0x000fea0003800000 */
[----:B------:R-:W3:Y:S01]  /*2c60*/  LDCU UR10, c[0x0][0x440] ;  /* 0x00008800ff0a77ac */ /* 0x000ee20008000800 */
[----:B-12---:R-:W-:Y:S01]  /*2c70*/  MOV R13, R5 ;  /* 0x00000005000d7202 */ /* 0x006fe20000000f00 */
[----:B------:R-:W-:Y:S01]  /*2c80*/  IMAD R18, R18, UR18, RZ ;  /* 0x0000001212127c24 */ /* 0x000fe2000f8e02ff */
[----:B------:R-:W1:Y:S01]  /*2c90*/  LDCU.64 UR8, c[0x0][0x390] ;  /* 0x00007200ff0877ac */ /* 0x000e620008000a00 */
[----:B------:R-:W-:Y:S02]  /*2ca0*/  IMAD.MOV.U32 R12, RZ, RZ, R22 ;  /* 0x000000ffff0c7224 */ /* 0x000fe400078e0016 */
[C---:B------:R-:W-:Y:S02]  /*2cb0*/  IMAD R18, R19.reuse, UR19, R18 ;  /* 0x0000001313127c24 */ /* 0x040fe4000f8e0212 */
[----:B------:R-:W-:-:S04]  /*2cc0*/  IMAD.WIDE.U32 R12, R19, UR18, R12 ;  /* 0x00000012130c7c25 */ /* 0x000fc8000f8e000c */
[----:B------:R-:W-:Y:S01]  /*2cd0*/  IMAD.IADD R18, R13, 0x1, R18 ;  /* 0x000000010d127824 */ /* 0x000fe200078e0212 */
[----:B---3--:R-:W-:Y:S02]  /*2ce0*/  ISETP.GE.AND P2, PT, R212, UR10, PT ;  /* 0x0000000ad4007c0c */ /* 0x008fe4000bf46270 */
[----:B------:R-:W-:Y:S02]  /*2cf0*/  ISETP.GE.AND P1, PT, R210, UR10, PT ;  /* 0x0000000ad2007c0c */ /* 0x000fe4000bf26270 */
[C---:B-1----:R-:W-:Y:S02]  /*2d00*/  LEA R16, P3, R12.reuse, UR8, 0x1 ;  /* 0x000000080c107c11 */ /* 0x042fe4000f8608ff */
        /* <DEDUP_REMOVED lines=17> */
.L_x_1271:
[----:B------:R-:W-:Y:S05]  /*2e20*/  BSYNC.RECONVERGENT B0 ;  /* 0x0000000000007941 */ /* 0x000fea0003800200 */
.L_x_1270:
[----:B------:R-:W3:Y:S01]  /*2e30*/  LDCU UR9, c[0x0][0x3b0] ;  /* 0x00007600ff0977ac */ /* 0x000ee20008000800 */
[----:B------:R-:W-:Y:S01]  /*2e40*/  IMAD R0, R2, R0, R9 ;  /* 0x0000000002007224 */ /* 0x000fe200078e0209 */
[----:B-12---:R-:W2:Y:S01]  /*2e50*/  LDG.E.64 R12, desc[UR24][R10.64+0x8] ;  /* 0x000008180a0c7981 */ /* 0x006ea2000c1e1b00 */
[----:B------:R-:W1:Y:S01]  /*2e60*/  LDCU UR8, c[0x0][0x590] ;  /* 0x0000b200ff0877ac */ /* 0x000e620008000800 */
[----:B------:R-:W-:Y:S01]  /*2e70*/  IMAD.MOV.U32 R203, RZ, RZ, 0x20 ;  /* 0x00000020ffcb7424 */ /* 0x000fe200078e00ff */
[----:B------:R-:W-:Y:S01]  /*2e80*/  LOP3.LUT P2, RZ, R6, 0x4, RZ, 0xc0, !PT ;  /* 0x0000000406ff7812 */ /* 0x000fe2000784c0ff */
[----:B------:R-:W-:Y:S01]  /*2e90*/  IMAD.SHL.U32 R0, R0, 0x20, RZ ;  /* 0x0000002000007824 */ /* 0x000fe200078e00ff */
[----:B------:R-:W1:Y:S01]  /*2ea0*/  LDCU UR10, c[0x0][0x440] ;  /* 0x00008800ff0a77ac */ /* 0x000e620008000800 */
[----:B------:R1:W5:Y:S04]  /*2eb0*/  LDG.E.64 R206, desc[UR24][R10.64] ;  /* 0x000000180ace7981 */ /* 0x000368000c1e1b00 */
[----:B------:R-:W0:Y:S01]  /*2ec0*/  LDGDEPBAR ;  /* 0x00000000000079af */ /* 0x000e220000000000 */
[----:B------:R-:W-:Y:S01]  /*2ed0*/  SEL R203, R203, 0xffffffe0, !P2 ;  /* 0xffffffe0cbcb7807 */ /* 0x000fe20005000000 */
[----:B------:R-:W1:Y:S01]  /*2ee0*/  LDCU UR13, c[0x0][0x504] ;  /* 0x0000a080ff0d77ac */ /* 0x000e620008000800 */
[----:B------:R-:W-:Y:S01]  /*2ef0*/  SHF.R.S32.HI R225, RZ, 0x1f, R0 ;  /* 0x0000001fffe17819 */ /* 0x000fe20000011400 */
[----:B------:R-:W-:Y:S01]  /*2f00*/  IMAD.IADD R218, R220, 0x1, -R7 ;  /* 0x00000001dcda7824 */ /* 0x000fe200078e0a07 */
[----:B------:R-:W-:Y:S01]  /*2f10*/  CS2R R158, SRZ ;  /* 0x00000000009e7805 */ /* 0x000fe2000001ff00 */
[----:B------:R-:W-:Y:S01]  /*2f20*/  IMAD.SHL.U32 R226, R226, 0x8, RZ ;  /* 0x00000008e2e27824 */ /* 0x000fe200078e00ff */
[----:B------:R-:W-:Y:S01]  /*2f30*/  CS2R R156, SRZ ;  /* 0x00000000009c7805 */ /* 0x000fe2000001ff00 */
[----:B------:R-:W-:Y:S01]  /*2f40*/  IMAD.IADD R2, R199, 0x1, R4 ;  /* 0x00000001c7027824 */ /* 0x000fe200078e0204 */
[----:B------:R-:W-:Y:S01]  /*2f50*/  CS2R R162, SRZ ;  /* 0x0000000000a27805 */ /* 0x000fe2000001ff00 */
[----:B------:R-:W-:Y:S01]  /*2f60*/  IMAD.MOV.U32 R227, RZ, RZ, R232 ;  /* 0x000000ffffe37224 */ /* 0x000fe200078e00e8 */
[----:B------:R-:W-:Y:S01]  /*2f70*/  CS2R R160, SRZ ;  /* 0x0000000000a07805 */ /* 0x000fe2000001ff00 */
[C---:B------:R-:W-:Y:S01]  /*2f80*/  VIADD R217, R197.reuse, 0x15040 ;  /* 0x00015040c5d97836 */ /* 0x040fe20000000000 */
[----:B------:R-:W-:Y:S01]  /*2f90*/  CS2R R154, SRZ ;  /* 0x00000000009a7805 */ /* 0x000fe2000001ff00 */
[----:B------:R-:W-:Y:S01]  /*2fa0*/  VIADD R216, R197, 0x15000 ;  /* 0x00015000c5d87836 */ /* 0x000fe20000000000 */
        /* <DEDUP_REMOVED lines=43> */
[----:B------:R-:W-:Y:S01]  /*3260*/  IMAD.IADD R200, R196, 0x1, R203 ;  /* 0x00000001c4c87824 */ /* 0x000fe200078e02cb */
[----:B------:R-:W2:Y:S01]  /*3270*/  LDCU UR12, c[0x0][0x508] ;  /* 0x0000a100ff0c77ac */ /* 0x000ea20008000800 */
[----:B------:R-:W2:Y:S01]  /*3280*/  LDCU UR11, c[0x0][0x3e0] ;  /* 0x00007c00ff0b77ac */ /* 0x000ea20008000800 */
[----:B------:R-:W2:Y:S01]  /*3290*/  LDCU UR15, c[0x0][0x45c] ;  /* 0x00008b80ff0f77ac */ /* 0x000ea20008000800 */
[----:B------:R-:W2:Y:S01]  /*32a0*/  LDCU.U8 UR14, c[0x0][0x4f8] ;  /* 0x00009f00ff0e77ac */ /* 0x000ea20008000000 */
[----:B---3--:R-:W-:-:S02]  /*32b0*/  USHF.L.U32 UR9, UR9, 0x6, URZ ;  /* 0x0000000609097899 */ /* 0x008fc400080006ff */
[----:B-1----:R-:W-:Y:S01]  /*32c0*/  USHF.L.U32 UR8, UR8, 0x6, URZ ;  /* 0x0000000608087899 */ /* 0x002fe200080006ff */
[----:B--2---:R-:W-:Y:S01]  /*32d0*/  IADD3 R224, P1, P0, R0, R12, R15 ;  /* 0x0000000c00e07210 */ /* 0x004fe2000783e00f */
[----:B------:R-:W-:-:S03]  /*32e0*/  IMAD.IADD R0, R198, 0x1, R4 ;  /* 0x00000001c6007824 */ /* 0x000fc600078e0204 */
[----:B------:R-:W-:-:S09]  /*32f0*/  IADD3.X R225, PT, PT, R225, R13, RZ, P1, P0 ;  /* 0x0000000de1e17210 */ /* 0x000fd20000fe04ff */
.L_x_1276:
[----:B------:R-:W0:Y:S01]  /*3300*/  LDGDEPBAR ;  /* 0x00000000000079af */ /* 0x000e220000000000 */
[----:B------:R-:W-:Y:S01]  /*3310*/  IMAD.IADD R203, R2, 0x1, R203 ;  /* 0x0000000102cb7824 */ /* 0x000fe200078e02cb */
[C---:B------:R-:W-:Y:S04]  /*3320*/  LEA R172, P0, R205.reuse, R222, 0x2 ;  /* 0x000000decdac7211 */ /* 0x040fe800078010ff */
[----:B------:R-:W-:Y:S01]  /*3330*/  LEA.HI.X R173, R205, R223, RZ, 0x2, P0 ;  /* 0x000000dfcdad7211 */ /* 0x000fe200000f14ff */
[----:B------:R-:W-:Y:S04]  /*3340*/  DEPBAR.LE SB0, 0x0 ;  /* 0x000080000000791a */ /* 0x000fe80000000000 */
[----:B------:R-:W-:Y:S06]  /*3350*/  BAR.SYNC.DEFER_BLOCKING 0x0 ;  /* 0x0000000000007b1d */ /* 0x000fec0000010000 */
[----:B------:R-:W-:Y:S05]  /*3360*/  LDSM.16.M88.4 R36, [R2] ;  /* 0x000000000224783b */ /* 0x000fea0000000200 */
[----:B------:R-:W1:Y:S05]  /*3370*/  LDSM.16.M88.4 R40, [R196] ;  /* 0x00000000c428783b */ /* 0x000e6a0000000200 */
[----:B------:R-:W2:Y:S05]  /*3380*/  LDSM.16.M88.4 R44, [R2+0x800] ;  /* 0x00080000022c783b */ /* 0x000eaa0000000200 */
[----:B------:R-:W3:Y:S05]  /*3390*/  LDSM.16.M88.4 R48, [R196+0x400] ;  /* 0x00040000c430783b */ /* 0x000eea0000000200 */
[----:B------:R-:W-:Y:S05]  /*33a0*/  LDSM.16.M88.4 R52, [R203] ;  /* 0x00000000cb34783b */ /* 0x000fea0000000200 */
[----:B------:R-:W4:Y:S05]  /*33b0*/  LDSM.16.M88.4 R56, [R200] ;  /* 0x00000000c838783b */ /* 0x000f2a0000000200 */
[----:B------:R-:W4:Y:S05]  /*33c0*/  LDSM.16.M88.4 R60, [R203+0x800] ;  /* 0x00080000cb3c783b */ /* 0x000f2a0000000200 */
[----:B------:R-:W4:Y:S05]  /*33d0*/  LDSM.16.M88.4 R64, [R200+0x400] ;  /* 0x00040000c840783b */ /* 0x000f2a0000000200 */
[----:B------:R-:W-:Y:S01]  /*33e0*/  LDSM.16.M88.4 R164, [R196+0x2000] ;  /* 0x00200000c4a4783b */ /* 0x000fe20000000200 */
[-C--:B-1----:R-:W-:Y:S04]  /*33f0*/  HMMA.16816.F32.BF16 R4, R36, R40.reuse, RZ ;  /* 0x000000282404723c */ /* 0x082fe800000418ff */
[----:B------:R-:W-:Y:S05]  /*3400*/  LDSM.16.M88.4 R168, [R2+0x1800] ;  /* 0x0018000002a8783b */ /* 0x000fea0000000200 */
[----:B-----5:R-:W5:Y:S01]  /*3410*/  LDG.E R249, desc[UR24][R172.64] ;  /* 0x00000018acf97981 */ /* 0x020f62000c1e1900 */
[C---:B--2---:R-:W-:Y:S04]  /*3420*/  HMMA.16816.F32.BF16 R8, R44.reuse, R40, RZ ;  /* 0x000000282c08723c */ /* 0x044fe800000418ff */
[----:B------:R-:W5:Y:S05]  /*3430*/  LDG.E R248, desc[UR24][R172.64+0x20] ;  /* 0x00002018acf87981 */ /* 0x000f6a000c1e1900 */
[----:B------:R-:W5:Y:S01]  /*3440*/  LDG.E R239, desc[UR24][R172.64+0x80] ;  /* 0x00008018acef7981 */ /* 0x000f62000c1e1900 */
[-C--:B------:R-:W-:Y:S04]  /*3450*/  HMMA.16816.F32.BF16 R12, R44, R42.reuse, RZ ;  /* 0x0000002a2c0c723c */ /* 0x080fe800000418ff */
[----:B------:R1:W5:Y:S04]  /*3460*/  LDG.E R237, desc[UR24][R172.64+0xa0] ;  /* 0x0000a018aced7981 */ /* 0x000368000c1e1900 */
[C---:B------:R-:W-:Y:S01]  /*3470*/  HMMA.16816.F32.BF16 R16, R36.reuse, R42, RZ ;  /* 0x0000002a2410723c */ /* 0x040fe200000418ff */
[----:B------:R-:W2:Y:S07]  /*3480*/  LDSM.16.M88.4 R40, [R2+0x1000] ;  /* 0x001000000228783b */ /* 0x000eae0000000200 */
[-C--:B---3--:R-:W-:Y:S08]  /*3490*/  HMMA.16816.F32.BF16 R20, R36, R48.reuse, RZ ;  /* 0x000000302414723c */ /* 0x088ff000000418ff */
[C---:B------:R-:W-:Y:S02]  /*34a0*/  HMMA.16816.F32.BF16 R24, R44.reuse, R48, RZ ;  /* 0x000000302c18723c */ /* 0x040fe400000418ff */
[----:B-1----:R-:W-:Y:S06]  /*34b0*/  IMAD.SHL.U32 R172, R234, 0x40, RZ ;  /* 0x00000040eaac7824 */ /* 0x002fec00078e00ff */
[-C--:B------:R-:W-:Y:S01]  /*34c0*/  HMMA.16816.F32.BF16 R28, R44, R50.reuse, RZ ;  /* 0x000000322c1c723c */ /* 0x080fe200000418ff */
[----:B------:R-:W1:Y:S01]  /*34d0*/  LDSM.16.M88.4 R44, [R196+0x2400] ;  /* 0x00240000c42c783b */ /* 0x000e620000000200 */
[----:B------:R-:W-:Y:S06]  /*34e0*/  ISETP.GE.AND P0, PT, R172, R218, PT ;  /* 0x000000daac00720c */ /* 0x000fec0003f06270 */
[----:B------:R-:W-:Y:S01]  /*34f0*/  HMMA.16816.F32.BF16 R32, R36, R50, RZ ;  /* 0x000000322420723c */ /* 0x000fe200000418ff */
[----:B------:R-:W-:Y:S05]  /*3500*/  LDSM.16.M88.4 R36, [R203+0x1000] ;  /* 0x00100000cb24783b */ /* 0x000fea0000000200 */
[----:B------:R-:W3:Y:S02]  /*3510*/  LDSM.16.M88.4 R48, [R200+0x2000] ;  /* 0x00200000c830783b */ /* 0x000ee40000000200 */
        /* <DEDUP_REMOVED lines=22> */
[----:B------:R-:W1:Y:S05]  /*3680*/  LDSM.16.M88.4 R40, [R196+0x4400] ;  /* 0x00440000c428783b */ /* 0x000e6a0000000200 */
[----:B------:R-:W-:Y:S02]  /*3690*/  LDSM.16.M88.4 R44, [R203+0x2000] ;  /* 0x00200000cb2c783b */ /* 0x000fe40000000200 */
[-C--:B---3--:R-:W-:Y:S08]  /*36a0*/  HMMA.16816.F32.BF16 R4, R36, R48.reuse, R4 ;  /* 0x000000302404723c */ /* 0x088ff00000041804 */
[C---:B----4-:R-:W-:Y:S08]  /*36b0*/  HMMA.16816.F32.BF16 R8, R56.reuse, R48, R8 ;  /* 0x000000303808723c */ /* 0x050ff00000041808 */
[-C--:B------:R-:W-:Y:S08]  /*36c0*/  HMMA.16816.F32.BF16 R12, R56, R50.reuse, R12 ;  /* 0x00000032380c723c */ /* 0x080ff0000004180c */
[C---:B------:R-:W-:Y:S01]  /*36d0*/  HMMA.16816.F32.BF16 R16, R36.reuse, R50, R16 ;  /* 0x000000322410723c */ /* 0x040fe20000041810 */
[----:B------:R-:W3:Y:S07]  /*36e0*/  LDSM.16.M88.4 R48, [R200+0x4000] ;  /* 0x00400000c830783b */ /* 0x000eee0000000200 */
        /* <DEDUP_REMOVED lines=9> */
[-C--:B-1----:R-:W-:Y:S08]  /*3780*/  HMMA.16816.F32.BF16 R20, R52, R40.reuse, R20 ;  /* 0x000000283414723c */ /* 0x082ff00000041814 */
[C---:B------:R-:W-:Y:S08]  /*3790*/  HMMA.16816.F32.BF16 R24, R164.reuse, R40, R24 ;  /* 0x00000028a418723c */ /* 0x040ff00000041818 */
[-C--:B------:R-:W-:Y:S08]  /*37a0*/  HMMA.16816.F32.BF16 R28, R164, R42.reuse, R28 ;  /* 0x0000002aa41c723c */ /* 0x080ff0000004181c */
[----:B------:R-:W-:Y:S08]  /*37b0*/  HMMA.16816.F32.BF16 R32, R52, R42, R32 ;  /* 0x0000002a3420723c */ /* 0x000ff00000041820 */
[-C--:B---3--:R-:W-:Y:S08]  /*37c0*/  HMMA.16816.F32.BF16 R4, R44, R48.reuse, R4 ;  /* 0x000000302c04723c */ /* 0x088ff00000041804 */
        /* <DEDUP_REMOVED lines=8> */
[----:B------:R-:W-:Y:S11]  /*3850*/  @!P0 BRA `(.L_x_1272) ;  /* 0x0000000000208947 */ /* 0x000ff60003800000 */
[----:B------:R-:W-:Y:S01]  /*3860*/  VIADD R39, R221, 0x80 ;  /* 0x00000080dd277836 */ /* 0x000fe20000000000 */
[----:B------:R-:W-:Y:S01]  /*3870*/  IADD3 R36, PT, PT, R220, UR13, -R236 ;  /* 0x0000000ddc247c10 */ /* 0x000fe2000fffe8ec */
[----:B------:R-:W-:Y:S03]  /*3880*/  VIADD R37, R172, 0x40 ;  /* 0x00000040ac257836 */ /* 0x000fe60000000000 */
[----:B------:R-:W-:Y:S01]  /*3890*/  ISETP.LT.AND P0, PT, R39, R236, PT ;  /* 0x000000ec2700720c */ /* 0x000fe20003f01270 */
[----:B------:R-:W-:Y:S05]  /*38a0*/  VIADD R36, R36, 0xffffff80 ;  /* 0xffffff8024247836 */ /* 0x000fea0000000000 */
[----:B------:R-:W-:Y:S11]  /*38b0*/  ISETP.GE.AND P1, PT, R37, R36, PT ;  /* 0x000000242500720c */ /* 0x000ff60003f26270 */
[----:B------:R-:W-:Y:S02]  /*38c0*/  @!UPT UIADD3 URZ, UPT, UPT, URZ, URZ, URZ ;  /* 0x000000fffffff290 */ /* 0x000fe4000fffe0ff */
[----:B------:R-:W-:Y:S05]  /*38d0*/  @!P1 BRA P0, `(.L_x_1273) ;  /* 0x0000000800689947 */ /* 0x000fea0000000000 */
.L_x_1272:
[C-C-:B------:R-:W-:Y:S01]  /*38e0*/  IADD3 R39, PT, PT, R236.reuse, -UR13, -R235.reuse ;  /* 0x8000000dec277c10 */ /* 0x140fe2000fffe8eb */
[----:B------:R-:W1:Y:S01]  /*38f0*/  S2R R37, SR_TID.X ;  /* 0x0000000000257919 */ /* 0x000e620000002100 */
[----:B------:R-:W-:Y:S01]  /*3900*/  IADD3 R45, PT, PT, R236, UR12, -R235 ;  /* 0x0000000cec2d7c10 */ /* 0x000fe2000fffe8eb */
[----:B------:R-:W-:Y:S04]  /*3910*/  IMAD.IADD R36, R205, 0x1, R172 ;  /* 0x00000001cd247824 */ /* 0x000fe800078e02ac */
[C---:B------:R-:W-:Y:S02]  /*3920*/  IMAD.IADD R44, R36.reuse, 0x1, R39 ;  /* 0x00000001242c7824 */ /* 0x040fe400078e0227 */
[----:B------:R-:W-:Y:S03]  /*3930*/  IMAD.IADD R45, R36, 0x1, R45 ;  /* 0x00000001242d7824 */ /* 0x000fe600078e022d */
[----:B------:R-:W-:Y:S02]  /*3940*/  VIMNMX R47, PT, PT, RZ, R44, !PT ;  /* 0x0000002cff2f7248 */ /* 0x000fe40007fe0100 */
[----:B------:R-:W-:Y:S02]  /*3950*/  VIADDMNMX R46, R44, 0x8, RZ, !PT ;  /* 0x000000082c2e7846 */ /* 0x000fe400078001ff */
[C-C-:B------:R-:W-:Y:S02]  /*3960*/  VIADDMNMX R174, R45.reuse, 0x1, R236.reuse, PT ;  /* 0x000000012dae7846 */ /* 0x140fe400038001ec */
[C-C-:B------:R-:W-:Y:S02]  /*3970*/  VIADDMNMX R173, R45.reuse, 0x9, R236.reuse, PT ;  /* 0x000000092dad7846 */ /* 0x140fe400038001ec */
[C-C-:B------:R-:W-:Y:S02]  /*3980*/  VIADDMNMX R170, R45.reuse, 0x21, R236.reuse, PT ;  /* 0x000000212daa7846 */ /* 0x140fe400038001ec */
[----:B------:R-:W-:Y:S01]  /*3990*/  VIADDMNMX R165, R45, 0x29, R236, PT ;  /* 0x000000292da57846 */ /* 0x000fe200038001ec */
[----:B-1----:R-:W-:Y:S01]  /*39a0*/  IMAD.SHL.U32 R38, R37, 0x2, RZ ;  /* 0x0000000225267824 */ /* 0x002fe200078e00ff */
[----:B------:R-:W-:Y:S04]  /*39b0*/  SHF.R.U32.HI R37, RZ, 0x1, R37 ;  /* 0x00000001ff257819 */ /* 0x000fe80000011625 */
[----:B------:R-:W-:Y:S04]  /*39c0*/  LOP3.LUT R38, R38, 0x6, RZ, 0xc0, !PT ;  /* 0x0000000626267812 */ /* 0x000fe800078ec0ff */
[----:B------:R-:W-:Y:S05]  /*39d0*/  LOP3.LUT R38, R38, 0x1e0, R37, 0xf8, !PT ;  /* 0x000001e026267812 */ /* 0x000fea00078ef825 */
[----:B------:R-:W-:Y:S04]  /*39e0*/  IMAD R43, R213, 0x80, R38 ;  /* 0x00000080d52b7824 */ /* 0x000fe800078e0226 */
[C---:B------:R-:W-:Y:S01]  /*39f0*/  VIADD R42, R43.reuse, 0x1 ;  /* 0x000000012b2a7836 */ /* 0x040fe20000000000 */
[CC--:B------:R-:W-:Y:S01]  /*3a00*/  ISETP.GE.AND P3, PT, R43.reuse, R47.reuse, PT ;  /* 0x0000002f2b00720c */ /* 0x0c0fe20003f66270 */
[C---:B------:R-:W-:Y:S01]  /*3a10*/  VIADD R41, R43.reuse, 0x8 ;  /* 0x000000082b297836 */ /* 0x040fe20000000000 */
[CC--:B------:R-:W-:Y:S01]  /*3a20*/  ISETP.GE.AND P1, PT, R43.reuse, R46.reuse, PT ;  /* 0x0000002e2b00720c */ /* 0x0c0fe20003f26270 */
[C---:B------:R-:W-:Y:S01]  /*3a30*/  VIADD R40, R43.reuse, 0x9 ;  /* 0x000000092b287836 */ /* 0x040fe20000000000 */
[CC--:B------:R-:W-:Y:S01]  /*3a40*/  ISETP.GE.AND P2, PT, R42.reuse, R47.reuse, PT ;  /* 0x0000002f2a00720c */ /* 0x0c0fe20003f46270 */
[C---:B------:R-:W-:Y:S01]  /*3a50*/  VIADD R39, R43.reuse, 0x10 ;  /* 0x000000102b277836 */ /* 0x040fe20000000000 */
[-C--:B------:R-:W-:Y:S01]  /*3a60*/  ISETP.GE.AND P0, PT, R42, R46.reuse, PT ;  /* 0x0000002e2a00720c */ /* 0x080fe20003f06270 */
[C---:B------:R-:W-:Y:S01]  /*3a70*/  VIADD R38, R43.reuse, 0x11 ;  /* 0x000000112b267836 */ /* 0x040fe20000000000 */
[----:B------:R-:W-:Y:S01]  /*3a80*/  FSEL R60, R4, -INF , P3 ;  /* 0xff800000043c7808 */ /* 0x000fe20001800000 */
[C---:B------:R-:W-:Y:S01]  /*3a90*/  VIADD R37, R43.reuse, 0x18 ;  /* 0x000000182b257836 */ /* 0x040fe20000000000 */
[----:B------:R-:W-:Y:S01]  /*3aa0*/  FSEL R58, R6, -INF , P1 ;  /* 0xff800000063a7808 */ /* 0x000fe20000800000 */
[----:B------:R-:W-:Y:S01]  /*3ab0*/  VIADD R36, R43, 0x19 ;  /* 0x000000192b247836 */ /* 0x000fe20000000000 */
        /* <DEDUP_REMOVED lines=15> */
[-C--:B------:R-:W-:Y:S02]  /*3bb0*/  ISETP.GE.AND P4, PT, R41, R47.reuse, PT ;  /* 0x0000002f2900720c */ /* 0x080fe40003f86270 */
[----:B------:R-:W-:Y:S02]  /*3bc0*/  FSEL R54, R22, -INF , P3 ;  /* 0xff80000016367808 */ /* 0x000fe40001800000 */
[----:B------:R-:W-:Y:S02]  /*3bd0*/  FSEL R53, R23, -INF , P2 ;  /* 0xff80000017357808 */ /* 0x000fe40001000000 */
[----:B------:R-:W-:Y:S02]  /*3be0*/  VIADDMNMX R44, R44, 0x28, RZ, !PT ;  /* 0x000000282c2c7846 */ /* 0x000fe400078001ff */
[-C--:B------:R-:W-:Y:S02]  /*3bf0*/  ISETP.GE.AND P3, PT, R43, R46.reuse, PT ;  /* 0x0000002e2b00720c */ /* 0x080fe40003f66270 */
[----:B------:R-:W-:Y:S02]  /*3c00*/  ISETP.GE.AND P2, PT, R42, R46, PT ;  /* 0x0000002e2a00720c */ /* 0x000fe40003f46270 */
        /* <DEDUP_REMOVED lines=8> */
[-C--:B------:R-:W-:Y:S02]  /*3c90*/  ISETP.GE.AND P6, PT, R38, R47.reuse, PT ;  /* 0x0000002f2600720c */ /* 0x080fe40003fc6270 */
[----:B------:R-:W-:Y:S02]  /*3ca0*/  ISETP.GE.AND P5, PT, R37, R47, PT ;  /* 0x0000002f2500720c */ /* 0x000fe40003fa6270 */
[----:B------:R-:W-:Y:S02]  /*3cb0*/  ISETP.GE.AND P3, PT, R40, R46, PT ;  /* 0x0000002e2800720c */ /* 0x000fe40003f66270 */
[----:B------:R-:W-:Y:S02]  /*3cc0*/  ISETP.GE.AND P2, PT, R41, R44, PT ;  /* 0x0000002c2900720c */ /* 0x000fe40003f46270 */
[----:B------:R-:W-:Y:S02]  /*3cd0*/  FSEL R166, R33, -INF , P4 ;  /* 0xff80000021a67808 */ /* 0x000fe40002000000 */
[----:B------:R-:W-:Y:S02]  /*3ce0*/  FSEL R171, R10, -INF , P1 ;  /* 0xff8000000aab7808 */ /* 0x000fe40000800000 */
[----:B------:R-:W-:Y:S02]  /*3cf0*/  FSEL R49, R11, -INF , P0 ;  /* 0xff8000000b317808 */ /* 0x000fe40000000000 */
[----:B------:R-:W-:Y:S02]  /*3d00*/  ISETP.GE.AND P4, PT, R41, R46, PT ;  /* 0x0000002e2900720c */ /* 0x000fe40003f86270 */
[----:B------:R-:W-:Y:S02]  /*3d10*/  ISETP.GE.AND P1, PT, R40, R44, PT ;  /* 0x0000002c2800720c */ /* 0x000fe40003f26270 */
[-C--:B------:R-:W-:Y:S02]  /*3d20*/  ISETP.GE.AND P0, PT, R39, R46.reuse, PT ;  /* 0x0000002e2700720c */ /* 0x080fe40003f06270 */
[----:B------:R-:W-:Y:S02]  /*3d30*/  FSEL R67, R21, -INF , P6 ;  /* 0xff80000015437808 */ /* 0x000fe40003000000 */
[----:B------:R-:W-:Y:S02]  /*3d40*/  FSEL R167, R32, -INF , P5 ;  /* 0xff80000020a77808 */ /* 0x000fe40002800000 */
[----:B------:R-:W-:Y:S02]  /*3d50*/  FSEL R61, R13, -INF , P3 ;  /* 0xff8000000d3d7808 */ /* 0x000fe40001800000 */
[----:B------:R-:W-:Y:S02]  /*3d60*/  FSEL R48, R14, -INF , P2 ;  /* 0xff8000000e307808 */ /* 0x000fe40001000000 */
[CC--:B------:R-:W-:Y:S02]  /*3d70*/  ISETP.GE.AND P6, PT, R38.reuse, R46.reuse, PT ;  /* 0x0000002e2600720c */ /* 0x0c0fe40003fc6270 */
[----:B------:R-:W-:Y:S02]  /*3d80*/  ISETP.GE.AND P5, PT, R37, R46, PT ;  /* 0x0000002e2500720c */ /* 0x000fe40003fa6270 */
[-C--:B------:R-:W-:Y:S02]  /*3d90*/  ISETP.GE.AND P3, PT, R39, R44.reuse, PT ;  /* 0x0000002c2700720c */ /* 0x080fe40003f66270 */
[----:B------:R-:W-:Y:S02]  /*3da0*/  ISETP.GE.AND P2, PT, R38, R44, PT ;  /* 0x0000002c2600720c */ /* 0x000fe40003f46270 */
[----:B------:R-:W-:Y:S02]  /*3db0*/  FSEL R62, R12, -INF , P4 ;  /* 0xff8000000c3e7808 */ /* 0x000fe40002000000 */
[----:B------:R-:W-:Y:S02]  /*3dc0*/  FSEL R47, R15, -INF , P1 ;  /* 0xff8000000f2f7808 */ /* 0x000fe40000800000 */
[----:B------:R-:W-:Y:S02]  /*3dd0*/  FSEL R66, R24, -INF , P0 ;  /* 0xff80000018427808 */ /* 0x000fe40000000000 */
[C---:B------:R-:W-:Y:S02]  /*3de0*/  ISETP.GE.AND P4, PT, R36.reuse, R46, PT ;  /* 0x0000002e2400720c */ /* 0x040fe40003f86270 */
[-C--:B------:R-:W-:Y:S02]  /*3df0*/  ISETP.GE.AND P1, PT, R37, R44.reuse, PT ;  /* 0x0000002c2500720c */ /* 0x080fe40003f26270 */
[----:B------:R-:W-:Y:S02]  /*3e00*/  ISETP.GE.AND P0, PT, R36, R44, PT ;  /* 0x0000002c2400720c */ /* 0x000fe40003f06270 */
[----:B------:R-:W-:Y:S02]  /*3e10*/  FSEL R65, R25, -INF , P6 ;  /* 0xff80000019417808 */ /* 0x000fe40003000000 */
[----:B------:R-:W-:Y:S02]  /*3e20*/  FSEL R46, R26, -INF , P3 ;  /* 0xff8000001a2e7808 */ /* 0x000fe40001800000 */
[----:B------:R-:W-:Y:S02]  /*3e30*/  FSEL R44, R27, -INF , P2 ;  /* 0xff8000001b2c7808 */ /* 0x000fe40001000000 */
[----:B------:R-:W-:Y:S02]  /*3e40*/  FSEL R168, R28, -INF , P5 ;  /* 0xff8000001ca87808 */ /* 0x000fe40002800000 */
[C---:B------:R-:W-:Y:S02]  /*3e50*/  ISETP.GE.AND P6, PT, R43.reuse, R174, PT ;  /* 0x000000ae2b00720c */ /* 0x040fe40003fc6270 */
[C---:B------:R-:W-:Y:S02]  /*3e60*/  ISETP.GE.AND P3, PT, R43.reuse, R173, PT ;  /* 0x000000ad2b00720c */ /* 0x040fe40003f66270 */
[C---:B------:R-:W-:Y:S02]  /*3e70*/  ISETP.GE.AND P2, PT, R43.reuse, R170, PT ;  /* 0x000000aa2b00720c */ /* 0x040fe40003f46270 */
        /* <DEDUP_REMOVED lines=64> */
.L_x_1273:
[C---:B------:R-:W-:Y:S01]  /*4280*/  FSETP.NEU.FTZ.AND P0, PT, R231.reuse, -INF , PT ;  /* 0xff800000e700780b */ /* 0x040fe20003f1d000 */
[----:B------:R-:W1:Y:S01]  /*4290*/  S2R R201, SR_TID.X ;  /* 0x0000000000c97919 */ /* 0x000e620000002100 */
[----:B------:R-:W-:Y:S01]  /*42a0*/  FMUL.FTZ R37, R231, 1.4426950216293334961 ;  /* 0x3fb8aa3be7257820 */ /* 0x000fe20000410000 */
[----:B------:R-:W-:Y:S01]  /*42b0*/  FMUL.FTZ R47, R228, 1.4426950216293334961 ;  /* 0x3fb8aa3be42f7820 */ /* 0x000fe20000410000 */
[----:B------:R-:W-:Y:S04]  /*42c0*/  IMAD.WIDE.U32 R66, R224, -0x2daee0ad, RZ ;  /* 0xd2511f53e0427825 */ /* 0x000fe800078e00ff */
[----:B------:R-:W-:Y:S01]  /*42d0*/  FMUL.FTZ R39, R229, 1.4426950216293334961 ;  /* 0x3fb8aa3be5277820 */ /* 0x000fe20000410000 */
[----:B------:R-:W-:Y:S01]  /*42e0*/  FSEL R37, R37, RZ, P0 ;  /* 0x000000ff25257208 */ /* 0x000fe20000000000 */
[C---:B------:R-:W-:Y:S01]  /*42f0*/  FMUL.FTZ R36, R230.reuse, 1.4426950216293334961 ;  /* 0x3fb8aa3be6247820 */ /* 0x040fe20000410000 */
[----:B------:R-:W-:Y:S01]  /*4300*/  FSETP.NEU.FTZ.AND P0, PT, R230, -INF , PT ;  /* 0xff800000e600780b */ /* 0x000fe20003f1d000 */
[----:B------:R-:W-:Y:S02]  /*4310*/  VIADD R64, R207, 0xbb67ae85 ;  /* 0xbb67ae85cf407836 */ /* 0x000fe40000000000 */
[--C-:B------:R-:W-:Y:S01]  /*4320*/  FFMA.FTZ R50, R17, UR15, -R37.reuse ;  /* 0x0000000f11327c23 */ /* 0x100fe20008010825 */
[----:B------:R-:W-:Y:S01]  /*4330*/  FSEL R36, R36, RZ, P0 ;  /* 0x000000ff24247208 */ /* 0x000fe20000000000 */
[--C-:B------:R-:W-:Y:S01]  /*4340*/  FFMA.FTZ R49, R4, UR15, -R37.reuse ;  /* 0x0000000f04317c23 */ /* 0x100fe20008010825 */
[----:B------:R-:W-:Y:S01]  /*4350*/  FSETP.NEU.FTZ.AND P0, PT, R229, -INF , PT ;  /* 0xff800000e500780b */ /* 0x000fe20003f1d000 */
[----:B------:R-:W-:Y:S01]  /*4360*/  FFMA.FTZ R48, R16, UR15, -R37 ;  /* 0x0000000f10307c23 */ /* 0x000fe20008010825 */
[----:B------:R-:W-:Y:S02]  /*4370*/  VIADD R65, R207, 0x76cf5d0a ;  /* 0x76cf5d0acf417836 */ /* 0x000fe40000000000 */
[--C-:B------:R-:W-:Y:S01]  /*4380*/  FFMA.FTZ R42, R35, UR15, -R36.reuse ;  /* 0x0000000f232a7c23 */ /* 0x100fe20008010824 */
[----:B------:R-:W-:Y:S01]  /*4390*/  FSEL R39, R39, RZ, P0 ;  /* 0x000000ff27277208 */ /* 0x000fe20000000000 */
[--C-:B------:R-:W-:Y:S01]  /*43a0*/  FFMA.FTZ R45, R7, UR15, -R36.reuse ;  /* 0x0000000f072d7c23 */ /* 0x100fe20008010824 */
[----:B------:R-:W-:Y:S01]  /*43b0*/  FSETP.NEU.FTZ.AND P0, PT, R228, -INF , PT ;  /* 0xff800000e400780b */ /* 0x000fe20003f1d000 */
[--C-:B------:R-:W-:Y:S01]  /*43c0*/  FFMA.FTZ R44, R18, UR15, -R36.reuse ;  /* 0x0000000f122c7c23 */ /* 0x100fe20008010824 */
[----:B------:R2:W-:Y:S01]  /*43d0*/  MUFU.EX2 R7, R48 ;  /* 0x0000003000077308 */ /* 0x0005e20000000800 */
[--C-:B------:R-:W-:Y:S01]  /*43e0*/  FFMA.FTZ R51, R29, UR15, -R39.reuse ;  /* 0x0000000f1d337c23 */ /* 0x100fe20008010827 */
[----:B------:R-:W-:Y:S01]  /*43f0*/  FSEL R47, R47, RZ, P0 ;  /* 0x000000ff2f2f7208 */ /* 0x000fe20000000000 */
[--C-:B------:R-:W-:Y:S01]  /*4400*/  FFMA.FTZ R53, R12, UR15, -R39.reuse ;  /* 0x0000000f0c357c23 */ /* 0x100fe20008010827 */
[--C-:B------:R-:W-:Y:S01]  /*4410*/  FFMA.FTZ R52, R13, UR15, -R39.reuse ;  /* 0x0000000f0d347c23 */ /* 0x100fe20008010827 */
[----:B------:R-:W-:Y:S01]  /*4420*/  FFMA.FTZ R40, R28, UR15, -R39 ;  /* 0x0000000f1c287c23 */ /* 0x000fe20008010827 */
[----:B------:R-:W-:Y:S01]  /*4430*/  FFMA.FTZ R41, R23, UR15, -R36 ;  /* 0x0000000f17297c23 */ /* 0x000fe20008010824 */
[--C-:B------:R-:W-:Y:S03]  /*4440*/  FFMA.FTZ R57, R14, UR15, -R47.reuse ;  /* 0x0000000f0e397c23 */ /* 0x100fe6000801082f */
[----:B------:R-:W-:Y:S01]  /*4450*/  MUFU.EX2 R28, R49 ;  /* 0x00000031001c7308 */ /* 0x000fe20000000800 */
[----:B------:R-:W-:Y:S01]  /*4460*/  FFMA.FTZ R55, R11, UR15, -R47 ;  /* 0x0000000f0b377c23 */ /* 0x000fe2000801082f */
[----:B-1----:R-:W-:Y:S01]  /*4470*/  SHF.R.U32.HI R54, RZ, 0x6, R201 ;  /* 0x00000006ff367819 */ /* 0x002fe200000116c9 */
[----:B------:R-:W-:Y:S01]  /*4480*/  FFMA.FTZ R56, R15, UR15, -R47 ;  /* 0x0000000f0f387c23 */ /* 0x000fe2000801082f */
[----:B------:R-:W-:Y:S01]  /*4490*/  SHF.R.U32.HI R61, RZ, 0x5, R201 ;  /* 0x00000005ff3d7819 */ /* 0x000fe200000116c9 */
[----:B------:R-:W-:Y:S01]  /*44a0*/  FFMA.FTZ R46, R8, UR15, -R39 ;  /* 0x0000000f082e7c23 */ /* 0x000fe20008010827 */
[----:B------:R-:W-:Y:S02]  /*44b0*/  IMAD.MOV.U32 R202, RZ, RZ, 0x20 ;  /* 0x00000020ffca7424 */ /* 0x000fe400078e00ff */
[----:B------:R-:W-:Y:S01]  /*44c0*/  FFMA.FTZ R251, R33, UR15, -R37 ;  /* 0x0000000f21fb7c23 */ /* 0x000fe20008010825 */
[----:B------:R-:W-:Y:S01]  /*44d0*/  LOP3.LUT R61, R61, 0x1, RZ, 0xc0, !PT ;  /* 0x000000013d3d7812 */ /* 0x000fe200078ec0ff */
[----:B------:R1:W-:Y:S01]  /*44e0*/  MUFU.EX2 R14, R50 ;  /* 0x00000032000e7308 */ /* 0x0003e20000000800 */
[----:B------:R-:W-:Y:S02]  /*44f0*/  IMAD R59, R213, 0x4, R54 ;  /* 0x00000004d53b7824 */ /* 0x000fe400078e0236 */
[--C-:B--2---:R-:W-:Y:S01]  /*4500*/  FFMA.FTZ R48, R26, UR15, -R47.reuse ;  /* 0x0000000f1a307c23 */ /* 0x104fe2000801082f */
[----:B------:R-:W-:Y:S01]  /*4510*/  FFMA.FTZ R54, R10, UR15, -R47 ;  /* 0x0000000f0a367c23 */ /* 0x000fe2000801082f */
[--C-:B------:R-:W-:Y:S01]  /*4520*/  FFMA.FTZ R43, R19, UR15, -R36.reuse ;  /* 0x0000000f132b7c23 */ /* 0x100fe20008010824 */
[----:B------:R-:W-:Y:S01]  /*4530*/  FFMA.FTZ R38, R20, UR15, -R37 ;  /* 0x0000000f14267c23 */ /* 0x000fe20008010825 */
[----:B------:R-:W-:Y:S01]  /*4540*/  LOP3.LUT R62, R207, R59, R67, 0x96, !PT ;  /* 0x0000003bcf3e7212 */ /* 0x000fe200078e9643 */
[----:B------:R-:W-:Y:S02]  /*4550*/  IMAD R58, R234, 0x4, R61 ;  /* 0x00000004ea3a7824 */ /* 0x000fe400078e023d */
[----:B------:R2:W-:Y:S01]  /*4560*/  MUFU.EX2 R33, R42 ;  /* 0x0000002a00217308 */ /* 0x0005e20000000800 */
[----:B------:R-:W-:Y:S02]  /*4570*/  VIADD R59, R206, 0x9e3779b9 ;  /* 0x9e3779b9ce3b7836 */ /* 0x000fe40000000000 */
[--C-:B------:R-:W-:Y:S01]  /*4580*/  FFMA.FTZ R252, R34, UR15, -R36.reuse ;  /* 0x0000000f22fc7c23 */ /* 0x100fe20008010824 */
[----:B------:R-:W-:Y:S04]  /*4590*/  IMAD.WIDE.U32 R170, R58, -0x326172a9, RZ ;  /* 0xcd9e8d573aaa7825 */ /* 0x000fe800078e00ff */
[----:B------:R-:W-:Y:S01]  /*45a0*/  FFMA.FTZ R250, R32, UR15, -R37 ;  /* 0x0000000f20fa7c23 */ /* 0x000fe20008010825 */
[----:B------:R-:W-:Y:S01]  /*45b0*/  IMAD.WIDE.U32 R62, R62, -0x326172a9, RZ ;  /* 0xcd9e8d573e3e7825 */ /* 0x000fe200078e00ff */
[----:B------:R-:W-:Y:S01]  /*45c0*/  LOP3.LUT R60, R225, R206, R171, 0x96, !PT ;  /* 0x000000cee13c7212 */ /* 0x000fe200078e96ab */
[----:B------:R3:W-:Y:S02]  /*45d0*/  MUFU.EX2 R19, R44 ;  /* 0x0000002c00137308 */ /* 0x0007e40000000800 */
[----:B-1----:R-:W-:Y:S01]  /*45e0*/  FFMA.FTZ R50, R30, UR15, -R47 ;  /* 0x0000000f1e327c23 */ /* 0x002fe2000801082f */
[----:B------:R-:W-:Y:S01]  /*45f0*/  VIADD R58, R58, 0x2 ;  /* 0x000000023a3a7836 */ /* 0x000fe20000000000 */
[----:B------:R-:W-:Y:S01]  /*4600*/  LOP3.LUT R170, R59, R170, R63, 0x96, !PT ;  /* 0x000000aa3baa7212 */ /* 0x000fe200078e963f */
[----:B------:R-:W-:Y:S05]  /*4610*/  IMAD.WIDE.U32 R172, R60, -0x2daee0ad, RZ ;  /* 0xd2511f533cac7825 */ /* 0x000fea00078e00ff */
[----:B------:R1:W-:Y:S01]  /*4620*/  MUFU.EX2 R30, R43 ;  /* 0x0000002b001e7308 */ /* 0x0003e20000000800 */
[----:B------:R-:W-:Y:S04]  /*4630*/  IMAD.WIDE.U32 R168, R58, -0x326172a9, RZ ;  /* 0xcd9e8d573aa87825 */ /* 0x000fe800078e00ff */
[--C-:B--2---:R-:W-:Y:S01]  /*4640*/  FFMA.FTZ R42, R22, UR15, -R36.reuse ;  /* 0x0000000f162a7c23 */ /* 0x104fe20008010824 */
[----:B------:R-:W-:Y:S01]  /*4650*/  FFMA.FTZ R36, R6, UR15, -R36 ;  /* 0x0000000f06247c23 */ /* 0x000fe20008010824 */
[----:B------:R-:W-:Y:S01]  /*4660*/  IMAD.WIDE.U32 R170, R170, -0x2daee0ad, RZ ;  /* 0xd2511f53aaaa7825 */ /* 0x000fe200078e00ff */
[----:B------:R-:W-:Y:S02]  /*4670*/  LOP3.LUT R61, R225, R206, R169, 0x96, !PT ;  /* 0x000000cee13d7212 */ /* 0x000fe400078e96a9 */
[----:B------:R-:W-:Y:S01]  /*4680*/  LOP3.LUT R60, R59, R168, R63, 0x96, !PT ;  /* 0x000000a83b3c7212 */ /* 0x000fe200078e963f */
[----:B------:R-:W-:Y:S01]  /*4690*/  MUFU.EX2 R26, R42 ;  /* 0x0000002a001a7308 */ /* 0x000fe20000000800 */
[----:B------:R-:W-:Y:S01]  /*46a0*/  LOP3.LUT R59, R64, R66, R173, 0x96, !PT ;  /* 0x00000042403b7212 */ /* 0x000fe200078e96ad */
[----:B------:R-:W-:Y:S01]  /*46b0*/  IMAD.WIDE.U32 R168, R61, -0x2daee0ad, RZ ;  /* 0xd2511f533da87825 */ /* 0x000fe200078e00ff */
[C---:B------:R-:W-:Y:S03]  /*46c0*/  LOP3.LUT R58, R65.reuse, R172, R171, 0x96, !PT ;  /* 0x000000ac413a7212 */ /* 0x040fe600078e96ab */
[----:B------:R-:W-:Y:S01]  /*46d0*/  IMAD.WIDE.U32 R60, R60, -0x2daee0ad, RZ ;  /* 0xd2511f533c3c7825 */ /* 0x000fe200078e00ff */
[----:B------:R-:W-:Y:S03]  /*46e0*/  LOP3.LUT R63, R64, R66, R169, 0x96, !PT ;  /* 0x00000042403f7212 */ /* 0x000fe600078e96a9 */
[----:B------:R-:W-:Y:S01]  /*46f0*/  MUFU.EX2 R16, R45 ;  /* 0x0000002d00107308 */ /* 0x000fe20000000800 */
[----:B---3--:R-:W-:Y:S01]  /*4700*/  VIADD R44, R206, 0x3c6ef372 ;  /* 0x3c6ef372ce2c7836 */ /* 0x008fe20000000000 */
[----:B------:R-:W-:Y:S01]  /*4710*/  LOP3.LUT R66, R65, R168, R61, 0x96, !PT ;  /* 0x000000a841427212 */ /* 0x000fe200078e963d */
[----:B------:R-:W-:Y:S04]  /*4720*/  IMAD.WIDE.U32 R172, R59, -0x326172a9, RZ ;  /* 0xcd9e8d573bac7825 */ /* 0x000fe800078e00ff */
[----:B------:R-:W-:Y:S01]  /*4730*/  IMAD.WIDE.U32 R58, R58, -0x326172a9, RZ ;  /* 0xcd9e8d573a3a7825 */ /* 0x000fe200078e00ff */
[----:B------:R-:W-:Y:S02]  /*4740*/  LOP3.LUT R61, R44, R62, R173, 0x96, !PT ;  /* 0x0000003e2c3d7212 */ /* 0x000fe400078e96ad */
[----:B------:R2:W-:Y:S01]  /*4750*/  MUFU.EX2 R34, R38 ;  /* 0x0000002600227308 */ /* 0x0005e20000000800 */
[----:B-1----:R-:W-:Y:S02]  /*4760*/  VIADD R43, R206, 0xdaa66d2b ;  /* 0xdaa66d2bce2b7836 */ /* 0x002fe40000000000 */
[----:B------:R-:W-:Y:S03]  /*4770*/  IMAD.WIDE.U32 R64, R63, -0x326172a9, RZ ;  /* 0xcd9e8d573f407825 */ /* 0x000fe600078e00ff */
[----:B------:R-:W-:Y:S01]  /*4780*/  LOP3.LUT R168, R43, R172, R59, 0x96, !PT ;  /* 0x000000ac2ba87212 */ /* 0x000fe200078e963b */
[----:B------:R-:W-:Y:S01]  /*4790*/  IMAD.WIDE.U32 R66, R66, -0x326172a9, RZ ;  /* 0xcd9e8d5742427825 */ /* 0x000fe200078e00ff */
[----:B------:R-:W-:Y:S02]  /*47a0*/  LOP3.LUT R44, R44, R62, R65, 0x96, !PT ;  /* 0x0000003e2c2c7212 */ /* 0x000fe400078e9641 */
[----:B------:R-:W1:Y:S01]  /*47b0*/  MUFU.EX2 R250, R250 ;  /* 0x000000fa00fa7308 */ /* 0x000e620000000800 */
[----:B------:R-:W-:Y:S01]  /*47c0*/  VIADD R59, R207, 0x32370b8f ;  /* 0x32370b8fcf3b7836 */ /* 0x000fe20000000000 */
[----:B------:R-:W-:Y:S01]  /*47d0*/  LOP3.LUT R64, R43, R64, R67, 0x96, !PT ;  /* 0x000000402b407212 */ /* 0x000fe200078e9643 */
[----:B------:R-:W-:Y:S04]  /*47e0*/  IMAD.WIDE.U32 R172, R61, -0x2daee0ad, RZ ;  /* 0xd2511f533dac7825 */ /* 0x000fe800078e00ff */
[----:B--2---:R-:W-:Y:S01]  /*47f0*/  FFMA.FTZ R38, R21, UR15, -R37 ;  /* 0x0000000f15267c23 */ /* 0x004fe20008010825 */
[----:B------:R-:W-:Y:S01]  /*4800*/  IMAD.WIDE.U32 R168, R168, -0x2daee0ad, RZ ;  /* 0xd2511f53a8a87825 */ /* 0x000fe200078e00ff */
[----:B------:R-:W-:Y:S01]  /*4810*/  LOP3.LUT R42, R59, R170, R173, 0x96, !PT ;  /* 0x000000aa3b2a7212 */ /* 0x000fe200078e96ad */
[----:B------:R2:W3:Y:S02]  /*4820*/  MUFU.EX2 R6, R40 ;  /* 0x0000002800067308 */ /* 0x0004e40000000800 */
[----:B------:R-:W-:Y:S01]  /*4830*/  FFMA.FTZ R37, R5, UR15, -R37 ;  /* 0x0000000f05257c23 */ /* 0x000fe20008010825 */
[----:B------:R-:W-:Y:S02]  /*4840*/  VIADD R61, R207, 0xed9eba14 ;  /* 0xed9eba14cf3d7836 */ /* 0x000fe40000000000 */
[----:B------:R-:W-:Y:S03]  /*4850*/  IMAD.WIDE.U32 R170, R44, -0x2daee0ad, RZ ;  /* 0xd2511f532caa7825 */ /* 0x000fe600078e00ff */
[----:B------:R-:W-:Y:S01]  /*4860*/  LOP3.LUT R62, R61, R172, R169, 0x96, !PT ;  /* 0x000000ac3d3e7212 */ /* 0x000fe200078e96a9 */
[----:B------:R-:W-:Y:S01]  /*4870*/  IMAD.WIDE.U32 R64, R64, -0x2daee0ad, RZ ;  /* 0xd2511f5340407825 */ /* 0x000fe200078e00ff */
[----:B------:R-:W-:Y:S01]  /*4880*/  LOP3.LUT R59, R59, R60, R171, 0x96, !PT ;  /* 0x0000003c3b3b7212 */ /* 0x000fe200078e96ab */
[----:B------:R4:W3:Y:S02]  /*4890*/  MUFU.EX2 R5, R51 ;  /* 0x0000003300057308 */ /* 0x0008e40000000800 */
[----:B------:R-:W-:Y:S01]  /*48a0*/  VIADD R43, R206, 0x78dde6e4 ;  /* 0x78dde6e4ce2b7836 */ /* 0x000fe20000000000 */
[----:B------:R-:W-:Y:S01]  /*48b0*/  LOP3.LUT R60, R61, R170, R65, 0x96, !PT ;  /* 0x000000aa3d3c7212 */ /* 0x000fe200078e9641 */
[----:B------:R-:W-:Y:S04]  /*48c0*/  IMAD.WIDE.U32 R172, R42, -0x326172a9, RZ ;  /* 0xcd9e8d572aac7825 */ /* 0x000fe800078e00ff */
[----:B--2---:R-:W-:Y:S01]  /*48d0*/  FFMA.FTZ R40, R24, UR15, -R39 ;  /* 0x0000000f18287c23 */ /* 0x004fe20008010827 */
[----:B------:R-:W-:Y:S01]  /*48e0*/  IMAD.WIDE.U32 R62, R62, -0x326172a9, RZ ;  /* 0xcd9e8d573e3e7825 */ /* 0x000fe200078e00ff */
[----:B------:R-:W-:Y:S01]  /*48f0*/  LOP3.LUT R58, R43, R58, R173, 0x96, !PT ;  /* 0x0000003a2b3a7212 */ /* 0x000fe200078e96ad */
[----:B------:R-:W-:Y:S02]  /*4900*/  MUFU.EX2 R17, R38 ;  /* 0x0000002600117308 */ /* 0x000fe40000000800 */
[----:B------:R-:W-:Y:S02]  /*4910*/  VIADD R45, R206, 0x1715609d ;  /* 0x1715609dce2d7836 */ /* 0x000fe40000000000 */
[----:B------:R-:W-:Y:S03]  /*4920*/  IMAD.WIDE.U32 R60, R60, -0x326172a9, RZ ;  /* 0xcd9e8d573c3c7825 */ /* 0x000fe600078e00ff */
[----:B------:R-:W-:Y:S01]  /*4930*/  LOP3.LUT R42, R45, R172, R63, 0x96, !PT ;  /* 0x000000ac2d2a7212 */ /* 0x000fe200078e963f */
[----:B------:R-:W-:Y:S04]  /*4940*/  IMAD.WIDE.U32 R172, R59, -0x326172a9, RZ ;  /* 0xcd9e8d573bac7825 */ /* 0x000fe800078e00ff */
[--C-:B----4-:R-:W-:Y:S01]  /*4950*/  FFMA.FTZ R51, R27, UR15, -R47.reuse ;  /* 0x0000000f1b337c23 */ /* 0x110fe2000801082f */
[----:B------:R-:W-:Y:S01]  /*4960*/  MUFU.EX2 R21, R56 ;  /* 0x0000003800157308 */ /* 0x000fe20000000800 */
[----:B------:R-:W-:Y:S01]  /*4970*/  FFMA.FTZ R47, R31, UR15, -R47 ;  /* 0x0000000f1f2f7c23 */ /* 0x000fe2000801082f */
[----:B------:R-:W-:Y:S01]  /*4980*/  VIADD R44, R207, 0xa9066899 ;  /* 0xa9066899cf2c7836 */ /* 0x000fe20000000000 */
[----:B------:R-:W-:Y:S01]  /*4990*/  LOP3.LUT R66, R43, R66, R173, 0x96, !PT ;  /* 0x000000422b427212 */ /* 0x000fe200078e96ad */
[----:B------:R-:W-:Y:S01]  /*49a0*/  IMAD.WIDE.U32 R58, R58, -0x2daee0ad, RZ ;  /* 0xd2511f533a3a7825 */ /* 0x000fe200078e00ff */
[----:B------:R-:W-:Y:S03]  /*49b0*/  LOP3.LUT R49, R45, R172, R61, 0x96, !PT ;  /* 0x000000ac2d317212 */ /* 0x000fe600078e963d */
[----:B------:R-:W-:Y:S01]  /*49c0*/  IMAD.WIDE.U32 R170, R42, -0x2daee0ad, RZ ;  /* 0xd2511f532aaa7825 */ /* 0x000fe200078e00ff */
[----:B------:R-:W-:Y:S01]  /*49d0*/  LOP3.LUT R45, R44, R168, R59, 0x96, !PT ;  /* 0x000000a82c2d7212 */ /* 0x000fe200078e963b */
[----:B------:R-:W-:Y:S02]  /*49e0*/  MUFU.EX2 R27, R57 ;  /* 0x00000039001b7308 */ /* 0x000fe40000000800 */
[----:B------:R-:W-:Y:S01]  /*49f0*/  IMAD.WIDE.U32 R168, R66, -0x2daee0ad, RZ ;  /* 0xd2511f5342a87825 */ /* 0x000fe200078e00ff */
[C---:B------:R-:W-:Y:S03]  /*4a00*/  PRMT R59, R170.reuse, 0x7770, RZ ;  /* 0x00007770aa3b7816 */ /* 0x040fe600000000ff */
[----:B------:R-:W-:Y:S01]  /*4a10*/  VIADD R42, R207, 0x646e171e ;  /* 0x646e171ecf2a7836 */ /* 0x000fe20000000000 */
[----:B------:R-:W-:Y:S01]  /*4a20*/  ISETP.LE.U32.AND P0, PT, R59, UR14, PT ;  /* 0x0000000e3b007c0c */ /* 0x000fe2000bf03070 */
[----:B------:R-:W-:Y:S01]  /*4a30*/  IMAD.WIDE.U32 R66, R49, -0x2daee0ad, RZ ;  /* 0xd2511f5331427825 */ /* 0x000fe200078e00ff */
[----:B------:R-:W-:Y:S01]  /*4a40*/  PRMT R49, R170, 0x7773, RZ ;  /* 0x00007773aa317816 */ /* 0x000fe200000000ff */
[----:B------:R2:W4:Y:S01]  /*4a50*/  MUFU.EX2 R23, R41 ;  /* 0x0000002900177308 */ /* 0x0005220000000800 */
[----:B------:R-:W-:Y:S02]  /*4a60*/  LOP3.LUT R43, R42, R58, R171, 0x96, !PT ;  /* 0x0000003a2a2b7212 */ /* 0x000fe400078e96ab */
[----:B------:R-:W-:Y:S02]  /*4a70*/  PRMT R58, R170, 0x7771, RZ ;  /* 0x00007771aa3a7816 */ /* 0x000fe400000000ff */
[----:B------:R-:W-:Y:S02]  /*4a80*/  ISETP.GT.U32.AND P3, PT, R49, UR14, PT ;  /* 0x0000000e31007c0c */ /* 0x000fe4000bf64070 */
[----:B------:R-:W-:Y:S03]  /*4a90*/  LOP3.LUT R61, R43, 0xff, RZ, 0xc0, !PT ;  /* 0x000000ff2b3d7812 */ /* 0x000fe600078ec0ff */
[----:B------:R4:W-:Y:S01]  /*4aa0*/  MUFU.EX2 R12, R46 ;  /* 0x0000002e000c7308 */ /* 0x0009e20000000800 */
[----:B------:R-:W-:Y:S01]  /*4ab0*/  LOP3.LUT R44, R44, R64, R169, 0x96, !PT ;  /* 0x000000402c2c7212 */ /* 0x000fe200078e96a9 */
[----:B------:R-:W-:Y:S01]  /*4ac0*/  IMAD.WIDE.U32 R64, R45, -0x326172a9, RZ ;  /* 0xcd9e8d572d407825 */ /* 0x000fe200078e00ff */
[----:B------:R-:W-:Y:S02]  /*4ad0*/  ISETP.GT.U32.AND P6, PT, R58, UR14, PT ;  /* 0x0000000e3a007c0c */ /* 0x000fe4000bfc4070 */
[----:B------:R-:W-:Y:S01]  /*4ae0*/  PRMT R59, R66, 0x7770, RZ ;  /* 0x00007770423b7816 */ /* 0x000fe200000000ff */
[----:B-1----:R-:W-:Y:S01]  /*4af0*/  @!P0 FADD.FTZ R250, -R250, -RZ ;  /* 0x800000fffafa8221 */ /* 0x002fe20000010100 */
[----:B------:R-:W-:Y:S01]  /*4b00*/  PRMT R58, R66, 0x7771, RZ ;  /* 0x00007771423a7816 */ /* 0x000fe200000000ff */
[----:B------:R-:W-:Y:S01]  /*4b10*/  VIADD R45, R206, 0xb54cda56 ;  /* 0xb54cda56ce2d7836 */ /* 0x000fe20000000000 */
[----:B------:R-:W-:Y:S01]  /*4b20*/  ISETP.LE.U32.AND P4, PT, R61, UR14, PT ;  /* 0x0000000e3d007c0c */ /* 0x000fe2000bf83070 */
[----:B------:R-:W-:Y:S01]  /*4b30*/  @P3 FADD.FTZ R33, -R33, -RZ ;  /* 0x800000ff21213221 */ /* 0x000fe20000010100 */
[----:B------:R-:W-:Y:S01]  /*4b40*/  SHF.R.U32.HI R49, RZ, 0x18, R43 ;  /* 0x00000018ff317819 */ /* 0x000fe2000001162b */
[----:B------:R1:W-:Y:S01]  /*4b50*/  MUFU.EX2 R20, R36 ;  /* 0x0000002400147308 */ /* 0x0003e20000000800 */
[----:B------:R-:W-:Y:S01]  /*4b60*/  ISETP.LE.U32.AND P2, PT, R59, UR14, PT ;  /* 0x0000000e3b007c0c */ /* 0x000fe2000bf43070 */
[--C-:B--2---:R-:W-:Y:S01]  /*4b70*/  FFMA.FTZ R41, R9, UR15, -R39.reuse ;  /* 0x0000000f09297c23 */ /* 0x104fe20008010827 */
[----:B------:R-:W-:Y:S01]  /*4b80*/  ISETP.GT.U32.AND P0, PT, R58, UR14, PT ;  /* 0x0000000e3a007c0c */ /* 0x000fe2000bf04070 */
[----:B------:R-:W-:Y:S01]  /*4b90*/  FFMA.FTZ R39, R25, UR15, -R39 ;  /* 0x0000000f19277c23 */ /* 0x000fe20008010827 */
[----:B------:R-:W-:Y:S02]  /*4ba0*/  PRMT R59, R64, 0x7770, RZ ;  /* 0x00007770403b7816 */ /* 0x000fe400000000ff */
[----:B------:R-:W-:Y:S03]  /*4bb0*/  ISETP.LE.U32.AND P1, PT, R49, UR14, PT ;  /* 0x0000000e31007c0c */ /* 0x000fe6000bf23070 */
[----:B------:R-:W2:Y:S01]  /*4bc0*/  MUFU.EX2 R29, R52 ;  /* 0x00000034001d7308 */ /* 0x000ea20000000800 */
[----:B------:R-:W-:Y:S01]  /*4bd0*/  ISETP.LE.U32.AND P3, PT, R59, UR14, PT ;  /* 0x0000000e3b007c0c */ /* 0x000fe2000bf63070 */
[----:B------:R-:W-:Y:S01]  /*4be0*/  @!P4 FADD.FTZ R34, -R34, -RZ ;  /* 0x800000ff2222c221 */ /* 0x000fe20000010100 */
[----:B------:R-:W-:Y:S02]  /*4bf0*/  PRMT R38, R43, 0x7632, R38 ;  /* 0x000076322b267816 */ /* 0x000fe40000000026 */
[----:B------:R-:W-:Y:S01]  /*4c00*/  PRMT R57, R64, 0x7771, RZ ;  /* 0x0000777140397816 */ /* 0x000fe200000000ff */
[----:B---3--:R-:W-:Y:S01]  /*4c10*/  @!P2 FADD.FTZ R6, -R6, -RZ ;  /* 0x800000ff0606a221 */ /* 0x008fe20000010100 */
[----:B------:R-:W-:Y:S01]  /*4c20*/  PRMT R49, R64, 0x7773, RZ ;  /* 0x0000777340317816 */ /* 0x000fe200000000ff */
[----:B------:R-:W-:Y:S01]  /*4c30*/  @P0 FADD.FTZ R5, -R5, -RZ ;  /* 0x800000ff05050221 */ /* 0x000fe20000010100 */
[----:B------:R-:W-:Y:S01]  /*4c40*/  LOP3.LUT R38, R38, 0xff, RZ, 0xc0, !PT ;  /* 0x000000ff26267812 */ /* 0x000fe200078ec0ff */
[----:B------:R-:W3:Y:S01]  /*4c50*/  MUFU.EX2 R31, R53 ;  /* 0x00000035001f7308 */ /* 0x000ee20000000800 */
[----:B------:R-:W-:Y:S01]  /*4c60*/  LOP3.LUT R62, R45, R62, R65, 0x96, !PT ;  /* 0x0000003e2d3e7212 */ /* 0x000fe200078e9641 */
[----:B----4-:R-:W-:Y:S01]  /*4c70*/  @!P1 FADD.FTZ R23, -R23, -RZ ;  /* 0x800000ff17179221 */ /* 0x010fe20000010100 */
[----:B------:R-:W-:Y:S01]  /*4c80*/  ISETP.GT.U32.AND P4, PT, R57, UR14, PT ;  /* 0x0000000e39007c0c */ /* 0x000fe2000bf84070 */
[----:B------:R-:W-:Y:S01]  /*4c90*/  @!P3 FADD.FTZ R7, -R7, -RZ ;  /* 0x800000ff0707b221 */ /* 0x000fe20000010100 */
[----:B------:R-:W-:Y:S01]  /*4ca0*/  PRMT R56, R64, 0x7772, RZ ;  /* 0x0000777240387816 */ /* 0x000fe200000000ff */
[----:B------:R-:W-:Y:S01]  /*4cb0*/  IMAD.WIDE.U32 R64, R44, -0x326172a9, RZ ;  /* 0xcd9e8d572c407825 */ /* 0x000fe200078e00ff */
[----:B------:R-:W-:Y:S03]  /*4cc0*/  ISETP.GT.U32.AND P2, PT, R49, UR14, PT ;  /* 0x0000000e31007c0c */ /* 0x000fe6000bf44070 */
[----:B------:R4:W-:Y:S01]  /*4cd0*/  MUFU.EX2 R24, R37 ;  /* 0x0000002500187308 */ /* 0x0009e20000000800 */
[----:B------:R-:W-:Y:S02]  /*4ce0*/  ISETP.LE.U32.AND P0, PT, R38, UR14, PT ;  /* 0x0000000e26007c0c */ /* 0x000fe4000bf03070 */
[----:B------:R-:W-:Y:S02]  /*4cf0*/  SHF.R.U32.HI R49, RZ, 0x18, R62 ;  /* 0x00000018ff317819 */ /* 0x000fe4000001163e */
[----:B------:R-:W-:Y:S02]  /*4d00*/  ISETP.GT.U32.AND P1, PT, R56, UR14, PT ;  /* 0x0000000e38007c0c */ /* 0x000fe4000bf24070 */
[----:B------:R-:W-:Y:S01]  /*4d10*/  ISETP.LE.U32.AND P3, PT, R49, UR14, PT ;  /* 0x0000000e31007c0c */ /* 0x000fe2000bf63070 */
[----:B------:R-:W-:Y:S01]  /*4d20*/  @P4 FADD.FTZ R14, -R14, -RZ ;  /* 0x800000ff0e0e4221 */ /* 0x000fe20000010100 */
[----:B------:R-:W-:Y:S01]  /*4d30*/  LOP3.LUT R46, R62, 0xff, RZ, 0xc0, !PT ;  /* 0x000000ff3e2e7812 */ /* 0x000fe200078ec0ff */
[----:B------:R-:W4:Y:S01]  /*4d40*/  MUFU.EX2 R35, R55 ;  /* 0x0000003700237308 */ /* 0x000f220000000800 */
[----:B------:R-:W-:Y:S01]  /*4d50*/  PRMT R38, R64, 0x7771, RZ ;  /* 0x0000777140267816 */ /* 0x000fe200000000ff */
[----:B------:R-:W-:Y:S01]  /*4d60*/  @P2 FADD.FTZ R30, -R30, -RZ ;  /* 0x800000ff1e1e2221 */ /* 0x000fe20000010100 */
[----:B------:R-:W-:Y:S01]  /*4d70*/  ISETP.LE.U32.AND P4, PT, R46, UR14, PT ;  /* 0x0000000e2e007c0c */ /* 0x000fe2000bf83070 */
[----:B------:R-:W-:Y:S01]  /*4d80*/  @!P0 FADD.FTZ R26, -R26, -RZ ;  /* 0x800000ff1a1a8221 */ /* 0x000fe20000010100 */
[----:B------:R-:W-:Y:S02]  /*4d90*/  PRMT R44, R64, 0x7770, RZ ;  /* 0x00007770402c7816 */ /* 0x000fe400000000ff */
[----:B------:R-:W-:Y:S01]  /*4da0*/  ISETP.GT.U32.AND P0, PT, R38, UR14, PT ;  /* 0x0000000e26007c0c */ /* 0x000fe2000bf04070 */
[----:B------:R-:W-:Y:S01]  /*4db0*/  @P1 FADD.FTZ R19, -R19, -RZ ;  /* 0x800000ff13131221 */ /* 0x000fe20000010100 */
[----:B-1----:R-:W-:Y:S01]  /*4dc0*/  PRMT R36, R64, 0x7772, RZ ;  /* 0x0000777240247816 */ /* 0x002fe200000000ff */
[----:B------:R-:W-:Y:S01]  /*4dd0*/  @!P3 FADD.FTZ R16, -R16, -RZ ;  /* 0x800000ff1010b221 */ /* 0x000fe20000010100 */
[----:B------:R-:W-:Y:S01]  /*4de0*/  ISETP.LE.U32.AND P1, PT, R44, UR14, PT ;  /* 0x0000000e2c007c0c */ /* 0x000fe2000bf23070 */
[----:B------:R-:W-:Y:S01]  /*4df0*/  MUFU.EX2 R252, R252 ;  /* 0x000000fc00fc7308 */ /* 0x000fe20000000800 */
[----:B------:R-:W-:Y:S02]  /*4e00*/  ISETP.GT.U32.AND P3, PT, R36, UR14, PT ;  /* 0x0000000e24007c0c */ /* 0x000fe4000bf64070 */
[----:B------:R-:W-:Y:S01]  /*4e10*/  LOP3.LUT R43, R43, 0xffff, RZ, 0xc0, !PT ;  /* 0x0000ffff2b2b7812 */ /* 0x000fe200078ec0ff */
[----:B------:R-:W-:Y:S01]  /*4e20*/  @!P4 FADD.FTZ R28, -R28, -RZ ;  /* 0x800000ff1c1cc221 */ /* 0x000fe20000010100 */
[----:B------:R-:W-:Y:S02]  /*4e30*/  PRMT R36, R62, 0x7632, R36 ;  /* 0x000076323e247816 */ /* 0x000fe40000000024 */
[----:B------:R-:W-:Y:S01]  /*4e40*/  PRMT R64, R64, 0x7773, RZ ;  /* 0x0000777340407816 */ /* 0x000fe200000000ff */
[----:B--2---:R-:W-:Y:S01]  /*4e50*/  @P0 FADD.FTZ R29, -R29, -RZ ;  /* 0x800000ff1d1d0221 */ /* 0x004fe20000010100 */
[----:B------:R-:W-:Y:S01]  /*4e60*/  SHF.R.U32.HI R43, RZ, 0x8, R43 ;  /* 0x00000008ff2b7819 */ /* 0x000fe2000001162b */
[----:B------:R-:W-:Y:S01]  /*4e70*/  MUFU.EX2 R4, R54 ;  /* 0x0000003600047308 */ /* 0x000fe20000000800 */
[----:B------:R-:W-:Y:S01]  /*4e80*/  LOP3.LUT R36, R36, 0xff, RZ, 0xc0, !PT ;  /* 0x000000ff24247812 */ /* 0x000fe200078ec0ff */
[----:B---3--:R-:W-:Y:S01]  /*4e90*/  @!P1 FADD.FTZ R31, -R31, -RZ ;  /* 0x800000ff1f1f9221 */ /* 0x008fe20000010100 */
[----:B------:R-:W-:Y:S01]  /*4ea0*/  ISETP.GT.U32.AND P4, PT, R64, UR14, PT ;  /* 0x0000000e40007c0c */ /* 0x000fe2000bf84070 */
[----:B------:R-:W-:Y:S01]  /*4eb0*/  @P3 FADD.FTZ R27, -R27, -RZ ;  /* 0x800000ff1b1b3221 */ /* 0x000fe20000010100 */
[----:B------:R-:W-:Y:S02]  /*4ec0*/  LOP3.LUT R45, R45, R60, R65, 0x96, !PT ;  /* 0x0000003c2d2d7212 */ /* 0x000fe400078e9641 */
[----:B------:R-:W-:Y:S03]  /*4ed0*/  LOP3.LUT R43, R43, 0xffff, RZ, 0xc0, !PT ;  /* 0x0000ffff2b2b7812 */ /* 0x000fe600078ec0ff */
[----:B------:R-:W-:Y:S01]  /*4ee0*/  MUFU.EX2 R8, R41 ;  /* 0x0000002900087308 */ /* 0x000fe20000000800 */
[----:B------:R-:W-:Y:S02]  /*4ef0*/  ISETP.LE.U32.AND P0, PT, R36, UR14, PT ;  /* 0x0000000e24007c0c */ /* 0x000fe4000bf03070 */
[----:B------:R-:W-:Y:S02]  /*4f00*/  ISETP.LE.U32.AND P1, PT, R43, UR14, PT ;  /* 0x0000000e2b007c0c */ /* 0x000fe4000bf23070 */
[----:B----4-:R-:W-:Y:S02]  /*4f10*/  LOP3.LUT R37, R45, 0xff, RZ, 0xc0, !PT ;  /* 0x000000ff2d257812 */ /* 0x010fe400078ec0ff */
[----:B------:R-:W-:Y:S01]  /*4f20*/  LOP3.LUT R62, R62, 0xffff, RZ, 0xc0, !PT ;  /* 0x0000ffff3e3e7812 */ /* 0x000fe200078ec0ff */
[----:B------:R-:W-:Y:S01]  /*4f30*/  @P4 FADD.FTZ R21, -R21, -RZ ;  /* 0x800000ff15154221 */ /* 0x000fe20000010100 */
[----:B------:R-:W-:Y:S01]  /*4f40*/  ISETP.LE.U32.AND P3, PT, R37, UR14, PT ;  /* 0x0000000e25007c0c */ /* 0x000fe2000bf63070 */
[----:B------:R-:W-:Y:S01]  /*4f50*/  MUFU.EX2 R18, R48 ;  /* 0x0000003000127308 */ /* 0x000fe20000000800 */
[----:B------:R-:W-:Y:S02]  /*4f60*/  SHF.R.U32.HI R36, RZ, 0x18, R45 ;  /* 0x00000018ff247819 */ /* 0x000fe4000001162d */
[----:B------:R-:W-:Y:S01]  /*4f70*/  SHF.R.U32.HI R62, RZ, 0x8, R62 ;  /* 0x00000008ff3e7819 */ /* 0x000fe2000001163e */
[----:B------:R-:W-:Y:S01]  /*4f80*/  @!P0 FADD.FTZ R20, -R20, -RZ ;  /* 0x800000ff14148221 */ /* 0x000fe20000010100 */
[----:B------:R-:W-:Y:S01]  /*4f90*/  ISETP.LE.U32.AND P4, PT, R36, UR14, PT ;  /* 0x0000000e24007c0c */ /* 0x000fe2000bf83070 */
[----:B------:R-:W-:Y:S01]  /*4fa0*/  @!P1 FADD.FTZ R17, -R17, -RZ ;  /* 0x800000ff11119221 */ /* 0x000fe20000010100 */
[----:B------:R-:W-:Y:S03]  /*4fb0*/  LOP3.LUT R62, R62, 0xffff, RZ, 0xc0, !PT ;  /* 0x0000ffff3e3e7812 */ /* 0x000fe600078ec0ff */
[----:B------:R-:W-:Y:S01]  /*4fc0*/  MUFU.EX2 R22, R40 ;  /* 0x0000002800167308 */ /* 0x000fe20000000800 */
[C---:B------:R-:W-:Y:S02]  /*4fd0*/  PRMT R36, R45.reuse, 0x7632, R36 ;  /* 0x000076322d247816 */ /* 0x040fe40000000024 */
[----:B------:R-:W-:Y:S01]  /*4fe0*/  LOP3.LUT R45, R45, 0xffff, RZ, 0xc0, !PT ;  /* 0x0000ffff2d2d7812 */ /* 0x000fe200078ec0ff */
[----:B------:R-:W-:Y:S01]  /*4ff0*/  @!P3 FADD.FTZ R12, -R12, -RZ ;  /* 0x800000ff0c0cb221 */ /* 0x000fe20000010100 */
[----:B------:R-:W-:Y:S02]  /*5000*/  PRMT R53, R170, 0x7772, RZ ;  /* 0x00007772aa357816 */ /* 0x000fe400000000ff */
[----:B------:R-:W-:Y:S03]  /*5010*/  ISETP.LE.U32.AND P1, PT, R62, UR14, PT ;  /* 0x0000000e3e007c0c */ /* 0x000fe6000bf23070 */
[----:B------:R-:W1:Y:S01]  /*5020*/  MUFU.EX2 R251, R251 ;  /* 0x000000fb00fb7308 */ /* 0x000e620000000800 */
[----:B------:R-:W-:Y:S01]  /*5030*/  LOP3.LUT R36, R36, 0xff, RZ, 0xc0, !PT ;  /* 0x000000ff24247812 */ /* 0x000fe200078ec0ff */
[----:B------:R-:W-:Y:S01]  /*5040*/  @!P4 FADD.FTZ R35, -R35, -RZ ;  /* 0x800000ff2323c221 */ /* 0x000fe20000010100 */
[----:B------:R-:W-:Y:S02]  /*5050*/  F2FP.RELU.BF16.F32.PACK_AB R38, R16, R20 ;  /* 0x000000141026723e */ /* 0x000fe400000018ff */
[----:B------:R-:W-:Y:S02]  /*5060*/  SHF.R.U32.HI R45, RZ, 0x8, R45 ;  /* 0x00000008ff2d7819 */ /* 0x000fe4000001162d */
[----:B------:R-:W-:Y:S01]  /*5070*/  LOP3.LUT R42, R42, R168, R67, 0x96, !PT ;  /* 0x000000a82a2a7212 */ /* 0x000fe200078e9643 */
[----:B------:R2:W-:Y:S01]  /*5080*/  STS [R211+0x400], R38 ;  /* 0x00040026d3007388 */ /* 0x0005e20000000800 */
[----:B------:R-:W-:Y:S01]  /*5090*/  ISETP.GT.U32.AND P5, PT, R53, UR14, PT ;  /* 0x0000000e35007c0c */ /* 0x000fe2000bfa4070 */
[----:B------:R-:W3:Y:S01]  /*50a0*/  MUFU.EX2 R13, R51 ;  /* 0x00000033000d7308 */ /* 0x000ee20000000800 */
[----:B------:R-:W-:Y:S01]  /*50b0*/  ISETP.LE.U32.AND P3, PT, R36, UR14, PT ;  /* 0x0000000e24007c0c */ /* 0x000fe2000bf63070 */
[----:B------:R-:W-:Y:S01]  /*50c0*/  @!P1 FADD.FTZ R24, -R24, -RZ ;  /* 0x800000ff18189221 */ /* 0x000fe20000010100 */
[----:B------:R-:W-:Y:S02]  /*50d0*/  LOP3.LUT R36, R45, 0xffff, RZ, 0xc0, !PT ;  /* 0x0000ffff2d247812 */ /* 0x000fe400078ec0ff */
[--C-:B------:R-:W-:Y:S02]  /*50e0*/  SHF.R.U32.HI R37, RZ, 0x18, R42.reuse ;  /* 0x00000018ff257819 */ /* 0x100fe4000001162a */
[----:B------:R-:W-:Y:S01]  /*50f0*/  ISETP.LE.U32.AND P4, PT, R36, UR14, PT ;  /* 0x0000000e24007c0c */ /* 0x000fe2000bf83070 */
[----:B------:R-:W-:Y:S01]  /*5100*/  IMAD.MOV.U32 R36, RZ, RZ, 0x10 ;  /* 0x00000010ff247424 */ /* 0x000fe200078e00ff */
[----:B------:R-:W-:Y:S01]  /*5110*/  ISETP.LE.U32.AND P0, PT, R37, UR14, PT ;  /* 0x0000000e25007c0c */ /* 0x000fe2000bf03070 */
[----:B-1----:R-:W-:Y:S01]  /*5120*/  @P6 FADD.FTZ R251, -R251, -RZ ;  /* 0x800000fffbfb6221 */ /* 0x002fe20000010100 */
[----:B------:R-:W-:Y:S01]  /*5130*/  LOP3.LUT R46, R42, 0xff, RZ, 0xc0, !PT ;  /* 0x000000ff2a2e7812 */ /* 0x000fe200078ec0ff */
[----:B------:R-:W-:Y:S01]  /*5140*/  @P5 FADD.FTZ R252, -R252, -RZ ;  /* 0x800000fffcfc5221 */ /* 0x000fe20000010100 */
[----:B------:R-:W-:Y:S01]  /*5150*/  LOP3.LUT R37, R42, 0xffff, RZ, 0xc0, !PT ;  /* 0x0000ffff2a257812 */ /* 0x000fe200078ec0ff */
[----:B------:R-:W-:Y:S01]  /*5160*/  @!P3 FADD.FTZ R4, -R4, -RZ ;  /* 0x800000ff0404b221 */ /* 0x000fe20000010100 */
[----:B------:R-:W-:Y:S01]  /*5170*/  PRMT R52, R66, 0x7773, RZ ;  /* 0x0000777342347816 */ /* 0x000fe200000000ff */
[----:B------:R-:W-:Y:S01]  /*5180*/  MUFU.EX2 R15, R39 ;  /* 0x00000027000f7308 */ /* 0x000fe20000000800 */
[----:B------:R-:W-:Y:S02]  /*5190*/  PRMT R42, R42, 0x7632, R42 ;  /* 0x000076322a2a7816 */ /* 0x000fe4000000002a */
[----:B------:R-:W-:Y:S01]  /*51a0*/  LOP3.LUT P1, RZ, R201, 0x4, RZ, 0xc0, !PT ;  /* 0x00000004c9ff7812 */ /* 0x000fe2000782c0ff */
[----:B------:R-:W-:Y:S01]  /*51b0*/  @!P4 FADD.FTZ R8, -R8, -RZ ;  /* 0x800000ff0808c221 */ /* 0x000fe20000010100 */
[----:B------:R-:W-:Y:S01]  /*51c0*/  ISETP.GT.U32.AND P5, PT, R52, UR14, PT ;  /* 0x0000000e34007c0c */ /* 0x000fe2000bfa4070 */
[----:B---3--:R-:W-:Y:S01]  /*51d0*/  @!P0 FADD.FTZ R13, -R13, -RZ ;  /* 0x800000ff0d0d8221 */ /* 0x008fe20000010100 */
[----:B------:R-:W-:Y:S03]  /*51e0*/  LOP3.LUT R42, R42, 0xff, RZ, 0xc0, !PT ;  /* 0x000000ff2a2a7812 */ /* 0x000fe600078ec0ff */
[----:B------:R-:W-:Y:S01]  /*51f0*/  MUFU.EX2 R11, R50 ;  /* 0x00000032000b7308 */ /* 0x000fe20000000800 */
[----:B------:R-:W-:Y:S02]  /*5200*/  SEL R36, R36, 0xfffffff0, !P1 ;  /* 0xfffffff024247807 */ /* 0x000fe40004800000 */
[----:B------:R-:W-:Y:S02]  /*5210*/  F2FP.RELU.BF16.F32.PACK_AB R52, R24, R28 ;  /* 0x0000001c1834723e */ /* 0x000fe400000018ff */
[----:B------:R-:W-:Y:S01]  /*5220*/  ISETP.LE.U32.AND P3, PT, R42, UR14, PT ;  /* 0x0000000e2a007c0c */ /* 0x000fe2000bf63070 */
[--C-:B------:R-:W-:Y:S01]  /*5230*/  IMAD.IADD R9, R211, 0x1, R36.reuse ;  /* 0x00000001d3097824 */ /* 0x100fe200078e0224 */
[----:B------:R-:W-:Y:S01]  /*5240*/  F2FP.RELU.BF16.F32.PACK_AB R44, R14, R7 ;  /* 0x000000070e2c723e */ /* 0x000fe200000018ff */
[----:B------:R-:W-:Y:S01]  /*5250*/  STS [R211], R52 ;  /* 0x00000034d3007388 */ /* 0x000fe20000000800 */
[----:B------:R-:W-:Y:S01]  /*5260*/  F2FP.RELU.BF16.F32.PACK_AB R42, R30, R19 ;  /* 0x000000131e2a723e */ /* 0x000fe200000018ff */
[----:B------:R-:W-:Y:S01]  /*5270*/  IMAD.IADD R25, R214, 0x1, R36 ;  /* 0x00000001d6197824 */ /* 0x000fe200078e0224 */
[----:B------:R-:W-:Y:S01]  /*5280*/  ISETP.LE.U32.AND P2, PT, R46, UR14, PT ;  /* 0x0000000e2e007c0c */ /* 0x000fe2000bf43070 */
[----:B------:R-:W-:Y:S01]  /*5290*/  STS [R9], R44 ;  /* 0x0000002c09007388 */ /* 0x000fe20000000800 */
[----:B------:R-:W-:Y:S01]  /*52a0*/  SHF.R.U32.HI R37, RZ, 0x8, R37 ;  /* 0x00000008ff257819 */ /* 0x000fe20000011625 */
[----:B------:R-:W1:Y:S01]  /*52b0*/  MUFU.EX2 R10, R47 ;  /* 0x0000002f000a7308 */ /* 0x000e620000000800 */
[----:B------:R-:W-:Y:S01]  /*52c0*/  F2FP.RELU.BF16.F32.PACK_AB R48, R8, R12 ;  /* 0x0000000c0830723e */ /* 0x000fe200000018ff */
[----:B------:R-:W-:Y:S01]  /*52d0*/  STS [R9+0x400], R42 ;  /* 0x0004002a09007388 */ /* 0x000fe20000000800 */
[----:B------:R-:W-:Y:S01]  /*52e0*/  F2FP.RELU.BF16.F32.PACK_AB R46, R35, R4 ;  /* 0x00000004232e723e */ /* 0x000fe200000018ff */
[----:B------:R-:W-:Y:S01]  /*52f0*/  @!P3 FADD.FTZ R18, -R18, -RZ ;  /* 0x800000ff1212b221 */ /* 0x000fe20000010100 */
[----:B------:R-:W-:Y:S01]  /*5300*/  LOP3.LUT R37, R37, 0xffff, RZ, 0xc0, !PT ;  /* 0x0000ffff25257812 */ /* 0x000fe200078ec0ff */
[----:B------:R-:W-:Y:S01]  /*5310*/  STS [R211+0x1000], R48 ;  /* 0x00100030d3007388 */ /* 0x000fe20000000800 */
[----:B------:R-:W-:Y:S02]  /*5320*/  F2FP.RELU.BF16.F32.PACK_AB R40, R29, R31 ;  /* 0x0000001f1d28723e */ /* 0x000fe400000018ff */
[----:B--2---:R-:W-:Y:S01]  /*5330*/  F2FP.RELU.BF16.F32.PACK_AB R38, R21, R27 ;  /* 0x0000001b1526723e */ /* 0x004fe200000018ff */
[----:B------:R-:W-:Y:S01]  /*5340*/  STS [R211+0x1400], R46 ;  /* 0x0014002ed3007388 */ /* 0x000fe20000000800 */
[----:B------:R-:W-:Y:S01]  /*5350*/  ISETP.LE.U32.AND P4, PT, R37, UR14, PT ;  /* 0x0000000e25007c0c */ /* 0x000fe2000bf83070 */
[----:B------:R-:W-:Y:S01]  /*5360*/  @!P2 FADD.FTZ R22, -R22, -RZ ;  /* 0x800000ff1616a221 */ /* 0x000fe20000010100 */
[----:B------:R-:W-:Y:S01]  /*5370*/  F2FP.RELU.BF16.F32.PACK_AB R37, R17, R34 ;  /* 0x000000221125723e */ /* 0x000fe200000018ff */
[----:B------:R2:W-:Y:S01]  /*5380*/  STS [R9+0x1000], R40 ;  /* 0x0010002809007388 */ /* 0x0005e20000000800 */
[----:B------:R-:W-:Y:S02]  /*5390*/  F2FP.RELU.BF16.F32.PACK_AB R41, R23, R26 ;  /* 0x0000001a1729723e */ /* 0x000fe400000018ff */
[----:B------:R-:W-:Y:S01]  /*53a0*/  F2FP.RELU.BF16.F32.PACK_AB R36, R251, R250 ;  /* 0x000000fafb24723e */ /* 0x000fe200000018ff */
[----:B------:R3:W-:Y:S01]  /*53b0*/  STS [R9+0x1400], R38 ;  /* 0x0014002609007388 */ /* 0x0007e20000000800 */
[----:B------:R-:W-:Y:S01]  /*53c0*/  PRMT R53, R66, 0x7772, RZ ;  /* 0x0000777242357816 */ /* 0x000fe200000000ff */
[----:B-1----:R-:W-:Y:S01]  /*53d0*/  @P5 FADD.FTZ R10, -R10, -RZ ;  /* 0x800000ff0a0a5221 */ /* 0x002fe20000010100 */
[----:B------:R-:W-:Y:S01]  /*53e0*/  SEL R203, R202, 0xffffffe0, !P1 ;  /* 0xffffffe0cacb7807 */ /* 0x000fe20004800000 */
[----:B------:R1:W-:Y:S01]  /*53f0*/  STS [R214], R37 ;  /* 0x00000025d6007388 */ /* 0x0003e20000000800 */
[----:B------:R-:W-:Y:S01]  /*5400*/  ISETP.GT.U32.AND P6, PT, R53, UR14, PT ;  /* 0x0000000e35007c0c */ /* 0x000fe2000bfc4070 */
[----:B------:R-:W-:Y:S01]  /*5410*/  @!P4 FADD.FTZ R15, -R15, -RZ ;  /* 0x800000ff0f0fc221 */ /* 0x000fe20000010100 */
[----:B------:R-:W-:Y:S01]  /*5420*/  FSETP.GE.FTZ.AND P3, PT, R24, RZ, PT ;  /* 0x000000ff1800720b */ /* 0x000fe20003f76000 */
[----:B------:R-:W-:Y:S01]  /*5430*/  STS [R214+0x400], R41 ;  /* 0x00040029d6007388 */ /* 0x000fe20000000800 */
[--C-:B------:R-:W-:Y:S01]  /*5440*/  IMAD.IADD R204, R199, 0x1, R203.reuse ;  /* 0x00000001c7cc7824 */ /* 0x100fe200078e02cb */
[----:B------:R-:W-:Y:S01]  /*5450*/  FSETP.GE.FTZ.AND P0, PT, R16, RZ, PT ;  /* 0x000000ff1000720b */ /* 0x000fe20003f16000 */
[----:B------:R-:W-:Y:S01]  /*5460*/  IMAD.IADD R200, R196, 0x1, R203 ;  /* 0x00000001c4c87824 */ /* 0x000fe200078e02cb */
[----:B------:R4:W-:Y:S01]  /*5470*/  STS [R25], R36 ;  /* 0x0000002419007388 */ /* 0x0009e20000000800 */
[----:B------:R-:W-:Y:S02]  /*5480*/  F2FP.RELU.BF16.F32.PACK_AB R39, R15, R22 ;  /* 0x000000160f27723e */ /* 0x000fe400000018ff */
[----:B------:R-:W-:Y:S02]  /*5490*/  FSETP.GE.FTZ.AND P4, PT, R28, RZ, PT ;  /* 0x000000ff1c00720b */ /* 0x000fe40003f96000 */
[----:B------:R-:W-:Y:S01]  /*54a0*/  FSETP.GE.FTZ.AND P2, PT, R20, RZ, PT ;  /* 0x000000ff1400720b */ /* 0x000fe20003f56000 */
[----:B------:R-:W-:Y:S01]  /*54b0*/  @P6 FADD.FTZ R11, -R11, -RZ ;  /* 0x800000ff0b0b6221 */ /* 0x000fe20000010100 */
[----:B------:R-:W-:Y:S02]  /*54c0*/  FSETP.GE.FTZ.AND P5, PT, R251, RZ, PT ;  /* 0x000000fffb00720b */ /* 0x000fe40003fb6000 */
[----:B--2---:R-:W-:Y:S02]  /*54d0*/  F2FP.RELU.BF16.F32.PACK_AB R40, R33, R252 ;  /* 0x000000fc2128723e */ /* 0x004fe400000018ff */
[----:B---3--:R-:W-:Y:S03]  /*54e0*/  F2FP.RELU.BF16.F32.PACK_AB R38, R5, R6 ;  /* 0x000000060526723e */ /* 0x008fe600000018ff */
[----:B------:R-:W-:Y:S01]  /*54f0*/  STS [R25+0x400], R40 ;  /* 0x0004002819007388 */ /* 0x000fe20000000800 */
[----:B-1----:R-:W-:Y:S03]  /*5500*/  F2FP.RELU.BF16.F32.PACK_AB R37, R13, R18 ;  /* 0x000000120d25723e */ /* 0x002fe600000018ff */
[----:B------:R-:W-:Y:S04]  /*5510*/  STS [R214+0x1000], R39 ;  /* 0x00100027d6007388 */ /* 0x000fe80000000800 */
[----:B------:R-:W-:Y:S01]  /*5520*/  STS [R214+0x1400], R37 ;  /* 0x00140025d6007388 */ /* 0x000fe20000000800 */
[----:B----4-:R-:W-:Y:S03]  /*5530*/  F2FP.RELU.BF16.F32.PACK_AB R36, R10, R11 ;  /* 0x0000000b0a24723e */ /* 0x010fe600000018ff */
[----:B------:R-:W-:Y:S04]  /*5540*/  STS [R25+0x1000], R38 ;  /* 0x0010002619007388 */ /* 0x000fe80000000800 */
        /* <DEDUP_REMOVED lines=18> */
[-C--:B------:R-:W-:Y:S08]  /*5670*/  HMMA.16816.F32.BF16 R60, R60, R66.reuse, RZ ;  /* 0x000000423c3c723c */ /* 0x080ff000000418ff */
[----:B------:R-:W-:Y:S01]  /*5680*/  HMMA.16816.F32.BF16 R64, R164, R66, RZ ;  /* 0x00000042a440723c */ /* 0x000fe200000418ff */
[----:B------:R-:W3:Y:S07]  /*5690*/  LDSM.16.M88.4 R164, [R196+0x8400] ;  /* 0x00840000c4a4783b */ /* 0x000eee0000000200 */
[-C--:B----4-:R-:W-:Y:S08]  /*56a0*/  HMMA.16816.F32.BF16 R36, R168, R172.reuse, R36 ;  /* 0x000000aca824723c */ /* 0x090ff00000041824 */
[C---:B-1----:R-:W-:Y:S08]  /*56b0*/  HMMA.16816.F32.BF16 R40, R176.reuse, R172, R40 ;  /* 0x000000acb028723c */ /* 0x042ff00000041828 */
[-C--:B------:R-:W-:Y:S08]  /*56c0*/  HMMA.16816.F32.BF16 R44, R176, R174.reuse, R44 ;  /* 0x000000aeb02c723c */ /* 0x080ff0000004182c */
[C---:B------:R-:W-:Y:S01]  /*56d0*/  HMMA.16816.F32.BF16 R48, R168.reuse, R174, R48 ;  /* 0x000000aea830723c */ /* 0x040fe20000041830 */
[----:B------:R-:W-:Y:S07]  /*56e0*/  LDSM.16.M88.4 R172, [R204+0x7000] ;  /* 0x00700000ccac783b */ /* 0x000fee0000000200 */
[-C--:B--2---:R-:W-:Y:S08]  /*56f0*/  HMMA.16816.F32.BF16 R52, R168, R180.reuse, R52 ;  /* 0x000000b4a834723c */ /* 0x084ff00000041834 */
[C---:B------:R-:W-:Y:S08]  /*5700*/  HMMA.16816.F32.BF16 R56, R176.reuse, R180, R56 ;  /* 0x000000b4b038723c */ /* 0x040ff00000041838 */
[-C--:B------:R-:W-:Y:S01]  /*5710*/  HMMA.16816.F32.BF16 R60, R176, R182.reuse, R60 ;  /* 0x000000b6b03c723c */ /* 0x080fe2000004183c */
[----:B------:R-:W1:Y:S07]  /*5720*/  LDSM.16.M88.4 R176, [R200+0x8000] ;  /* 0x00800000c8b0783b */ /* 0x000e6e0000000200 */
        /* <DEDUP_REMOVED lines=16> */
[C---:B--2---:R-:W-:Y:S08]  /*5830*/  HMMA.16816.F32.BF16 R40, R168.reuse, R176, R40 ;  /* 0x000000b0a828723c */ /* 0x044ff00000041828 */
[-C--:B------:R-:W-:Y:S08]  /*5840*/  HMMA.16816.F32.BF16 R44, R168, R178.reuse, R44 ;  /* 0x000000b2a82c723c */ /* 0x080ff0000004182c */
[C---:B------:R-:W-:Y:S01]  /*5850*/  HMMA.16816.F32.BF16 R48, R172.reuse, R178, R48 ;  /* 0x000000b2ac30723c */ /* 0x040fe20000041830 */
[----:B------:R-:W-:Y:S07]  /*5860*/  LDSM.16.M88.4 R176, [R204+0x8000] ;  /* 0x00800000ccb0783b */ /* 0x000fee0000000200 */
[-C--:B----4-:R-:W-:Y:S08]  /*5870*/  HMMA.16816.F32.BF16 R52, R172, R180.reuse, R52 ;  /* 0x000000b4ac34723c */ /* 0x090ff00000041834 */
[C---:B------:R-:W-:Y:S08]  /*5880*/  HMMA.16816.F32.BF16 R56, R168.reuse, R180, R56 ;  /* 0x000000b4a838723c */ /* 0x040ff00000041838 */
[-C--:B------:R-:W-:Y:S01]  /*5890*/  HMMA.16816.F32.BF16 R60, R168, R182.reuse, R60 ;  /* 0x000000b6a83c723c */ /* 0x080fe2000004183c */
[----:B------:R-:W2:Y:S07]  /*58a0*/  LDSM.16.M88.4 R168, [R196+0xa400] ;  /* 0x00a40000c4a8783b */ /* 0x000eae0000000200 */
[----:B------:R-:W-:Y:S01]  /*58b0*/  HMMA.16816.F32.BF16 R64, R172, R182, R64 ;  /* 0x000000b6ac40723c */ /* 0x000fe20000041840 */
[----:B------:R-:W3:Y:S07]  /*58c0*/  LDSM.16.M88.4 R172, [R204+0x8800] ;  /* 0x00880000ccac783b */ /* 0x000eee0000000200 */
        /* <DEDUP_REMOVED lines=8> */
[----:B------:R-:W1:Y:S07]  /*5950*/  LDSM.16.M88.4 R164, [R200+0xa400] ;  /* 0x00a40000c8a4783b */ /* 0x000e6e0000000200 */
[-C--:B------:R-:W-:Y:S08]  /*5960*/  HMMA.16816.F32.BF16 R36, R176, R192.reuse, R36 ;  /* 0x000000c0b024723c */ /* 0x080ff00000041824 */
[C---:B---3--:R-:W-:Y:S08]  /*5970*/  HMMA.16816.F32.BF16 R40, R172.reuse, R192, R40 ;  /* 0x000000c0ac28723c */ /* 0x048ff00000041828 */
[-C--:B------:R-:W-:Y:S03]  /*5980*/  HMMA.16816.F32.BF16 R44, R172, R194.reuse, R44 ;  /* 0x000000c2ac2c723c */ /* 0x080fe6000004182c */
[C---:B-----5:R-:W-:Y:S01]  /*5990*/  FADD.FTZ R168, -R249.reuse, R37 ;  /* 0x00000025f9a87221 */ /* 0x060fe20000010100 */
[C---:B------:R-:W-:Y:S01]  /*59a0*/  FADD.FTZ R39, -R248.reuse, R39 ;  /* 0x00000027f8277221 */ /* 0x040fe20000010100 */
[----:B------:R-:W-:Y:S01]  /*59b0*/  FADD.FTZ R36, -R249, R36 ;  /* 0x00000024f9247221 */ /* 0x000fe20000010100 */
[----:B------:R-:W-:Y:S02]  /*59c0*/  FADD.FTZ R37, -R248, R38 ;  /* 0x00000026f8257221 */ /* 0x000fe40000010100 */
[C---:B------:R-:W-:Y:S04]  /*59d0*/  HMMA.16816.F32.BF16 R48, R176.reuse, R194, R48 ;  /* 0x000000c2b030723c */ /* 0x040fe80000041830 */
[-C--:B------:R-:W-:Y:S01]  /*59e0*/  FSEL R39, R39, R248.reuse, P0 ;  /* 0x000000f827277208 */ /* 0x080fe20000000000 */
[----:B------:R-:W-:Y:S01]  /*59f0*/  FADD.FTZ R170, -R237, R43 ;  /* 0x0000002bedaa7221 */ /* 0x000fe20000010100 */
[-C--:B------:R-:W-:Y:S01]  /*5a00*/  FSEL R43, R168, R249.reuse, P3 ;  /* 0x000000f9a82b7208 */ /* 0x080fe20001800000 */
[C---:B------:R-:W-:Y:S01]  /*5a10*/  FADD.FTZ R38, -R239.reuse, R41 ;  /* 0x00000029ef267221 */ /* 0x040fe20000010100 */
[----:B------:R-:W-:Y:S01]  /*5a20*/  FSEL R41, R36, R249, P4 ;  /* 0x000000f924297208 */ /* 0x000fe20002000000 */
[-C--:B-1----:R-:W-:Y:S03]  /*5a30*/  HMMA.16816.F32.BF16 R52, R176, R164.reuse, R52 ;  /* 0x000000a4b034723c */ /* 0x082fe60000041834 */
[----:B------:R-:W-:Y:S01]  /*5a40*/  FSETP.GE.FTZ.AND P3, PT, R8, RZ, PT ;  /* 0x000000ff0800720b */ /* 0x000fe20003f76000 */
[----:B------:R-:W-:Y:S01]  /*5a50*/  FADD.FTZ R40, -R239, R40 ;  /* 0x00000028ef287221 */ /* 0x000fe20000010100 */
[----:B------:R-:W-:Y:S01]  /*5a60*/  FSETP.GE.FTZ.AND P4, PT, R12, RZ, PT ;  /* 0x000000ff0c00720b */ /* 0x000fe20003f96000 */
[----:B------:R-:W-:Y:S01]  /*5a70*/  FADD.FTZ R42, -R237, R42 ;  /* 0x0000002aed2a7221 */ /* 0x000fe20000010100 */
[----:B------:R-:W-:Y:S01]  /*5a80*/  FSETP.GE.FTZ.AND P0, PT, R35, RZ, PT ;  /* 0x000000ff2300720b */ /* 0x000fe20003f16000 */
[C---:B------:R-:W-:Y:S04]  /*5a90*/  HMMA.16816.F32.BF16 R56, R172.reuse, R164, R56 ;  /* 0x000000a4ac38723c */ /* 0x040fe80000041838 */
[----:B------:R-:W-:Y:S01]  /*5aa0*/  FSEL R37, R37, R248, P2 ;  /* 0x000000f825257208 */ /* 0x000fe20001000000 */
[----:B------:R-:W-:Y:S01]  /*5ab0*/  FMUL.FTZ R168, R16, R39 ;  /* 0x0000002710a87220 */ /* 0x000fe20000410000 */
[----:B------:R-:W-:Y:S01]  /*5ac0*/  FSEL R169, R38, R239, P3 ;  /* 0x000000ef26a97208 */ /* 0x000fe20001800000 */
[----:B------:R-:W-:Y:S01]  /*5ad0*/  FADD.FTZ R44, -R239, R44 ;  /* 0x0000002cef2c7221 */ /* 0x000fe20000010100 */
[----:B------:R-:W-:Y:S01]  /*5ae0*/  FSETP.GE.FTZ.AND P2, PT, R4, RZ, PT ;  /* 0x000000ff0400720b */ /* 0x000fe20003f56000 */
[----:B------:R-:W-:Y:S01]  /*5af0*/  FMUL.FTZ R36, R24, R43 ;  /* 0x0000002b18247220 */ /* 0x000fe20000410000 */
[----:B------:R-:W-:Y:S01]  /*5b00*/  FSEL R39, R40, R239, P4 ;  /* 0x000000ef28277208 */ /* 0x000fe20002000000 */
        /* <DEDUP_REMOVED lines=8> */
[----:B------:R-:W-:Y:S01]  /*5b90*/  FADD.FTZ R42, -R239, R45 ;  /* 0x0000002def2a7221 */ /* 0x000fe20000010100 */
[----:B------:R-:W-:Y:S01]  /*5ba0*/  FSETP.GE.FTZ.AND P2, PT, R27, RZ, PT ;  /* 0x000000ff1b00720b */ /* 0x000fe20003f56000 */
[----:B------:R-:W-:Y:S01]  /*5bb0*/  FADD.FTZ R51, -R248, R51 ;  /* 0x00000033f8337221 */ /* 0x000fe20000010100 */
[----:B------:R-:W-:Y:S01]  /*5bc0*/  FSEL R44, R44, R239, P4 ;  /* 0x000000ef2c2c7208 */ /* 0x000fe20002000000 */
[----:B------:R-:W-:Y:S01]  /*5bd0*/  FMUL.FTZ R180, R35, R38 ;  /* 0x0000002623b47220 */ /* 0x000fe20000410000 */
[----:B------:R-:W-:Y:S01]  /*5be0*/  FSETP.GE.FTZ.AND P3, PT, R29, RZ, PT ;  /* 0x000000ff1d00720b */ /* 0x000fe20003f76000 */
[-C--:B------:R-:W-:Y:S03]  /*5bf0*/  HMMA.16816.F32.BF16 R60, R172, R166.reuse, R60 ;  /* 0x000000a6ac3c723c */ /* 0x080fe6000004183c */
[----:B------:R-:W-:Y:S01]  /*5c00*/  FSEL R170, R170, R237, P0 ;  /* 0x000000edaaaa7208 */ /* 0x000fe20000000000 */
        /* <DEDUP_REMOVED lines=22> */
[----:B------:R-:W-:Y:S04]  /*5d70*/  HMMA.16816.F32.BF16 R64, R176, R166, R64 ;  /* 0x000000a6b040723c */ /* 0x000fe80000041840 */
[----:B------:R-:W-:Y:S01]  /*5d80*/  F2FP.BF16.F32.PACK_AB R36, R36, R41 ;  /* 0x000000292424723e */ /* 0x000fe200000010ff */
[----:B------:R-:W-:Y:S01]  /*5d90*/  FMUL.FTZ R41, R29, R42 ;  /* 0x0000002a1d297220 */ /* 0x000fe20000410000 */
[-C--:B------:R-:W-:Y:S01]  /*5da0*/  FSEL R50, R37, R248.reuse, P2 ;  /* 0x000000f825327208 */ /* 0x080fe20001000000 */
[C---:B------:R-:W-:Y:S01]  /*5db0*/  FADD.FTZ R58, -R237.reuse, R58 ;  /* 0x0000003aed3a7221 */ /* 0x040fe20000010100 */
[----:B------:R-:W-:Y:S01]  /*5dc0*/  F2FP.BF16.F32.PACK_AB R180, R180, R43 ;  /* 0x0000002bb4b4723e */ /* 0x000fe200000010ff */
[----:B------:R-:W-:Y:S01]  /*5dd0*/  FADD.FTZ R62, -R237, R62 ;  /* 0x0000003eed3e7221 */ /* 0x000fe20000010100 */
[----:B------:R-:W-:Y:S01]  /*5de0*/  FSEL R37, R52, R249, P4 ;  /* 0x000000f934257208 */ /* 0x000fe20002000000 */
[----:B------:R-:W-:Y:S01]  /*5df0*/  FADD.FTZ R42, -R249, R53 ;  /* 0x00000035f92a7221 */ /* 0x000fe20000010100 */
[----:B------:R-:W-:Y:S01]  /*5e00*/  F2FP.BF16.F32.PACK_AB R40, R40, R39 ;  /* 0x000000272828723e */ /* 0x000fe200000010ff */
        /* <DEDUP_REMOVED lines=8> */
[----:B------:R-:W-:Y:S01]  /*5e90*/  FADD.FTZ R47, -R248, R66 ;  /* 0x00000042f82f7221 */ /* 0x000fe20000010100 */
[----:B------:R-:W-:Y:S01]  /*5ea0*/  F2FP.BF16.F32.PACK_AB R44, R41, R44 ;  /* 0x0000002c292c723e */ /* 0x000fe200000010ff */
[----:B------:R-:W-:Y:S01]  /*5eb0*/  FMUL.FTZ R46, R27, R46 ;  /* 0x0000002e1b2e7220 */ /* 0x000fe20000410000 */
[----:B------:R-:W-:Y:S01]  /*5ec0*/  FSEL R41, R56, R239, P0 ;  /* 0x000000ef38297208 */ /* 0x000fe20000000000 */
[----:B------:R-:W-:Y:S01]  /*5ed0*/  FMUL.FTZ R45, R21, R170 ;  /* 0x000000aa152d7220 */ /* 0x000fe20000410000 */
        /* <DEDUP_REMOVED lines=8> */
[-C--:B------:R-:W-:Y:S01]  /*5f60*/  FSEL R168, R168, R237.reuse, P0 ;  /* 0x000000eda8a87208 */ /* 0x080fe20000000000 */
        /* <DEDUP_REMOVED lines=11> */
[----:B------:R-:W-:Y:S02]  /*6020*/  FSEL R42, R42, R249, P3 ;  /* 0x000000f92a2a7208 */ /* 0x000fe40001800000 */
[----:B------:R-:W-:Y:S01]  /*6030*/  FSETP.GE.FTZ.AND P2, PT, R33, RZ, PT ;  /* 0x000000ff2100720b */ /* 0x000fe20003f56000 */
[----:B------:R-:W-:Y:S01]  /*6040*/  FMUL.FTZ R62, R11, R62 ;  /* 0x0000003e0b3e7220 */ /* 0x000fe20000410000 */
[----:B------:R-:W-:Y:S01]  /*6050*/  FSETP.GE.FTZ.AND P3, PT, R15, RZ, PT ;  /* 0x000000ff0f00720b */ /* 0x000fe20003f76000 */
[----:B------:R-:W-:Y:S01]  /*6060*/  @P0 FADD.FTZ R237, -R237, R63 ;  /* 0x0000003feded0221 */ /* 0x000fe20000010100 */
[----:B------:R-:W-:Y:S01]  /*6070*/  FSETP.GE.FTZ.AND P0, PT, R252, RZ, PT ;  /* 0x000000fffc00720b */ /* 0x000fe20003f16000 */
[----:B------:R-:W-:Y:S01]  /*6080*/  FMUL.FTZ R42, R17, R42 ;  /* 0x0000002a112a7220 */ /* 0x000fe20000410000 */
[----:B------:R-:W-:Y:S01]  /*6090*/  FSEL R54, R54, R239, P3 ;  /* 0x000000ef36367208 */ /* 0x000fe20001800000 */
[----:B------:R-:W-:Y:S01]  /*60a0*/  FMUL.FTZ R237, R10, R237 ;  /* 0x000000ed0aed7220 */ /* 0x000fe20000410000 */
[----:B------:R-:W-:Y:S02]  /*60b0*/  FSETP.GE.FTZ.AND P3, PT, R5, RZ, PT ;  /* 0x000000ff0500720b */ /* 0x000fe40003f76000 */
[----:B------:R-:W-:Y:S01]  /*60c0*/  FSEL R47, R47, R248, P0 ;  /* 0x000000f82f2f7208 */ /* 0x000fe20000000000 */
[----:B------:R-:W-:Y:S01]  /*60d0*/  FMUL.FTZ R54, R15, R54 ;  /* 0x000000360f367220 */ /* 0x000fe20000410000 */
[----:B------:R-:W-:Y:S01]  /*60e0*/  FSETP.GE.FTZ.AND P4, PT, R6, RZ, PT ;  /* 0x000000ff0600720b */ /* 0x000fe20003f96000 */
[----:B------:R-:W-:Y:S01]  /*60f0*/  @P2 FADD.FTZ R248, -R248, R67 ;  /* 0x00000043f8f82221 */ /* 0x000fe20000010100 */
[----:B------:R-:W-:Y:S01]  /*6100*/  ISETP.GT.AND P2, PT, R234, R219, PT ;  /* 0x000000dbea00720c */ /* 0x000fe20003f44270 */
[----:B------:R-:W-:Y:S01]  /*6110*/  FMUL.FTZ R47, R252, R47 ;  /* 0x0000002ffc2f7220 */ /* 0x000fe20000410000 */
[----:B------:R-:W-:Y:S01]  /*6120*/  F2FP.BF16.F32.PACK_AB R46, R45, R46 ;  /* 0x0000002e2d2e723e */ /* 0x000fe200000010ff */
[----:B------:R-:W-:Y:S01]  /*6130*/  FMUL.FTZ R248, R33, R248 ;  /* 0x000000f821f87220 */ /* 0x000fe20000410000 */
[----:B------:R-:W-:Y:S02]  /*6140*/  FSEL R45, R60, R239, P4 ;  /* 0x000000ef3c2d7208 */ /* 0x000fe40002000000 */
[----:B------:R-:W-:Y:S01]  /*6150*/  F2FP.BF16.F32.PACK_AB R37, R42, R37 ;  /* 0x000000252a25723e */ /* 0x000fe200000010ff */
[----:B------:R-:W-:Y:S01]  /*6160*/  @P3 FADD.FTZ R239, -R239, R61 ;  /* 0x0000003defef3221 */ /* 0x000fe20000010100 */
[----:B------:R-:W-:Y:S01]  /*6170*/  FSETP.GE.FTZ.AND P3, PT, R250, RZ, PT ;  /* 0x000000fffa00720b */ /* 0x000fe20003f76000 */
[----:B------:R-:W-:Y:S01]  /*6180*/  FMUL.FTZ R45, R6, R45 ;  /* 0x0000002d062d7220 */ /* 0x000fe20000410000 */
[----:B------:R-:W-:Y:S01]  /*6190*/  F2FP.BF16.F32.PACK_AB R39, R52, R39 ;  /* 0x000000273427723e */ /* 0x000fe200000010ff */
[----:B------:R-:W-:Y:S01]  /*61a0*/  FMUL.FTZ R42, R5, R239 ;  /* 0x000000ef052a7220 */ /* 0x000fe20000410000 */
[----:B------:R-:W-:Y:S01]  /*61b0*/  FSEL R49, R64, R249, P3 ;  /* 0x000000f940317208 */ /* 0x000fe20001800000 */
[----:B------:R-:W-:Y:S01]  /*61c0*/  @P5 FADD.FTZ R249, -R249, R65 ;  /* 0x00000041f9f95221 */ /* 0x000fe20000010100 */
[----:B------:R-:W-:Y:S02]  /*61d0*/  F2FP.BF16.F32.PACK_AB R50, R51, R50 ;  /* 0x000000323332723e */ /* 0x000fe400000010ff */
[----:B------:R-:W-:Y:S01]  /*61e0*/  F2FP.BF16.F32.PACK_AB R41, R54, R41 ;  /* 0x000000293629723e */ /* 0x000fe200000010ff */
[----:B------:R-:W-:Y:S01]  /*61f0*/  FMUL.FTZ R49, R250, R49 ;  /* 0x00000031fa317220 */ /* 0x000fe20000410000 */
[----:B------:R-:W-:Y:S01]  /*6200*/  F2FP.BF16.F32.PACK_AB R43, R168, R43 ;  /* 0x0000002ba82b723e */ /* 0x000fe200000010ff */
[----:B------:R-:W-:Y:S01]  /*6210*/  FMUL.FTZ R52, R251, R249 ;  /* 0x000000f9fb347220 */ /* 0x000fe20000410000 */
[----:B------:R-:W-:Y:S02]  /*6220*/  F2FP.BF16.F32.PACK_AB R42, R42, R45 ;  /* 0x0000002d2a2a723e */ /* 0x000fe400000010ff */
[----:B------:R-:W-:Y:S01]  /*6230*/  F2FP.BF16.F32.PACK_AB R62, R237, R62 ;  /* 0x0000003eed3e723e */ /* 0x000fe200000010ff */
[----:B------:R-:W-:Y:S06]  /*6240*/  @!P2 BRA `(.L_x_1274) ;  /* 0x000000000088a947 */ /* 0x000fec0003800000 */
[----:B------:R-:W-:Y:S02]  /*6250*/  IADD3 R4, P0, PT, RZ, -UR4, RZ ;  /* 0x80000004ff047c10 */ /* 0x000fe4000ff1e0ff */
[----:B------:R-:W-:Y:S02]  /*6260*/  LOP3.LUT R6, R234, 0x1, RZ, 0xc0, !PT ;  /* 0x00000001ea067812 */ /* 0x000fe400078ec0ff */
[----:B------:R-:W-:Y:S01]  /*6270*/  ISETP.GE.AND P4, PT, R212, UR10, PT ;  /* 0x0000000ad4007c0c */ /* 0x000fe2000bf86270 */
[----:B------:R-:W-:Y:S01]  /*6280*/  IMAD.X R5, RZ, RZ, ~UR9, P0 ;  /* 0x80000009ff057e24 */ /* 0x000fe200080e06ff */
[----:B------:R-:W-:Y:S02]  /*6290*/  ISETP.NE.U32.AND P0, PT, R6, 0x1, PT ;  /* 0x000000010600780c */ /* 0x000fe40003f05070 */
[----:B------:R-:W-:Y:S02]  /*62a0*/  ISETP.GE.AND P3, PT, R210, UR10, PT ;  /* 0x0000000ad2007c0c */ /* 0x000fe4000bf66270 */
[----:B------:R-:W-:Y:S01]  /*62b0*/  SHF.R.S64 R7, R4, 0x1f, R5 ;  /* 0x0000001f04077819 */ /* 0x000fe20000001005 */
[----:B------:R-:W-:Y:S03]  /*62c0*/  IMAD.MOV.U32 R4, RZ, RZ, -0x3000 ;  /* 0xffffd000ff047424 */ /* 0x000fe600078e00ff */
[----:B------:R-:W-:Y:S02]  /*62d0*/  IADD3 R244, P5, PT, R244, R7, RZ ;  /* 0x00000007f4f47210 */ /* 0x000fe40007fbe0ff */
[----:B------:R-:W-:Y:S02]  /*62e0*/  SEL R7, R4, 0x3000, !P0 ;  /* 0x0000300004077807 */ /* 0x000fe40004000000 */
[----:B------:R-:W-:Y:S02]  /*62f0*/  LEA.HI.X.SX32 R245, R5, R245, 0x1, P5 ;  /* 0x000000f505f57211 */ /* 0x000fe400028f0eff */
[----:B------:R-:W-:Y:S01]  /*6300*/  ISETP.GE.AND P0, PT, R209, UR10, PT ;  /* 0x0000000ad1007c0c */ /* 0x000fe2000bf06270 */
[--C-:B------:R-:W-:Y:S02]  /*6310*/  IMAD.IADD R227, R227, 0x1, R7.reuse ;  /* 0x00000001e3e37824 */ /* 0x100fe400078e0207 */
[--C-:B------:R-:W-:Y:S02]  /*6320*/  IMAD.IADD R232, R232, 0x1, R7.reuse ;  /* 0x00000001e8e87824 */ /* 0x100fe400078e0207 */
[----:B------:R-:W-:Y:S01]  /*6330*/  IMAD.IADD R2, R2, 0x1, R7 ;  /* 0x0000000102027824 */ /* 0x000fe200078e0207 */
        /* <DEDUP_REMOVED lines=19> */
.L_x_1274:
[----:B------:R-:W-:Y:S01]  /*6470*/  STS [R211+-0x4000], R36 ;  /* 0xffc00024d3007388 */ /* 0x000fe20000000800 */
[----:B------:R-:W-:Y:S01]  /*6480*/  F2FP.BF16.F32.PACK_AB R52, R52, R49 ;  /* 0x000000313434723e */ /* 0x000fe200000010ff */
[----:B------:R-:W2:Y:S01]  /*6490*/  LDC R168, c[0x0][0x44c] ;  /* 0x00011300ffa87b82 */ /* 0x000ea20000000800 */
[----:B------:R-:W-:Y:S01]  /*64a0*/  F2FP.BF16.F32.PACK_AB R248, R248, R47 ;  /* 0x0000002ff8f8723e */ /* 0x000fe200000010ff */
[----:B------:R-:W-:Y:S04]  /*64b0*/  STS [R211+-0x3c00], R38 ;  /* 0xffc40026d3007388 */ /* 0x000fe80000000800 */
[----:B------:R-:W-:Y:S04]  /*64c0*/  STS [R9+-0x4000], R48 ;  /* 0xffc0003009007388 */ /* 0x000fe80000000800 */
[----:B------:R-:W-:Y:S04]  /*64d0*/  STS [R9+-0x3c00], R50 ;  /* 0xffc4003209007388 */ /* 0x000fe80000000800 */
[----:B------:R-:W-:Y:S04]  /*64e0*/  STS [R211+-0x3000], R40 ;  /* 0xffd00028d3007388 */ /* 0x000fe80000000800 */
[----:B------:R-:W-:Y:S04]  /*64f0*/  STS [R211+-0x2c00], R180 ;  /* 0xffd400b4d3007388 */ /* 0x000fe80000000800 */
[----:B------:R-:W-:Y:S01]  /*6500*/  STS [R9+-0x3000], R44 ;  /* 0xffd0002c09007388 */ /* 0x000fe20000000800 */
[----:B--2---:R-:W-:Y:S03]  /*6510*/  IMAD R168, R168, UR11, RZ ;  /* 0x0000000ba8a87c24 */ /* 0x004fe6000f8e02ff */
[----:B------:R-:W-:Y:S04]  /*6520*/  STS [R9+-0x2c00], R46 ;  /* 0xffd4002e09007388 */ /* 0x000fe80000000800 */
[----:B------:R-:W-:Y:S04]  /*6530*/  STS [R214+-0x4000], R37 ;  /* 0xffc00025d6007388 */ /* 0x000fe80000000800 */
        /* <DEDUP_REMOVED lines=17> */
[----:B------:R-:W1:Y:S04]  /*6650*/  LDSM.16.MT88.4 R40, [R198+0x8400] ;  /* 0x00840000c628783b */ /* 0x000e680000004200 */
[----:B------:R-:W-:Y:S01]  /*6660*/  LDSM.16.MT88.4 R44, [R3+UR5+0x1c800] ;  /* 0x01c80005032c783b */ /* 0x000fe20008004200 */
[-C--:B--2---:R-:W-:Y:S03]  /*6670*/  HMMA.16816.F32.BF16 R68, R4, R8.reuse, R68 ;  /* 0x000000080444723c */ /* 0x084fe60000041844 */
[----:B------:R-:W-:Y:S05]  /*6680*/  LDSM.16.MT88.4 R48, [R198+0x7c00] ;  /* 0x007c0000c630783b */ /* 0x000fea0000004200 */
[C---:B---3--:R-:W-:Y:S08]  /*6690*/  HMMA.16816.F32.BF16 R72, R12.reuse, R8, R72 ;  /* 0x000000080c48723c */ /* 0x048ff00000041848 */
[-C--:B------:R-:W-:Y:S08]  /*66a0*/  HMMA.16816.F32.BF16 R76, R12, R10.reuse, R76 ;  /* 0x0000000a0c4c723c */ /* 0x080ff0000004184c */
[C---:B------:R-:W-:Y:S01]  /*66b0*/  HMMA.16816.F32.BF16 R80, R4.reuse, R10, R80 ;  /* 0x0000000a0450723c */ /* 0x040fe20000041850 */
[----:B------:R-:W-:Y:S07]  /*66c0*/  LDSM.16.MT88.4 R8, [R198+0x6800] ;  /* 0x00680000c608783b */ /* 0x000fee0000004200 */
[-C--:B----4-:R-:W-:Y:S08]  /*66d0*/  HMMA.16816.F32.BF16 R84, R4, R16.reuse, R84 ;  /* 0x000000100454723c */ /* 0x090ff00000041854 */
[C---:B------:R-:W-:Y:S08]  /*66e0*/  HMMA.16816.F32.BF16 R88, R12.reuse, R16, R88 ;  /* 0x000000100c58723c */ /* 0x040ff00000041858 */
[-C--:B------:R-:W-:Y:S08]  /*66f0*/  HMMA.16816.F32.BF16 R92, R12, R18.reuse, R92 ;  /* 0x000000120c5c723c */ /* 0x080ff0000004185c */
[C---:B------:R-:W-:Y:S01]  /*6700*/  HMMA.16816.F32.BF16 R96, R4.reuse, R18, R96 ;  /* 0x000000120460723c */ /* 0x040fe20000041860 */
[----:B------:R-:W-:Y:S07]  /*6710*/  LDSM.16.MT88.4 R16, [R198+0x7800] ;  /* 0x00780000c610783b */ /* 0x000fee0000004200 */
[-C--:B-----5:R-:W-:Y:S08]  /*6720*/  HMMA.16816.F32.BF16 R100, R4, R20.reuse, R100 ;  /* 0x000000140464723c */ /* 0x0a0ff00000041864 */
[C---:B------:R-:W-:Y:S08]  /*6730*/  HMMA.16816.F32.BF16 R104, R12.reuse, R20, R104 ;  /* 0x000000140c68723c */ /* 0x040ff00000041868 */
[-C--:B------:R-:W-:Y:S01]  /*6740*/  HMMA.16816.F32.BF16 R108, R12, R22.reuse, R108 ;  /* 0x000000160c6c723c */ /* 0x080fe2000004186c */
[----:B------:R-:W-:Y:S07]  /*6750*/  LDSM.16.MT88.4 R12, [R3+UR5+0x1c000] ;  /* 0x01c00005030c783b */ /* 0x000fee0008004200 */
[----:B------:R-:W-:Y:S01]  /*6760*/  HMMA.16816.F32.BF16 R112, R4, R22, R112 ;  /* 0x000000160470723c */ /* 0x000fe20000041870 */
[----:B------:R-:W2:Y:S04]  /*6770*/  LDSM.16.MT88.4 R4, [R3+UR5+0x1a000] ;  /* 0x01a000050304783b */ /* 0x000ea80008004200 */
[----:B------:R-:W3:Y:S03]  /*6780*/  LDSM.16.MT88.4 R20, [R198+0x8800] ;  /* 0x00880000c614783b */ /* 0x000ee60000004200 */
[-C--:B-1----:R-:W-:Y:S08]  /*6790*/  HMMA.16816.F32.BF16 R68, R24, R28.reuse, R68 ;  /* 0x0000001c1844723c */ /* 0x082ff00000041844 */
[C---:B------:R-:W-:Y:S08]  /*67a0*/  HMMA.16816.F32.BF16 R72, R32.reuse, R28, R72 ;  /* 0x0000001c2048723c */ /* 0x040ff00000041848 */
[-C--:B------:R-:W-:Y:S08]  /*67b0*/  HMMA.16816.F32.BF16 R76, R32, R30.reuse, R76 ;  /* 0x0000001e204c723c */ /* 0x080ff0000004184c */
[C---:B------:R-:W-:Y:S01]  /*67c0*/  HMMA.16816.F32.BF16 R80, R24.reuse, R30, R80 ;  /* 0x0000001e1850723c */ /* 0x040fe20000041850 */
[----:B------:R-:W-:Y:S07]  /*67d0*/  LDSM.16.MT88.4 R28, [R3+UR5+0x1a800] ;  /* 0x01a80005031c783b */ /* 0x000fee0008004200 */
[-C--:B------:R-:W-:Y:S08]  /*67e0*/  HMMA.16816.F32.BF16 R84, R24, R36.reuse, R84 ;  /* 0x000000241854723c */ /* 0x080ff00000041854 */
[C---:B------:R-:W-:Y:S08]  /*67f0*/  HMMA.16816.F32.BF16 R88, R32.reuse, R36, R88 ;  /* 0x000000242058723c */ /* 0x040ff00000041858 */
[-C--:B------:R-:W-:Y:S08]  /*6800*/  HMMA.16816.F32.BF16 R92, R32, R38.reuse, R92 ;  /* 0x00000026205c723c */ /* 0x080ff0000004185c */
[C---:B------:R-:W-:Y:S01]  /*6810*/  HMMA.16816.F32.BF16 R96, R24.reuse, R38, R96 ;  /* 0x000000261860723c */ /* 0x040fe20000041860 */
[----:B------:R-:W1:Y:S07]  /*6820*/  LDSM.16.MT88.4 R36, [R198+0x6c00] ;  /* 0x006c0000c624783b */ /* 0x000e6e0000004200 */
[-C--:B------:R-:W-:Y:S08]  /*6830*/  HMMA.16816.F32.BF16 R100, R24, R40.reuse, R100 ;  /* 0x000000281864723c */ /* 0x080ff00000041864 */
[C---:B------:R-:W-:Y:S08]  /*6840*/  HMMA.16816.F32.BF16 R104, R32.reuse, R40, R104 ;  /* 0x000000282068723c */ /* 0x040ff00000041868 */
[-C--:B------:R-:W-:Y:S01]  /*6850*/  HMMA.16816.F32.BF16 R108, R32, R42.reuse, R108 ;  /* 0x0000002a206c723c */ /* 0x080fe2000004186c */
[----:B------:R-:W4:Y:S01]  /*6860*/  LDSM.16.MT88.4 R32, [R198+0x8c00] ;  /* 0x008c0000c620783b */ /* 0x000f220000004200 */
[----:B------:R-:W-:Y:S06]  /*6870*/  BAR.SYNC.DEFER_BLOCKING 0x0 ;  /* 0x0000000000007b1d */ /* 0x000fec0000010000 */
[----:B------:R-:W-:Y:S08]  /*6880*/  HMMA.16816.F32.BF16 R112, R24, R42, R112 ;  /* 0x0000002a1870723c */ /* 0x000ff00000041870 */
[-C--:B--2---:R-:W-:Y:S08]  /*6890*/  HMMA.16816.F32.BF16 R68, R4, R8.reuse, R68 ;  /* 0x000000080444723c */ /* 0x084ff00000041844 */
[C---:B------:R-:W-:Y:S08]  /*68a0*/  HMMA.16816.F32.BF16 R72, R12.reuse, R8, R72 ;  /* 0x000000080c48723c */ /* 0x040ff00000041848 */
[-C--:B------:R-:W-:Y:S08]  /*68b0*/  HMMA.16816.F32.BF16 R76, R12, R10.reuse, R76 ;  /* 0x0000000a0c4c723c */ /* 0x080ff0000004184c */
[C---:B------:R-:W-:Y:S08]  /*68c0*/  HMMA.16816.F32.BF16 R80, R4.reuse, R10, R80 ;  /* 0x0000000a0450723c */ /* 0x040ff00000041850 */
[-C--:B------:R-:W-:Y:S08]  /*68d0*/  HMMA.16816.F32.BF16 R84, R4, R16.reuse, R84 ;  /* 0x000000100454723c */ /* 0x080ff00000041854 */
[C---:B------:R-:W-:Y:S08]  /*68e0*/  HMMA.16816.F32.BF16 R88, R12.reuse, R16, R88 ;  /* 0x000000100c58723c */ /* 0x040ff00000041858 */
[-C--:B------:R-:W-:Y:S08]  /*68f0*/  HMMA.16816.F32.BF16 R92, R12, R18.reuse, R92 ;  /* 0x000000120c5c723c */ /* 0x080ff0000004185c */
[C---:B------:R-:W-:Y:S08]  /*6900*/  HMMA.16816.F32.BF16 R96, R4.reuse, R18, R96 ;  /* 0x000000120460723c */ /* 0x040ff00000041860 */
[-C--:B---3--:R-:W-:Y:S08]  /*6910*/  HMMA.16816.F32.BF16 R100, R4, R20.reuse, R100 ;  /* 0x000000140464723c */ /* 0x088ff00000041864 */
[C---:B------:R-:W-:Y:S08]  /*6920*/  HMMA.16816.F32.BF16 R104, R12.reuse, R20, R104 ;  /* 0x000000140c68723c */ /* 0x040ff00000041868 */
[-C--:B------:R-:W-:Y:S08]  /*6930*/  HMMA.16816.F32.BF16 R108, R12, R22.reuse, R108 ;  /* 0x000000160c6c723c */ /* 0x080ff0000004186c */
[----:B------:R-:W-:Y:S04]  /*6940*/  HMMA.16816.F32.BF16 R112, R4, R22, R112 ;  /* 0x000000160470723c */ /* 0x000fe80000041870 */
[----:B------:R-:W-:Y:S02]  /*6950*/  IMAD.SHL.U32 R4, R201, 0x8, RZ ;  /* 0x00000008c9047824 */ /* 0x000fe400078e00ff */
[----:B------:R-:W-:Y:S02]  /*6960*/  IMAD.U32 R7, R168, -0x40, RZ ;  /* 0xffffffc0a8077824 */ /* 0x000fe400078e00ff */
[-C--:B-1----:R-:W-:Y:S05]  /*6970*/  HMMA.16816.F32.BF16 R68, R28, R36.reuse, R68 ;  /* 0x000000241c44723c */ /* 0x082fea0000041844 */
[----:B------:R-:W-:Y:S02]  /*6980*/  LOP3.LUT R6, R4, 0xd8, RZ, 0xc0, !PT ;  /* 0x000000d804067812 */ /* 0x000fe400078ec0ff */
[C---:B------:R-:W-:Y:S01]  /*6990*/  LEA R240, P0, R7.reuse, R240, 0x2 ;  /* 0x000000f007f07211 */ /* 0x040fe200078010ff */
        /* <DEDUP_REMOVED lines=16> */
[----:B------:R-:W-:Y:S11]  /*6aa0*/  @!P2 BRA `(.L_x_1275) ;  /* 0x000000000060a947 */ /* 0x000ff60003800000 */
        /* <DEDUP_REMOVED lines=24> */
.L_x_1275:
[----:B------:R-:W-:Y:S01]  /*6c30*/  LDSM.16.M88.4 R28, [R197+0x15000] ;  /* 0x01500000c51c783b */ /* 0x000fe20000000200 */
[----:B------:R-:W-:Y:S01]  /*6c40*/  LOP3.LUT P0, RZ, R201, 0x2, RZ, 0xc0, !PT ;  /* 0x00000002c9ff7812 */ /* 0x000fe2000780c0ff */
[----:B------:R-:W-:Y:S01]  /*6c50*/  IMAD.MOV.U32 R165, RZ, RZ, R217 ;  /* 0x000000ffffa57224 */ /* 0x000fe200078e00d9 */
[----:B------:R-:W-:Y:S01]  /*6c60*/  ISETP.GT.AND P4, PT, R234, R219, PT ;  /* 0x000000dbea00720c */ /* 0x000fe20003f84270 */
[----:B------:R-:W2:Y:S01]  /*6c70*/  LDSM.16.MT88.4 R8, [R198+0x9000] ;  /* 0x00900000c608783b */ /* 0x000ea20000004200 */
[----:B------:R-:W-:Y:S01]  /*6c80*/  SEL R164, R202, 0xffffffe0, !P0 ;  /* 0xffffffe0caa47807 */ /* 0x000fe20004000000 */
[----:B------:R-:W-:Y:S01]  /*6c90*/  @P1 VIADD R165, R216, 0xffffffc0 ;  /* 0xffffffc0d8a51836 */ /* 0x000fe20000000000 */
[----:B------:R-:W-:Y:S01]  /*6ca0*/  @P2 IADD3 R222, P1, PT, R222, -0x100, RZ ;  /* 0xffffff00dede2810 */ /* 0x000fe20007f3e0ff */
[----:B------:R-:W3:Y:S01]  /*6cb0*/  LDSM.16.MT88.4 R16, [R198+0xb000] ;  /* 0x00b00000c610783b */ /* 0x000ee20000004200 */
[----:B------:R-:W-:Y:S03]  /*6cc0*/  @P2 IMAD.WIDE.U32 R178, R205, 0x4, R246 ;  /* 0x00000004cdb22825 */ /* 0x000fe600078e00f6 */
[----:B------:R-:W4:Y:S01]  /*6cd0*/  LDSM.16.MT88.4 R24, [R198+0xd000] ;  /* 0x00d00000c618783b */ /* 0x000f220000004200 */
[----:B------:R-:W-:Y:S01]  /*6ce0*/  IMAD.IADD R166, R197, 0x1, R164 ;  /* 0x00000001c5a67824 */ /* 0x000fe200078e02a4 */
[----:B------:R-:W-:Y:S01]  /*6cf0*/  @P2 IADD3.X R223, PT, PT, R223, -0x1, RZ, P1, !PT ;  /* 0xffffffffdfdf2810 */ /* 0x000fe20000ffe4ff */
[----:B------:R-:W-:Y:S01]  /*6d00*/  IMAD.IADD R164, R164, 0x1, R165 ;  /* 0x00000001a4a47824 */ /* 0x000fe200078e02a5 */
[----:B------:R-:W-:Y:S04]  /*6d10*/  LDSM.16.MT88.4 R36, [R198+0x9400] ;  /* 0x00940000c624783b */ /* 0x000fe80000004200 */
[----:B------:R-:W1:Y:S04]  /*6d20*/  LDSM.16.M88.4 R32, [R166+0x15000] ;  /* 0x01500000a620783b */ /* 0x000e680000000200 */
[----:B------:R-:W1:Y:S04]  /*6d30*/  LDSM.16.MT88.4 R40, [R198+0xb400] ;  /* 0x00b40000c628783b */ /* 0x000e680000004200 */
[----:B------:R-:W1:Y:S04]  /*6d40*/  LDSM.16.MT88.4 R44, [R198+0xd400] ;  /* 0x00d40000c62c783b */ /* 0x000e680000004200 */
[----:B------:R-:W-:Y:S04]  /*6d50*/  LDSM.16.MT88.4 R52, [R198+0x9800] ;  /* 0x00980000c634783b */ /* 0x000fe80000004200 */
[----:B------:R-:W1:Y:S04]  /*6d60*/  LDSM.16.M88.4 R48, [R165] ;  /* 0x00000000a530783b */ /* 0x000e680000000200 */
[----:B------:R-:W-:Y:S01]  /*6d70*/  LDSM.16.MT88.4 R56, [R198+0xdc00] ;  /* 0x00dc0000c638783b */ /* 0x000fe20000004200 */
[C---:B--2---:R-:W-:Y:S03]  /*6d80*/  HMMA.16816.F32.BF16 R4, R28.reuse, R8, RZ ;  /* 0x000000081c04723c */ /* 0x044fe600000418ff */
[----:B------:R-:W-:Y:S04]  /*6d90*/  LDSM.16.MT88.4 R60, [R198+0xa000] ;  /* 0x00a00000c63c783b */ /* 0x000fe80000004200 */
[----:B------:R-:W-:Y:S01]  /*6da0*/  LDSM.16.MT88.4 R64, [R198+0xe000] ;  /* 0x00e00000c640783b */ /* 0x000fe20000004200 */
[C---:B------:R-:W-:Y:S03]  /*6db0*/  HMMA.16816.F32.BF16 R8, R28.reuse, R10, RZ ;  /* 0x0000000a1c08723c */ /* 0x040fe600000418ff */
[----:B------:R-:W5:Y:S04]  /*6dc0*/  @P2 LDG.E R231, desc[UR24][R178.64+-0x100] ;  /* 0xffff0018b2e72981 */ /* 0x000f68000c1e1900 */
[----:B------:R-:W5:Y:S01]  /*6dd0*/  @P2 LDG.E R230, desc[UR24][R178.64+-0xe0] ;  /* 0xffff2018b2e62981 */ /* 0x000f62000c1e1900 */
[C---:B---3--:R-:W-:Y:S03]  /*6de0*/  HMMA.16816.F32.BF16 R12, R28.reuse, R16, RZ ;  /* 0x000000101c0c723c */ /* 0x048fe600000418ff */
[----:B------:R-:W5:Y:S04]  /*6df0*/  @P2 LDG.E R229, desc[UR24][R178.64+-0x80] ;  /* 0xffff8018b2e52981 */ /* 0x000f68000c1e1900 */
[----:B------:R2:W5:Y:S01]  /*6e00*/  @P2 LDG.E R228, desc[UR24][R178.64+-0x60] ;  /* 0xffffa018b2e42981 */ /* 0x000562000c1e1900 */
        /* <DEDUP_REMOVED lines=9> */
[----:B------:R-:W-:Y:S07]  /*6ea0*/  LDSM.16.MT88.4 R40, [R198+0x9c00] ;  /* 0x009c0000c628783b */ /* 0x000fee0000004200 */
[C---:B------:R-:W-:Y:S08]  /*6eb0*/  HMMA.16816.F32.BF16 R20, R32.reuse, R44, R20 ;  /* 0x0000002c2014723c */ /* 0x040ff00000041814 */
[----:B------:R-:W-:Y:S01]  /*6ec0*/  HMMA.16816.F32.BF16 R24, R32, R46, R24 ;  /* 0x0000002e2018723c */ /* 0x000fe20000041818 */
[----:B------:R-:W4:Y:S04]  /*6ed0*/  LDSM.16.M88.4 R32, [R164] ;  /* 0x00000000a420783b */ /* 0x000f280000000200 */
        /* <DEDUP_REMOVED lines=9> */
[----:B------:R-:W-:Y:S02]  /*6f70*/  LDSM.16.M88.4 R36, [R166+0x17000] ;  /* 0x01700000a624783b */ /* 0x000fe40000000200 */
[C---:B------:R-:W-:Y:S04]  /*6f80*/  LEA R48, P0, R226.reuse, R240, 0x2 ;  /* 0x000000f0e2307211 */ /* 0x040fe800078010ff */
[----:B------:R-:W-:Y:S01]  /*6f90*/  LEA.HI.X.SX32 R49, R226, R241, 0x2, P0 ;  /* 0x000000f1e2317211 */ /* 0x000fe200000f16ff */
[C---:B----4-:R-:W-:Y:S05]  /*6fa0*/  HMMA.16816.F32.BF16 R4, R32.reuse, R40, R4 ;  /* 0x000000282004723c */ /* 0x050fea0000041804 */
[C---:B------:R-:W-:Y:S03]  /*6fb0*/  LEA R50, P0, R168.reuse, R48, 0x5 ;  /* 0x00000030a8327211 */ /* 0x040fe600078028ff */
[C---:B------:R-:W-:Y:S01]  /*6fc0*/  HMMA.16816.F32.BF16 R8, R32.reuse, R42, R8 ;  /* 0x0000002a2008723c */ /* 0x040fe20000041808 */
[----:B------:R-:W1:Y:S02]  /*6fd0*/  LDSM.16.MT88.4 R40, [R198+0xa400] ;  /* 0x00a40000c628783b */ /* 0x000e640000004200 */
[C---:B------:R-:W-:Y:S05]  /*6fe0*/  LEA.HI.X.SX32 R51, R168.reuse, R49, 0x5, P0 ;  /* 0x00000031a8337211 */ /* 0x040fea00000f2eff */
[C---:B--2---:R-:W-:Y:S08]  /*6ff0*/  HMMA.16816.F32.BF16 R12, R32.reuse, R44, R12 ;  /* 0x0000002c200c723c */ /* 0x044ff0000004180c */
[C---:B------:R-:W-:Y:S01]  /*7000*/  HMMA.16816.F32.BF16 R16, R32.reuse, R46, R16 ;  /* 0x0000002e2010723c */ /* 0x040fe20000041810 */
[----:B------:R-:W-:Y:S07]  /*7010*/  LDSM.16.MT88.4 R44, [R198+0xa800] ;  /* 0x00a80000c62c783b */ /* 0x000fee0000004200 */
[C---:B------:R-:W-:Y:S08]  /*7020*/  HMMA.16816.F32.BF16 R20, R32.reuse, R56, R20 ;  /* 0x000000382014723c */ /* 0x040ff00000041814 */
[----:B------:R-:W-:Y:S01]  /*7030*/  HMMA.16816.F32.BF16 R24, R32, R58, R24 ;  /* 0x0000003a2018723c */ /* 0x000fe20000041818 */
[----:B------:R-:W-:Y:S07]  /*7040*/  LDSM.16.MT88.4 R32, [R198+0xe400] ;  /* 0x00e40000c620783b */ /* 0x000fee0000004200 */
[C---:B------:R-:W-:Y:S08]  /*7050*/  HMMA.16816.F32.BF16 R4, R52.reuse, R60, R4 ;  /* 0x0000003c3404723c */ /* 0x040ff00000041804 */
[C---:B------:R-:W-:Y:S08]  /*7060*/  HMMA.16816.F32.BF16 R8, R52.reuse, R62, R8 ;  /* 0x0000003e3408723c */ /* 0x040ff00000041808 */
[C---:B---3--:R-:W-:Y:S08]  /*7070*/  HMMA.16816.F32.BF16 R12, R52.reuse, R28, R12 ;  /* 0x0000001c340c723c */ /* 0x048ff0000004180c */
[C---:B------:R-:W-:Y:S01]  /*7080*/  HMMA.16816.F32.BF16 R16, R52.reuse, R30, R16 ;  /* 0x0000001e3410723c */ /* 0x040fe20000041810 */
[----:B------:R-:W2:Y:S07]  /*7090*/  LDSM.16.MT88.4 R28, [R198+0xc400] ;  /* 0x00c40000c61c783b */ /* 0x000eae0000004200 */
[C---:B------:R-:W-:Y:S08]  /*70a0*/  HMMA.16816.F32.BF16 R20, R52.reuse, R64, R20 ;  /* 0x000000403414723c */ /* 0x040ff00000041814 */
[----:B------:R-:W-:Y:S03]  /*70b0*/  HMMA.16816.F32.BF16 R24, R52, R66, R24 ;  /* 0x000000423418723c */ /* 0x000fe60000041818 */
[C---:B------:R-:W-:Y:S04]  /*70c0*/  LEA R52, P0, R168.reuse, R50, 0x5 ;  /* 0x00000032a8347211 */ /* 0x040fe800078028ff */
[C---:B------:R-:W-:Y:S01]  /*70d0*/  LEA.HI.X.SX32 R53, R168.reuse, R51, 0x5, P0 ;  /* 0x00000033a8357211 */ /* 0x040fe200000f2eff */
[C---:B-1----:R-:W-:Y:S05]  /*70e0*/  HMMA.16816.F32.BF16 R4, R36.reuse, R40, R4 ;  /* 0x000000282404723c */ /* 0x042fea0000041804 */
[C---:B------:R-:W-:Y:S03]  /*70f0*/  LEA R54, P0, R168.reuse, R52, 0x5 ;  /* 0x00000034a8367211 */ /* 0x040fe600078028ff */
[C---:B------:R-:W-:Y:S01]  /*7100*/  HMMA.16816.F32.BF16 R8, R36.reuse, R42, R8 ;  /* 0x0000002a2408723c */ /* 0x040fe20000041808 */
[----:B------:R-:W1:Y:S02]  /*7110*/  LDSM.16.M88.4 R40, [R165+0x2000] ;  /* 0x00200000a528783b */ /* 0x000e640000000200 */
[C---:B------:R-:W-:Y:S02]  /*7120*/  LEA.HI.X.SX32 R55, R168.reuse, R53, 0x5, P0 ;  /* 0x00000035a8377211 */ /* 0x040fe400000f2eff */
[C---:B------:R-:W-:Y:S03]  /*7130*/  LEA R56, P0, R168.reuse, R54, 0x5 ;  /* 0x00000036a8387211 */ /* 0x040fe600078028ff */
[C---:B--2---:R-:W-:Y:S03]  /*7140*/  HMMA.16816.F32.BF16 R12, R36.reuse, R28, R12 ;  /* 0x0000001c240c723c */ /* 0x044fe6000004180c */
[C---:B------:R-:W-:Y:S02]  /*7150*/  LEA.HI.X.SX32 R57, R168.reuse, R55, 0x5, P0 ;  /* 0x00000037a8397211 */ /* 0x040fe400000f2eff */
[C---:B------:R-:W-:Y:S03]  /*7160*/  LEA R58, P0, R168.reuse, R56, 0x5 ;  /* 0x00000038a83a7211 */ /* 0x040fe600078028ff */
[C---:B------:R-:W-:Y:S01]  /*7170*/  HMMA.16816.F32.BF16 R16, R36.reuse, R30, R16 ;  /* 0x0000001e2410723c */ /* 0x040fe20000041810 */
[----:B------:R-:W2:Y:S02]  /*7180*/  LDSM.16.MT88.4 R28, [R198+0xc800] ;  /* 0x00c80000c61c783b */ /* 0x000ea40000004200 */
[C---:B------:R-:W-:Y:S02]  /*7190*/  LEA.HI.X.SX32 R59, R168.reuse, R57, 0x5, P0 ;  /* 0x00000039a83b7211 */ /* 0x040fe400000f2eff */
[C---:B------:R-:W-:Y:S03]  /*71a0*/  LEA R60, P0, R168.reuse, R58, 0x5 ;  /* 0x0000003aa83c7211 */ /* 0x040fe600078028ff */
[C---:B------:R-:W-:Y:S03]  /*71b0*/  HMMA.16816.F32.BF16 R20, R36.reuse, R32, R20 ;  /* 0x000000202414723c */ /* 0x040fe60000041814 */
[C---:B------:R-:W-:Y:S05]  /*71c0*/  LEA.HI.X.SX32 R61, R168.reuse, R59, 0x5, P0 ;  /* 0x0000003ba83d7211 */ /* 0x040fea00000f2eff */
[----:B------:R-:W-:Y:S01]  /*71d0*/  HMMA.16816.F32.BF16 R24, R36, R34, R24 ;  /* 0x000000222418723c */ /* 0x000fe20000041818 */
[----:B------:R-:W3:Y:S02]  /*71e0*/  LDSM.16.MT88.4 R32, [R198+0xe800] ;  /* 0x00e80000c620783b */ /* 0x000ee40000004200 */
[C---:B------:R-:W-:Y:S02]  /*71f0*/  IMAD.WIDE R62, R168.reuse, -0xc0, R60 ;  /* 0xffffff40a83e7825 */ /* 0x040fe400078e023c */
[----:B------:R-:W-:Y:S03]  /*7200*/  LDSM.16.M88.4 R36, [R164+0x2000] ;  /* 0x00200000a424783b */ /* 0x000fe60000000200 */
[C---:B-1----:R-:W-:Y:S05]  /*7210*/  HMMA.16816.F32.BF16 R4, R40.reuse, R44, R4 ;  /* 0x0000002c2804723c */ /* 0x042fea0000041804 */
[C---:B------:R-:W-:Y:S03]  /*7220*/  LEA R64, P0, R168.reuse, R62, 0x5 ;  /* 0x0000003ea8407211 */ /* 0x040fe600078028ff */
[C---:B------:R-:W-:Y:S01]  /*7230*/  HMMA.16816.F32.BF16 R8, R40.reuse, R46, R8 ;  /* 0x0000002e2808723c */ /* 0x040fe20000041808 */
[----:B------:R-:W1:Y:S02]  /*7240*/  LDSM.16.MT88.4 R44, [R198+0xac00] ;  /* 0x00ac0000c62c783b */ /* 0x000e640000004200 */
        /* <DEDUP_REMOVED lines=12> */
[----:B------:R-:W-:Y:S01]  /*7310*/  HMMA.16816.F32.BF16 R24, R40, R34, R24 ;  /* 0x000000222818723c */ /* 0x000fe20000041818 */
[----:B------:R-:W3:Y:S02]  /*7320*/  LDSM.16.MT88.4 R32, [R198+0xec00] ;  /* 0x00ec0000c620783b */ /* 0x000ee40000004200 */
[C---:B------:R-:W-:Y:S02]  /*7330*/  LEA.HI.X.SX32 R175, R168.reuse, R173, 0x5, P0 ;  /* 0x000000ada8af7211 */ /* 0x040fe400000f2eff */
[C---:B------:R-:W-:Y:S03]  /*7340*/  LEA R176, P0, R168.reuse, R174, 0x5 ;  /* 0x000000aea8b07211 */ /* 0x040fe600078028ff */
[C---:B-1----:R-:W-:Y:S05]  /*7350*/  HMMA.16816.F32.BF16 R4, R36.reuse, R44, R4 ;  /* 0x0000002c2404723c */ /* 0x042fea0000041804 */
[C---:B------:R-:W-:Y:S03]  /*7360*/  LEA.HI.X.SX32 R177, R168.reuse, R175, 0x5, P0 ;  /* 0x000000afa8b17211 */ /* 0x040fe600000f2eff */
[C---:B------:R-:W-:Y:S03]  /*7370*/  HMMA.16816.F32.BF16 R8, R36.reuse, R46, R8 ;  /* 0x0000002e2408723c */ /* 0x040fe60000041808 */
[C---:B------:R-:W-:Y:S03]  /*7380*/  IMAD.WIDE R40, R168.reuse, -0xc0, R176 ;  /* 0xffffff40a8287825 */ /* 0x040fe600078e02b0 */
[C---:B------:R-:W-:Y:S02]  /*7390*/  LEA R42, P0, R168.reuse, R40, 0x5 ;  /* 0x00000028a82a7211 */ /* 0x040fe400078028ff */
        /* <DEDUP_REMOVED lines=9> */
[----:B------:R-:W-:Y:S01]  /*7430*/  REDG.E.ADD.F32.FTZ.RN.STRONG.GPU desc[UR24][R52.64], R7 ;  /* 0x00000007340079a6 */ /* 0x000fe2000c12f318 */
[C---:B---3--:R-:W-:Y:S03]  /*7440*/  HMMA.16816.F32.BF16 R20, R36.reuse, R32, R20 ;  /* 0x000000202414723c */ /* 0x048fe60000041814 */
        /* <DEDUP_REMOVED lines=13> */
[----:B------:R-:W-:Y:S03]  /*7520*/  LEA.HI.X.SX32 R179, R168, R181, 0x5, P0 ;  /* 0x000000b5a8b37211 */ /* 0x000fe600000f2eff */
        /* <DEDUP_REMOVED lines=16> */
[----:B------:R-:W-:Y:S04]  /*7630*/  LDSM.16.MT88.4 R52, [R0+0x2c00] ;  /* 0x002c00000034783b */ /* 0x000fe80000004200 */
[----:B------:R-:W-:Y:S01]  /*7640*/  REDG.E.ADD.F32.FTZ.RN.STRONG.GPU desc[UR24][R240.64+0x100], R20 ;  /* 0x00010014f00079a6 */ /* 0x000fe2000c12f318 */
[-C--:B------:R-:W-:Y:S03]  /*7650*/  HMMA.16816.F32.BF16 R124, R12, R10.reuse, R124 ;  /* 0x0000000a0c7c723c */ /* 0x080fe6000004187c */
[----:B------:R-:W-:Y:S04]  /*7660*/  REDG.E.ADD.F32.FTZ.RN.STRONG.GPU desc[UR24][R40.64+0x100], R21 ;  /* 0x00010015280079a6 */ /* 0x000fe8000c12f318 */
[----:B------:R-:W-:Y:S01]  /*7670*/  REDG.E.ADD.F32.FTZ.RN.STRONG.GPU desc[UR24][R42.64+0x100], R22 ;  /* 0x000100162a0079a6 */ /* 0x000fe2000c12f318 */
[C---:B------:R-:W-:Y:S03]  /*7680*/  HMMA.16816.F32.BF16 R128, R4.reuse, R10, R128 ;  /* 0x0000000a0480723c */ /* 0x040fe60000041880 */
[----:B------:R-:W-:Y:S04]  /*7690*/  LDSM.16.MT88.4 R40, [R0+0x1400] ;  /* 0x001400000028783b */ /* 0x000fe80000004200 */
[----:B------:R-:W-:Y:S01]  /*76a0*/  LDSM.16.MT88.4 R8, [R0+0x2400] ;  /* 0x002400000008783b */ /* 0x000fe20000004200 */
[-C--:B---3--:R-:W-:Y:S03]  /*76b0*/  HMMA.16816.F32.BF16 R132, R4, R16.reuse, R132 ;  /* 0x000000100484723c */ /* 0x088fe60000041884 */
[----:B------:R-:W-:Y:S04]  /*76c0*/  REDG.E.ADD.F32.FTZ.RN.STRONG.GPU desc[UR24][R44.64+0x100], R23 ;  /* 0x000100172c0079a6 */ /* 0x000fe8000c12f318 */
[----:B------:R-:W1:Y:S01]  /*76d0*/  LDSM.16.MT88.4 R20, [R0+0x400] ;  /* 0x000400000014783b */ /* 0x000e620000004200 */
[C---:B------:R-:W-:Y:S03]  /*76e0*/  HMMA.16816.F32.BF16 R136, R12.reuse, R16, R136 ;  /* 0x000000100c88723c */ /* 0x040fe60000041888 */
[----:B------:R-:W-:Y:S04]  /*76f0*/  REDG.E.ADD.F32.FTZ.RN.STRONG.GPU desc[UR24][R46.64+0x100], R24 ;  /* 0x000100182e0079a6 */ /* 0x000fe8000c12f318 */
[----:B------:R-:W-:Y:S01]  /*7700*/  LDSM.16.MT88.4 R44, [R3+UR5+0x18800] ;  /* 0x01880005032c783b */ /* 0x000fe20008004200 */
[-C--:B------:R-:W-:Y:S03]  /*7710*/  HMMA.16816.F32.BF16 R140, R12, R18.reuse, R140 ;  /* 0x000000120c8c723c */ /* 0x080fe6000004188c */
[----:B------:R-:W-:Y:S04]  /*7720*/  REDG.E.ADD.F32.FTZ.RN.STRONG.GPU desc[UR24][R164.64+0x100], R25 ;  /* 0x00010019a40079a6 */ /* 0x000fe8000c12f318 */
[----:B------:R-:W-:Y:S01]  /*7730*/  REDG.E.ADD.F32.FTZ.RN.STRONG.GPU desc[UR24][R180.64+0x100], R26 ;  /* 0x0001001ab40079a6 */ /* 0x000fe2000c12f318 */
[C---:B------:R-:W-:Y:S03]  /*7740*/  HMMA.16816.F32.BF16 R144, R4.reuse, R18, R144 ;  /* 0x000000120490723c */ /* 0x040fe60000041890 */
[----:B------:R-:W-:Y:S04]  /*7750*/  LDSM.16.MT88.4 R16, [R3+UR5+0x18000] ;  /* 0x018000050310783b */ /* 0x000fe80008004200 */
[----:B------:R-:W-:Y:S01]  /*7760*/  REDG.E.ADD.F32.FTZ.RN.STRONG.GPU desc[UR24][R178.64+0x100], R27 ;  /* 0x0001001bb20079a6 */ /* 0x000fe2000c12f318 */
[-C--:B----4-:R-:W-:Y:S03]  /*7770*/  HMMA.16816.F32.BF16 R148, R4, R28.reuse, R148 ;  /* 0x0000001c0494723c */ /* 0x090fe60000041894 */
[----:B------:R-:W-:Y:S05]  /*7780*/  LDSM.16.MT88.4 R24, [R0+0x2800] ;  /* 0x002800000018783b */ /* 0x000fea0000004200 */
[C---:B------:R-:W-:Y:S08]  /*7790*/  HMMA.16816.F32.BF16 R152, R12.reuse, R28, R152 ;  /* 0x0000001c0c98723c */ /* 0x040ff00000041898 */
[-C--:B------:R-:W-:Y:S01]  /*77a0*/  HMMA.16816.F32.BF16 R156, R12, R30.reuse, R156 ;  /* 0x0000001e0c9c723c */ /* 0x080fe2000004189c */
[----:B------:R-:W-:Y:S07]  /*77b0*/  LDSM.16.MT88.4 R12, [R0+0x800] ;  /* 0x00080000000c783b */ /* 0x000fee0000004200 */
[----:B------:R-:W-:Y:S01]  /*77c0*/  HMMA.16816.F32.BF16 R160, R4, R30, R160 ;  /* 0x0000001e04a0723c */ /* 0x000fe200000418a0 */
[----:B------:R-:W2:Y:S04]  /*77d0*/  LDSM.16.MT88.4 R4, [R3+UR5+0x16000] ;  /* 0x016000050304783b */ /* 0x000ea80008004200 */
[----:B------:R-:W-:Y:S03]  /*77e0*/  LDSM.16.MT88.4 R28, [R3+UR5+0x16800] ;  /* 0x01680005031c783b */ /* 0x000fe60008004200 */
        /* <DEDUP_REMOVED lines=26> */
[----:B------:R-:W-:Y:S01]  /*7990*/  LOP3.LUT R4, R234, 0x1, RZ, 0xc0, !PT ;  /* 0x00000001ea047812 */ /* 0x000fe200078ec0ff */
[----:B------:R-:W-:Y:S01]  /*79a0*/  VIADD R6, R0, 0xffffd000 ;  /* 0xffffd00000067836 */ /* 0x000fe20000000000 */
[----:B------:R-:W-:Y:S01]  /*79b0*/  @P2 IADD3 R5, P3, PT, R246, -0x100, RZ ;  /* 0xffffff00f6052810 */ /* 0x000fe20007f7e0ff */
[----:B------:R-:W-:Y:S01]  /*79c0*/  VIADD R234, R234, 0xffffffff ;  /* 0xffffffffeaea7836 */ /* 0x000fe20000000000 */
[-C--:B---3--:R-:W-:Y:S05]  /*79d0*/  HMMA.16816.F32.BF16 R116, R28, R40.reuse, R116 ;  /* 0x000000281c74723c */ /* 0x088fea0000041874 */
[----:B------:R-:W-:Y:S01]  /*79e0*/  ISETP.NE.U32.AND P0, PT, R4, 0x1, PT ;  /* 0x000000010400780c */ /* 0x000fe20003f05070 */
[----:B------:R-:W-:Y:S01]  /*79f0*/  @P2 IMAD.MOV.U32 R246, RZ, RZ, R5 ;  /* 0x000000fffff62224 */ /* 0x000fe200078e0005 */
[----:B------:R-:W-:Y:S01]  /*7a00*/  @P2 IADD3.X R4, PT, PT, R247, -0x1, RZ, P3, !PT ;  /* 0xfffffffff7042810 */ /* 0x000fe20001ffe4ff */
[C---:B------:R-:W-:Y:S04]  /*7a10*/  HMMA.16816.F32.BF16 R120, R44.reuse, R40, R120 ;  /* 0x000000282c78723c */ /* 0x040fe80000041878 */
[----:B------:R-:W-:Y:S04]  /*7a20*/  @P2 IMAD.MOV.U32 R247, RZ, RZ, R4 ;  /* 0x000000fffff72224 */ /* 0x000fe800078e0004 */
[-C--:B------:R-:W-:Y:S03]  /*7a30*/  HMMA.16816.F32.BF16 R124, R44, R42.reuse, R124 ;  /* 0x0000002a2c7c723c */ /* 0x080fe6000004187c */
[----:B------:R-:W-:Y:S04]  /*7a40*/  @P0 VIADD R6, R0, 0x3000 ;  /* 0x0000300000060836 */ /* 0x000fe80000000000 */
[----:B------:R-:W-:Y:S01]  /*7a50*/  IMAD.MOV.U32 R0, RZ, RZ, R6 ;  /* 0x000000ffff007224 */ /* 0x000fe200078e0006 */
        /* <DEDUP_REMOVED lines=10> */
[----:B------:R-:W-:Y:S11]  /*7b00*/  @P4 BRA `(.L_x_1276) ;  /* 0xffffffb400fc4947 */ /* 0x000ff6000383ffff */
[----:B------:R-:W1:Y:S01]  /*7b10*/  LDCU UR8, c[0x0][0x500] ;  /* 0x0000a000ff0877ac */ /* 0x000e620008000800 */
[----:B------:R-:W-:Y:S01]  /*7b20*/  SHF.L.U32 R0, R201, 0x2, RZ ;  /* 0x00000002c9007819 */ /* 0x000fe200000006ff */
[----:B------:R-:W2:Y:S01]  /*7b30*/  S2R R10, SR_CTAID.Y ;  /* 0x00000000000a7919 */ /* 0x000ea20000002600 */
[----:B------:R-:W-:Y:S01]  /*7b40*/  ISETP.NE.AND P1, PT, R238, -0x1, PT ;  /* 0xffffffffee00780c */ /* 0x000fe20003f25270 */
[----:B------:R-:W3:Y:S01]  /*7b50*/  LDCU UR9, c[0x0][0x4fc] ;  /* 0x00009f80ff0977ac */ /* 0x000ee20008000800 */
[----:B------:R-:W-:Y:S02]  /*7b60*/  LOP3.LUT R0, R0, 0x40, RZ, 0xc0, !PT ;  /* 0x0000004000007812 */ /* 0x000fe400078ec0ff */
[----:B------:R-:W-:Y:S02]  /*7b70*/  ISETP.NE.AND P0, PT, R238, -0x1, PT ;  /* 0xffffffffee00780c */ /* 0x000fe40003f05270 */
[----:B------:R-:W-:-:S07]  /*7b80*/  IADD3 R7, PT, PT, R215, -R0, RZ ;  /* 0x80000000d7077210 */ /* 0x000fce0007ffe0ff */
[----:B------:R-:W4:Y:S01]  /*7b90*/  @P1 LDC.64 R4, c[0x0][0x5c0] ;  /* 0x00017000ff041b82 */ /* 0x000f220000000a00 */
[----:B------:R-:W-:Y:S01]  /*7ba0*/  @P1 IADD3 R8, PT, PT, R233, R238, RZ ;  /* 0x000000eee9081210 */ /* 0x000fe20007ffe0ff */
        /* <DEDUP_REMOVED lines=66> */
[----:B---3--:R-:W-:Y:S01]  /*7fd0*/  FMUL.FTZ R68, R68, UR9 ;  /* 0x0000000944447c20 */ /* 0x008fe20008410000 */
        /* <DEDUP_REMOVED lines=95> */
[C---:B----4-:R-:W-:Y:S01]  /*85d0*/  @P1 IMAD R2, R8.reuse, R5, RZ ;  /* 0x0000000508021224 */ /* 0x050fe200078e02ff */
[----:B------:R-:W-:Y:S01]  /*85e0*/  F2FP.BF16.F32.PACK_AB R92, R93, R92 ;  /* 0x0000005c5d5c723e */ /* 0x000fe200000010ff */
[----:B------:R1:W-:Y:S01]  /*85f0*/  STS [R7+0x6220], R82 ;  /* 0x0062205207007388 */ /* 0x0003e20000000800 */
[----:B------:R-:W-:Y:S01]  /*8600*/  F2FP.BF16.F32.PACK_AB R94, R95, R94 ;  /* 0x0000005e5f5e723e */ /* 0x000fe200000010ff */
[----:B------:R-:W-:Y:S01]  /*8610*/  @P1 IMAD.WIDE.U32 R8, R8, R4, RZ ;  /* 0x0000000408081225 */ /* 0x000fe200078e00ff */
        /* <DEDUP_REMOVED lines=12> */
[----:B------:R-:W-:Y:S01]  /*86e0*/  @P1 IADD3 R2, PT, PT, R9, R2, RZ ;  /* 0x0000000209021210 */ /* 0x000fe20007ffe0ff */
[----:B------:R1:W-:Y:S01]  /*86f0*/  STS [R215+0x8000], R84 ;  /* 0x00800054d7007388 */ /* 0x0003e20000000800 */
[----:B------:R-:W-:-:S03]  /*8700*/  @P1 MOV R0, R8 ;  /* 0x0000000800001202 */ /* 0x000fc60000000f00 */
        /* <DEDUP_REMOVED lines=15> */
[----:B--2---:R-:W-:Y:S05]  /*8800*/  @P1 BRA `(.L_x_1277) ;  /* 0x0000000000281947 */ /* 0x004fea0003800000 */
[----:B------:R-:W2:Y:S01]  /*8810*/  LDC.64 R4, c[0x0][0x5c0] ;  /* 0x00017000ff047b82 */ /* 0x000ea20000000a00 */
[----:B------:R-:W-:-:S07]  /*8820*/  SHF.R.S32.HI R9, RZ, 0x1f, R233 ;  /* 0x0000001fff097819 */ /* 0x000fce00000114e9 */
[----:B-1----:R-:W1:Y:S01]  /*8830*/  LDC.64 R6, c[0x0][0x5a8] ;  /* 0x00016a00ff067b82 */ /* 0x002e620000000a00 */
[-C--:B--2---:R-:W-:Y:S02]  /*8840*/  IMAD R0, R9, R4.reuse, RZ ;  /* 0x0000000409007224 */ /* 0x084fe400078e02ff */
[----:B------:R-:W-:-:S04]  /*8850*/  IMAD.WIDE.U32 R8, R233, R4, RZ ;  /* 0x00000004e9087225 */ /* 0x000fc800078e00ff */
[----:B------:R-:W-:-:S05]  /*8860*/  IMAD R0, R233, R5, R0 ;  /* 0x00000005e9007224 */ /* 0x000fca00078e0200 */
[----:B------:R-:W-:-:S03]  /*8870*/  IADD3 R9, PT, PT, R9, R0, RZ ;  /* 0x0000000009097210 */ /* 0x000fc60007ffe0ff */
[----:B-1----:R-:W-:-:S04]  /*8880*/  IMAD.WIDE.U32 R8, R10, R6, R8 ;  /* 0x000000060a087225 */ /* 0x002fc800078e0008 */
[----:B------:R-:W-:Y:S01]  /*8890*/  IMAD R2, R10, R7, R9 ;  /* 0x000000070a027224 */ /* 0x000fe200078e0209 */
[----:B------:R-:W-:Y:S02]  /*88a0*/  MOV R0, R8 ;  /* 0x0000000800007202 */ /* 0x000fe40000000f00 */
.L_x_1277:
[----:B------:R-:W-:Y:S05]  /*88b0*/  @P0 BRA `(.L_x_1278) ;  /* 0x0000000000280947 */ /* 0x000fea0003800000 */
        /* <DEDUP_REMOVED lines=9> */
[----:B------:R-:W-:Y:S06]  /*8950*/  BRA `(.L_x_1279) ;  /* 0x0000000000147947 */ /* 0x000fec0003800000 */
.L_x_1278:
[----:B------:R-:W2:Y:S01]  /*8960*/  LDCU.64 UR10, c[0x0][0x5c8] ;  /* 0x0000b900ff0a77ac */ /* 0x000ea20008000a00 */
[----:B------:R-:W-:-:S05]  /*8970*/  IADD3 R48, PT, PT, R233, R238, RZ ;  /* 0x000000eee9307210 */ /* 0x000fca0007ffe0ff */
[C---:B--2---:R-:W-:Y:S02]  /*8980*/  IMAD R10, R48.reuse, UR11, RZ ;  /* 0x0000000b300a7c24 */ /* 0x044fe4000f8e02ff */
[----:B------:R-:W-:-:S05]  /*8990*/  IMAD.WIDE.U32 R48, R48, UR10, RZ ;  /* 0x0000000a30307c25 */ /* 0x000fca000f8e00ff */
[----:B------:R-:W-:-:S07]  /*89a0*/  IADD3 R10, PT, PT, R49, R10, RZ ;  /* 0x0000000a310a7210 */ /* 0x000fce0007ffe0ff */
.L_x_1279:
[----:B------:R-:W-:Y:S01]  /*89b0*/  BAR.SYNC.DEFER_BLOCKING 0x0 ;  /* 0x0000000000007b1d */ /* 0x000fe20000010000 */
[C---:B------:R-:W-:Y:S01]  /*89c0*/  IMAD.SHL.U32 R11, R213.reuse, 0x80, RZ ;  /* 0x00000080d50b7824 */ /* 0x040fe200078e00ff */
[----:B------:R-:W-:Y:S01]  /*89d0*/  MOV R57, RZ ;  /* 0x000000ff00397202 */ /* 0x000fe20000000f00 */
[----:B------:R-:W-:Y:S01]  /*89e0*/  IMAD.SHL.U32 R51, R213, 0x80, RZ ;  /* 0x00000080d5337824 */ /* 0x000fe200078e00ff */
[----:B------:R-:W-:Y:S01]  /*89f0*/  LEA.HI R52, R201, 0x40, RZ, 0x1e ;  /* 0x00000040c9347811 */ /* 0x000fe200078ff0ff */
[----:B------:R-:W-:-:S03]  /*8a00*/  IMAD.WIDE.U32 R54, R11, R4, RZ ;  /* 0x000000040b367225 */ /* 0x000fc600078e00ff */
[----:B-1----:R-:W1:Y:S01]  /*8a10*/  LDC.64 R6, c[0x0][0x5d8] ;  /* 0x00017600ff067b82 */ /* 0x002e620000000a00 */
[----:B------:R-:W-:Y:S01]  /*8a20*/  SHF.R.S32.HI R49, RZ, 0x1f, R11 ;  /* 0x0000001fff317819 */ /* 0x000fe2000001140b */
[----:B------:R-:W2:Y:S01]  /*8a30*/  S2R R50, SR_TID.X ;  /* 0x0000000000327919 */ /* 0x000ea20000002100 */
[----:B------:R-:W-:Y:S01]  /*8a40*/  IADD3 R51, PT, PT, -R51, R236, RZ ;  /* 0x000000ec33337210 */ /* 0x000fe20007ffe1ff */
[----:B------:R-:W-:Y:S01]  /*8a50*/  IMAD.MOV.U32 R56, RZ, RZ, R212 ;  /* 0x000000ffff387224 */ /* 0x000fe200078e00d4 */
[----:B------:R-:W-:Y:S01]  /*8a60*/  LOP3.LUT R53, R54, 0x18, R208, 0xf8, !PT ;  /* 0x0000001836357812 */ /* 0x000fe200078ef8d0 */
[----:B------:R-:W-:Y:S01]  /*8a70*/  IMAD R54, R49, R4, RZ ;  /* 0x0000000431367224 */ /* 0x000fe200078e02ff */
[----:B------:R-:W-:Y:S01]  /*8a80*/  BSSY.RECONVERGENT B0, `(.L_x_1280) ;  /* 0x000002a000007945 */ /* 0x000fe20003800200 */
[----:B------:R-:W3:Y:S01]  /*8a90*/  LDC.64 R8, c[0x0][0x5e0] ;  /* 0x00017800ff087b82 */ /* 0x000ee20000000a00 */
[----:B------:R-:W-:Y:S01]  /*8aa0*/  IADD3 R60, P0, PT, R0, R53, RZ ;  /* 0x00000035003c7210 */ /* 0x000fe20007f1e0ff */
[C---:B------:R-:W-:Y:S01]  /*8ab0*/  IMAD R53, R11.reuse, R5, R54 ;  /* 0x000000050b357224 */ /* 0x040fe200078e0236 */
[----:B------:R-:W-:Y:S01]  /*8ac0*/  ISETP.GE.AND P6, PT, R52, R51, PT ;  /* 0x000000333400720c */ /* 0x000fe20003fc6270 */
[----:B------:R-:W-:-:S03]  /*8ad0*/  IMAD.WIDE.U32 R56, R11, UR10, R56 ;  /* 0x0000000a0b387c25 */ /* 0x000fc6000f8e0038 */
[----:B------:R-:W-:Y:S02]  /*8ae0*/  IADD3.X R61, PT, PT, R2, R55, R53, P0, !PT ;  /* 0x00000037023d7210 */ /* 0x000fe400007fe435 */
[----:B------:R-:W-:Y:S01]  /*8af0*/  IADD3 R62, P1, PT, R48, R56, RZ ;  /* 0x00000038303e7210 */ /* 0x000fe20007f3e0ff */
[----:B------:R4:W2:Y:S04]  /*8b00*/  LDS.128 R44, [R167+0xa000] ;  /* 0x00a00000a72c7984 */ /* 0x0008a80000000c00 */
[----:B------:R4:W3:Y:S01]  /*8b10*/  LDS.128 R40, [R167+0xc000] ;  /* 0x00c00000a7287984 */ /* 0x0008e20000000c00 */
[----:B-1----:R-:W-:-:S03]  /*8b20*/  IMAD.WIDE.U32 R60, R6, UR23, R60 ;  /* 0x00000017063c7c25 */ /* 0x002fc6000f8e003c */
[----:B------:R4:W1:Y:S01]  /*8b30*/  LDS.128 R36, [R167+0xe000] ;  /* 0x00e00000a7247984 */ /* 0x0008620000000c00 */
[----:B------:R-:W-:-:S03]  /*8b40*/  IMAD R7, R7, UR23, R61 ;  /* 0x0000001707077c24 */ /* 0x000fc6000f8e023d */
[----:B------:R4:W1:Y:S04]  /*8b50*/  LDS.128 R32, [R167+0xf000] ;  /* 0x00f00000a7207984 */ /* 0x0008680000000c00 */
[----:B------:R4:W1:Y:S01]  /*8b60*/  LDS.128 R28, [R167+0x10000] ;  /* 0x01000000a71c7984 */ /* 0x0008620000000c00 */
[----:B--2---:R-:W-:Y:S01]  /*8b70*/  SHF.R.U32.HI R0, RZ, 0x2, R50 ;  /* 0x00000002ff007819 */ /* 0x004fe20000011632 */
[----:B------:R-:W-:Y:S02]  /*8b80*/  IMAD R50, R49, UR10, RZ ;  /* 0x0000000a31327c24 */ /* 0x000fe4000f8e02ff */
[----:B------:R4:W2:Y:S01]  /*8b90*/  LDS.128 R24, [R167+0x11000] ;  /* 0x01100000a7187984 */ /* 0x0008a20000000c00 */
[C---:B------:R-:W-:Y:S01]  /*8ba0*/  ISETP.GE.AND P4, PT, R0.reuse, R51, PT ;  /* 0x000000330000720c */ /* 0x040fe20003f86270 */
[----:B------:R-:W-:Y:S01]  /*8bb0*/  IMAD R11, R11, UR11, R50 ;  /* 0x0000000b0b0b7c24 */ /* 0x000fe2000f8e0232 */
[----:B------:R-:W-:Y:S01]  /*8bc0*/  IADD3 R2, P0, PT, R0, 0x40, RZ ;  /* 0x0000004000027810 */ /* 0x000fe20007f1e0ff */
[----:B------:R4:W1:Y:S03]  /*8bd0*/  LDS.128 R20, [R167+0x12000] ;  /* 0x01200000a7147984 */ /* 0x0008660000000c00 */
[----:B------:R-:W-:Y:S01]  /*8be0*/  IADD3.X R63, PT, PT, R10, R57, R11, P1, !PT ;  /* 0x000000390a3f7210 */ /* 0x000fe20000ffe40b */
[----:B------:R4:W1:Y:S04]  /*8bf0*/  LDS.128 R16, [R167+0x13000] ;  /* 0x01300000a7107984 */ /* 0x0008680000000c00 */
[----:B------:R4:W1:Y:S02]  /*8c00*/  LDS.128 R12, [R167+0x14000] ;  /* 0x01400000a70c7984 */ /* 0x0008640000000c00 */
[----:B---3--:R-:W-:Y:S05]  /*8c10*/  @P4 BRA `(.L_x_1281) ;  /* 0x0000000000404947 */ /* 0x008fea0003800000 */
[----:B------:R-:W3:Y:S01]  /*8c20*/  LDCU UR12, c[0x0][0x440] ;  /* 0x00008800ff0c77ac */ /* 0x000ee20008000800 */
[----:B------:R-:W4:Y:S01]  /*8c30*/  LDS.128 R52, [R167+0xb000] ;  /* 0x00b00000a7347984 */ /* 0x000f220000000c00 */
[----:B------:R-:W-:Y:S01]  /*8c40*/  IMAD.MOV.U32 R6, RZ, RZ, R60 ;  /* 0x000000ffff067224 */ /* 0x000fe200078e003c */
[----:B------:R-:W2:Y:S02]  /*8c50*/  LDCU.64 UR8, c[0x0][0x560] ;  /* 0x0000ac00ff0877ac */ /* 0x000ea40008000a00 */
[----:B------:R-:W1:Y:S01]  /*8c60*/  LDS.128 R56, [R167+0xd000] ;  /* 0x00d00000a7387984 */ /* 0x000e620000000c00 */
[----:B------:R-:W-:-:S04]  /*8c70*/  IMAD.WIDE.U32 R64, R0, R4, R6 ;  /* 0x0000000400407225 */ /* 0x000fc800078e0006 */
[----:B------:R-:W-:Y:S01]  /*8c80*/  IMAD R6, R0, R5, R65 ;  /* 0x0000000500067224 */ /* 0x000fe200078e0241 */
        /* <DEDUP_REMOVED lines=9> */
.L_x_1281:
[----:B------:R-:W-:Y:S05]  /*8d20*/  BSYNC.RECONVERGENT B0 ;  /* 0x0000000000007941 */ /* 0x000fea0003800200 */
.L_x_1280:
[----:B------:R-:W-:Y:S01]  /*8d30*/  BSSY.RECONVERGENT B0, `(.L_x_1282) ;  /* 0x0000014000007945 */ /* 0x000fe20003800200 */
[----:B------:R-:W-:Y:S01]  /*8d40*/  IMAD.WIDE.U32 R62, R8, UR23, R62 ;  /* 0x00000017083e7c25 */ /* 0x000fe2000f8e003e */
[----:B---3--:R-:W-:Y:S02]  /*8d50*/  IADD3.X R11, PT, PT, RZ, RZ, RZ, P0, !PT ;  /* 0x000000ffff0b7210 */ /* 0x008fe400007fe4ff */
[----:B------:R-:W-:Y:S05]  /*8d60*/  @P6 BRA `(.L_x_1283) ;  /* 0x0000000000406947 */ /* 0x000fea0003800000 */
[----:B------:R-:W3:Y:S01]  /*8d70*/  LDCU UR12, c[0x0][0x440] ;  /* 0x00008800ff0c77ac */ /* 0x000ee20008000800 */
[----:B------:R-:W-:Y:S01]  /*8d80*/  MOV R49, R7 ;  /* 0x0000000700317202 */ /* 0x000fe20000000f00 */
[-C--:B------:R-:W-:Y:S01]  /*8d90*/  IMAD R6, R11, R4.reuse, RZ ;  /* 0x000000040b067224 */ /* 0x080fe200078e02ff */
[----:B------:R-:W4:Y:S01]  /*8da0*/  LDCU.64 UR8, c[0x0][0x560] ;  /* 0x0000ac00ff0877ac */ /* 0x000f220008000a00 */
[----:B------:R-:W-:Y:S02]  /*8db0*/  IMAD.MOV.U32 R48, RZ, RZ, R60 ;  /* 0x000000ffff307224 */ /* 0x000fe400078e003c */
[C---:B------:R-:W-:Y:S02]  /*8dc0*/  IMAD R6, R2.reuse, R5, R6 ;  /* 0x0000000502067224 */ /* 0x040fe400078e0206 */
[----:B------:R-:W-:-:S04]  /*8dd0*/  IMAD.WIDE.U32 R48, R2, R4, R48 ;  /* 0x0000000402307225 */ /* 0x000fc800078e0030 */
[----:B------:R-:W-:Y:S01]  /*8de0*/  IMAD.IADD R6, R6, 0x1, R49 ;  /* 0x0000000106067824 */ /* 0x000fe200078e0231 */
[----:B---3--:R-:W-:Y:S02]  /*8df0*/  ISETP.GE.AND P2, PT, R212, UR12, PT ;  /* 0x0000000cd4007c0c */ /* 0x008fe4000bf46270 */
[----:B------:R-:W-:Y:S02]  /*8e00*/  ISETP.GE.AND P1, PT, R210, UR12, PT ;  /* 0x0000000cd2007c0c */ /* 0x000fe4000bf26270 */
[----:B------:R-:W-:Y:S02]  /*8e10*/  ISETP.GE.AND P0, PT, R209, UR12, PT ;  /* 0x0000000cd1007c0c */ /* 0x000fe4000bf06270 */
[----:B----4-:R-:W-:-:S04]  /*8e20*/  LEA R4, P3, R48, UR8, 0x1 ;  /* 0x0000000830047c11 */ /* 0x010fc8000f8608ff */
[----:B------:R-:W-:-:S05]  /*8e30*/  LEA.HI.X R5, R48, UR9, R6, 0x1, P3 ;  /* 0x0000000930057c11 */ /* 0x000fca00098f0c06 */
[----:B------:R3:W-:Y:S04]  /*8e40*/  @!P2 STG.E.128 desc[UR24][R4.64], R44 ;  /* 0x0000002c0400a986 */ /* 0x0007e8000c101d18 */
[----:B------:R3:W-:Y:S04]  /*8e50*/  @!P1 STG.E.128 desc[UR24][R4.64+0x40], R40 ;  /* 0x0000402804009986 */ /* 0x0007e8000c101d18 */
[----:B-1----:R3:W-:Y:S02]  /*8e60*/  @!P0 STG.E.128 desc[UR24][R4.64+0x80], R36 ;  /* 0x0000802404008986 */ /* 0x0027e4000c101d18 */
.L_x_1283:
[----:B------:R-:W-:Y:S05]  /*8e70*/  BSYNC.RECONVERGENT B0 ;  /* 0x0000000000007941 */ /* 0x000fea0003800200 */
.L_x_1282:
[----:B------:R-:W-:Y:S01]  /*8e80*/  BSSY.RECONVERGENT B0, `(.L_x_1284) ;  /* 0x0000010000007945 */ /* 0x000fe20003800200 */
[----:B------:R-:W-:-:S03]  /*8e90*/  IMAD R9, R9, UR23, R63 ;  /* 0x0000001709097c24 */ /* 0x000fc6000f8e023f */
[----:B------:R-:W-:Y:S05]  /*8ea0*/  @P4 BRA `(.L_x_1285) ;  /* 0x0000000000344947 */ /* 0x000fea0003800000 */
[----:B------:R-:W2:Y:S01]  /*8eb0*/  LDCU UR12, c[0x0][0x440] ;  /* 0x00008800ff0c77ac */ /* 0x000ea20008000800 */
[----:B------:R-:W-:Y:S01]  /*8ec0*/  IMAD.MOV.U32 R8, RZ, RZ, R62 ;  /* 0x000000ffff087224 */ /* 0x000fe200078e003e */
[----:B------:R-:W4:Y:S03]  /*8ed0*/  LDCU.64 UR8, c[0x0][0x568] ;  /* 0x0000ad00ff0877ac */ /* 0x000f260008000a00 */
[----:B---3--:R-:W-:-:S04]  /*8ee0*/  IMAD.WIDE.U32 R4, R0, UR10, R8 ;  /* 0x0000000a00047c25 */ /* 0x008fc8000f8e0008 */
[----:B------:R-:W-:Y:S01]  /*8ef0*/  IMAD R0, R0, UR11, R5 ;  /* 0x0000000b00007c24 */ /* 0x000fe2000f8e0205 */
[----:B--2---:R-:W-:Y:S02]  /*8f00*/  ISETP.GE.AND P2, PT, R212, UR12, PT ;  /* 0x0000000cd4007c0c */ /* 0x004fe4000bf46270 */
[----:B------:R-:W-:Y:S02]  /*8f10*/  ISETP.GE.AND P1, PT, R210, UR12, PT ;  /* 0x0000000cd2007c0c */ /* 0x000fe4000bf26270 */
[----:B------:R-:W-:Y:S02]  /*8f20*/  ISETP.GE.AND P0, PT, R209, UR12, PT ;  /* 0x0000000cd1007c0c */ /* 0x000fe4000bf06270 */
[----:B----4-:R-:W-:-:S04]  /*8f30*/  LEA R6, P3, R4, UR8, 0x1 ;  /* 0x0000000804067c11 */ /* 0x010fc8000f8608ff */
[----:B------:R-:W-:-:S05]  /*8f40*/  LEA.HI.X R7, R4, UR9, R0, 0x1, P3 ;  /* 0x0000000904077c11 */ /* 0x000fca00098f0c00 */
[----:B-1----:R1:W-:Y:S04]  /*8f50*/  @!P2 STG.E.128 desc[UR24][R6.64], R32 ;  /* 0x000000200600a986 */ /* 0x0023e8000c101d18 */
[----:B------:R1:W-:Y:S04]  /*8f60*/  @!P1 STG.E.128 desc[UR24][R6.64+0x40], R24 ;  /* 0x0000401806009986 */ /* 0x0003e8000c101d18 */
[----:B------:R1:W-:Y:S02]  /*8f70*/  @!P0 STG.E.128 desc[UR24][R6.64+0x80], R16 ;  /* 0x0000801006008986 */ /* 0x0003e4000c101d18 */
.L_x_1285:
[----:B------:R-:W-:Y:S05]  /*8f80*/  BSYNC.RECONVERGENT B0 ;  /* 0x0000000000007941 */ /* 0x000fea0003800200 */
.L_x_1284:
[----:B------:R-:W-:Y:S05]  /*8f90*/  @P6 BRA `(.L_x_1250) ;  /* 0x00000000003c6947 */ /* 0x000fea0003800000 */
[----:B------:R-:W2:Y:S01]  /*8fa0*/  LDCU UR12, c[0x0][0x440] ;  /* 0x00008800ff0c77ac */ /* 0x000ea20008000800 */
[----:B------:R-:W-:Y:S02]  /*8fb0*/  IMAD R11, R11, UR10, RZ ;  /* 0x0000000a0b0b7c24 */ /* 0x000fe4000f8e02ff */
[----:B------:R-:W-:Y:S01]  /*8fc0*/  IMAD.MOV.U32 R8, RZ, RZ, R62 ;  /* 0x000000ffff087224 */ /* 0x000fe200078e003e */
[----:B------:R-:W1:Y:S01]  /*8fd0*/  LDCU.64 UR8, c[0x0][0x568] ;  /* 0x0000ad00ff0877ac */ /* 0x000e620008000a00 */
[C---:B------:R-:W-:Y:S02]  /*8fe0*/  IMAD R11, R2.reuse, UR11, R11 ;  /* 0x0000000b020b7c24 */ /* 0x040fe4000f8e020b */
[----:B---3--:R-:W-:-:S04]  /*8ff0*/  IMAD.WIDE.U32 R4, R2, UR10, R8 ;  /* 0x0000000a02047c25 */ /* 0x008fc8000f8e0008 */
        /* <DEDUP_REMOVED lines=9> */
.L_x_1250:
[----:B------:R-:W-:Y:S05]  /*9090*/  BSYNC.RECONVERGENT B1 ;  /* 0x0000000000017941 */ /* 0x000fea0003800200 */
.L_x_1228:
[----:B------:R-:W2:Y:S01]  /*90a0*/  LDCU UR9, c[0x0][0x438] ;  /* 0x00008700ff0977ac */ /* 0x000ea20008000800 */
[----:B------:R-:W4:Y:S08]  /*90b0*/  LDC R2, c[0x0][0x370] ;  /* 0x0000dc00ff027b82 */ /* 0x000f300000000800 */
[----:B------:R-:W1:Y:S01]  /*90c0*/  LDC R0, c[0x0][0x438] ;  /* 0x00010e00ff007b82 */ /* 0x000e620000000800 */
[----:B--2---:R-:W-:-:S04]  /*90d0*/  UIADD3 UR9, UPT, UPT, UR9, 0x7f, URZ ;  /* 0x0000007f09097890 */ /* 0x004fc8000fffe0ff */
[----:B------:R-:W-:Y:S01]  /*90e0*/  USHF.R.S32.HI UR8, URZ, 0x1f, UR9 ;  /* 0x0000001fff087899 */ /* 0x000fe20008011409 */
[----:B----4-:R-:W-:-:S03]  /*90f0*/  IADD3 R213, PT, PT, R2, R213, RZ ;  /* 0x000000d502d57210 */ /* 0x010fc60007ffe0ff */
[----:B------:R-:W-:-:S04]  /*9100*/  ULEA.HI UR8, UR8, UR9, URZ, 0x7 ;  /* 0x0000000908087291 */ /* 0x000fc8000f8f38ff */
[----:B------:R-:W-:-:S06]  /*9110*/  USHF.R.S32.HI UR8, URZ, 0x7, UR8 ;  /* 0x00000007ff087899 */ /* 0x000fcc0008011408 */
[----:B------:R-:W-:-:S13]  /*9120*/  ISETP.GE.AND P0, PT, R213, UR8, PT ;  /* 0x00000008d5007c0c */ /* 0x000fda000bf06270 */
[----:B-1----:R-:W-:Y:S05]  /*9130*/  @!P0 BRA `(.L_x_1286) ;  /* 0xffffff7400248947 */ /* 0x002fea000383ffff */
[----:B------:R-:W-:Y:S05]  /*9140*/  EXIT ;  /* 0x000000000000794d */ /* 0x000fea0003800000 */
.L_x_1287:
        /* <DEDUP_REMOVED lines=11> */
.L_x_1737:


//--------------------- .text._ZN5flash44flash_bwd_dq_dk_dv_loop_seqk_parallel_kernelI23Flash_bwd_kernel_traitsILi96ELi64ELi128ELi8ELi2ELi4ELi4ELb0ELb0EN7cutlass10bfloat16_tE19Flash_kernel_traitsILi96ELi64ELi128ELi8ES3_EELb0ELb0ELb1ELb0ELb0ELb0ELb1EEEvNS_16Flash_bwd_paramsE --------------------------
	.section	.text._ZN5flash44flash_bwd_dq_dk_dv_loop_seqk_parallel_kernelI23Flash_bwd_kernel_traitsILi96ELi64ELi128ELi8ELi2ELi4ELi4ELb0ELb0EN7cutlass10bfloat16_tE19Flash_kernel_traitsILi96ELi64ELi128ELi8ES3_EELb0ELb0ELb1ELb0ELb0ELb0ELb1EEEvNS_16Flash_bwd_paramsE,"ax",@progbits
	.align	128
        .global         _ZN5flash44flash_bwd_dq_dk_dv_loop_seqk_parallel_kernelI23Flash_bwd_kernel_traitsILi96ELi64ELi128ELi8ELi2ELi4ELi4ELb0ELb0EN7cutlass10bfloat16_tE19Flash_kernel_traitsILi96ELi64ELi128ELi8ES3_EELb0ELb0ELb1ELb0ELb0ELb0ELb1EEEvNS_16Flash_bwd_paramsE
        .type           _ZN5flash44flash_bwd_dq_dk_dv_loop_seqk_parallel_kernelI23Flash_bwd_kernel_traitsILi96ELi64ELi128ELi8ELi2ELi4ELi4ELb0ELb0EN7cutlass10bfloat16_tE19Flash_kernel_traitsILi96ELi64ELi128ELi8ES3_EELb0ELb0ELb1ELb0ELb0ELb0ELb1EEEvNS_16Flash_bwd_paramsE,@function
        .size           _ZN5flash44flash_bwd_dq_dk_dv_loop_seqk_parallel_kernelI23Flash_bwd_kernel_traitsILi96ELi64ELi128ELi8ELi2ELi4ELi4ELb0ELb0EN7cutlass10bfloat16_tE19Flash_kernel_traitsILi96ELi64ELi128ELi8ES3_EELb0ELb0ELb1ELb0ELb0ELb0ELb1EEEvNS_16Flash_bwd_paramsE,(.L_x_1738 - _ZN5flash44flash_bwd_dq_dk_dv_loop_seqk_parallel_kernelI23Flash_bwd_kernel_traitsILi96ELi64ELi128ELi8ELi2ELi4ELi4ELb0ELb0EN7cutlass10bfloat16_tE19Flash_kernel_traitsILi96ELi64ELi128ELi8ES3_EELb0ELb0ELb1ELb0ELb0ELb0ELb1EEEvNS_16Flash_bwd_paramsE)
        .other          _ZN5flash44flash_bwd_dq_dk_dv_loop_seqk_parallel_kernelI23Flash_bwd_kernel_traitsILi96ELi64ELi128ELi8ELi2ELi4ELi4ELb0ELb0EN7cutlass10bfloat16_tE19Flash_kernel_traitsILi96ELi64ELi128ELi8ES3_EELb0ELb0ELb1ELb0ELb0ELb0ELb1EEEvNS_16Flash_bwd_paramsE,@"STO_CUDA_ENTRY STV_DEFAULT"
_ZN5flash44flash_bwd_dq_dk_dv_loop_seqk_parallel_kernelI23Flash_bwd_kernel_traitsILi96ELi64ELi128ELi8ELi2ELi4ELi4ELb0ELb0EN7cutlass10bfloat16_tE19Flash_kernel_traitsILi96ELi64ELi128ELi8ES3_EELb0ELb0ELb1ELb0ELb0ELb0ELb1EEEvNS_16Flash_bwd_paramsE:
.text._ZN5flash44flash_bwd_dq_dk_dv_loop_seqk_parallel_kernelI23Flash_bwd_kernel_traitsILi96ELi64ELi128ELi8ELi2ELi4ELi4ELb0ELb0EN7cutlass10bfloat16_tE19Flash_kernel_traitsILi96ELi64ELi128ELi8ES3_EELb0ELb0ELb1ELb0ELb0ELb0ELb1EEEvNS_16Flash_bwd_paramsE:
        /* <DEDUP_REMOVED lines=48> */
.L_x_1348:
[----:B------:R-:W1:Y:S01]  /*0300*/  LDCU.64 UR8, c[0x0][0x478] ;  /* 0x00008f00ff0877ac */ /* 0x000e620008000a00 */
        /* <DEDUP_REMOVED lines=9> */
[----:B----4-:R-:W-:Y:S02]  /*03a0*/  UIMAD.WIDE.U32 UR12, UR47, 0x4, UR32 ;  /* 0x000000042f0c78a5 */ /* 0x010fe4000f8e0020 */
[----:B-1----:R-:W-:Y:S01]  /*03b0*/  UISETP.NE.U32.AND UP0, UPT, UR8, URZ, UPT ;  /* 0x000000ff0800728c */ /* 0x002fe2000bf05070 */
[----:B------:R-:W-:Y:S01]  /*03c0*/  IMAD.U32 R6, RZ, RZ, UR44 ;  /* 0x0000002cff067e24 */ /* 0x000fe2000f8e00ff */
[----:B---3--:R-:W3:Y:S02]  /*03d0*/  @P1 LDG.E R3, desc[UR38][R12.64] ;  /* 0x000000260c031981 */ /* 0x008ee4000c1e1900 */
[----:B------:R-:W-:-:S06]  /*03e0*/  UISETP.NE.AND.EX UP0, UPT, UR9, URZ, UPT, UP0 ;  /* 0x000000ff0900728c */ /* 0x000fcc000bf05300 */
[----:B------:R-:W-:-:S05]  /*03f0*/  PLOP3.LUT P0, PT, PT, PT, UP0, 0x80, 0x8 ;  /* 0x000000000008781c */ /* 0x000fca0003f0f008 */
[----:B------:R-:W-:Y:S01]  /*0400*/  @UP0 ULEA UR14, UP1, UR47, UR8, 0x2 ;  /* 0x000000082f0e0291 */ /* 0x000fe2000f8210ff */
[----:B------:R-:W-:Y:S01]  /*0410*/  IMAD.U32 R8, RZ, RZ, UR12 ;  /* 0x0000000cff087e24 */ /* 0x000fe2000f8e00ff */
[----:B------:R-:W1:Y:S02]  /*0420*/  @!UP0 LDCU UR5, c[0x0][0x43c] ;  /* 0x00008780ff0587ac */ /* 0x000e640008000800 */
[----:B------:R-:W-:Y:S02]  /*0430*/  @UP0 ULEA.HI.X UR15, UR47, UR9, URZ, 0x2, UP1 ;  /* 0x000000092f0f0291 */ /* 0x000fe400088f14ff */
[----:B------:R-:W-:Y:S01]  /*0440*/  IMAD.U32 R10, RZ, RZ, UR14 ;  /* 0x0000000eff0a7e24 */ /* 0x000fe2000f8e00ff */
[----:B------:R-:W4:Y:S01]  /*0450*/  @!UP0 LDCU.64 UR8, c[0x0][0x488] ;  /* 0x00009100ff0887ac */ /* 0x000f220008000a00 */
[----:B------:R-:W-:Y:S02]  /*0460*/  IMAD.U32 R9, RZ, RZ, UR13 ;  /* 0x0000000dff097e24 */ /* 0x000fe4000f8e00ff */
[----:B------:R-:W-:-:S02]  /*0470*/  IMAD.U32 R7, RZ, RZ, UR45 ;  /* 0x0000002dff077e24 */ /* 0x000fc4000f8e00ff */
[----:B------:R-:W-:Y:S01]  /*0480*/  IMAD.U32 R11, RZ, RZ, UR15 ;  /* 0x0000000fff0b7e24 */ /* 0x000fe2000f8e00ff */
[----:B-----5:R-:W5:Y:S04]  /*0490*/  @P4 LDG.E R4, desc[UR38][R8.64] ;  /* 0x0000002608044981 */ /* 0x020f68000c1e1900 */
[----:B------:R-:W2:Y:S04]  /*04a0*/  @P0 LDG.E R0, desc[UR38][R10.64] ;  /* 0x000000260a000981 */ /* 0x000ea8000c1e1900 */
[----:B------:R-:W2:Y:S04]  /*04b0*/  @P2 LDG.E R2, desc[UR38][R8.64+0x4] ;  /* 0x0000042608022981 */ /* 0x000ea8000c1e1900 */
[----:B------:R-:W2:Y:S01]  /*04c0*/  @!P3 LDG.E R6, desc[UR38][R6.64] ;  /* 0x000000260606b981 */ /* 0x000ea2000c1e1900 */
[----:B----4-:R-:W-:-:S04]  /*04d0*/  @!UP0 UISETP.NE.U32.AND UP1, UPT, UR8, URZ, UPT ;  /* 0x000000ff0800828c */ /* 0x010fc8000bf25070 */
[----:B------:R-:W-:Y:S01]  /*04e0*/  @!UP0 UISETP.NE.AND.EX UP1, UPT, UR9, URZ, UPT, UP1 ;  /* 0x000000ff0900828c */ /* 0x000fe2000bf25310 */
[----:B------:R-:W-:Y:S01]  /*04f0*/  UMOV UR40, URZ ;  /* 0x000000ff00287c82 */ /* 0x000fe20008000000 */
[----:B------:R-:W-:Y:S02]  /*0500*/  UMOV UR12, 0xffffffff ;  /* 0xffffffff000c7882 */ /* 0x000fe40000000000 */
[----:B-1----:R-:W-:Y:S01]  /*0510*/  @!UP0 USEL UR8, UR5, URZ, UP1 ;  /* 0x000000ff05088287 */ /* 0x002fe20008800000 */
[----:B------:R-:W-:Y:S01]  /*0520*/  UMOV UR42, 0xffffffff ;  /* 0xffffffff002a7882 */ /* 0x000fe20000000000 */
[----:B------:R-:W-:Y:S01]  /*0530*/  USHF.L.U32 UR31, UR43, 0x7, URZ ;  /* 0x000000072b1f7899 */ /* 0x000fe200080006ff */
[----:B---3--:R-:W-:Y:S02]  /*0540*/  @P1 R2UR UR40, R3 ;  /* 0x00000000032812ca */ /* 0x008fe400000e0000 */
[----:B-----5:R-:W-:Y:S02]  /*0550*/  @P4 R2UR UR12, R4 ;  /* 0x00000000040c42ca */ /* 0x020fe400000e0000 */
[----:B--2---:R-:W-:-:S02]  /*0560*/  @P0 R2UR UR37, R0 ;  /* 0x00000000002502ca */ /* 0x004fc400000e0000 */
[----:B------:R-:W-:Y:S02]  /*0570*/  @P2 R2UR UR5, R2 ;  /* 0x00000000020522ca */ /* 0x000fe400000e0000 */
[----:B------:R-:W-:-:S09]  /*0580*/  @!P3 R2UR UR42, R6 ;  /* 0x00000000062ab2ca */ /* 0x000fd200000e0000 */
[----:B------:R-:W-:Y:S01]  /*0590*/  @UP0 UIADD3 UR37, UPT, UPT, UR37, -UR40, URZ ;  /* 0x8000002825250290 */ /* 0x000fe2000fffe0ff */
[----:B------:R-:W-:Y:S11]  /*05a0*/  BRA.U !UP6, `(.L_x_1288) ;  /* 0x000000010e2c7547 */ /* 0x000ff6000b800000 */
[----:B------:R-:W-:Y:S01]  /*05b0*/  UISETP.NE.AND UP1, UPT, UR29, URZ, UPT ;  /* 0x000000ff1d00728c */ /* 0x000fe2000bf25270 */
[----:B------:R-:W-:Y:S02]  /*05c0*/  IMAD.U32 R4, RZ, RZ, UR44 ;  /* 0x0000002cff047e24 */ /* 0x000fe4000f8e00ff */
[----:B------:R-:W-:-:S03]  /*05d0*/  IMAD.U32 R5, RZ, RZ, UR45 ;  /* 0x0000002dff057e24 */ /* 0x000fc6000f8e00ff */
[----:B------:R-:W-:-:S13]  /*05e0*/  PLOP3.LUT P0, PT, PT, PT, UP1, 0x80, 0x8 ;  /* 0x000000000008781c */ /* 0x000fda0003f0f018 */
[----:B------:R-:W2:Y:S01]  /*05f0*/  @P0 LDG.E R0, desc[UR38][R4.64+0x4] ;  /* 0x0000042604000981 */ /* 0x000ea2000c1e1900 */
[----:B------:R-:W-:Y:S01]  /*0600*/  MOV R2, UR44 ;  /* 0x0000002c00027c02 */ /* 0x000fe20008000f00 */
[----:B------:R-:W-:-:S05]  /*0610*/  IMAD.U32 R3, RZ, RZ, UR45 ;  /* 0x0000002dff037e24 */ /* 0x000fca000f8e00ff */
[----:B------:R-:W3:Y:S01]  /*0620*/  @!P0 LDG.E R2, desc[UR38][R2.64] ;  /* 0x0000002602028981 */ /* 0x000ee2000c1e1900 */
[----:B--2---:R-:W-:-:S13]  /*0630*/  @P0 R2UR UR10, R0 ;  /* 0x00000000000a02ca */ /* 0x004fda00000e0000 */
[----:B------:R-:W-:-:S07]  /*0640*/  @UP1 UIADD3 UR10, UPT, UPT, UR10, -UR42, URZ ;  /* 0x8000002a0a0a1290 */ /* 0x000fce000fffe0ff */
[----:B---3--:R-:W-:-:S15]  /*0650*/  @!P0 R2UR UR10, R2 ;  /* 0x00000000020a82ca */ /* 0x008fde00000e0000 */
.L_x_1288:
        /* <DEDUP_REMOVED lines=44> */
.L_x_1290:
[----:B------:R-:W1:Y:S01]  /*0920*/  LDCU.64 UR16, c[0x0][0x3b8] ;  /* 0x00007700ff1077ac */ /* 0x000e620008000a00 */
[----:B------:R-:W-:-:S04]  /*0930*/  UIADD3 UR8, UPT, UPT, UR40, UR42, URZ ;  /* 0x0000002a28087290 */ /* 0x000fc8000fffe0ff */
[----:B-1----:R-:W-:Y:S02]  /*0940*/  UIMAD.WIDE.U32 UR10, UR8, UR16, URZ ;  /* 0x00000010080a72a5 */ /* 0x002fe4000f8e00ff */
[----:B------:R-:W-:-:S04]  /*0950*/  UIMAD UR8, UR8, UR17, URZ ;  /* 0x00000011080872a4 */ /* 0x000fc8000f8e02ff */
[----:B------:R-:W-:Y:S01]  /*0960*/  UIADD3 UR8, UPT, UPT, UR11, UR8, URZ ;  /* 0x000000080b087290 */ /* 0x000fe2000fffe0ff */
[----:B------:R-:W-:-:S05]  /*0970*/  UMOV UR54, UR10 ;  /* 0x0000000a00367c82 */ /* 0x000fca0008000000 */
[----:B------:R-:W-:Y:S02]  /*0980*/  MOV R4, UR8 ;  /* 0x0000000800047c02 */ /* 0x000fe40008000f00 */
.L_x_1291:
        /* <DEDUP_REMOVED lines=42> */
.L_x_1292:
[----:B------:R-:W1:Y:S01]  /*0c30*/  LDCU.64 UR14, c[0x0][0x3c0] ;  /* 0x00007800ff0e77ac */ /* 0x000e620008000a00 */
[----:B------:R-:W-:-:S04]  /*0c40*/  UIADD3 UR8, UPT, UPT, UR40, UR42, URZ ;  /* 0x0000002a28087290 */ /* 0x000fc8000fffe0ff */
[----:B-1----:R-:W-:Y:S02]  /*0c50*/  UIMAD.WIDE.U32 UR50, UR8, UR14, URZ ;  /* 0x0000000e083272a5 */ /* 0x002fe4000f8e00ff */
[----:B------:R-:W-:-:S04]  /*0c60*/  UIMAD UR8, UR8, UR15, URZ ;  /* 0x0000000f080872a4 */ /* 0x000fc8000f8e02ff */
[----:B------:R-:W-:-:S06]  /*0c70*/  UIADD3 UR8, UPT, UPT, UR51, UR8, URZ ;  /* 0x0000000833087290 */ /* 0x000fcc000fffe0ff */
[----:B------:R-:W-:-:S07]  /*0c80*/  MOV R5, UR8 ;  /* 0x0000000800057c02 */ /* 0x000fce0008000f00 */
.L_x_1293:
        /* <DEDUP_REMOVED lines=28> */
.L_x_1294:
[----:B------:R-:W-:Y:S02]  /*0e50*/  UIMAD.WIDE.U32 UR10, UR58, UR12, URZ ;  /* 0x0000000c3a0a72a5 */ /* 0x000fe4000f8e00ff */
[----:B------:R-:W-:-:S04]  /*0e60*/  UIMAD UR8, UR59, UR12, URZ ;  /* 0x0000000c3b0872a4 */ /* 0x000fc8000f8e02ff */
[----:B------:R-:W-:-:S12]  /*0e70*/  UIADD3 UR8, UPT, UPT, UR11, UR8, URZ ;  /* 0x000000080b087290 */ /* 0x000fd8000fffe0ff */
.L_x_1295:
        /* <DEDUP_REMOVED lines=20> */
.L_x_1296:
[----:B------:R-:W1:Y:S01]  /*0fc0*/  LDCU UR59, c[0x0][0x434] ;  /* 0x00008680ff3b77ac */ /* 0x000e620008000800 */
[----:B------:R-:W-:-:S04]  /*0fd0*/  UIMAD UR9, UR47, UR62, UR27 ;  /* 0x0000003e2f0972a4 */ /* 0x000fc8000f8e021b */
[----:B-1----:R-:W-:Y:S02]  /*0fe0*/  UIMAD UR59, UR9, UR59, URZ ;  /* 0x0000003b093b72a4 */ /* 0x002fe4000f8e02ff */
.L_x_1297:
        /* <DEDUP_REMOVED lines=11> */
.L_x_1298:
[----:B------:R-:W1:Y:S01]  /*10a0*/  LDCU UR58, c[0x0][0x444] ;  /* 0x00008880ff3a77ac */ /* 0x000e620008000800 */
[----:B------:R-:W-:-:S04]  /*10b0*/  UIMAD UR9, UR47, UR62, UR27 ;  /* 0x0000003e2f0972a4 */ /* 0x000fc8000f8e021b */
[----:B-1----:R-:W-:-:S12]  /*10c0*/  UIMAD UR58, UR9, UR58, URZ ;  /* 0x0000003a093a72a4 */ /* 0x002fd8000f8e02ff */
.L_x_1299:
[----:B------:R-:W1:Y:S01]  /*10d0*/  LDCU UR51, c[0x0][0x508] ;  /* 0x0000a100ff3377ac */ /* 0x000e620008000800 */
[----:B------:R-:W2:Y:S01]  /*10e0*/  S2R R8, SR_TID.X ;  /* 0x0000000000087919 */ /* 0x000ea20000002100 */
[----:B------:R-:W3:Y:S01]  /*10f0*/  LDC.64 R6, c[0x0][0x5f8] ;  /* 0x00017e00ff067b82 */ /* 0x000ee20000000a00 */
[----:B------:R-:W-:Y:S01]  /*1100*/  IMAD.MOV.U32 R17, RZ, RZ, RZ ;  /* 0x000000ffff117224 */ /* 0x000fe200078e00ff */
        /* <DEDUP_REMOVED lines=13> */
[----:B------:R-:W-:Y:S01]  /*11e0*/  UIMAD UR64, UR55, UR12, URZ ;  /* 0x0000000c374072a4 */ /* 0x000fe2000f8e02ff */
[----:B---3--:R-:W-:Y:S01]  /*11f0*/  IMAD.WIDE.U32 R22, R6, UR25, RZ ;  /* 0x0000001906167c25 */ /* 0x008fe2000f8e00ff */
[----:B------:R-:W-:-:S02]  /*1200*/  ULEA.HI UR8, UR8, UR9, URZ, 0x6 ;  /* 0x0000000908087291 */ /* 0x000fc4000f8f30ff */
[----:B------:R-:W-:Y:S01]  /*1210*/  UIMAD UR64, UR20, UR13, UR64 ;  /* 0x0000000d144072a4 */ /* 0x000fe2000f8e0240 */
[----:B--2---:R-:W-:Y:S01]  /*1220*/  IMAD.SHL.U32 R9, R8, 0x8, RZ ;  /* 0x0000000808097824 */ /* 0x004fe200078e00ff */
[----:B------:R-:W-:Y:S01]  /*1230*/  USHF.R.S32.HI UR48, URZ, 0x6, UR8 ;  /* 0x00000006ff307899 */ /* 0x000fe20008011408 */
[----:B-----5:R-:W-:Y:S02]  /*1240*/  IMAD.U32 R20, RZ, RZ, UR18 ;  /* 0x00000012ff147e24 */ /* 0x020fe4000f8e00ff */
[----:B------:R-:W-:Y:S01]  /*1250*/  IMAD R7, R7, UR25, R23 ;  /* 0x0000001907077c24 */ /* 0x000fe2000f8e0217 */
[----:B------:R-:W-:Y:S01]  /*1260*/  LOP3.LUT R16, R9, 0x18, RZ, 0xc0, !PT ;  /* 0x0000001809107812 */ /* 0x000fe200078ec0ff */
[----:B------:R-:W-:Y:S01]  /*1270*/  IMAD.U32 R0, RZ, RZ, UR64 ;  /* 0x00000040ff007e24 */ /* 0x000fe2000f8e00ff */
[----:B------:R-:W-:Y:S01]  /*1280*/  UISETP.LT.AND UP0, UPT, URZ, UR48, UPT ;  /* 0x00000030ff00728c */ /* 0x000fe2000bf01270 */
[----:B------:R-:W-:Y:S01]  /*1290*/  IMAD.U32 R18, RZ, RZ, UR19 ;  /* 0x00000013ff127e24 */ /* 0x000fe2000f8e00ff */
[----:B------:R-:W1:Y:S01]  /*12a0*/  LDCU.128 UR8, c[0x0][0x590] ;  /* 0x0000b200ff0877ac */ /* 0x000e620008000c00 */
[----:B------:R-:W-:Y:S01]  /*12b0*/  IMAD.WIDE.U32 R10, R11, UR20, R16 ;  /* 0x000000140b0a7c25 */ /* 0x000fe2000f8e0010 */
[----:B------:R-:W-:Y:S01]  /*12c0*/  IADD3 R14, P0, PT, R16, UR66, RZ ;  /* 0x00000042100e7c10 */ /* 0x000fe2000ff1e0ff */
[----:B------:R-:W2:Y:S01]  /*12d0*/  LDCU.64 UR18, c[0x0][0x550] ;  /* 0x0000aa00ff1277ac */ /* 0x000ea20008000a00 */
[----:B------:R-:W-:-:S02]  /*12e0*/  SEL R7, R7, RZ, P3 ;  /* 0x000000ff07077207 */ /* 0x000fc40001800000 */
[----:B------:R-:W-:Y:S01]  /*12f0*/  IADD3 R12, P1, PT, R10, UR52, RZ ;  /* 0x000000340a0c7c10 */ /* 0x000fe2000ff3e0ff */
[----:B------:R-:W-:Y:S01]  /*1300*/  IMAD.X R15, RZ, RZ, UR63, P0 ;  /* 0x0000003fff0f7e24 */ /* 0x000fe200080e06ff */
[----:B------:R-:W-:Y:S02]  /*1310*/  UIMAD UR52, UR62, UR61, URZ ;  /* 0x0000003d3e3472a4 */ /* 0x000fe4000f8e02ff */
[----:B------:R-:W-:Y:S01]  /*1320*/  IADD3.X R13, PT, PT, R11, UR21, R0, P1, !PT ;  /* 0x000000150b0d7c10 */ /* 0x000fe20008ffe400 */
[----:B------:R-:W3:Y:S01]  /*1330*/  LDCU.64 UR62, c[0x0][0x5e8] ;  /* 0x0000bd00ff3e77ac */ /* 0x000ee20008000a00 */
[----:B------:R-:W-:Y:S01]  /*1340*/  LOP3.LUT R0, R8, 0x1f, RZ, 0xc0, !PT ;  /* 0x0000001f08007812 */ /* 0x000fe200078ec0ff */
[----:B------:R-:W-:Y:S01]  /*1350*/  IMAD.WIDE.U32 R20, R20, UR27, R12 ;  /* 0x0000001b14147c25 */ /* 0x000fe2000f8e000c */
[--C-:B------:R-:W-:Y:S01]  /*1360*/  SHF.R.U32.HI R13, RZ, 0x5, R8.reuse ;  /* 0x00000005ff0d7819 */ /* 0x100fe20000011608 */
[----:B-1----:R-:W-:Y:S01]  /*1370*/  UIMAD UR55, UR55, UR8, URZ ;  /* 0x00000008373772a4 */ /* 0x002fe2000f8e02ff */
[----:B------:R-:W-:Y:S01]  /*1380*/  MOV R10, UR8 ;  /* 0x00000008000a7c02 */ /* 0x000fe20008000f00 */
[----:B------:R-:W-:Y:S01]  /*1390*/  USEL UR48, URZ, UR48, !UP0 ;  /* 0x00000030ff307287 */ /* 0x000fe2000c000000 */
[----:B------:R-:W-:Y:S01]  /*13a0*/  SHF.R.U32.HI R12, RZ, 0x2, R8 ;  /* 0x00000002ff0c7819 */ /* 0x000fe20000011608 */
[----:B------:R-:W-:Y:S01]  /*13b0*/  IMAD R0, R13, UR52, R0 ;  /* 0x000000340d007c24 */ /* 0x000fe2000f8e0200 */
[----:B------:R-:W1:Y:S01]  /*13c0*/  LDCU.64 UR60, c[0x0][0x420] ;  /* 0x00008400ff3c77ac */ /* 0x000e620008000a00 */
[----:B------:R-:W-:Y:S01]  /*13d0*/  IMAD.WIDE.U32 R10, R10, UR20, R14 ;  /* 0x000000140a0a7c25 */ /* 0x000fe2000f8e000e */
[----:B------:R-:W-:Y:S01]  /*13e0*/  MOV R14, UR10 ;  /* 0x0000000a000e7c02 */ /* 0x000fe20008000f00 */
[----:B------:R-:W-:-:S02]  /*13f0*/  UIMAD UR20, UR20, UR9, UR55 ;  /* 0x00000009141472a4 */ /* 0x000fc4000f8e0237 */
[----:B------:R-:W-:Y:S01]  /*1400*/  IMAD.U32 R13, RZ, RZ, UR11 ;  /* 0x0000000bff0d7e24 */ /* 0x000fe2000f8e00ff */
[----:B------:R-:W4:Y:S01]  /*1410*/  LDCU.64 UR10, c[0x0][0x570] ;  /* 0x0000ae00ff0a77ac */ /* 0x000f220008000a00 */
[----:B------:R-:W-:Y:S02]  /*1420*/  IMAD R19, R18, UR27, R21 ;  /* 0x0000001b12137c24 */ /* 0x000fe4000f8e0215 */
[----:B------:R-:W-:Y:S01]  /*1430*/  IMAD.MOV.U32 R18, RZ, RZ, R20 ;  /* 0x000000ffff127224 */ /* 0x000fe200078e0014 */
[----:B------:R-:W-:Y:S01]  /*1440*/  USHF.L.U32 UR55, UR52, 0x6, URZ ;  /* 0x0000000634377899 */ /* 0x000fe200080006ff */
[----:B------:R-:W-:Y:S01]  /*1450*/  VIADD R11, R11, UR20 ;  /* 0x000000140b0b7c36 */ /* 0x000fe20008000000 */
[----:B------:R-:W-:Y:S01]  /*1460*/  UISETP.GT.AND UP0, UPT, UR49, UR48, UPT ;  /* 0x000000303100728c */ /* 0x000fe2000bf04270 */
[----:B------:R-:W-:Y:S01]  /*1470*/  IMAD.WIDE.U32 R18, R12, UR12, R18 ;  /* 0x0000000c0c127c25 */ /* 0x000fe2000f8e0012 */
[----:B---3--:R-:W-:Y:S01]  /*1480*/  UIMAD.WIDE UR62, UR58, 0x4, UR62 ;  /* 0x000000043a3e78a5 */ /* 0x008fe2000f8e023e */
[----:B------:R-:W3:Y:S02]  /*1490*/  LDCU.64 UR20, c[0x0][0x380] ;  /* 0x00007000ff1477ac */ /* 0x000ee40008000a00 */
[----:B------:R-:W-:Y:S01]  /*14a0*/  IMAD.WIDE.U32 R14, R14, UR27, R10 ;  /* 0x0000001b0e0e7c25 */ /* 0x000fe2000f8e000a */
[----:B------:R-:W-:Y:S01]  /*14b0*/  SEL R11, R22, RZ, P3 ;  /* 0x000000ff160b7207 */ /* 0x000fe20001800000 */
[----:B-1----:R-:W-:-:S02]  /*14c0*/  UIMAD.WIDE UR60, UR59, 0x4, UR60 ;  /* 0x000000043b3c78a5 */ /* 0x002fc4000f8e023c */
[----:B------:R-:W-:Y:S01]  /*14d0*/  IMAD R15, R13, UR27, R15 ;  /* 0x0000001b0d0f7c24 */ /* 0x000fe2000f8e020f */
[----:B------:R-:W-:Y:S02]  /*14e0*/  IADD3 R10, P1, P0, R0, UR57, R11 ;  /* 0x00000039000a7c10 */ /* 0x000fe4000f83e00b */
[----:B------:R-:W-:Y:S01]  /*14f0*/  SHF.R.S32.HI R0, RZ, 0x1f, R0 ;  /* 0x0000001fff007819 */ /* 0x000fe20000011400 */
[----:B------:R-:W-:Y:S01]  /*1500*/  IMAD.WIDE.U32 R14, R12, UR8, R14 ;  /* 0x000000080c0e7c25 */ /* 0x000fe2000f8e000e */
[----:B------:R-:W-:Y:S02]  /*1510*/  LOP3.LUT R13, R16, 0x20, RZ, 0xfc, !PT ;  /* 0x00000020100d7812 */ /* 0x000fe400078efcff */
[----:B------:R-:W-:Y:S01]  /*1520*/  IADD3.X R0, PT, PT, R0, UR56, R7, P1, P0 ;  /* 0x0000003800007c10 */ /* 0x000fe20008fe0407 */
[----:B------:R-:W-:Y:S01]  /*1530*/  IMAD.U32 R7, RZ, RZ, UR55 ;  /* 0x00000037ff077e24 */ /* 0x000fe2000f8e00ff */
[----:B------:R-:W-:Y:S01]  /*1540*/  IADD3 R10, P0, PT, R10, UR55, RZ ;  /* 0x000000370a0a7c10 */ /* 0x000fe2000ff1e0ff */
[----:B------:R-:W-:Y:S01]  /*1550*/  IMAD R6, R12, UR9, R15 ;  /* 0x000000090c067c24 */ /* 0x000fe2000f8e020f */
[----:B--2---:R-:W-:-:S02]  /*1560*/  LEA R186, P1, R14, UR18, 0x1 ;  /* 0x000000120eba7c11 */ /* 0x004fc4000f8208ff */
[----:B------:R-:W-:Y:S01]  /*1570*/  LEA.HI.X.SX32 R7, R7, R0, 0x1, P0 ;  /* 0x0000000007077211 */ /* 0x000fe200000f0eff */
[----:B------:R-:W-:Y:S01]  /*1580*/  IMAD R0, R12, UR13, R19 ;  /* 0x0000000d0c007c24 */ /* 0x000fe2000f8e0213 */
[----:B----4-:R-:W-:Y:S01]  /*1590*/  LEA R184, P0, R10, UR10, 0x2 ;  /* 0x0000000a0ab87c11 */ /* 0x010fe2000f8010ff */
[----:B------:R-:W-:Y:S01]  /*15a0*/  UMOV UR10, UR62 ;  /* 0x0000003e000a7c82 */ /* 0x000fe20008000000 */
[----:B---3--:R-:W-:Y:S02]  /*15b0*/  LEA R188, P2, R18, UR20, 0x1 ;  /* 0x0000001412bc7c11 */ /* 0x008fe4000f8408ff */
[----:B------:R-:W-:Y:S01]  /*15c0*/  LEA.HI.X R185, R10, UR11, R7, 0x2, P0 ;  /* 0x0000000b0ab97c11 */ /* 0x000fe200080f1407 */
[----:B------:R-:W-:Y:S01]  /*15d0*/  UMOV UR11, UR63 ;  /* 0x0000003f000b7c82 */ /* 0x000fe20008000000 */
[----:B------:R-:W-:Y:S02]  /*15e0*/  IADD3 R7, P0, PT, R12, 0x40, RZ ;  /* 0x000000400c077810 */ /* 0x000fe40007f1e0ff */
[----:B------:R-:W-:-:S02]  /*15f0*/  LEA.HI.X R187, R14, UR19, R6, 0x1, P1 ;  /* 0x000000130ebb7c11 */ /* 0x000fc400088f0c06 */
[----:B------:R-:W-:Y:S01]  /*1600*/  LEA.HI.X R189, R18, UR21, R0, 0x1, P2 ;  /* 0x0000001512bd7c11 */ /* 0x000fe200090f0c00 */
[----:B------:R-:W-:Y:S01]  /*1610*/  IMAD.X R6, RZ, RZ, RZ, P0 ;  /* 0x000000ffff067224 */ /* 0x000fe200000e06ff */
[----:B------:R-:W-:Y:S02]  /*1620*/  IADD3 R10, PT, PT, R12, 0x40, RZ ;  /* 0x000000400c0a7810 */ /* 0x000fe40007ffe0ff */
        /* <DEDUP_REMOVED lines=14> */
.L_x_1301:
[----:B------:R-:W1:Y:S01]  /*1710*/  LDCU.64 UR10, c[0x0][0x5c0] ;  /* 0x0000b800ff0a77ac */ /* 0x000e620008000a00 */
[----:B------:R-:W-:-:S04]  /*1720*/  UIADD3 UR5, UPT, UPT, UR40, UR42, URZ ;  /* 0x0000002a28057290 */ /* 0x000fc8000fffe0ff */
[----:B-1----:R-:W-:Y:S02]  /*1730*/  UIMAD.WIDE.U32 UR16, UR5, UR10, URZ ;  /* 0x0000000a051072a5 */ /* 0x002fe4000f8e00ff */
[----:B------:R-:W-:-:S04]  /*1740*/  UIMAD UR5, UR5, UR11, URZ ;  /* 0x0000000b050572a4 */ /* 0x000fc8000f8e02ff */
[----:B------:R-:W-:-:S06]  /*1750*/  UIADD3 UR5, UPT, UPT, UR17, UR5, URZ ;  /* 0x0000000511057290 */ /* 0x000fcc000fffe0ff */
[----:B------:R-:W-:Y:S02]  /*1760*/  MOV R2, UR5 ;  /* 0x0000000500027c02 */ /* 0x000fe40008000f00 */
.L_x_1302:
        /* <DEDUP_REMOVED lines=12> */
.L_x_1303:
[----:B------:R-:W1:Y:S01]  /*1830*/  LDCU.64 UR8, c[0x0][0x5c8] ;  /* 0x0000b900ff0877ac */ /* 0x000e620008000a00 */
[----:B------:R-:W-:-:S04]  /*1840*/  UIADD3 UR40, UPT, UPT, UR40, UR42, URZ ;  /* 0x0000002a28287290 */ /* 0x000fc8000fffe0ff */
[----:B-1----:R-:W-:Y:S02]  /*1850*/  UIMAD.WIDE.U32 UR14, UR40, UR8, URZ ;  /* 0x00000008280e72a5 */ /* 0x002fe4000f8e00ff */
[----:B------:R-:W-:-:S04]  /*1860*/  UIMAD UR40, UR40, UR9, URZ ;  /* 0x00000009282872a4 */ /* 0x000fc8000f8e02ff */
[----:B------:R-:W-:-:S06]  /*1870*/  UIADD3 UR40, UPT, UPT, UR15, UR40, URZ ;  /* 0x000000280f287290 */ /* 0x000fcc000fffe0ff */
[----:B------:R-:W-:Y:S02]  /*1880*/  MOV R0, UR40 ;  /* 0x0000002800007c02 */ /* 0x000fe40008000f00 */
.L_x_1304:
        /* <DEDUP_REMOVED lines=29> */
.L_x_1306:
[----:B------:R-:W-:Y:S05]  /*1a60*/  BSYNC.RECONVERGENT B0 ;  /* 0x0000000000007941 */ /* 0x000fea0003800200 */
.L_x_1305:
        /* <DEDUP_REMOVED lines=17> */
.L_x_1308:
[----:B------:R-:W-:Y:S05]  /*1b80*/  BSYNC.RECONVERGENT B0 ;  /* 0x0000000000007941 */ /* 0x000fea0003800200 */
.L_x_1307:
[----:B------:R-:W3:Y:S01]  /*1b90*/  LDCU.64 UR10, c[0x0][0x5e0] ;  /* 0x0000bc00ff0a77ac */ /* 0x000ee20008000a00 */
[----:B--2---:R-:W-:Y:S01]  /*1ba0*/  MOV R3, UR8 ;  /* 0x0000000800037c02 */ /* 0x004fe20008000f00 */
        /* <DEDUP_REMOVED lines=14> */
[----:B-1----:R-:W-:-:S04]  /*1c90*/  IMAD.WIDE.U32 R8, R12, UR8, R2 ;  /* 0x000000080c087c25 */ /* 0x002fc8000f8e0002 */
        /* <DEDUP_REMOVED lines=9> */
.L_x_1310:
[----:B------:R-:W-:Y:S05]  /*1d30*/  BSYNC.RECONVERGENT B0 ;  /* 0x0000000000007941 */ /* 0x000fea0003800200 */
.L_x_1309:
        /* <DEDUP_REMOVED lines=12> */
[----:B------:R3:W-:Y:S04]  /*1e00*/  @!P1 STG.E.128 desc[UR38][R4.64], RZ ;  /* 0x000000ff04009986 */ /* 0x0007e8000c101d26 */
[----:B------:R3:W-:Y:S01]  /*1e10*/  @!P0 STG.E.128 desc[UR38][R4.64+0x40], RZ ;  /* 0x000040ff04008986 */ /* 0x0007e2000c101d26 */
[----:B------:R-:W-:-:S13]  /*1e20*/  ISETP.GE.AND P0, PT, R14, UR5, PT ;  /* 0x000000050e007c0c */ /* 0x000fda000bf06270 */
[----:B------:R-:W-:Y:S05]  /*1e30*/  @P0 BRA `(.L_x_1311) ;  /* 0x0000007000a80947 */ /* 0x000fea0003800000 */
[----:B------:R4:W-:Y:S01]  /*1e40*/  STG.E.128 desc[UR38][R4.64+0x80], RZ ;  /* 0x000080ff04007986 */ /* 0x0009e2000c101d26 */
[----:B------:R-:W-:Y:S05]  /*1e50*/  BRA `(.L_x_1311) ;  /* 0x0000007000a07947 */ /* 0x000fea0003800000 */
.L_x_1300:
        /* <DEDUP_REMOVED lines=32> */
.L_x_1314:
[----:B------:R2:W-:Y:S01]  /*2060*/  STS.128 [R11+0x8000], RZ ;  /* 0x008000ff0b007388 */ /* 0x0005e20000000c00 */
[----:B------:R-:W-:Y:S05]  /*2070*/  BRA `(.L_x_1315) ;  /* 0x00000000000c7947 */ /* 0x000fea0003800000 */
.L_x_1313:
[----:B------:R1:W-:Y:S04]  /*2080*/  STS.128 [R11+0x6000], RZ ;  /* 0x006000ff0b007388 */ /* 0x0003e80000000c00 */
[----:B------:R1:W-:Y:S04]  /*2090*/  STS.128 [R11+0x7000], RZ ;  /* 0x007000ff0b007388 */ /* 0x0003e80000000c00 */
[----:B------:R1:W-:Y:S02]  /*20a0*/  STS.128 [R11+0x8000], RZ ;  /* 0x008000ff0b007388 */ /* 0x0003e40000000c00 */
.L_x_1315:
[----:B------:R-:W-:Y:S05]  /*20b0*/  BSYNC.RECONVERGENT B0 ;  /* 0x0000000000007941 */ /* 0x000fea0003800200 */
.L_x_1312:
        /* <DEDUP_REMOVED lines=23> */
.L_x_1318:
[----:B------:R1:W-:Y:S01]  /*2230*/  STS.128 [R181+0x2000], RZ ;  /* 0x002000ffb5007388 */ /* 0x0003e20000000c00 */
[----:B------:R-:W-:Y:S05]  /*2240*/  BRA `(.L_x_1319) ;  /* 0x00000000000c7947 */ /* 0x000fea0003800000 */
.L_x_1317:
[----:B------:R4:W-:Y:S04]  /*2250*/  STS.128 [R181], RZ ;  /* 0x000000ffb5007388 */ /* 0x0009e80000000c00 */
[----:B------:R4:W-:Y:S04]  /*2260*/  STS.128 [R181+0x1000], RZ ;  /* 0x001000ffb5007388 */ /* 0x0009e80000000c00 */
[----:B------:R4:W-:Y:S02]  /*2270*/  STS.128 [R181+0x2000], RZ ;  /* 0x002000ffb5007388 */ /* 0x0009e40000000c00 */
.L_x_1319:
[----:B------:R-:W-:Y:S05]  /*2280*/  BSYNC.RECONVERGENT B0 ;  /* 0x0000000000007941 */ /* 0x000fea0003800200 */
.L_x_1316:
        /* <DEDUP_REMOVED lines=11> */
[----:B------:R-:W-:Y:S01]  /*2340*/  ISETP.GE.AND P1, PT, R15, UR9, PT ;  /* 0x000000090f007c0c */ /* 0x000fe2000bf26270 */
[----:B------:R-:W-:Y:S01]  /*2350*/  IMAD.MOV.U32 R15, RZ, RZ, 0x4 ;  /* 0x00000004ff0f7424 */ /* 0x000fe200078e00ff */
[----:B------:R-:W-:Y:S02]  /*2360*/  ISETP.GE.AND P2, PT, R18, UR9, PT ;  /* 0x0000000912007c0c */ /* 0x000fe4000bf46270 */
[----:B------:R-:W-:Y:S01]  /*2370*/  ISETP.GE.AND P0, PT, R0, UR9, PT ;  /* 0x0000000900007c0c */ /* 0x000fe2000bf06270 */
[----:B------:R-:W-:Y:S01]  /*2380*/  IMAD.WIDE.U32 R20, R182, R15, UR60 ;  /* 0x0000003cb6147e25 */ /* 0x000fe2000f8e000f */
[----:B------:R-:W2:Y:S05]  /*2390*/  LDCU.64 UR8, c[0x0][0x3d0] ;  /* 0x00007a00ff0877ac */ /* 0x000eaa0008000a00 */
[----:B------:R1:W5:Y:S04]  /*23a0*/  @!P3 LDG.E R180, desc[UR38][R20.64] ;  /* 0x0000002614b4b981 */ /* 0x000368000c1e1900 */
[----:B------:R1:W5:Y:S04]  /*23b0*/  @!P2 LDG.E R179, desc[UR38][R20.64+0x20] ;  /* 0x0000202614b3a981 */ /* 0x000368000c1e1900 */
[----:B------:R1:W5:Y:S01]  /*23c0*/  @!P1 LDG.E R178, desc[UR38][R20.64+0x80] ;  /* 0x0000802614b29981 */ /* 0x000362000c1e1900 */
[----:B------:R-:W-:Y:S01]  /*23d0*/  IMAD.U32 R0, RZ, RZ, UR16 ;  /* 0x00000010ff007e24 */ /* 0x000fe2000f8e00ff */
[----:B------:R-:W-:-:S02]  /*23e0*/  UIADD3 UR13, UPT, UPT, -UR31, UR37, URZ ;  /* 0x000000251f0d7290 */ /* 0x000fc4000fffe1ff */
[----:B------:R-:W-:Y:S01]  /*23f0*/  UIMAD UR18, UR46, UR16, URZ ;  /* 0x000000102e1272a4 */ /* 0x000fe2000f8e02ff */
[----:B------:R-:W-:Y:S01]  /*2400*/  IMAD.WIDE.U32 R18, R0, UR31, R16 ;  /* 0x0000001f00127c25 */ /* 0x000fe2000f8e0010 */
[----:B------:R1:W5:Y:S01]  /*2410*/  @!P0 LDG.E R177, desc[UR38][R20.64+0xa0] ;  /* 0x0000a02614b18981 */ /* 0x000362000c1e1900 */
[----:B------:R-:W-:Y:S01]  /*2420*/  BSSY.RECONVERGENT B0, `(.L_x_1320) ;  /* 0x000002a000007945 */ /* 0x000fe20003800200 */
[----:B------:R-:W-:Y:S01]  /*2430*/  UIMAD UR18, UR31, UR17, UR18 ;  /* 0x000000111f1272a4 */ /* 0x000fe2000f8e0212 */
[----:B------:R-:W-:Y:S01]  /*2440*/  ISETP.GE.AND P4, PT, R12, UR13, PT ;  /* 0x0000000d0c007c0c */ /* 0x000fe2000bf86270 */
        /* <DEDUP_REMOVED lines=8> */
[----:B-1----:R-:W-:Y:S02]  /*24d0*/  IMAD.MOV.U32 R20, RZ, RZ, R18 ;  /* 0x000000ffff147224 */ /* 0x002fe400078e0012 */
        /* <DEDUP_REMOVED lines=25> */
.L_x_1322:
[----:B------:R2:W-:Y:S01]  /*2670*/  STS.128 [R11+0xd000], RZ ;  /* 0x00d000ff0b007388 */ /* 0x0005e20000000c00 */
[----:B------:R-:W-:Y:S05]  /*2680*/  BRA `(.L_x_1323) ;  /* 0x00000000000c7947 */ /* 0x000fea0003800000 */
.L_x_1321:
[----:B------:R2:W-:Y:S04]  /*2690*/  STS.128 [R11+0x9000], RZ ;  /* 0x009000ff0b007388 */ /* 0x0005e80000000c00 */
[----:B------:R2:W-:Y:S04]  /*26a0*/  STS.128 [R11+0xb000], RZ ;  /* 0x00b000ff0b007388 */ /* 0x0005e80000000c00 */
[----:B------:R2:W-:Y:S02]  /*26b0*/  STS.128 [R11+0xd000], RZ ;  /* 0x00d000ff0b007388 */ /* 0x0005e40000000c00 */
.L_x_1323:
[----:B------:R-:W-:Y:S05]  /*26c0*/  BSYNC.RECONVERGENT B0 ;  /* 0x0000000000007941 */ /* 0x000fea0003800200 */
.L_x_1320:
        /* <DEDUP_REMOVED lines=34> */
.L_x_1326:
[----:B------:R2:W-:Y:S02]  /*28f0*/  STS.128 [R11+0xe000], RZ ;  /* 0x00e000ff0b007388 */ /* 0x0005e40000000c00 */
.L_x_1325:
[----:B------:R-:W-:Y:S05]  /*2900*/  BSYNC.RECONVERGENT B0 ;  /* 0x0000000000007941 */ /* 0x000fea0003800200 */
.L_x_1324:
[----:B------:R-:W3:Y:S01]  /*2910*/  LDCU.64 UR8, c[0x0][0x3d8] ;  /* 0x00007b00ff0877ac */ /* 0x000ee20008000a00 */
[----:B------:R-:W-:Y:S01]  /*2920*/  MOV R15, UR14 ;  /* 0x0000000e000f7c02 */ /* 0x000fe20008000f00 */
[----:B------:R-:W-:Y:S01]  /*2930*/  BSSY.RECONVERGENT B0, `(.L_x_1327) ;  /* 0x000002a000007945 */ /* 0x000fe20003800200 */
[----:B------:R-:W-:-:S03]  /*2940*/  UIMAD UR46, UR46, UR14, URZ ;  /* 0x0000000e2e2e72a4 */ /* 0x000fc6000f8e02ff */
[----:B------:R-:W-:Y:S01]  /*2950*/  IMAD.WIDE.U32 R18, R15, UR31, R16 ;  /* 0x0000001f0f127c25 */ /* 0x000fe2000f8e0010 */
[----:B------:R-:W-:Y:S02]  /*2960*/  UIMAD UR46, UR31, UR15, UR46 ;  /* 0x0000000f1f2e72a4 */ /* 0x000fe4000f8e022e */
[----:B------:R-:W-:-:S04]  /*2970*/  IADD3 R4, P0, PT, R18, UR50, RZ ;  /* 0x0000003212047c10 */ /* 0x000fc8000ff1e0ff */
[----:B------:R-:W-:Y:S01]  /*2980*/  IADD3.X R5, PT, PT, R5, UR46, R19, P0, !PT ;  /* 0x0000002e05057c10 */ /* 0x000fe200087fe413 */
[----:B---3--:R-:W-:Y:S02]  /*2990*/  IMAD R2, R2, UR8, RZ ;  /* 0x0000000802027c24 */ /* 0x008fe4000f8e02ff */
[----:B------:R-:W-:-:S04]  /*29a0*/  IMAD.WIDE.U32 R4, R3, UR8, R4 ;  /* 0x0000000803047c25 */ /* 0x000fc8000f8e0004 */
[----:B------:R-:W-:-:S05]  /*29b0*/  IMAD R2, R3, UR9, R2 ;  /* 0x0000000903027c24 */ /* 0x000fca000f8e0202 */
[----:B------:R-:W-:Y:S01]  /*29c0*/  IADD3 R3, PT, PT, R5, R2, RZ ;  /* 0x0000000205037210 */ /* 0x000fe20007ffe0ff */
[----:B------:R-:W-:Y:S06]  /*29d0*/  @P4 BRA `(.L_x_1328) ;  /* 0x0000000000704947 */ /* 0x000fec0003800000 */
[----:B------:R-:W3:Y:S01]  /*29e0*/  LDCU UR13, c[0x0][0x440] ;  /* 0x00008800ff0d77ac */ /* 0x000ee20008000800 */
[----:B------:R-:W-:Y:S01]  /*29f0*/  IMAD.MOV.U32 R2, RZ, RZ, R4 ;  /* 0x000000ffff027224 */ /* 0x000fe200078e0004 */
[----:B------:R-:W1:Y:S03]  /*2a00*/  LDCU.64 UR8, c[0x0][0x390] ;  /* 0x00007200ff0877ac */ /* 0x000e660008000a00 */
[----:B------:R-:W-:-:S04]  /*2a10*/  IMAD.WIDE.U32 R18, R12, UR14, R2 ;  /* 0x0000000e0c127c25 */ /* 0x000fc8000f8e0002 */
[----:B------:R-:W-:Y:S01]  /*2a20*/  IMAD R12, R12, UR15, R19 ;  /* 0x0000000f0c0c7c24 */ /* 0x000fe2000f8e0213 */
[----:B---3--:R-:W-:Y:S02]  /*2a30*/  ISETP.GE.AND P1, PT, R16, UR13, PT ;  /* 0x0000000d10007c0c */ /* 0x008fe4000bf26270 */
[----:B------:R-:W-:Y:S02]  /*2a40*/  ISETP.GE.AND P0, PT, R13, UR13, PT ;  /* 0x0000000d0d007c0c */ /* 0x000fe4000bf06270 */
[----:B-12---:R-:W-:-:S04]  /*2a50*/  LEA R20, P2, R18, UR8, 0x1 ;  /* 0x0000000812147c11 */ /* 0x006fc8000f8408ff */
        /* <DEDUP_REMOVED lines=18> */
.L_x_1329:
[----:B------:R2:W-:Y:S01]  /*2b80*/  STS.128 [R11+0x13000], RZ ;  /* 0x013000ff0b007388 */ /* 0x0005e20000000c00 */
[----:B------:R-:W-:Y:S05]  /*2b90*/  BRA `(.L_x_1330) ;  /* 0x00000000000c7947 */ /* 0x000fea0003800000 */
.L_x_1328:
[----:B------:R3:W-:Y:S04]  /*2ba0*/  STS.128 [R11+0xf000], RZ ;  /* 0x00f000ff0b007388 */ /* 0x0007e80000000c00 */
[----:B------:R3:W-:Y:S04]  /*2bb0*/  STS.128 [R11+0x11000], RZ ;  /* 0x011000ff0b007388 */ /* 0x0007e80000000c00 */
[----:B------:R3:W-:Y:S02]  /*2bc0*/  STS.128 [R11+0x13000], RZ ;  /* 0x013000ff0b007388 */ /* 0x0007e40000000c00 */
.L_x_1330:
[----:B------:R-:W-:Y:S05]  /*2bd0*/  BSYNC.RECONVERGENT B0 ;  /* 0x0000000000007941 */ /* 0x000fea0003800200 */
.L_x_1327:
[----:B------:R1:W-:Y:S01]  /*2be0*/  @P3 STS.128 [R11+0x10000], RZ ;  /* 0x010000ff0b003388 */ /* 0x0003e20000000c00 */
[----:B------:R-:W-:Y:S03]  /*2bf0*/  BSSY.RECONVERGENT B0, `(.L_x_1331) ;  /* 0x0000021000007945 */ /* 0x000fe60003800200 */
[----:B------:R1:W-:Y:S04]  /*2c00*/  @P3 STS.128 [R11+0x12000], RZ ;  /* 0x012000ff0b003388 */ /* 0x0003e80000000c00 */
[----:B------:R1:W-:Y:S01]  /*2c10*/  @P3 STS.128 [R11+0x14000], RZ ;  /* 0x014000ff0b003388 */ /* 0x0003e20000000c00 */
[----:B------:R-:W-:Y:S05]  /*2c20*/  @P3 BRA `(.L_x_1332) ;  /* 0x0000000000743947 */ /* 0x000fea0003800000 */
[----:B------:R-:W4:Y:S01]  /*2c30*/  LDCU UR13, c[0x0][0x440] ;  /* 0x00008800ff0d77ac */ /* 0x000f220008000800 */
[----:B------:R-:W-:Y:S02]  /*2c40*/  IMAD R6, R6, UR14, RZ ;  /* 0x0000000e06067c24 */ /* 0x000fe4000f8e02ff */
        /* <DEDUP_REMOVED lines=26> */
.L_x_1333:
[----:B------:R4:W-:Y:S02]  /*2df0*/  STS.128 [R11+0x14000], RZ ;  /* 0x014000ff0b007388 */ /* 0x0009e40000000c00 */
.L_x_1332:
[----:B------:R-:W-:Y:S05]  /*2e00*/  BSYNC.RECONVERGENT B0 ;  /* 0x0000000000007941 */ /* 0x000fea0003800200 */
.L_x_1331:
[C---:B------:R-:W-:Y:S01]  /*2e10*/  IMAD.SHL.U32 R2, R8.reuse, 0x20, RZ ;  /* 0x0000002008027824 */ /* 0x040fe200078e00ff */
[----:B------:R-:W-:Y:S01]  /*2e20*/  SHF.R.U32.HI R3, RZ, 0x4, R8 ;  /* 0x00000004ff037819 */ /* 0x000fe20000011608 */
[C---:B------:R-:W-:Y:S01]  /*2e30*/  IMAD.SHL.U32 R0, R8.reuse, 0x10, RZ ;  /* 0x0000001008007824 */ /* 0x040fe200078e00ff */
[----:B------:R-:W0:Y:S01]  /*2e40*/  LDGDEPBAR ;  /* 0x00000000000079af */ /* 0x000e220000000000 */
[----:B--2-4-:R-:W-:Y:S01]  /*2e50*/  IMAD.SHL.U32 R5, R8, 0x4, RZ ;  /* 0x0000000408057824 */ /* 0x014fe200078e00ff */
[C---:B------:R-:W-:Y:S01]  /*2e60*/  LOP3.LUT R173, R2.reuse, 0x20, RZ, 0xc0, !PT ;  /* 0x0000002002ad7812 */ /* 0x040fe200078ec0ff */
[----:B------:R-:W2:Y:S01]  /*2e70*/  LDCU UR17, c[0x0][0x3b0] ;  /* 0x00007600ff1177ac */ /* 0x000ea20008000800 */
[----:B------:R-:W-:Y:S01]  /*2e80*/  LOP3.LUT R7, R2, 0x120, RZ, 0xc0, !PT ;  /* 0x0000012002077812 */ /* 0x000fe200078ec0ff */
[----:B------:R-:W-:Y:S01]  /*2e90*/  IMAD.MOV.U32 R160, RZ, RZ, 0x20 ;  /* 0x00000020ffa07424 */ /* 0x000fe200078e00ff */
[----:B------:R-:W-:Y:S01]  /*2ea0*/  LOP3.LUT R3, R3, 0x8, RZ, 0xc0, !PT ;  /* 0x0000000803037812 */ /* 0x000fe200078ec0ff */
[----:B------:R-:W4:Y:S01]  /*2eb0*/  LDCU UR18, c[0x0][0x590] ;  /* 0x0000b200ff1277ac */ /* 0x000f220008000800 */
[--C-:B------:R-:W-:Y:S01]  /*2ec0*/  LOP3.LUT R173, R173, 0x3c00, R0.reuse, 0xf8, !PT ;  /* 0x00003c00adad7812 */ /* 0x100fe200078ef800 */
[----:B------:R-:W-:Y:S01]  /*2ed0*/  IMAD.MOV.U32 R176, RZ, RZ, R181 ;  /* 0x000000ffffb07224 */ /* 0x000fe200078e00b5 */
[----:B------:R-:W-:Y:S01]  /*2ee0*/  LOP3.LUT R4, R7, 0x200, R0, 0xf8, !PT ;  /* 0x0000020007047812 */ /* 0x000fe200078ef800 */
[----:B------:R-:W-:Y:S01]  /*2ef0*/  IMAD.MOV.U32 R175, RZ, RZ, 0x4 ;  /* 0x00000004ffaf7424 */ /* 0x000fe200078e00ff */
[----:B------:R-:W-:-:S02]  /*2f00*/  LOP3.LUT R5, R5, 0x18, RZ, 0xc0, !PT ;  /* 0x0000001805057812 */ /* 0x000fc400078ec0ff */
[----:B------:R-:W-:Y:S02]  /*2f10*/  CS2R R126, SRZ ;  /* 0x00000000007e7805 */ /* 0x000fe4000001ff00 */
[----:B------:R-:W-:Y:S02]  /*2f20*/  LOP3.LUT R7, R3, 0x10, R8, 0xf8, !PT ;  /* 0x0000001003077812 */ /* 0x000fe400078ef808 */
[----:B------:R-:W-:Y:S02]  /*2f30*/  CS2R R124, SRZ ;  /* 0x00000000007c7805 */ /* 0x000fe4000001ff00 */
[----:B------:R-:W-:Y:S02]  /*2f40*/  LOP3.LUT R173, R173, 0x100, R0, 0xf8, !PT ;  /* 0x00000100adad7812 */ /* 0x000fe400078ef800 */
[----:B------:R-:W-:Y:S02]  /*2f50*/  CS2R R130, SRZ ;  /* 0x0000000000827805 */ /* 0x000fe4000001ff00 */
[----:B------:R-:W-:-:S02]  /*2f60*/  LOP3.LUT R3, R5, 0xc0, R2, 0xf8, !PT ;  /* 0x000000c005037812 */ /* 0x000fc400078ef802 */
[----:B------:R-:W-:Y:S02]  /*2f70*/  CS2R R128, SRZ ;  /* 0x0000000000807805 */ /* 0x000fe4000001ff00 */
[----:B------:R-:W-:Y:S02]  /*2f80*/  LOP3.LUT R0, R7, 0xc0, R2, 0xf8, !PT ;  /* 0x000000c007007812 */ /* 0x000fe400078ef802 */
[----:B------:R-:W-:Y:S02]  /*2f90*/  CS2R R122, SRZ ;  /* 0x00000000007a7805 */ /* 0x000fe4000001ff00 */
[----:B------:R-:W-:Y:S02]  /*2fa0*/  LOP3.LUT P0, RZ, R8, 0x4, RZ, 0xc0, !PT ;  /* 0x0000000408ff7812 */ /* 0x000fe4000780c0ff */
[----:B------:R-:W-:Y:S02]  /*2fb0*/  CS2R R120, SRZ ;  /* 0x0000000000787805 */ /* 0x000fe4000001ff00 */
[----:B------:R-:W-:-:S02]  /*2fc0*/  LOP3.LUT R9, R3, 0x8, R9, 0x78, !PT ;  /* 0x0000000803097812 */ /* 0x000fc400078e7809 */
[----:B------:R-:W-:Y:S02]  /*2fd0*/  CS2R R118, SRZ ;  /* 0x0000000000767805 */ /* 0x000fe4000001ff00 */
[----:B------:R-:W-:Y:S02]  /*2fe0*/  LOP3.LUT R8, R3, 0x8, R8, 0x78, !PT ;  /* 0x0000000803087812 */ /* 0x000fe400078e7808 */
[----:B------:R-:W-:Y:S02]  /*2ff0*/  CS2R R116, SRZ ;  /* 0x0000000000747805 */ /* 0x000fe4000001ff00 */
[----:B------:R-:W-:Y:S01]  /*3000*/  LOP3.LUT R5, R0, R5, RZ, 0x3c, !PT ;  /* 0x0000000500057212 */ /* 0x000fe200078e3cff */
[----:B------:R-:W-:Y:S01]  /*3010*/  IMAD.MOV.U32 R0, RZ, RZ, 0x20 ;  /* 0x00000020ff007424 */ /* 0x000fe200078e00ff */
[----:B------:R-:W-:Y:S02]  /*3020*/  LOP3.LUT R3, R4, R9, RZ, 0xfc, !PT ;  /* 0x0000000904037212 */ /* 0x000fe400078efcff */
[----:B------:R-:W-:-:S02]  /*3030*/  CS2R R110, SRZ ;  /* 0x00000000006e7805 */ /* 0x000fc4000001ff00 */
[----:B------:R-:W-:Y:S02]  /*3040*/  LOP3.LUT R173, R173, R8, RZ, 0xfc, !PT ;  /* 0x00000008adad7212 */ /* 0x000fe400078efcff */
[----:B------:R-:W-:Y:S02]  /*3050*/  CS2R R108, SRZ ;  /* 0x00000000006c7805 */ /* 0x000fe4000001ff00 */
[----:B------:R-:W-:Y:S02]  /*3060*/  LOP3.LUT R2, R5, 0x120, R2, 0xf8, !PT ;  /* 0x0000012005027812 */ /* 0x000fe400078ef802 */
[----:B------:R-:W-:Y:S02]  /*3070*/  CS2R R114, SRZ ;  /* 0x0000000000727805 */ /* 0x000fe4000001ff00 */
[----:B------:R-:W-:Y:S02]  /*3080*/  LEA R3, R3, UR28, 0x1 ;  /* 0x0000001c03037c11 */ /* 0x000fe4000f8e08ff */
[----:B------:R-:W-:-:S02]  /*3090*/  CS2R R112, SRZ ;  /* 0x0000000000707805 */ /* 0x000fc4000001ff00 */
[----:B------:R-:W-:Y:S02]  /*30a0*/  LEA R2, R2, UR28, 0x1 ;  /* 0x0000001c02027c11 */ /* 0x000fe4000f8e08ff */
[----:B------:R-:W-:Y:S02]  /*30b0*/  CS2R R106, SRZ ;  /* 0x00000000006a7805 */ /* 0x000fe4000001ff00 */
[----:B------:R-:W-:Y:S02]  /*30c0*/  SEL R160, R160, 0xffffffe0, !P0 ;  /* 0xffffffe0a0a07807 */ /* 0x000fe40004000000 */
[----:B------:R-:W-:Y:S02]  /*30d0*/  CS2R R104, SRZ ;  /* 0x0000000000687805 */ /* 0x000fe4000001ff00 */
[----:B------:R-:W-:Y:S02]  /*30e0*/  LEA R173, R173, UR28, 0x1 ;  /* 0x0000001cadad7c11 */ /* 0x000fe4000f8e08ff */
        /* <DEDUP_REMOVED lines=34> */
[----:B------:R-:W-:Y:S01]  /*3310*/  VIADD R3, R3, UR12 ;  /* 0x0000000c03037c36 */ /* 0x000fe20008000000 */
[----:B------:R-:W-:Y:S01]  /*3320*/  UIADD3 UR5, UPT, UPT, -UR51, UR5, URZ ;  /* 0x0000000533057290 */ /* 0x000fe2000fffe1ff */
[----:B------:R-:W-:Y:S01]  /*3330*/  VIADD R2, R2, UR12 ;  /* 0x0000000c02027c36 */ /* 0x000fe20008000000 */
[----:B------:R-:W-:Y:S01]  /*3340*/  USHF.L.U32 UR52, UR52, 0x3, URZ ;  /* 0x0000000334347899 */ /* 0x000fe200080006ff */
[----:B------:R-:W-:Y:S01]  /*3350*/  IMAD.IADD R172, R160, 0x1, R173 ;  /* 0x00000001a0ac7824 */ /* 0x000fe200078e02ad */
[----:B------:R-:W1:Y:S01]  /*3360*/  LDCU UR8, c[0x0][0x440] ;  /* 0x00008800ff0877ac */ /* 0x000e620008000800 */
[----:B------:R-:W1:Y:S01]  /*3370*/  LDCU UR14, c[0x0][0x504] ;  /* 0x0000a080ff0e77ac */ /* 0x000e620008000800 */
[----:B------:R-:W1:Y:S01]  /*3380*/  LDCU UR13, c[0x0][0x508] ;  /* 0x0000a100ff0d77ac */ /* 0x000e620008000800 */
[----:B------:R-:W1:Y:S01]  /*3390*/  LDCU UR9, c[0x0][0x3e0] ;  /* 0x00007c00ff0977ac */ /* 0x000e620008000800 */
[----:B------:R-:W1:Y:S01]  /*33a0*/  LDCU UR16, c[0x0][0x50c] ;  /* 0x0000a180ff1077ac */ /* 0x000e620008000800 */
[----:B------:R-:W1:Y:S01]  /*33b0*/  LDCU UR15, c[0x0][0x45c] ;  /* 0x00008b80ff0f77ac */ /* 0x000e620008000800 */
[----:B--2---:R-:W-:-:S02]  /*33c0*/  USHF.L.U32 UR17, UR17, 0x6, URZ ;  /* 0x0000000611117899 */ /* 0x004fc400080006ff */
[----:B----4-:R-:W-:-:S12]  /*33d0*/  USHF.L.U32 UR18, UR18, 0x6, URZ ;  /* 0x0000000612127899 */ /* 0x010fd800080006ff */
.L_x_1338:
        /* <DEDUP_REMOVED lines=11> */
[----:B------:R-:W2:Y:S08]  /*3490*/  LDSM.16.M88.4 R136, [R173+0x9000] ;  /* 0x00900000ad88783b */ /* 0x000eb00000000200 */
[----:B------:R-:W1:Y:S08]  /*34a0*/  LDSM.16.M88.4 R140, [R3+0x800] ;  /* 0x00080000038c783b */ /* 0x000e700000000200 */
[----:B------:R-:W4:Y:S08]  /*34b0*/  LDSM.16.M88.4 R144, [R173+0x9400] ;  /* 0x00940000ad90783b */ /* 0x000f300000000200 */
[----:B------:R-:W-:Y:S08]  /*34c0*/  LDSM.16.M88.4 R148, [R174] ;  /* 0x00000000ae94783b */ /* 0x000ff00000000200 */
[----:B------:R-:W4:Y:S01]  /*34d0*/  LDSM.16.M88.4 R152, [R172+0x9000] ;  /* 0x00900000ac98783b */ /* 0x000f220000000200 */
[-C--:B--2---:R-:W-:Y:S07]  /*34e0*/  HMMA.16816.F32.BF16 R4, R132, R136.reuse, RZ ;  /* 0x000000888404723c */ /* 0x084fee00000418ff */
[----:B------:R-:W2:Y:S01]  /*34f0*/  LDSM.16.M88.4 R156, [R174+0x800] ;  /* 0x00080000ae9c783b */ /* 0x000ea20000000200 */
[C---:B-1-3--:R-:W-:Y:S07]  /*3500*/  HMMA.16816.F32.BF16 R8, R140.reuse, R136, RZ ;  /* 0x000000888c08723c */ /* 0x04afee00000418ff */
[----:B------:R-:W-:Y:S01]  /*3510*/  LDSM.16.M88.4 R160, [R3+0x1000] ;  /* 0x0010000003a0783b */ /* 0x000fe20000000200 */
[-C--:B------:R-:W-:Y:S07]  /*3520*/  HMMA.16816.F32.BF16 R12, R140, R138.reuse, RZ ;  /* 0x0000008a8c0c723c */ /* 0x080fee00000418ff */
[----:B------:R-:W-:Y:S01]  /*3530*/  LDSM.16.M88.4 R164, [R173+0xb000] ;  /* 0x00b00000ada4783b */ /* 0x000fe20000000200 */
[C---:B------:R-:W-:Y:S07]  /*3540*/  HMMA.16816.F32.BF16 R16, R132.reuse, R138, RZ ;  /* 0x0000008a8410723c */ /* 0x040fee00000418ff */
[----:B------:R-:W1:Y:S01]  /*3550*/  LDSM.16.M88.4 R136, [R172+0x9400] ;  /* 0x00940000ac88783b */ /* 0x000e620000000200 */
[-C--:B----4-:R-:W-:Y:S07]  /*3560*/  HMMA.16816.F32.BF16 R20, R132, R144.reuse, RZ ;  /* 0x000000908414723c */ /* 0x090fee00000418ff */
[----:B------:R-:W3:Y:S01]  /*3570*/  LDSM.16.M88.4 R168, [R3+0x1800] ;  /* 0x0018000003a8783b */ /* 0x000ee20000000200 */
[C---:B------:R-:W-:Y:S07]  /*3580*/  HMMA.16816.F32.BF16 R24, R140.reuse, R144, RZ ;  /* 0x000000908c18723c */ /* 0x040fee00000418ff */
[----:B-----5:R-:W5:Y:S04]  /*3590*/  LDG.E R191, desc[UR38][R194.64] ;  /* 0x00000026c2bf7981 */ /* 0x020f68000c1e1900 */
[----:B------:R-:W5:Y:S01]  /*35a0*/  LDG.E R190, desc[UR38][R194.64+0x20] ;  /* 0x00002026c2be7981 */ /* 0x000f62000c1e1900 */
[-C--:B------:R-:W-:Y:S03]  /*35b0*/  HMMA.16816.F32.BF16 R28, R140, R146.reuse, RZ ;  /* 0x000000928c1c723c */ /* 0x080fe600000418ff */
[----:B------:R-:W-:Y:S05]  /*35c0*/  LDSM.16.M88.4 R140, [R174+0x1000] ;  /* 0x00100000ae8c783b */ /* 0x000fea0000000200 */
[----:B------:R-:W-:Y:S03]  /*35d0*/  HMMA.16816.F32.BF16 R32, R132, R146, RZ ;  /* 0x000000928420723c */ /* 0x000fe600000418ff */
[----:B------:R-:W4:Y:S05]  /*35e0*/  LDSM.16.M88.4 R132, [R173+0xb400] ;  /* 0x00b40000ad84783b */ /* 0x000f2a0000000200 */
[-C--:B------:R-:W-:Y:S03]  /*35f0*/  HMMA.16816.F32.BF16 R4, R148, R152.reuse, R4 ;  /* 0x000000989404723c */ /* 0x080fe60000041804 */
[----:B------:R-:W4:Y:S05]  /*3600*/  LDSM.16.M88.4 R144, [R172+0xb000] ;  /* 0x00b00000ac90783b */ /* 0x000f2a0000000200 */
[C---:B--2---:R-:W-:Y:S03]  /*3610*/  HMMA.16816.F32.BF16 R8, R156.reuse, R152, R8 ;  /* 0x000000989c08723c */ /* 0x044fe60000041808 */
[----:B------:R-:W5:Y:S04]  /*3620*/  LDG.E R183, desc[UR38][R194.64+0x80] ;  /* 0x00008026c2b77981 */ /* 0x000f68000c1e1900 */
[----:B------:R2:W5:Y:S01]  /*3630*/  LDG.E R192, desc[UR38][R194.64+0xa0] ;  /* 0x0000a026c2c07981 */ /* 0x000562000c1e1900 */
[-C--:B------:R-:W-:Y:S08]  /*3640*/  HMMA.16816.F32.BF16 R12, R156, R154.reuse, R12 ;  /* 0x0000009a9c0c723c */ /* 0x080ff0000004180c */
[C---:B------:R-:W-:Y:S01]  /*3650*/  HMMA.16816.F32.BF16 R16, R148.reuse, R154, R16 ;  /* 0x0000009a9410723c */ /* 0x040fe20000041810 */
[----:B------:R-:W-:Y:S07]  /*3660*/  LDSM.16.M88.4 R152, [R3+0x2000] ;  /* 0x002000000398783b */ /* 0x000fee0000000200 */
[-C--:B-1----:R-:W-:Y:S08]  /*3670*/  HMMA.16816.F32.BF16 R20, R148, R136.reuse, R20 ;  /* 0x000000889414723c */ /* 0x082ff00000041814 */
[C---:B------:R-:W-:Y:S08]  /*3680*/  HMMA.16816.F32.BF16 R24, R156.reuse, R136, R24 ;  /* 0x000000889c18723c */ /* 0x040ff00000041818 */
[-C--:B------:R-:W-:Y:S01]  /*3690*/  HMMA.16816.F32.BF16 R28, R156, R138.reuse, R28 ;  /* 0x0000008a9c1c723c */ /* 0x080fe2000004181c */
[----:B------:R-:W-:Y:S07]  /*36a0*/  LDSM.16.M88.4 R156, [R173+0xd000] ;  /* 0x00d00000ad9c783b */ /* 0x000fee0000000200 */
[----:B------:R-:W-:Y:S01]  /*36b0*/  HMMA.16816.F32.BF16 R32, R148, R138, R32 ;  /* 0x0000008a9420723c */ /* 0x000fe20000041820 */
[----:B------:R-:W1:Y:S07]  /*36c0*/  LDSM.16.M88.4 R136, [R174+0x1800] ;  /* 0x00180000ae88783b */ /* 0x000e6e0000000200 */
[-C--:B------:R-:W-:Y:S01]  /*36d0*/  HMMA.16816.F32.BF16 R4, R160, R164.reuse, R4 ;  /* 0x000000a4a004723c */ /* 0x080fe20000041804 */
[----:B------:R-:W2:Y:S07]  /*36e0*/  LDSM.16.M88.4 R148, [R172+0xb400] ;  /* 0x00b40000ac94783b */ /* 0x000eae0000000200 */
[C---:B---3--:R-:W-:Y:S08]  /*36f0*/  HMMA.16816.F32.BF16 R8, R168.reuse, R164, R8 ;  /* 0x000000a4a808723c */ /* 0x048ff00000041808 */
[-C--:B------:R-:W-:Y:S08]  /*3700*/  HMMA.16816.F32.BF16 R12, R168, R166.reuse, R12 ;  /* 0x000000a6a80c723c */ /* 0x080ff0000004180c */
[C---:B------:R-:W-:Y:S01]  /*3710*/  HMMA.16816.F32.BF16 R16, R160.reuse, R166, R16 ;  /* 0x000000a6a010723c */ /* 0x040fe20000041810 */
[----:B------:R-:W-:Y:S07]  /*3720*/  LDSM.16.M88.4 R164, [R174+0x2000] ;  /* 0x00200000aea4783b */ /* 0x000fee0000000200 */
[-C--:B----4-:R-:W-:Y:S08]  /*3730*/  HMMA.16816.F32.BF16 R20, R160, R132.reuse, R20 ;  /* 0x00000084a014723c */ /* 0x090ff00000041814 */
[C---:B------:R-:W-:Y:S08]  /*3740*/  HMMA.16816.F32.BF16 R24, R168.reuse, R132, R24 ;  /* 0x00000084a818723c */ /* 0x040ff00000041818 */
[-C--:B------:R-:W-:Y:S01]  /*3750*/  HMMA.16816.F32.BF16 R28, R168, R134.reuse, R28 ;  /* 0x00000086a81c723c */ /* 0x080fe2000004181c */
[----:B------:R-:W-:Y:S07]  /*3760*/  LDSM.16.M88.4 R168, [R172+0xd000] ;  /* 0x00d00000aca8783b */ /* 0x000fee0000000200 */
[----:B------:R-:W-:Y:S01]  /*3770*/  HMMA.16816.F32.BF16 R32, R160, R134, R32 ;  /* 0x00000086a020723c */ /* 0x000fe20000041820 */
[----:B------:R-:W3:Y:S07]  /*3780*/  LDSM.16.M88.4 R132, [R3+0x2800] ;  /* 0x002800000384783b */ /* 0x000eee0000000200 */
[-C--:B------:R-:W-:Y:S01]  /*3790*/  HMMA.16816.F32.BF16 R4, R140, R144.reuse, R4 ;  /* 0x000000908c04723c */ /* 0x080fe20000041804 */
[----:B------:R-:W4:Y:S07]  /*37a0*/  LDSM.16.M88.4 R160, [R173+0xd400] ;  /* 0x00d40000ada0783b */ /* 0x000f2e0000000200 */
[C---:B-1----:R-:W-:Y:S08]  /*37b0*/  HMMA.16816.F32.BF16 R8, R136.reuse, R144, R8 ;  /* 0x000000908808723c */ /* 0x042ff00000041808 */
[-C--:B------:R-:W-:Y:S08]  /*37c0*/  HMMA.16816.F32.BF16 R12, R136, R146.reuse, R12 ;  /* 0x00000092880c723c */ /* 0x080ff0000004180c */
[C---:B------:R-:W-:Y:S08]  /*37d0*/  HMMA.16816.F32.BF16 R16, R140.reuse, R146, R16 ;  /* 0x000000928c10723c */ /* 0x040ff00000041810 */
[-C--:B--2---:R-:W-:Y:S08]  /*37e0*/  HMMA.16816.F32.BF16 R20, R140, R148.reuse, R20 ;  /* 0x000000948c14723c */ /* 0x084ff00000041814 */
[C---:B------:R-:W-:Y:S08]  /*37f0*/  HMMA.16816.F32.BF16 R24, R136.reuse, R148, R24 ;  /* 0x000000948818723c */ /* 0x040ff00000041818 */
[-C--:B------:R-:W-:Y:S01]  /*3800*/  HMMA.16816.F32.BF16 R28, R136, R150.reuse, R28 ;  /* 0x00000096881c723c */ /* 0x080fe2000004181c */
[----:B------:R-:W1:Y:S07]  /*3810*/  LDSM.16.M88.4 R136, [R174+0x2800] ;  /* 0x00280000ae88783b */ /* 0x000e6e0000000200 */
[----:B------:R-:W-:Y:S08]  /*3820*/  HMMA.16816.F32.BF16 R32, R140, R150, R32 ;  /* 0x000000968c20723c */ /* 0x000ff00000041820 */
[-C--:B------:R-:W-:Y:S08]  /*3830*/  HMMA.16816.F32.BF16 R4, R152, R156.reuse, R4 ;  /* 0x0000009c9804723c */ /* 0x080ff00000041804 */
[C---:B---3--:R-:W-:Y:S08]  /*3840*/  HMMA.16816.F32.BF16 R8, R132.reuse, R156, R8 ;  /* 0x0000009c8408723c */ /* 0x048ff00000041808 */
[-C--:B------:R-:W-:Y:S08]  /*3850*/  HMMA.16816.F32.BF16 R12, R132, R158.reuse, R12 ;  /* 0x0000009e840c723c */ /* 0x080ff0000004180c */
[C---:B------:R-:W-:Y:S08]  /*3860*/  HMMA.16816.F32.BF16 R16, R152.reuse, R158, R16 ;  /* 0x0000009e9810723c */ /* 0x040ff00000041810 */
[-C--:B----4-:R-:W-:Y:S08]  /*3870*/  HMMA.16816.F32.BF16 R20, R152, R160.reuse, R20 ;  /* 0x000000a09814723c */ /* 0x090ff00000041814 */
[C---:B------:R-:W-:Y:S08]  /*3880*/  HMMA.16816.F32.BF16 R24, R132.reuse, R160, R24 ;  /* 0x000000a08418723c */ /* 0x040ff00000041818 */
[-C--:B------:R-:W-:Y:S01]  /*3890*/  HMMA.16816.F32.BF16 R28, R132, R162.reuse, R28 ;  /* 0x000000a2841c723c */ /* 0x080fe2000004181c */
[----:B------:R-:W2:Y:S07]  /*38a0*/  LDSM.16.M88.4 R132, [R172+0xd400] ;  /* 0x00d40000ac84783b */ /* 0x000eae0000000200 */
[----:B------:R-:W-:Y:S08]  /*38b0*/  HMMA.16816.F32.BF16 R32, R152, R162, R32 ;  /* 0x000000a29820723c */ /* 0x000ff00000041820 */
[-C--:B------:R-:W-:Y:S08]  /*38c0*/  HMMA.16816.F32.BF16 R4, R164, R168.reuse, R4 ;  /* 0x000000a8a404723c */ /* 0x080ff00000041804 */
[C---:B-1----:R-:W-:Y:S08]  /*38d0*/  HMMA.16816.F32.BF16 R8, R136.reuse, R168, R8 ;  /* 0x000000a88808723c */ /* 0x042ff00000041808 */
[-C--:B------:R-:W-:Y:S03]  /*38e0*/  HMMA.16816.F32.BF16 R12, R136, R170.reuse, R12 ;  /* 0x000000aa880c723c */ /* 0x080fe6000004180c */
[----:B------:R-:W-:Y:S01]  /*38f0*/  FMUL.FTZ R193, R4, UR16 ;  /* 0x0000001004c17c20 */ /* 0x000fe20008410000 */
[----:B------:R-:W-:Y:S01]  /*3900*/  FMUL.FTZ R194, R5, UR16 ;  /* 0x0000001005c27c20 */ /* 0x000fe20008410000 */
[----:B------:R-:W-:Y:S01]  /*3910*/  FMUL.FTZ R195, R6, UR16 ;  /* 0x0000001006c37c20 */ /* 0x000fe20008410000 */
[----:B------:R-:W-:Y:S02]  /*3920*/  FMUL.FTZ R196, R7, UR16 ;  /* 0x0000001007c47c20 */ /* 0x000fe40008410000 */
[C---:B------:R-:W-:Y:S01]  /*3930*/  HMMA.16816.F32.BF16 R16, R164.reuse, R170, R16 ;  /* 0x000000aaa410723c */ /* 0x040fe20000041810 */
[----:B------:R-:W1:Y:S03]  /*3940*/  MUFU.TANH R193, R193 ;  /* 0x000000c100c17308 */ /* 0x000e660000002400 */
[----:B------:R-:W-:Y:S01]  /*3950*/  FMUL.FTZ R197, R8, UR16 ;  /* 0x0000001008c57c20 */ /* 0x000fe20008410000 */
[----:B------:R-:W-:Y:S01]  /*3960*/  FMUL.FTZ R198, R9, UR16 ;  /* 0x0000001009c67c20 */ /* 0x000fe20008410000 */
[----:B------:R-:W-:Y:S01]  /*3970*/  FMUL.FTZ R200, R10, UR16 ;  /* 0x000000100ac87c20 */ /* 0x000fe20008410000 */
[----:B------:R-:W-:Y:S01]  /*3980*/  FMUL.FTZ R202, R11, UR16 ;  /* 0x000000100bca7c20 */ /* 0x000fe20008410000 */
[-C--:B--2---:R-:W-:Y:S03]  /*3990*/  HMMA.16816.F32.BF16 R20, R164, R132.reuse, R20 ;  /* 0x00000084a414723c */ /* 0x084fe60000041814 */
[----:B------:R-:W2:Y:S01]  /*39a0*/  MUFU.TANH R194, R194 ;  /* 0x000000c200c27308 */ /* 0x000ea20000002400 */
[----:B------:R-:W-:Y:S01]  /*39b0*/  FMUL.FTZ R199, R12, UR16 ;  /* 0x000000100cc77c20 */ /* 0x000fe20008410000 */
[----:B------:R-:W-:Y:S01]  /*39c0*/  FMUL.FTZ R201, R13, UR16 ;  /* 0x000000100dc97c20 */ /* 0x000fe20008410000 */
[----:B------:R-:W-:Y:S01]  /*39d0*/  FMUL.FTZ R203, R14, UR16 ;  /* 0x000000100ecb7c20 */ /* 0x000fe20008410000 */
[----:B------:R-:W-:Y:S01]  /*39e0*/  FMUL.FTZ R204, R15, UR16 ;  /* 0x000000100fcc7c20 */ /* 0x000fe20008410000 */
[C---:B------:R-:W-:Y:S05]  /*39f0*/  HMMA.16816.F32.BF16 R24, R136.reuse, R132, R24 ;  /* 0x000000848818723c */ /* 0x040fea0000041818 */
[----:B------:R-:W3:Y:S01]  /*3a00*/  MUFU.TANH R195, R195 ;  /* 0x000000c300c37308 */ /* 0x000ee20000002400 */
[----:B------:R-:W-:Y:S01]  /*3a10*/  FMUL.FTZ R205, R16, UR16 ;  /* 0x0000001010cd7c20 */ /* 0x000fe20008410000 */
[----:B------:R-:W-:Y:S01]  /*3a20*/  FMUL.FTZ R206, R17, UR16 ;  /* 0x0000001011ce7c20 */ /* 0x000fe20008410000 */
[----:B------:R-:W-:Y:S01]  /*3a30*/  FMUL.FTZ R207, R18, UR16 ;  /* 0x0000001012cf7c20 */ /* 0x000fe20008410000 */
[----:B------:R-:W-:Y:S01]  /*3a40*/  FMUL.FTZ R208, R19, UR16 ;  /* 0x0000001013d07c20 */ /* 0x000fe20008410000 */
[-C--:B------:R-:W-:Y:S05]  /*3a50*/  HMMA.16816.F32.BF16 R28, R136, R134.reuse, R28 ;  /* 0x00000086881c723c */ /* 0x080fea000004181c */
[----:B------:R-:W4:Y:S01]  /*3a60*/  MUFU.TANH R196, R196 ;  /* 0x000000c400c47308 */ /* 0x000f220000002400 */
[----:B------:R-:W-:Y:S01]  /*3a70*/  FMUL.FTZ R209, R20, UR16 ;  /* 0x0000001014d17c20 */ /* 0x000fe20008410000 */
[----:B------:R-:W-:Y:S01]  /*3a80*/  FMUL.FTZ R210, R21, UR16 ;  /* 0x0000001015d27c20 */ /* 0x000fe20008410000 */
[----:B------:R-:W-:Y:S01]  /*3a90*/  FMUL.FTZ R211, R22, UR16 ;  /* 0x0000001016d37c20 */ /* 0x000fe20008410000 */
[----:B------:R-:W-:Y:S01]  /*3aa0*/  FMUL.FTZ R212, R23, UR16 ;  /* 0x0000001017d47c20 */ /* 0x000fe20008410000 */
[----:B------:R-:W-:Y:S05]  /*3ab0*/  HMMA.16816.F32.BF16 R32, R164, R134, R32 ;  /* 0x00000086a420723c */ /* 0x000fea0000041820 */
[----:B------:R-:W1:Y:S01]  /*3ac0*/  MUFU.TANH R197, R197 ;  /* 0x000000c500c57308 */ /* 0x000e620000002400 */
[----:B------:R-:W-:Y:S01]  /*3ad0*/  FMUL.FTZ R213, R24, UR16 ;  /* 0x0000001018d57c20 */ /* 0x000fe20008410000 */
[----:B------:R-:W-:Y:S01]  /*3ae0*/  FMUL.FTZ R214, R25, UR16 ;  /* 0x0000001019d67c20 */ /* 0x000fe20008410000 */
[----:B------:R-:W-:Y:S01]  /*3af0*/  FMUL.FTZ R215, R26, UR16 ;  /* 0x000000101ad77c20 */ /* 0x000fe20008410000 */
[----:B------:R-:W-:Y:S06]  /*3b00*/  FMUL.FTZ R216, R27, UR16 ;  /* 0x000000101bd87c20 */ /* 0x000fec0008410000 */
        /* <DEDUP_REMOVED lines=10> */
[----:B------:R-:W1:Y:S10]  /*3bb0*/  MUFU.TANH R202, R202 ;  /* 0x000000ca00ca7308 */ /* 0x000e740000002400 */
        /* <DEDUP_REMOVED lines=23> */
[----:B------:R-:W1:Y:S01]  /*3d30*/  MUFU.TANH R224, R224 ;  /* 0x000000e000e07308 */ /* 0x000e620000002400 */
[----:B--234-:R-:W-:Y:S05]  /*3d40*/  BRA.U !UP0, `(.L_x_1334) ;  /* 0x0000000108b47547 */ /* 0x01cfea000b800000 */
[----:B-1----:R-:W-:Y:S01]  /*3d50*/  MOV R5, R220 ;  /* 0x000000dc00057202 */ /* 0x002fe20000000f00 */
[----:B------:R-:W-:Y:S01]  /*3d60*/  USHF.L.U32 UR12, UR43, 0x7, URZ ;  /* 0x000000072b0c7899 */ /* 0x000fe200080006ff */
        /* <DEDUP_REMOVED lines=43> */
.L_x_1334:
[----:B------:R-:W2:Y:S01]  /*4020*/  S2R R4, SR_TID.X ;  /* 0x0000000000047919 */ /* 0x000ea20000002100 */
[----:B------:R-:W-:Y:S01]  /*4030*/  UIADD3 UR12, UPT, UPT, UR37, UR13, -UR41 ;  /* 0x0000000d250c7290 */ /* 0x000fe2000fffe829 */
[----:B------:R-:W-:Y:S01]  /*4040*/  VIADD R28, R182, UR19 ;  /* 0x00000013b61c7c36 */ /* 0x000fe20008000000 */
[----:B------:R-:W-:Y:S01]  /*4050*/  UIADD3 UR20, UPT, UPT, UR37, -UR14, -UR41 ;  /* 0x8000000e25147290 */ /* 0x000fe2000fffe829 */
[----:B------:R-:W-:Y:S02]  /*4060*/  IMAD.U32 R133, RZ, RZ, UR43 ;  /* 0x0000002bff857e24 */ /* 0x000fe4000f8e00ff */
[----:B------:R-:W-:Y:S02]  /*4070*/  IMAD.MOV.U32 R26, RZ, RZ, 0x1 ;  /* 0x00000001ff1a7424 */ /* 0x000fe400078e00ff */
[----:B------:R-:W-:Y:S02]  /*4080*/  IMAD.MOV.U32 R24, RZ, RZ, 0x9 ;  /* 0x00000009ff187424 */ /* 0x000fe400078e00ff */
[----:B------:R-:W-:Y:S02]  /*4090*/  IMAD.MOV.U32 R14, RZ, RZ, 0x21 ;  /* 0x00000021ff0e7424 */ /* 0x000fe400078e00ff */
[----:B------:R-:W-:Y:S02]  /*40a0*/  IMAD.MOV.U32 R12, RZ, RZ, 0x29 ;  /* 0x00000029ff0c7424 */ /* 0x000fe400078e00ff */
[----:B--2---:R-:W-:Y:S01]  /*40b0*/  IMAD.SHL.U32 R5, R4, 0x2, RZ ;  /* 0x0000000204057824 */ /* 0x004fe200078e00ff */
[----:B------:R-:W-:Y:S04]  /*40c0*/  SHF.R.U32.HI R4, RZ, 0x1, R4 ;  /* 0x00000001ff047819 */ /* 0x000fe80000011604 */
[----:B------:R-:W-:Y:S04]  /*40d0*/  LOP3.LUT R5, R5, 0x6, RZ, 0xc0, !PT ;  /* 0x0000000605057812 */ /* 0x000fe800078ec0ff */
[----:B------:R-:W-:Y:S01]  /*40e0*/  LOP3.LUT R4, R5, 0x1e0, R4, 0xf8, !PT ;  /* 0x000001e005047812 */ /* 0x000fe200078ef804 */
[C---:B------:R-:W-:Y:S02]  /*40f0*/  VIADD R5, R28.reuse, UR12 ;  /* 0x0000000c1c057c36 */ /* 0x040fe40008000000 */
[----:B------:R-:W-:Y:S02]  /*4100*/  VIADD R28, R28, UR20 ;  /* 0x000000141c1c7c36 */ /* 0x000fe40008000000 */
[----:B------:R-:W-:Y:S01]  /*4110*/  IMAD R133, R133, 0x80, R4 ;  /* 0x0000008085857824 */ /* 0x000fe200078e0204 */
[----:B------:R-:W-:Y:S02]  /*4120*/  VIADDMNMX R26, R5, R26, UR37, PT ;  /* 0x00000025051a7e46 */ /* 0x000fe4000b80011a */
[----:B------:R-:W-:Y:S01]  /*4130*/  VIMNMX R8, PT, PT, RZ, R28, !PT ;  /* 0x0000001cff087248 */ /* 0x000fe20007fe0100 */
        /* <DEDUP_REMOVED lines=8> */
[----:B------:R-:W-:Y:S01]  /*41c0*/  VIADD R153, R133, 0x11 ;  /* 0x0000001185997836 */ /* 0x000fe20000000000 */
[----:B------:R-:W-:Y:S01]  /*41d0*/  VIADDMNMX R24, R5, R24, UR37, PT ;  /* 0x0000002505187e46 */ /* 0x000fe2000b800118 */
[----:B------:R-:W-:Y:S01]  /*41e0*/  VIADD R135, R133, 0x18 ;  /* 0x0000001885877836 */ /* 0x000fe20000000000 */
[C---:B------:R-:W-:Y:S02]  /*41f0*/  VIADDMNMX R14, R5.reuse, R14, UR37, PT ;  /* 0x00000025050e7e46 */ /* 0x040fe4000b80010e */
[----:B------:R-:W-:Y:S02]  /*4200*/  VIADDMNMX R12, R5, R12, UR37, PT ;  /* 0x00000025050c7e46 */ /* 0x000fe4000b80010c */
[C---:B------:R-:W-:Y:S02]  /*4210*/  ISETP.GE.AND P6, PT, R133.reuse, R6, PT ;  /* 0x000000068500720c */ /* 0x040fe40003fc6270 */
[C---:B------:R-:W-:Y:S02]  /*4220*/  ISETP.GE.AND P5, PT, R133.reuse, R4, PT ;  /* 0x000000048500720c */ /* 0x040fe40003fa6270 */
[----:B------:R-:W-:Y:S02]  /*4230*/  ISETP.GE.AND P4, PT, R133, R28, PT ;  /* 0x0000001c8500720c */ /* 0x000fe40003f86270 */
[----:B-1----:R-:W-:Y:S02]  /*4240*/  FSEL R151, R193, -INF , P0 ;  /* 0xff800000c1977808 */ /* 0x002fe40000000000 */
[C---:B------:R-:W-:Y:S02]  /*4250*/  ISETP.GE.AND P3, PT, R133.reuse, R26, PT ;  /* 0x0000001a8500720c */ /* 0x040fe40003f66270 */
        /* <DEDUP_REMOVED lines=123> */
.L_x_1335:
[----:B------:R-:W1:Y:S01]  /*4a10*/  S2R R161, SR_TID.X ;  /* 0x0000000000a17919 */ /* 0x000e620000002100 */
[C---:B------:R-:W-:Y:S01]  /*4a20*/  FMUL.FTZ R14, R180.reuse, 1.4426950216293334961 ;  /* 0x3fb8aa3bb40e7820 */ /* 0x040fe20000410000 */
[----:B------:R-:W-:Y:S01]  /*4a30*/  FSETP.NEU.FTZ.AND P0, PT, R180, -INF , PT ;  /* 0xff800000b400780b */ /* 0x000fe20003f1d000 */
[----:B------:R-:W-:Y:S01]  /*4a40*/  FMUL.FTZ R12, R179, 1.4426950216293334961 ;  /* 0x3fb8aa3bb30c7820 */ /* 0x000fe20000410000 */
[----:B------:R-:W-:Y:S01]  /*4a50*/  FMUL.FTZ R241, R178, 1.4426950216293334961 ;  /* 0x3fb8aa3bb2f17820 */ /* 0x000fe20000410000 */
[----:B------:R-:W-:Y:S01]  /*4a60*/  FMUL.FTZ R238, R177, 1.4426950216293334961 ;  /* 0x3fb8aa3bb1ee7820 */ /* 0x000fe20000410000 */
[----:B------:R-:W-:Y:S01]  /*4a70*/  FSEL R14, R14, RZ, P0 ;  /* 0x000000ff0e0e7208 */ /* 0x000fe20000000000 */
[----:B------:R-:W-:Y:S01]  /*4a80*/  FFMA.FTZ R197, -R197, R197, 1 ;  /* 0x3f800000c5c57423 */ /* 0x000fe200000101c5 */
[----:B------:R-:W-:Y:S01]  /*4a90*/  FSETP.NEU.FTZ.AND P0, PT, R179, -INF , PT ;  /* 0xff800000b300780b */ /* 0x000fe20003f1d000 */
[----:B------:R-:W-:Y:S01]  /*4aa0*/  FFMA.FTZ R215, -R215, R215, 1 ;  /* 0x3f800000d7d77423 */ /* 0x000fe200000101d7 */
[----:B------:R-:W-:Y:S01]  /*4ab0*/  MOV R168, 0x10 ;  /* 0x0000001000a87802 */ /* 0x000fe20000000f00 */
[--C-:B------:R-:W-:Y:S01]  /*4ac0*/  FFMA.FTZ R252, R151, UR15, -R14.reuse ;  /* 0x0000000f97fc7c23 */ /* 0x100fe2000801080e */
[----:B------:R-:W-:Y:S01]  /*4ad0*/  FSEL R12, R12, RZ, P0 ;  /* 0x000000ff0c0c7208 */ /* 0x000fe20000000000 */
[--C-:B------:R-:W-:Y:S01]  /*4ae0*/  FFMA.FTZ R250, R149, UR15, -R14.reuse ;  /* 0x0000000f95fa7c23 */ /* 0x100fe2000801080e */
[----:B------:R-:W-:Y:S01]  /*4af0*/  FSETP.NEU.FTZ.AND P0, PT, R178, -INF , PT ;  /* 0xff800000b200780b */ /* 0x000fe20003f1d000 */
[--C-:B------:R-:W-:Y:S01]  /*4b00*/  FFMA.FTZ R237, R143, UR15, -R14.reuse ;  /* 0x0000000f8fed7c23 */ /* 0x100fe2000801080e */
[----:B------:R-:W-:Y:S01]  /*4b10*/  FFMA.FTZ R236, R141, UR15, -R14 ;  /* 0x0000000f8dec7c23 */ /* 0x000fe2000801080e */
        /* <DEDUP_REMOVED lines=9> */
[--C-:B------:R-:W-:Y:S01]  /*4bb0*/  FFMA.FTZ R249, R22, UR15, -R241.reuse ;  /* 0x0000000f16f97c23 */ /* 0x100fe200080108f1 */
[--C-:B------:R-:W-:Y:S01]  /*4bc0*/  FFMA.FTZ R246, R20, UR15, -R241.reuse ;  /* 0x0000000f14f67c23 */ /* 0x100fe200080108f1 */
[--C-:B------:R-:W-:Y:S01]  /*4bd0*/  FFMA.FTZ R171, R10, UR15, -R241.reuse ;  /* 0x0000000f0aab7c23 */ /* 0x100fe200080108f1 */
[--C-:B------:R-:W-:Y:S01]  /*4be0*/  FFMA.FTZ R166, R6, UR15, -R241.reuse ;  /* 0x0000000f06a67c23 */ /* 0x100fe200080108f1 */
[--C-:B------:R-:W-:Y:S01]  /*4bf0*/  FFMA.FTZ R232, R8, UR15, -R241.reuse ;  /* 0x0000000f08e87c23 */ /* 0x100fe200080108f1 */
[--C-:B------:R-:W-:Y:S01]  /*4c00*/  FFMA.FTZ R164, R9, UR15, -R238.reuse ;  /* 0x0000000f09a47c23 */ /* 0x100fe200080108ee */
[C---:B-1----:R-:W-:Y:S01]  /*4c10*/  SHF.L.U32 R136, R161.reuse, 0x4, RZ ;  /* 0x00000004a1887819 */ /* 0x042fe200000006ff */
[----:B------:R-:W-:Y:S01]  /*4c20*/  FFMA.FTZ R241, R4, UR15, -R241 ;  /* 0x0000000f04f17c23 */ /* 0x000fe200080108f1 */
[----:B------:R-:W-:Y:S01]  /*4c30*/  MUFU.EX2 R252, R252 ;  /* 0x000000fc00fc7308 */ /* 0x000fe20000000800 */
[----:B------:R-:W-:Y:S01]  /*4c40*/  SHF.L.U32 R133, R161, 0x5, RZ ;  /* 0x00000005a1857819 */ /* 0x000fe200000006ff */
[--C-:B------:R-:W-:Y:S01]  /*4c50*/  FFMA.FTZ R245, R35, UR15, -R238.reuse ;  /* 0x0000000f23f57c23 */ /* 0x100fe200080108ee */
[----:B------:R-:W-:Y:S01]  /*4c60*/  LOP3.LUT R9, R136, 0x1c0, RZ, 0xc0, !PT ;  /* 0x000001c088097812 */ /* 0x000fe200078ec0ff */
[--C-:B------:R-:W-:Y:S01]  /*4c70*/  FFMA.FTZ R242, R33, UR15, -R238.reuse ;  /* 0x0000000f21f27c23 */ /* 0x100fe200080108ee */
[----:B------:R-:W-:Y:S01]  /*4c80*/  SHF.L.U32 R4, R161, 0x1, RZ ;  /* 0x00000001a1047819 */ /* 0x000fe200000006ff */
[--C-:B------:R-:W-:Y:S01]  /*4c90*/  FFMA.FTZ R243, R31, UR15, -R238.reuse ;  /* 0x0000000f1ff37c23 */ /* 0x100fe200080108ee */
[--C-:B------:R-:W-:Y:S03]  /*4ca0*/  FFMA.FTZ R240, R29, UR15, -R238.reuse ;  /* 0x0000000f1df07c23 */ /* 0x100fe600080108ee */
[----:B------:R-:W1:Y:S01]  /*4cb0*/  MUFU.EX2 R250, R250 ;  /* 0x000000fa00fa7308 */ /* 0x000e620000000800 */
[--C-:B------:R-:W-:Y:S01]  /*4cc0*/  FFMA.FTZ R229, R11, UR15, -R238.reuse ;  /* 0x0000000f0be57c23 */ /* 0x100fe200080108ee */
[----:B------:R-:W-:Y:S01]  /*4cd0*/  FFMA.FTZ R239, R7, UR15, -R238 ;  /* 0x0000000f07ef7c23 */ /* 0x000fe200080108ee */
[--C-:B------:R-:W-:Y:S01]  /*4ce0*/  FFMA.FTZ R231, R23, UR15, -R12.reuse ;  /* 0x0000000f17e77c23 */ /* 0x100fe2000801080c */
[--C-:B------:R-:W-:Y:S01]  /*4cf0*/  FFMA.FTZ R228, R21, UR15, -R12.reuse ;  /* 0x0000000f15e47c23 */ /* 0x100fe2000801080c */
[----:B------:R-:W-:Y:S01]  /*4d00*/  FFMA.FTZ R225, R15, UR15, -R12 ;  /* 0x0000000f0fe17c23 */ /* 0x000fe2000801080c */
[----:B------:R-:W-:Y:S01]  /*4d10*/  FFMA.FTZ R238, R5, UR15, -R238 ;  /* 0x0000000f05ee7c23 */ /* 0x000fe200080108ee */
[----:B------:R-:W-:Y:S03]  /*4d20*/  LOP3.LUT R135, R133, 0xc0, RZ, 0xc0, !PT ;  /* 0x000000c085877812 */ /* 0x000fe600078ec0ff */
[----:B------:R-:W-:Y:S01]  /*4d30*/  MUFU.EX2 R251, R251 ;  /* 0x000000fb00fb7308 */ /* 0x000fe20000000800 */
[----:B------:R-:W-:Y:S01]  /*4d40*/  FFMA.FTZ R12, R13, UR15, -R12 ;  /* 0x0000000f0d0c7c23 */ /* 0x000fe2000801080c */
[----:B------:R-:W-:Y:S01]  /*4d50*/  LOP3.LUT R7, R133, 0x7400, RZ, 0xc0, !PT ;  /* 0x0000740085077812 */ /* 0x000fe200078ec0ff */
[----:B------:R-:W-:Y:S01]  /*4d60*/  FFMA.FTZ R233, R27, UR15, -R14 ;  /* 0x0000000f1be97c23 */ /* 0x000fe2000801080e */
[----:B------:R-:W-:Y:S01]  /*4d70*/  LOP3.LUT R5, R9, 0x38, R4, 0xf8, !PT ;  /* 0x0000003809057812 */ /* 0x000fe200078ef804 */
[--C-:B------:R-:W-:Y:S01]  /*4d80*/  FFMA.FTZ R230, R25, UR15, -R14.reuse ;  /* 0x0000000f19e67c23 */ /* 0x100fe2000801080e */
[--C-:B------:R-:W-:Y:S01]  /*4d90*/  SHF.R.U32.HI R132, RZ, 0x1, R161.reuse ;  /* 0x00000001ff847819 */ /* 0x100fe200000116a1 */
[--C-:B------:R-:W-:Y:S03]  /*4da0*/  FFMA.FTZ R227, R19, UR15, -R14.reuse ;  /* 0x0000000f13e37c23 */ /* 0x100fe6000801080e */
[----:B------:R-:W2:Y:S01]  /*4db0*/  MUFU.EX2 R248, R248 ;  /* 0x000000f800f87308 */ /* 0x000ea20000000800 */
[----:B------:R-:W-:Y:S01]  /*4dc0*/  SHF.L.U32 R134, R161, 0x2, RZ ;  /* 0x00000002a1867819 */ /* 0x000fe200000006ff */
[----:B------:R-:W-:Y:S01]  /*4dd0*/  FFMA.FTZ R14, R17, UR15, -R14 ;  /* 0x0000000f110e7c23 */ /* 0x000fe2000801080e */
[----:B------:R-:W-:Y:S01]  /*4de0*/  LOP3.LUT R173, R133, 0x20, RZ, 0xc0, !PT ;  /* 0x0000002085ad7812 */ /* 0x000fe200078ec0ff */
[----:B------:R-:W-:Y:S01]  /*4df0*/  FMUL.FTZ R197, R197, UR16 ;  /* 0x00000010c5c57c20 */ /* 0x000fe20008410000 */
[----:B------:R-:W-:Y:S01]  /*4e00*/  LOP3.LUT R134, R135, 0x18, R134, 0xf8, !PT ;  /* 0x0000001887867812 */ /* 0x000fe200078ef886 */
[----:B------:R-:W-:Y:S01]  /*4e10*/  FFMA.FTZ R216, -R216, R216, 1 ;  /* 0x3f800000d8d87423 */ /* 0x000fe200000101d8 */
[----:B------:R-:W-:Y:S03]  /*4e20*/  LOP3.LUT R173, R173, 0x3c00, R136, 0xf8, !PT ;  /* 0x00003c00adad7812 */ /* 0x000fe600078ef888 */
[----:B------:R-:W-:Y:S01]  /*4e30*/  MUFU.EX2 R237, R237 ;  /* 0x000000ed00ed7308 */ /* 0x000fe20000000800 */
[----:B------:R-:W-:Y:S01]  /*4e40*/  LOP3.LUT R4, R7, 0x6, R4, 0xf8, !PT ;  /* 0x0000000607047812 */ /* 0x000fe200078ef804 */
[----:B------:R-:W-:Y:S01]  /*4e50*/  FFMA.FTZ R217, -R217, R217, 1 ;  /* 0x3f800000d9d97423 */ /* 0x000fe200000101d9 */
[----:B------:R-:W-:Y:S01]  /*4e60*/  LOP3.LUT R5, R5, 0x20, R132, 0x78, !PT ;  /* 0x0000002005057812 */ /* 0x000fe200078e7884 */
[----:B------:R-:W-:Y:S01]  /*4e70*/  FFMA.FTZ R218, -R218, R218, 1 ;  /* 0x3f800000dada7423 */ /* 0x000fe200000101da */
[----:B------:R-:W-:Y:S01]  /*4e80*/  LOP3.LUT P0, RZ, R161, 0x8, RZ, 0xc0, !PT ;  /* 0x00000008a1ff7812 */ /* 0x000fe2000780c0ff */
[----:B------:R-:W-:Y:S01]  /*4e90*/  FFMA.FTZ R193, -R193, R193, 1 ;  /* 0x3f800000c1c17423 */ /* 0x000fe200000101c1 */
[--C-:B------:R-:W-:Y:S03]  /*4ea0*/  LOP3.LUT R173, R173, 0x100, R136.reuse, 0xf8, !PT ;  /* 0x00000100adad7812 */ /* 0x100fe600078ef888 */
[----:B------:R-:W3:Y:S01]  /*4eb0*/  MUFU.EX2 R236, R236 ;  /* 0x000000ec00ec7308 */ /* 0x000ee20000000800 */
[--C-:B------:R-:W-:Y:S01]  /*4ec0*/  LOP3.LUT R8, R134, 0x8, R161.reuse, 0x78, !PT ;  /* 0x0000000886087812 */ /* 0x100fe200078e78a1 */
[----:B------:R-:W-:Y:S01]  /*4ed0*/  FFMA.FTZ R194, -R194, R194, 1 ;  /* 0x3f800000c2c27423 */ /* 0x000fe200000101c2 */
[----:B------:R-:W-:Y:S01]  /*4ee0*/  LOP3.LUT R4, R4, R5, RZ, 0xfc, !PT ;  /* 0x0000000504047212 */ /* 0x000fe200078efcff */
[----:B------:R-:W-:Y:S01]  /*4ef0*/  FFMA.FTZ R195, -R195, R195, 1 ;  /* 0x3f800000c3c37423 */ /* 0x000fe200000101c3 */
[----:B------:R-:W-:Y:S01]  /*4f00*/  LOP3.LUT P1, RZ, R161, 0x4, RZ, 0xc0, !PT ;  /* 0x00000004a1ff7812 */ /* 0x000fe2000782c0ff */
[----:B------:R-:W-:Y:S01]  /*4f10*/  FFMA.FTZ R196, -R196, R196, 1 ;  /* 0x3f800000c4c47423 */ /* 0x000fe200000101c4 */
[----:B------:R-:W-:Y:S03]  /*4f20*/  LEA R167, R4, UR4, 0x1 ;  /* 0x0000000404a77c11 */ /* 0x000fe6000f8e08ff */
[----:B------:R-:W-:Y:S01]  /*4f30*/  MUFU.EX2 R235, R235 ;  /* 0x000000eb00eb7308 */ /* 0x000fe20000000800 */
[----:B------:R-:W-:Y:S01]  /*4f40*/  LOP3.LUT R173, R173, R8, RZ, 0xfc, !PT ;  /* 0x00000008adad7212 */ /* 0x000fe200078efcff */
[----:B------:R-:W-:Y:S01]  /*4f50*/  FFMA.FTZ R209, -R209, R209, 1 ;  /* 0x3f800000d1d17423 */ /* 0x000fe200000101d1 */
[----:B-1----:R-:W-:Y:S01]  /*4f60*/  F2FP.BF16.F32.PACK_AB R6, R250, R252 ;  /* 0x000000fcfa06723e */ /* 0x002fe200000010ff */
[----:B------:R-:W-:Y:S01]  /*4f70*/  FFMA.FTZ R210, -R210, R210, 1 ;  /* 0x3f800000d2d27423 */ /* 0x000fe200000101d2 */
[----:B--2---:R-:W-:Y:S01]  /*4f80*/  F2FP.BF16.F32.PACK_AB R8, R248, R251 ;  /* 0x000000fbf808723e */ /* 0x004fe200000010ff */
[----:B------:R-:W-:Y:S01]  /*4f90*/  FFMA.FTZ R211, -R211, R211, 1 ;  /* 0x3f800000d3d37423 */ /* 0x000fe200000101d3 */
[----:B------:R-:W-:Y:S03]  /*4fa0*/  SEL R168, R168, 0xfffffff0, !P1 ;  /* 0xfffffff0a8a87807 */ /* 0x000fe60004800000 */
[----:B------:R-:W1:Y:S01]  /*4fb0*/  MUFU.EX2 R234, R234 ;  /* 0x000000ea00ea7308 */ /* 0x000e620000000800 */
[C---:B------:R-:W-:Y:S01]  /*4fc0*/  IADD3 R4, PT, PT, R167.reuse, 0x19000, RZ ;  /* 0x00019000a7047810 */ /* 0x040fe20007ffe0ff */
[----:B------:R-:W-:Y:S01]  /*4fd0*/  STS [R167+0x19000], R6 ;  /* 0x01900006a7007388 */ /* 0x000fe20000000800 */
[----:B---3--:R-:W-:Y:S01]  /*4fe0*/  F2FP.BF16.F32.PACK_AB R11, R236, R237 ;  /* 0x000000edec0b723e */ /* 0x008fe200000010ff */
[----:B------:R-:W-:Y:S01]  /*4ff0*/  FFMA.FTZ R212, -R212, R212, 1 ;  /* 0x3f800000d4d47423 */ /* 0x000fe200000101d4 */
[----:B------:R-:W-:Y:S01]  /*5000*/  IADD3 R170, PT, PT, R168, R167, RZ ;  /* 0x000000a7a8aa7210 */ /* 0x000fe20007ffe0ff */
[----:B------:R2:W-:Y:S01]  /*5010*/  STS [R167+0x19400], R8 ;  /* 0x01940008a7007388 */ /* 0x0005e20000000800 */
[----:B------:R-:W-:Y:S03]  /*5020*/  IADD3 R169, PT, PT, R167, 0x19020, RZ ;  /* 0x00019020a7a97810 */ /* 0x000fe60007ffe0ff */
[----:B------:R-:W-:Y:S01]  /*5030*/  MUFU.EX2 R249, R249 ;  /* 0x000000f900f97308 */ /* 0x000fe20000000800 */
[----:B------:R-:W-:Y:S01]  /*5040*/  @P0 IADD3 R169, PT, PT, R4, -0x20, RZ ;  /* 0xffffffe004a90810 */ /* 0x000fe20007ffe0ff */
[----:B------:R-:W-:Y:S01]  /*5050*/  STS [R170+0x19000], R11 ;  /* 0x0190000baa007388 */ /* 0x000fe20000000800 */
[----:B------:R-:W-:Y:S01]  /*5060*/  LOP3.LUT R133, R133, 0x120, RZ, 0xc0, !PT ;  /* 0x0000012085857812 */ /* 0x000fe200078ec0ff */
[----:B------:R-:W-:Y:S01]  /*5070*/  FFMA.FTZ R213, -R213, R213, 1 ;  /* 0x3f800000d5d57423 */ /* 0x000fe200000101d5 */
[----:B------:R-:W-:Y:S01]  /*5080*/  IADD3 R168, PT, PT, R168, R169, RZ ;  /* 0x000000a9a8a87210 */ /* 0x000fe20007ffe0ff */
[----:B------:R-:W-:Y:S01]  /*5090*/  FFMA.FTZ R214, -R214, R214, 1 ;  /* 0x3f800000d6d67423 */ /* 0x000fe200000101d6 */
[----:B------:R-:W-:Y:S03]  /*50a0*/  LOP3.LUT R133, R133, 0x200, R136, 0xf8, !PT ;  /* 0x0000020085857812 */ /* 0x000fe600078ef888 */
[----:B------:R-:W-:Y:S01]  /*50b0*/  MUFU.EX2 R246, R246 ;  /* 0x000000f600f67308 */ /* 0x000fe20000000800 */
[----:B-1----:R-:W-:Y:S01]  /*50c0*/  F2FP.BF16.F32.PACK_AB R9, R234, R235 ;  /* 0x000000ebea09723e */ /* 0x002fe200000010ff */
[----:B------:R-:W-:Y:S01]  /*50d0*/  FFMA.FTZ R219, -R219, R219, 1 ;  /* 0x3f800000dbdb7423 */ /* 0x000fe200000101db */
[----:B------:R-:W-:Y:S01]  /*50e0*/  LOP3.LUT R132, R134, 0x8, R132, 0x78, !PT ;  /* 0x0000000886847812 */ /* 0x000fe200078e7884 */
[----:B------:R-:W-:Y:S01]  /*50f0*/  FFMA.FTZ R220, -R220, R220, 1 ;  /* 0x3f800000dcdc7423 */ /* 0x000fe200000101dc */
[----:B------:R-:W-:Y:S01]  /*5100*/  LEA R173, R173, UR4, 0x1 ;  /* 0x00000004adad7c11 */ /* 0x000fe2000f8e08ff */
[----:B------:R1:W-:Y:S01]  /*5110*/  STS [R170+0x19400], R9 ;  /* 0x01940009aa007388 */ /* 0x0003e20000000800 */
[----:B------:R-:W-:Y:S03]  /*5120*/  LOP3.LUT R132, R133, R132, RZ, 0xfc, !PT ;  /* 0x0000008485847212 */ /* 0x000fe600078efcff */
[----:B------:R-:W-:Y:S01]  /*5130*/  MUFU.EX2 R245, R245 ;  /* 0x000000f500f57308 */ /* 0x000fe20000000800 */
[----:B------:R-:W-:Y:S01]  /*5140*/  MOV R160, 0x20 ;  /* 0x0000002000a07802 */ /* 0x000fe20000000f00 */
[----:B------:R-:W-:Y:S01]  /*5150*/  UISETP.GT.AND UP0, UPT, UR53, UR48, UPT ;  /* 0x000000303500728c */ /* 0x000fe2000bf04270 */
[----:B------:R-:W-:Y:S01]  /*5160*/  LEA R163, R132, UR4, 0x1 ;  /* 0x0000000484a37c11 */ /* 0x000fe2000f8e08ff */
[----:B------:R-:W-:Y:S01]  /*5170*/  FMUL.FTZ R193, R193, UR16 ;  /* 0x00000010c1c17c20 */ /* 0x000fe20008410000 */
[----:B------:R-:W-:Y:S01]  /*5180*/  SEL R160, R160, 0xffffffe0, !P1 ;  /* 0xffffffe0a0a07807 */ /* 0x000fe20004800000 */
[----:B------:R-:W-:Y:S01]  /*5190*/  FMUL.FTZ R209, R209, UR16 ;  /* 0x00000010d1d17c20 */ /* 0x000fe20008410000 */
[--C-:B------:R-:W-:Y:S03]  /*51a0*/  SHF.R.U32.HI R165, RZ, 0x1, R161.reuse ;  /* 0x00000001ffa57819 */ /* 0x100fe600000116a1 */
[----:B------:R-:W3:Y:S01]  /*51b0*/  MUFU.EX2 R242, R242 ;  /* 0x000000f200f27308 */ /* 0x000ee20000000800 */
[----:B------:R-:W-:Y:S01]  /*51c0*/  IADD3 R162, PT, PT, R163, R160, RZ ;  /* 0x000000a0a3a27210 */ /* 0x000fe20007ffe0ff */
[----:B------:R-:W-:Y:S01]  /*51d0*/  FMUL.FTZ R210, R210, UR16 ;  /* 0x00000010d2d27c20 */ /* 0x000fe20008410000 */
[----:B------:R-:W-:Y:S01]  /*51e0*/  IADD3 R172, PT, PT, R160, R173, RZ ;  /* 0x000000ada0ac7210 */ /* 0x000fe20007ffe0ff */
[----:B------:R-:W-:Y:S01]  /*51f0*/  FMUL.FTZ R211, R211, UR16 ;  /* 0x00000010d3d37c20 */ /* 0x000fe20008410000 */
[----:B------:R-:W-:Y:S01]  /*5200*/  FMUL.FTZ R212, R212, UR16 ;  /* 0x00000010d4d47c20 */ /* 0x000fe20008410000 */
[----:B------:R-:W-:Y:S01]  /*5210*/  FMUL.FTZ R213, R213, UR16 ;  /* 0x00000010d5d57c20 */ /* 0x000fe20008410000 */
[----:B------:R-:W-:Y:S03]  /*5220*/  FMUL.FTZ R214, R214, UR16 ;  /* 0x00000010d6d67c20 */ /* 0x000fe60008410000 */
[----:B------:R4:W-:Y:S01]  /*5230*/  MUFU.EX2 R174, R12 ;  /* 0x0000000c00ae7308 */ /* 0x0009e20000000800 */
[----:B------:R-:W-:Y:S01]  /*5240*/  FMUL.FTZ R219, R219, UR16 ;  /* 0x00000010dbdb7c20 */ /* 0x000fe20008410000 */
[----:B------:R-:W-:Y:S08]  /*5250*/  FMUL.FTZ R220, R220, UR16 ;  /* 0x00000010dcdc7c20 */ /* 0x000ff00008410000 */
[----:B------:R-:W-:Y:S01]  /*5260*/  MUFU.EX2 R247, R247 ;  /* 0x000000f700f77308 */ /* 0x000fe20000000800 */
[----:B---3--:R-:W-:Y:S05]  /*5270*/  F2FP.BF16.F32.PACK_AB R4, R242, R245 ;  /* 0x000000f5f204723e */ /* 0x008fea00000010ff */
[----:B------:R3:W-:Y:S04]  /*5280*/  STS [R167+0x1a400], R4 ;  /* 0x01a40004a7007388 */ /* 0x0007e80000000800 */
[----:B------:R-:W2:Y:S01]  /*5290*/  MUFU.EX2 R244, R244 ;  /* 0x000000f400f47308 */ /* 0x000ea20000000800 */
[----:B----4-:R-:W-:Y:S05]  /*52a0*/  F2FP.BF16.F32.PACK_AB R12, R246, R249 ;  /* 0x000000f9f60c723e */ /* 0x010fea00000010ff */
[----:B------:R-:W-:Y:S04]  /*52b0*/  STS [R167+0x1a000], R12 ;  /* 0x01a0000ca7007388 */ /* 0x000fe80000000800 */
[----:B------:R-:W-:Y:S10]  /*52c0*/  MUFU.EX2 R243, R243 ;  /* 0x000000f300f37308 */ /* 0x000ff40000000800 */
[----:B------:R-:W4:Y:S01]  /*52d0*/  MUFU.EX2 R240, R240 ;  /* 0x000000f000f07308 */ /* 0x000f220000000800 */
[----:B--2---:R-:W-:Y:S05]  /*52e0*/  F2FP.BF16.F32.PACK_AB R7, R244, R247 ;  /* 0x000000f7f407723e */ /* 0x004fea00000010ff */
[----:B------:R2:W-:Y:S04]  /*52f0*/  STS [R170+0x1a000], R7 ;  /* 0x01a00007aa007388 */ /* 0x0005e80000000800 */
[----:B------:R-:W-:Y:S10]  /*5300*/  MUFU.EX2 R233, R233 ;  /* 0x000000e900e97308 */ /* 0x000ff40000000800 */
[----:B------:R-:W1:Y:S01]  /*5310*/  MUFU.EX2 R230, R230 ;  /* 0x000000e600e67308 */ /* 0x000e620000000800 */
[----:B----4-:R-:W-:Y:S05]  /*5320*/  F2FP.BF16.F32.PACK_AB R5, R240, R243 ;  /* 0x000000f3f005723e */ /* 0x010fea00000010ff */
[----:B------:R4:W-:Y:S04]  /*5330*/  STS [R170+0x1a400], R5 ;  /* 0x01a40005aa007388 */ /* 0x0009e80000000800 */
[----:B------:R-:W-:Y:S10]  /*5340*/  MUFU.EX2 R231, R231 ;  /* 0x000000e700e77308 */ /* 0x000ff40000000800 */
[----:B------:R-:W3:Y:S01]  /*5350*/  MUFU.EX2 R228, R228 ;  /* 0x000000e400e47308 */ /* 0x000ee20000000800 */
[----:B-1----:R-:W-:Y:S05]  /*5360*/  F2FP.BF16.F32.PACK_AB R8, R230, R233 ;  /* 0x000000e9e608723e */ /* 0x002fea00000010ff */
[----:B------:R-:W-:Y:S04]  /*5370*/  STS [R169], R8 ;  /* 0x00000008a9007388 */ /* 0x000fe80000000800 */
[----:B------:R-:W-:Y:S10]  /*5380*/  MUFU.EX2 R227, R227 ;  /* 0x000000e300e37308 */ /* 0x000ff40000000800 */
[----:B------:R-:W1:Y:S01]  /*5390*/  MUFU.EX2 R226, R14 ;  /* 0x0000000e00e27308 */ /* 0x000e620000000800 */
[----:B---3--:R-:W-:Y:S05]  /*53a0*/  F2FP.BF16.F32.PACK_AB R6, R228, R231 ;  /* 0x000000e7e406723e */ /* 0x008fea00000010ff */
[----:B------:R-:W-:Y:S04]  /*53b0*/  STS [R169+0x400], R6 ;  /* 0x00040006a9007388 */ /* 0x000fe80000000800 */
[----:B------:R-:W3:Y:S10]  /*53c0*/  MUFU.EX2 R225, R225 ;  /* 0x000000e100e17308 */ /* 0x000ef40000000800 */
[----:B------:R-:W-:Y:S01]  /*53d0*/  MUFU.EX2 R171, R171 ;  /* 0x000000ab00ab7308 */ /* 0x000fe20000000800 */
[----:B-1----:R-:W-:Y:S05]  /*53e0*/  F2FP.BF16.F32.PACK_AB R9, R226, R227 ;  /* 0x000000e3e209723e */ /* 0x002fea00000010ff */
[----:B------:R-:W-:Y:S04]  /*53f0*/  STS [R168], R9 ;  /* 0x00000009a8007388 */ /* 0x000fe80000000800 */
[----:B------:R-:W1:Y:S01]  /*5400*/  MUFU.EX2 R166, R166 ;  /* 0x000000a600a67308 */ /* 0x000e620000000800 */
[----:B---3--:R-:W-:Y:S05]  /*5410*/  F2FP.BF16.F32.PACK_AB R11, R174, R225 ;  /* 0x000000e1ae0b723e */ /* 0x008fea00000010ff */
[----:B------:R-:W-:Y:S04]  /*5420*/  STS [R168+0x400], R11 ;  /* 0x0004000ba8007388 */ /* 0x000fe80000000800 */
[----:B------:R-:W-:Y:S10]  /*5430*/  MUFU.EX2 R164, R164 ;  /* 0x000000a400a47308 */ /* 0x000ff40000000800 */
[----:B------:R-:W3:Y:S01]  /*5440*/  MUFU.EX2 R229, R229 ;  /* 0x000000e500e57308 */ /* 0x000ee20000000800 */
[----:B-1----:R-:W-:Y:S05]  /*5450*/  F2FP.BF16.F32.PACK_AB R10, R166, R171 ;  /* 0x000000aba60a723e */ /* 0x002fea00000010ff */
[----:B------:R-:W-:Y:S04]  /*5460*/  STS [R169+0x1000], R10 ;  /* 0x0010000aa9007388 */ /* 0x000fe80000000800 */
[----:B------:R-:W-:Y:S10]  /*5470*/  MUFU.EX2 R232, R232 ;  /* 0x000000e800e87308 */ /* 0x000ff40000000800 */
[----:B------:R-:W2:Y:S01]  /*5480*/  MUFU.EX2 R241, R241 ;  /* 0x000000f100f17308 */ /* 0x000ea20000000800 */
[----:B---3--:R-:W-:Y:S05]  /*5490*/  F2FP.BF16.F32.PACK_AB R4, R229, R164 ;  /* 0x000000a4e504723e */ /* 0x008fea00000010ff */
[----:B------:R-:W-:Y:S04]  /*54a0*/  STS [R169+0x1400], R4 ;  /* 0x00140004a9007388 */ /* 0x000fe80000000800 */
[----:B------:R-:W-:Y:S10]  /*54b0*/  MUFU.EX2 R239, R239 ;  /* 0x000000ef00ef7308 */ /* 0x000ff40000000800 */
[----:B------:R-:W4:Y:S01]  /*54c0*/  MUFU.EX2 R238, R238 ;  /* 0x000000ee00ee7308 */ /* 0x000f220000000800 */
[----:B--2---:R-:W-:Y:S05]  /*54d0*/  F2FP.BF16.F32.PACK_AB R7, R241, R232 ;  /* 0x000000e8f107723e */ /* 0x004fea00000010ff */
[----:B------:R-:W-:Y:S01]  /*54e0*/  STS [R168+0x1000], R7 ;  /* 0x00100007a8007388 */ /* 0x000fe20000000800 */
[----:B----4-:R-:W-:Y:S05]  /*54f0*/  F2FP.BF16.F32.PACK_AB R5, R238, R239 ;  /* 0x000000efee05723e */ /* 0x010fea00000010ff */
        /* <DEDUP_REMOVED lines=14> */
[----:B------:R-:W-:Y:S01]  /*55e0*/  LDSM.16.M88.4 R156, [R163+0x7800] ;  /* 0x00780000a39c783b */ /* 0x000fe20000000200 */
[-C--:B---3--:R-:W-:Y:S08]  /*55f0*/  HMMA.16816.F32.BF16 R20, R32, R132.reuse, RZ ;  /* 0x000000842014723c */ /* 0x088ff000000418ff */
        /* <DEDUP_REMOVED lines=20> */
[----:B------:R-:W4:Y:S07]  /*5740*/  LDSM.16.M88.4 R152, [R172+0x11400] ;  /* 0x01140000ac98783b */ /* 0x000f2e0000000200 */
[-C--:B-1----:R-:W-:Y:S08]  /*5750*/  HMMA.16816.F32.BF16 R20, R132, R140.reuse, R20 ;  /* 0x0000008c8414723c */ /* 0x082ff00000041814 */
[C---:B------:R-:W-:Y:S08]  /*5760*/  HMMA.16816.F32.BF16 R24, R156.reuse, R140, R24 ;  /* 0x0000008c9c18723c */ /* 0x040ff00000041818 */
[-C--:B------:R-:W-:Y:S01]  /*5770*/  HMMA.16816.F32.BF16 R28, R156, R142.reuse, R28 ;  /* 0x0000008e9c1c723c */ /* 0x080fe2000004181c */
[----:B------:R-:W-:Y:S07]  /*5780*/  LDSM.16.M88.4 R156, [R162+0x8800] ;  /* 0x00880000a29c783b */ /* 0x000fee0000000200 */
[----:B------:R-:W-:Y:S01]  /*5790*/  HMMA.16816.F32.BF16 R32, R132, R142, R32 ;  /* 0x0000008e8420723c */ /* 0x000fe20000041820 */
[----:B------:R-:W-:Y:S07]  /*57a0*/  LDSM.16.M88.4 R132, [R163+0x8000] ;  /* 0x00800000a384783b */ /* 0x000fee0000000200 */
[-C--:B--2---:R-:W-:Y:S01]  /*57b0*/  HMMA.16816.F32.BF16 R4, R136, R144.reuse, R4 ;  /* 0x000000908804723c */ /* 0x084fe20000041804 */
[----:B------:R-:W1:Y:S07]  /*57c0*/  LDSM.16.M88.4 R140, [R173+0x13000] ;  /* 0x01300000ad8c783b */ /* 0x000e6e0000000200 */
[C---:B---3--:R-:W-:Y:S08]  /*57d0*/  HMMA.16816.F32.BF16 R8, R148.reuse, R144, R8 ;  /* 0x000000909408723c */ /* 0x048ff00000041808 */
[-C--:B------:R-:W-:Y:S08]  /*57e0*/  HMMA.16816.F32.BF16 R12, R148, R146.reuse, R12 ;  /* 0x00000092940c723c */ /* 0x080ff0000004180c */
[C---:B------:R-:W-:Y:S01]  /*57f0*/  HMMA.16816.F32.BF16 R16, R136.reuse, R146, R16 ;  /* 0x000000928810723c */ /* 0x040fe20000041810 */
[----:B------:R-:W2:Y:S07]  /*5800*/  LDSM.16.M88.4 R144, [R163+0x8800] ;  /* 0x00880000a390783b */ /* 0x000eae0000000200 */
[-C--:B----4-:R-:W-:Y:S08]  /*5810*/  HMMA.16816.F32.BF16 R20, R136, R152.reuse, R20 ;  /* 0x000000988814723c */ /* 0x090ff00000041814 */
[C---:B------:R-:W-:Y:S08]  /*5820*/  HMMA.16816.F32.BF16 R24, R148.reuse, R152, R24 ;  /* 0x000000989418723c */ /* 0x040ff00000041818 */
[-C--:B------:R-:W-:Y:S01]  /*5830*/  HMMA.16816.F32.BF16 R28, R148, R154.reuse, R28 ;  /* 0x0000009a941c723c */ /* 0x080fe2000004181c */
[----:B------:R-:W3:Y:S07]  /*5840*/  LDSM.16.M88.4 R148, [R173+0x13400] ;  /* 0x01340000ad94783b */ /* 0x000eee0000000200 */
[----:B------:R-:W-:Y:S01]  /*5850*/  HMMA.16816.F32.BF16 R32, R136, R154, R32 ;  /* 0x0000009a8820723c */ /* 0x000fe20000041820 */
[----:B------:R4:W-:Y:S07]  /*5860*/  LDSM.16.M88.4 R136, [R162+0x8000] ;  /* 0x00800000a288783b */ /* 0x0009ee0000000200 */
[-C--:B-1----:R-:W-:Y:S01]  /*5870*/  HMMA.16816.F32.BF16 R4, R132, R140.reuse, R4 ;  /* 0x0000008c8404723c */ /* 0x082fe20000041804 */
[----:B------:R-:W1:Y:S07]  /*5880*/  LDSM.16.M88.4 R152, [R172+0x13000] ;  /* 0x01300000ac98783b */ /* 0x000e6e0000000200 */
[C---:B--2---:R-:W-:Y:S04]  /*5890*/  HMMA.16816.F32.BF16 R8, R144.reuse, R140, R8 ;  /* 0x0000008c9008723c */ /* 0x044fe80000041808 */
[----:B------:R-:W-:Y:S04]  /*58a0*/  FMUL.FTZ R140, R195, UR16 ;  /* 0x00000010c38c7c20 */ /* 0x000fe80008410000 */
[-C--:B------:R-:W-:Y:S03]  /*58b0*/  HMMA.16816.F32.BF16 R12, R144, R142.reuse, R12 ;  /* 0x0000008e900c723c */ /* 0x080fe6000004180c */
[C---:B----4-:R-:W-:Y:S05]  /*58c0*/  SHF.L.U32 R162, R161.reuse, 0x3, RZ ;  /* 0x00000003a1a27819 */ /* 0x050fea00000006ff */
[C---:B------:R-:W-:Y:S04]  /*58d0*/  HMMA.16816.F32.BF16 R16, R132.reuse, R142, R16 ;  /* 0x0000008e8410723c */ /* 0x040fe80000041810 */
[----:B------:R-:W-:Y:S04]  /*58e0*/  FMUL.FTZ R143, R196, UR16 ;  /* 0x00000010c48f7c20 */ /* 0x000fe80008410000 */
[-C--:B---3--:R-:W-:Y:S08]  /*58f0*/  HMMA.16816.F32.BF16 R20, R132, R148.reuse, R20 ;  /* 0x000000948414723c */ /* 0x088ff00000041814 */
[C---:B------:R-:W-:Y:S04]  /*5900*/  HMMA.16816.F32.BF16 R24, R144.reuse, R148, R24 ;  /* 0x000000949018723c */ /* 0x040fe80000041818 */
[----:B------:R-:W-:Y:S04]  /*5910*/  SHF.L.U32 R148, R161, 0x6, RZ ;  /* 0x00000006a1947819 */ /* 0x000fe800000006ff */
[-C--:B------:R-:W-:Y:S03]  /*5920*/  HMMA.16816.F32.BF16 R28, R144, R150.reuse, R28 ;  /* 0x00000096901c723c */ /* 0x080fe6000004181c */
[----:B------:R-:W-:Y:S05]  /*5930*/  LOP3.LUT R163, R148, 0x400, RZ, 0xc0, !PT ;  /* 0x0000040094a37812 */ /* 0x000fea00078ec0ff */
[----:B------:R-:W-:Y:S04]  /*5940*/  HMMA.16816.F32.BF16 R32, R132, R150, R32 ;  /* 0x000000968420723c */ /* 0x000fe80000041820 */
[----:B------:R-:W-:Y:S04]  /*5950*/  LOP3.LUT R132, R165, 0x30, RZ, 0xc0, !PT ;  /* 0x00000030a5847812 */ /* 0x000fe800078ec0ff */
[-C--:B-1----:R-:W-:Y:S05]  /*5960*/  HMMA.16816.F32.BF16 R4, R136, R152.reuse, R4 ;  /* 0x000000988804723c */ /* 0x082fea0000041804 */
[----:B------:R-:W-:Y:S03]  /*5970*/  LOP3.LUT R133, R132, 0x8, R161, 0xf8, !PT ;  /* 0x0000000884857812 */ /* 0x000fe600078ef8a1 */
[C---:B------:R-:W-:Y:S04]  /*5980*/  HMMA.16816.F32.BF16 R8, R156.reuse, R152, R8 ;  /* 0x000000989c08723c */ /* 0x040fe80000041808 */
[----:B------:R-:W-:Y:S04]  /*5990*/  LOP3.LUT R133, R133, 0x1c0, R148, 0xf8, !PT ;  /* 0x000001c085857812 */ /* 0x000fe800078ef894 */
[-C--:B------:R-:W-:Y:S03]  /*59a0*/  HMMA.16816.F32.BF16 R12, R156, R154.reuse, R12 ;  /* 0x0000009a9c0c723c */ /* 0x080fe6000004180c */
[C---:B-----5:R-:W-:Y:S01]  /*59b0*/  FADD.FTZ R5, -R191.reuse, R5 ;  /* 0x00000005bf057221 */ /* 0x060fe20000010100 */
[C---:B------:R-:W-:Y:S01]  /*59c0*/  FADD.FTZ R6, -R190.reuse, R6 ;  /* 0x00000006be067221 */ /* 0x040fe20000010100 */
[----:B------:R-:W-:Y:S01]  /*59d0*/  FADD.FTZ R7, -R190, R7 ;  /* 0x00000007be077221 */ /* 0x000fe20000010100 */
[----:B------:R-:W-:Y:S01]  /*59e0*/  FADD.FTZ R141, -R191, R4 ;  /* 0x00000004bf8d7221 */ /* 0x000fe20000010100 */
[----:B------:R-:W-:Y:S01]  /*59f0*/  FMUL.FTZ R250, R250, R5 ;  /* 0x00000005fafa7220 */ /* 0x000fe20000410000 */
[----:B------:R-:W-:Y:S01]  /*5a00*/  FMUL.FTZ R251, R251, R6 ;  /* 0x00000006fbfb7220 */ /* 0x000fe20000410000 */
[----:B------:R-:W-:Y:S01]  /*5a10*/  FMUL.FTZ R248, R248, R7 ;  /* 0x00000007f8f87220 */ /* 0x000fe20000410000 */
[----:B------:R-:W-:Y:S01]  /*5a20*/  FMUL.FTZ R252, R252, R141 ;  /* 0x0000008dfcfc7220 */ /* 0x000fe20000410000 */
[----:B------:R-:W1:Y:S01]  /*5a30*/  LDSM.16.M88.4 R4, [R172+0x13400] ;  /* 0x01340000ac04783b */ /* 0x000e620000000200 */
[C---:B------:R-:W-:Y:S04]  /*5a40*/  HMMA.16816.F32.BF16 R16, R136.reuse, R154, R16 ;  /* 0x0000009a8810723c */ /* 0x040fe80000041810 */
[C---:B------:R-:W-:Y:S01]  /*5a50*/  FADD.FTZ R11, -R192.reuse, R11 ;  /* 0x0000000bc00b7221 */ /* 0x040fe20000010100 */
[C---:B------:R-:W-:Y:S01]  /*5a60*/  FADD.FTZ R8, -R183.reuse, R8 ;  /* 0x00000008b7087221 */ /* 0x040fe20000010100 */
[C---:B------:R-:W-:Y:S01]  /*5a70*/  FADD.FTZ R9, -R183.reuse, R9 ;  /* 0x00000009b7097221 */ /* 0x040fe20000010100 */
[----:B------:R-:W-:Y:S01]  /*5a80*/  FADD.FTZ R12, -R183, R12 ;  /* 0x0000000cb70c7221 */ /* 0x000fe20000010100 */
[----:B------:R-:W-:Y:S01]  /*5a90*/  FADD.FTZ R14, -R192, R14 ;  /* 0x0000000ec00e7221 */ /* 0x000fe20000010100 */
[----:B------:R-:W-:Y:S01]  /*5aa0*/  FMUL.FTZ R11, R242, R11 ;  /* 0x0000000bf20b7220 */ /* 0x000fe20000410000 */
[----:B------:R-:W-:Y:S01]  /*5ab0*/  FADD.FTZ R15, -R192, R15 ;  /* 0x0000000fc00f7221 */ /* 0x000fe20000010100 */
[----:B------:R-:W-:Y:S01]  /*5ac0*/  FMUL.FTZ R247, R247, R12 ;  /* 0x0000000cf7f77220 */ /* 0x000fe20000410000 */
[----:B------:R-:W-:Y:S01]  /*5ad0*/  FFMA.FTZ R12, -R202, R202, 1 ;  /* 0x3f800000ca0c7423 */ /* 0x000fe200000101ca */
[----:B------:R-:W-:Y:S01]  /*5ae0*/  FMUL.FTZ R243, R243, R14 ;  /* 0x0000000ef3f37220 */ /* 0x000fe20000410000 */
[----:B------:R-:W-:Y:S01]  /*5af0*/  FFMA.FTZ R14, -R198, R198, 1 ;  /* 0x3f800000c60e7423 */ /* 0x000fe200000101c6 */
[----:B------:R-:W-:Y:S01]  /*5b00*/  FMUL.FTZ R8, R249, R8 ;  /* 0x00000008f9087220 */ /* 0x000fe20000410000 */
[----:B------:R-:W-:Y:S01]  /*5b10*/  FMUL.FTZ R12, R12, UR16 ;  /* 0x000000100c0c7c20 */ /* 0x000fe20008410000 */
[----:B------:R-:W-:Y:S01]  /*5b20*/  FMUL.FTZ R9, R246, R9 ;  /* 0x00000009f6097220 */ /* 0x000fe20000410000 */
[----:B------:R-:W-:Y:S01]  /*5b30*/  FMUL.FTZ R14, R14, UR16 ;  /* 0x000000100e0e7c20 */ /* 0x000fe20008410000 */
[----:B------:R-:W-:Y:S01]  /*5b40*/  FMUL.FTZ R240, R240, R15 ;  /* 0x0000000ff0f07220 */ /* 0x000fe20000410000 */
[----:B------:R-:W-:Y:S01]  /*5b50*/  FMUL.FTZ R11, R11, R12 ;  /* 0x0000000c0b0b7220 */ /* 0x000fe20000410000 */
[----:B------:R-:W-:Y:S01]  /*5b60*/  FFMA.FTZ R12, -R199, R199, 1 ;  /* 0x3f800000c70c7423 */ /* 0x000fe200000101c7 */
[----:B------:R-:W-:Y:S01]  /*5b70*/  FMUL.FTZ R8, R8, R197 ;  /* 0x000000c508087220 */ /* 0x000fe20000410000 */
[----:B------:R-:W-:Y:S01]  /*5b80*/  FMUL.FTZ R9, R9, R14 ;  /* 0x0000000e09097220 */ /* 0x000fe20000410000 */
[----:B------:R-:W-:Y:S01]  /*5b90*/  FADD.FTZ R18, -R190, R18 ;  /* 0x00000012be127221 */ /* 0x000fe20000010100 */
[----:B------:R-:W-:Y:S01]  /*5ba0*/  FMUL.FTZ R12, R12, UR16 ;  /* 0x000000100c0c7c20 */ /* 0x000fe20008410000 */
[----:B------:R-:W-:Y:S01]  /*5bb0*/  FADD.FTZ R19, -R190, R19 ;  /* 0x00000013be137221 */ /* 0x000fe20000010100 */
[----:B------:R-:W-:Y:S01]  /*5bc0*/  FADD.FTZ R13, -R183, R13 ;  /* 0x0000000db70d7221 */ /* 0x000fe20000010100 */
[----:B------:R-:W-:Y:S01]  /*5bd0*/  F2FP.BF16.F32.PACK_AB R8, R9, R8 ;  /* 0x000000080908723e */ /* 0x000fe200000010ff */
[----:B------:R-:W-:Y:S01]  /*5be0*/  FMUL.FTZ R247, R247, R12 ;  /* 0x0000000cf7f77220 */ /* 0x000fe20000410000 */
[C---:B------:R-:W-:Y:S01]  /*5bf0*/  FADD.FTZ R16, -R191.reuse, R16 ;  /* 0x00000010bf107221 */ /* 0x040fe20000010100 */
[----:B------:R-:W-:Y:S01]  /*5c00*/  FADD.FTZ R17, -R191, R17 ;  /* 0x00000011bf117221 */ /* 0x000fe20000010100 */
[----:B------:R-:W-:Y:S01]  /*5c10*/  FMUL.FTZ R18, R235, R18 ;  /* 0x00000012eb127220 */ /* 0x000fe20000410000 */
[----:B------:R-:W-:Y:S01]  /*5c20*/  FMUL.FTZ R19, R234, R19 ;  /* 0x00000013ea137220 */ /* 0x000fe20000410000 */
[----:B------:R-:W-:Y:S01]  /*5c30*/  FFMA.FTZ R9, -R205, R205, 1 ;  /* 0x3f800000cd097423 */ /* 0x000fe200000101cd */
[----:B------:R-:W-:Y:S01]  /*5c40*/  FFMA.FTZ R12, -R206, R206, 1 ;  /* 0x3f800000ce0c7423 */ /* 0x000fe200000101ce */
[----:B------:R-:W-:Y:S01]  /*5c50*/  FMUL.FTZ R244, R244, R13 ;  /* 0x0000000df4f47220 */ /* 0x000fe20000410000 */
[----:B------:R-:W-:Y:S01]  /*5c60*/  FMUL.FTZ R16, R237, R16 ;  /* 0x00000010ed107220 */ /* 0x000fe20000410000 */
[----:B------:R-:W-:Y:S01]  /*5c70*/  FMUL.FTZ R17, R236, R17 ;  /* 0x00000011ec117220 */ /* 0x000fe20000410000 */
[-C--:B-1----:R-:W-:Y:S03]  /*5c80*/  HMMA.16816.F32.BF16 R20, R136, R4.reuse, R20 ;  /* 0x000000048814723c */ /* 0x082fe60000041814 */
[----:B------:R-:W-:Y:S01]  /*5c90*/  FMUL.FTZ R9, R9, UR16 ;  /* 0x0000001009097c20 */ /* 0x000fe20008410000 */
[----:B------:R-:W-:Y:S01]  /*5ca0*/  FMUL.FTZ R12, R12, UR16 ;  /* 0x000000100c0c7c20 */ /* 0x000fe20008410000 */
[----:B------:R-:W-:Y:S01]  /*5cb0*/  FADD.FTZ R10, -R192, R10 ;  /* 0x0000000ac00a7221 */ /* 0x000fe20000010100 */
[----:B------:R-:W-:Y:S01]  /*5cc0*/  FFMA.FTZ R13, -R200, R200, 1 ;  /* 0x3f800000c80d7423 */ /* 0x000fe200000101c8 */
[----:B------:R-:W-:Y:S01]  /*5cd0*/  FMUL.FTZ R16, R16, R9 ;  /* 0x0000000910107220 */ /* 0x000fe20000410000 */
[C---:B------:R-:W-:Y:S04]  /*5ce0*/  HMMA.16816.F32.BF16 R24, R156.reuse, R4, R24 ;  /* 0x000000049c18723c */ /* 0x040fe80000041818 */
[----:B------:R-:W-:Y:S01]  /*5cf0*/  FFMA.FTZ R4, -R203, R203, 1 ;  /* 0x3f800000cb047423 */ /* 0x000fe200000101cb */
[----:B------:R-:W-:Y:S01]  /*5d00*/  FFMA.FTZ R5, -R204, R204, 1 ;  /* 0x3f800000cc057423 */ /* 0x000fe200000101cc */
[----:B------:R-:W-:Y:S01]  /*5d10*/  FMUL.FTZ R17, R17, R12 ;  /* 0x0000000c11117220 */ /* 0x000fe20000410000 */
[----:B------:R-:W-:Y:S01]  /*5d20*/  FMUL.FTZ R10, R245, R10 ;  /* 0x0000000af50a7220 */ /* 0x000fe20000410000 */
[----:B------:R-:W-:Y:S01]  /*5d30*/  FMUL.FTZ R4, R4, UR16 ;  /* 0x0000001004047c20 */ /* 0x000fe20008410000 */
[----:B------:R-:W-:Y:S01]  /*5d40*/  FMUL.FTZ R5, R5, UR16 ;  /* 0x0000001005057c20 */ /* 0x000fe20008410000 */
[-C--:B------:R-:W-:Y:S03]  /*5d50*/  HMMA.16816.F32.BF16 R28, R156, R6.reuse, R28 ;  /* 0x000000069c1c723c */ /* 0x080fe6000004181c */
[----:B------:R-:W-:Y:S01]  /*5d60*/  FMUL.FTZ R243, R243, R4 ;  /* 0x00000004f3f37220 */ /* 0x000fe20000410000 */
[----:B------:R-:W-:Y:S01]  /*5d70*/  FMUL.FTZ R240, R240, R5 ;  /* 0x00000005f0f07220 */ /* 0x000fe20000410000 */
[----:B------:R-:W-:Y:S01]  /*5d80*/  FFMA.FTZ R5, -R207, R207, 1 ;  /* 0x3f800000cf057423 */ /* 0x000fe200000101cf */
[----:B------:R-:W-:Y:S01]  /*5d90*/  FFMA.FTZ R4, -R208, R208, 1 ;  /* 0x3f800000d0047423 */ /* 0x000fe200000101d0 */
[----:B------:R-:W-:Y:S01]  /*5da0*/  FMUL.FTZ R13, R13, UR16 ;  /* 0x000000100d0d7c20 */ /* 0x000fe20008410000 */
[----:B------:R-:W-:Y:S04]  /*5db0*/  HMMA.16816.F32.BF16 R32, R136, R6, R32 ;  /* 0x000000068820723c */ /* 0x000fe80000041820 */
[----:B------:R-:W-:Y:S01]  /*5dc0*/  FMUL.FTZ R5, R5, UR16 ;  /* 0x0000001005057c20 */ /* 0x000fe20008410000 */
[----:B------:R-:W-:Y:S01]  /*5dd0*/  FMUL.FTZ R4, R4, UR16 ;  /* 0x0000001004047c20 */ /* 0x000fe20008410000 */
[----:B------:R-:W-:Y:S01]  /*5de0*/  FMUL.FTZ R12, R215, UR16 ;  /* 0x00000010d70c7c20 */ /* 0x000fe20008410000 */
[----:B------:R-:W-:Y:S01]  /*5df0*/  FMUL.FTZ R9, R216, UR16 ;  /* 0x00000010d8097c20 */ /* 0x000fe20008410000 */
        /* <DEDUP_REMOVED lines=9> */
[----:B------:R-:W-:Y:S01]  /*5e90*/  FFMA.FTZ R13, -R201, R201, 1 ;  /* 0x3f800000c90d7423 */ /* 0x000fe200000101c9 */
[----:B------:R-:W-:Y:S01]  /*5ea0*/  FMUL.FTZ R5, R5, R12 ;  /* 0x0000000c05057220 */ /* 0x000fe20000410000 */
[----:B------:R-:W-:Y:S01]  /*5eb0*/  FMUL.FTZ R4, R4, R9 ;  /* 0x0000000904047220 */ /* 0x000fe20000410000 */
[C---:B------:R-:W-:Y:S01]  /*5ec0*/  FADD.FTZ R20, -R191.reuse, R20 ;  /* 0x00000014bf147221 */ /* 0x040fe20000010100 */
[----:B------:R-:W-:Y:S01]  /*5ed0*/  FADD.FTZ R21, -R191, R21 ;  /* 0x00000015bf157221 */ /* 0x000fe20000010100 */
[C---:B------:R-:W-:Y:S01]  /*5ee0*/  FADD.FTZ R22, -R190.reuse, R22 ;  /* 0x00000016be167221 */ /* 0x040fe20000010100 */
[----:B------:R-:W-:Y:S01]  /*5ef0*/  FADD.FTZ R23, -R190, R23 ;  /* 0x00000017be177221 */ /* 0x000fe20000010100 */
[C---:B------:R-:W-:Y:S01]  /*5f00*/  FADD.FTZ R24, -R183.reuse, R24 ;  /* 0x00000018b7187221 */ /* 0x040fe20000010100 */
[----:B------:R-:W-:Y:S01]  /*5f10*/  FADD.FTZ R25, -R183, R25 ;  /* 0x00000019b7197221 */ /* 0x000fe20000010100 */
[C---:B------:R-:W-:Y:S01]  /*5f20*/  FADD.FTZ R30, -R192.reuse, R30 ;  /* 0x0000001ec01e7221 */ /* 0x040fe20000010100 */
[----:B------:R-:W-:Y:S01]  /*5f30*/  FADD.FTZ R31, -R192, R31 ;  /* 0x0000001fc01f7221 */ /* 0x000fe20000010100 */
[----:B------:R-:W-:Y:S01]  /*5f40*/  FMUL.FTZ R7, R232, R7 ;  /* 0x00000007e8077220 */ /* 0x000fe20000410000 */
[----:B------:R-:W-:Y:S01]  /*5f50*/  FMUL.FTZ R6, R241, R6 ;  /* 0x00000006f1067220 */ /* 0x000fe20000410000 */
[----:B------:R-:W-:Y:S01]  /*5f60*/  FMUL.FTZ R12, R217, UR16 ;  /* 0x00000010d90c7c20 */ /* 0x000fe20008410000 */
[----:B------:R-:W-:Y:S01]  /*5f70*/  FMUL.FTZ R9, R218, UR16 ;  /* 0x00000010da097c20 */ /* 0x000fe20008410000 */
[----:B------:R-:W-:Y:S01]  /*5f80*/  FMUL.FTZ R141, R194, UR16 ;  /* 0x00000010c28d7c20 */ /* 0x000fe20008410000 */
[----:B------:R-:W-:Y:S01]  /*5f90*/  FMUL.FTZ R13, R13, UR16 ;  /* 0x000000100d0d7c20 */ /* 0x000fe20008410000 */
        /* <DEDUP_REMOVED lines=16> */
[C---:B------:R-:W-:Y:S01]  /*60a0*/  FADD.FTZ R34, -R190.reuse, R34 ;  /* 0x00000022be227221 */ /* 0x040fe20000010100 */
[----:B------:R-:W-:Y:S01]  /*60b0*/  FADD.FTZ R35, -R190, R35 ;  /* 0x00000023be237221 */ /* 0x000fe20000010100 */
[----:B------:R-:W-:Y:S01]  /*60c0*/  LOP3.LUT R190, R162, 0x18, RZ, 0xc0, !PT ;  /* 0x00000018a2be7812 */ /* 0x000fe200078ec0ff */
[----:B------:R-:W-:Y:S01]  /*60d0*/  FFMA.FTZ R9, -R221, R221, 1 ;  /* 0x3f800000dd097423 */ /* 0x000fe200000101dd */
[----:B------:R-:W-:Y:S01]  /*60e0*/  FFMA.FTZ R12, -R222, R222, 1 ;  /* 0x3f800000de0c7423 */ /* 0x000fe200000101de */
[----:B------:R-:W-:Y:S01]  /*60f0*/  F2FP.BF16.F32.PACK_AB R243, R240, R243 ;  /* 0x000000f3f0f3723e */ /* 0x000fe200000010ff */
[----:B------:R-:W-:Y:S01]  /*6100*/  FFMA.FTZ R5, -R223, R223, 1 ;  /* 0x3f800000df057423 */ /* 0x000fe200000101df */
[----:B------:R-:W-:Y:S01]  /*6110*/  FFMA.FTZ R4, -R224, R224, 1 ;  /* 0x3f800000e0047423 */ /* 0x000fe200000101e0 */
        /* <DEDUP_REMOVED lines=26> */
[----:B------:R-:W-:Y:S01]  /*62c0*/  FMUL.FTZ R9, R9, UR16 ;  /* 0x0000001009097c20 */ /* 0x000fe20008410000 */
[----:B------:R-:W-:Y:S01]  /*62d0*/  F2FP.BF16.F32.PACK_AB R139, R31, R30 ;  /* 0x0000001e1f8b723e */ /* 0x000fe200000010ff */
[----:B------:R-:W-:Y:S01]  /*62e0*/  FMUL.FTZ R12, R12, UR16 ;  /* 0x000000100c0c7c20 */ /* 0x000fe20008410000 */
[----:B------:R-:W-:Y:S01]  /*62f0*/  FMUL.FTZ R5, R5, UR16 ;  /* 0x0000001005057c20 */ /* 0x000fe20008410000 */
[----:B------:R-:W-:Y:S01]  /*6300*/  SHF.R.U32.HI R166, RZ, 0x4, R161 ;  /* 0x00000004ffa67819 */ /* 0x000fe200000116a1 */
[----:B------:R-:W-:Y:S01]  /*6310*/  FMUL.FTZ R4, R4, UR16 ;  /* 0x0000001004047c20 */ /* 0x000fe20008410000 */
[----:B------:R-:W-:Y:S01]  /*6320*/  FMUL.FTZ R32, R32, R9 ;  /* 0x0000000920207220 */ /* 0x000fe20000410000 */
[----:B------:R-:W-:Y:S01]  /*6330*/  LOP3.LUT R183, R190, 0x40, RZ, 0xfc, !PT ;  /* 0x00000040beb77812 */ /* 0x000fe200078efcff */
        /* <DEDUP_REMOVED lines=38> */
.L_x_1336:
[----:B------:R-:W-:Y:S01]  /*65a0*/  STS [R167+0x15000], R252 ;  /* 0x015000fca7007388 */ /* 0x000fe20000000800 */
[----:B------:R-:W-:Y:S01]  /*65b0*/  F2FP.BF16.F32.PACK_AB R33, R33, R32 ;  /* 0x000000202121723e */ /* 0x000fe200000010ff */
[----:B------:R-:W-:Y:S01]  /*65c0*/  IMAD.SHL.U32 R149, R161, 0x20, RZ ;  /* 0x00000020a1957824 */ /* 0x000fe200078e00ff */
[----:B------:R-:W-:Y:S02]  /*65d0*/  F2FP.BF16.F32.PACK_AB R35, R35, R34 ;  /* 0x000000222323723e */ /* 0x000fe400000010ff */
[----:B------:R-:W-:Y:S01]  /*65e0*/  STS [R167+0x15400], R140 ;  /* 0x0154008ca7007388 */ /* 0x000fe20000000800 */
[----:B------:R-:W-:Y:S01]  /*65f0*/  LOP3.LUT R166, R166, 0x8, RZ, 0xc0, !PT ;  /* 0x00000008a6a67812 */ /* 0x000fe200078ec0ff */
[----:B------:R-:W-:Y:S01]  /*6600*/  IMAD.SHL.U32 R164, R161, 0x4, RZ ;  /* 0x00000004a1a47824 */ /* 0x000fe200078e00ff */
[----:B------:R-:W2:Y:S02]  /*6610*/  LDC R192, c[0x0][0x44c] ;  /* 0x00011300ffc07b82 */ /* 0x000ea40000000800 */
[----:B------:R-:W-:Y:S01]  /*6620*/  STS [R170+0x15000], R17 ;  /* 0x01500011aa007388 */ /* 0x000fe20000000800 */
[----:B------:R-:W-:Y:S04]  /*6630*/  LOP3.LUT R4, R166, 0x10, R161, 0xf8, !PT ;  /* 0x00000010a6047812 */ /* 0x000fe800078ef8a1 */
[----:B------:R-:W-:Y:S01]  /*6640*/  STS [R170+0x15400], R19 ;  /* 0x01540013aa007388 */ /* 0x000fe20000000800 */
[--C-:B------:R-:W-:Y:S04]  /*6650*/  LOP3.LUT R5, R4, 0xc0, R149.reuse, 0xf8, !PT ;  /* 0x000000c004057812 */ /* 0x100fe800078ef895 */
[----:B------:R-:W-:Y:S01]  /*6660*/  STS [R167+0x16000], R8 ;  /* 0x01600008a7007388 */ /* 0x000fe20000000800 */
[----:B------:R-:W-:Y:S04]  /*6670*/  LOP3.LUT R4, R5, 0x18, R164, 0x78, !PT ;  /* 0x0000001805047812 */ /* 0x000fe800078e78a4 */
[----:B------:R3:W-:Y:S01]  /*6680*/  STS [R167+0x16400], R10 ;  /* 0x0164000aa7007388 */ /* 0x0007e20000000800 */
[----:B------:R-:W-:Y:S04]  /*6690*/  LOP3.LUT R4, R4, 0x120, R149, 0xf8, !PT ;  /* 0x0000012004047812 */ /* 0x000fe800078ef895 */
[----:B------:R-:W-:Y:S05]  /*66a0*/  STS [R170+0x16000], R247 ;  /* 0x016000f7aa007388 */ /* 0x000fea0000000800 */
[----:B------:R-:W-:Y:S01]  /*66b0*/  STS [R170+0x16400], R243 ;  /* 0x016400f3aa007388 */ /* 0x000fe20000000800 */
[----:B--2---:R-:W-:Y:S04]  /*66c0*/  IMAD R192, R192, UR9, RZ ;  /* 0x00000009c0c07c24 */ /* 0x004fe8000f8e02ff */
[----:B------:R-:W-:Y:S05]  /*66d0*/  STS [R169+-0x4000], R20 ;  /* 0xffc00014a9007388 */ /* 0x000fea0000000800 */
[----:B------:R-:W-:Y:S05]  /*66e0*/  STS [R169+-0x3c00], R22 ;  /* 0xffc40016a9007388 */ /* 0x000fea0000000800 */
[----:B------:R-:W-:Y:S05]  /*66f0*/  STS [R168+-0x4000], R33 ;  /* 0xffc00021a8007388 */ /* 0x000fea0000000800 */
[----:B------:R-:W-:Y:S01]  /*6700*/  STS [R168+-0x3c00], R35 ;  /* 0xffc40023a8007388 */ /* 0x000fe20000000800 */
[----:B---3--:R-:W-:Y:S04]  /*6710*/  LEA R167, R4, UR4, 0x1 ;  /* 0x0000000404a77c11 */ /* 0x008fe8000f8e08ff */
        /* <DEDUP_REMOVED lines=65> */
[----:B------:R-:W-:Y:S02]  /*6b30*/  LOP3.LUT R191, R4, 0x18, R161, 0x78, !PT ;  /* 0x0000001804bf7812 */ /* 0x000fe400078e78a1 */
[----:B------:R-:W-:Y:S01]  /*6b40*/  LEA R184, P0, R5, R184, 0x2 ;  /* 0x000000b805b87211 */ /* 0x000fe200078010ff */
[C---:B------:R-:W-:Y:S04]  /*6b50*/  HMMA.16816.F32.BF16 R40, R140.reuse, R136, R40 ;  /* 0x000000888c28723c */ /* 0x040fe80000041828 */
[----:B------:R-:W-:Y:S02]  /*6b60*/  LOP3.LUT R191, R191, 0x1f20, R162, 0xf8, !PT ;  /* 0x00001f20bfbf7812 */ /* 0x000fe400078ef8a2 */
[----:B------:R-:W-:Y:S02]  /*6b70*/  LEA.HI.X.SX32 R185, R5, R185, 0x2, P0 ;  /* 0x000000b905b97211 */ /* 0x000fe400000f16ff */
[-C--:B------:R-:W-:Y:S03]  /*6b80*/  HMMA.16816.F32.BF16 R44, R140, R138.reuse, R44 ;  /* 0x0000008a8c2c723c */ /* 0x080fe6000004182c */
[----:B------:R-:W-:Y:S02]  /*6b90*/  LOP3.LUT R5, R148, 0x1c0, RZ, 0xc0, !PT ;  /* 0x000001c094057812 */ /* 0x000fe400078ec0ff */
[----:B------:R-:W-:Y:S03]  /*6ba0*/  LEA R191, R191, UR4, 0x1 ;  /* 0x00000004bfbf7c11 */ /* 0x000fe6000f8e08ff */
        /* <DEDUP_REMOVED lines=35> */
.L_x_1337:
        /* <DEDUP_REMOVED lines=20> */
[----:B------:R-:W2:Y:S01]  /*6f20*/  LDSM.16.M88.4 R24, [R171+0x15000] ;  /* 0x01500000ab18783b */ /* 0x000ea20000000200 */
[C---:B------:R-:W-:Y:S03]  /*6f30*/  VIADD R169, R171.reuse, 0x15040 ;  /* 0x00015040aba97836 */ /* 0x040fe60000000000 */
[----:B------:R-:W3:Y:S01]  /*6f40*/  LDSM.16.M88.4 R32, [R170+0x15000] ;  /* 0x01500000aa20783b */ /* 0x000ee20000000200 */
[----:B------:R-:W-:Y:S03]  /*6f50*/  PLOP3.LUT P2, PT, PT, PT, UP1, 0x80, 0x8 ;  /* 0x000000000008781c */ /* 0x000fe60003f4f018 */
[----:B------:R-:W4:Y:S04]  /*6f60*/  LDSM.16.MT88.4 R140, [R167+0xd400] ;  /* 0x00d40000a78c783b */ /* 0x000f280000004200 */
[----:B------:R-:W-:Y:S04]  /*6f70*/  LDSM.16.MT88.4 R144, [R167+0x9800] ;  /* 0x00980000a790783b */ /* 0x000fe80000004200 */
[----:B------:R-:W-:Y:S04]  /*6f80*/  LDSM.16.MT88.4 R148, [R167+0xb800] ;  /* 0x00b80000a794783b */ /* 0x000fe80000004200 */
[----:B------:R-:W-:Y:S04]  /*6f90*/  LDSM.16.MT88.4 R152, [R167+0x9c00] ;  /* 0x009c0000a798783b */ /* 0x000fe80000004200 */
[----:B------:R-:W-:Y:S01]  /*6fa0*/  LDSM.16.MT88.4 R156, [R167+0xc000] ;  /* 0x00c00000a79c783b */ /* 0x000fe20000004200 */
[C---:B--2---:R-:W-:Y:S08]  /*6fb0*/  HMMA.16816.F32.BF16 R4, R24.reuse, R8, RZ ;  /* 0x000000081804723c */ /* 0x044ff000000418ff */
        /* <DEDUP_REMOVED lines=9> */
[----:B------:R-:W2:Y:S06]  /*7050*/  LDSM.16.M88.4 R28, [R169] ;  /* 0x00000000a91c783b */ /* 0x000eac0000000200 */
[C---:B---3--:R-:W-:Y:S05]  /*7060*/  HMMA.16816.F32.BF16 R4, R32.reuse, R132, R4 ;  /* 0x000000842004723c */ /* 0x048fea0000041804 */
[----:B------:R-:W-:Y:S03]  /*7070*/  @P1 LOP3.LUT R165, R165, 0x10, RZ, 0xc0, !PT ;  /* 0x00000010a5a51812 */ /* 0x000fe600078ec0ff */
        /* <DEDUP_REMOVED lines=11> */
[----:B------:R-:W-:Y:S07]  /*7130*/  LDSM.16.M88.4 R144, [R171+0x17000] ;  /* 0x01700000ab90783b */ /* 0x000fee0000000200 */
        /* <DEDUP_REMOVED lines=21> */
[----:B------:R-:W-:Y:S07]  /*7290*/  IMAD.U32 R29, RZ, RZ, UR52 ;  /* 0x00000034ff1d7e24 */ /* 0x000fee000f8e00ff */
[----:B------:R-:W-:Y:S01]  /*72a0*/  HMMA.16816.F32.BF16 R24, R144, R30, R24 ;  /* 0x0000001e9018723c */ /* 0x000fe20000041818 */
[----:B------:R-:W-:Y:S02]  /*72b0*/  IMAD.U32 R31, RZ, RZ, UR52 ;  /* 0x00000034ff1f7e24 */ /* 0x000fe4000f8e00ff */
        /* <DEDUP_REMOVED lines=180> */
[----:B------:R-:W-:Y:S01]  /*7e00*/  LOP3.LUT R0, R162, 0xc0, RZ, 0xc0, !PT ;  /* 0x000000c0a2007812 */ /* 0x000fe200078ec0ff */
[----:B------:R-:W-:Y:S01]  /*7e10*/  UMOV UR47, UR22 ;  /* 0x00000016002f7c82 */ /* 0x000fe20008000000 */
[----:B------:R-:W-:Y:S01]  /*7e20*/  LOP3.LUT R3, R3, 0x6, R2, 0xf8, !PT ;  /* 0x0000000603037812 */ /* 0x000fe200078ef802 */
[----:B------:R-:W-:Y:S01]  /*7e30*/  UISETP.NE.AND UP1, UPT, UR42, -0x1, UPT ;  /* 0xffffffff2a00788c */ /* 0x000fe2000bf25270 */
[----:B------:R-:W-:-:S02]  /*7e40*/  LOP3.LUT R5, R0, 0x18, R161, 0xf8, !PT ;  /* 0x0000001800057812 */ /* 0x000fc400078ef8a1 */
        /* <DEDUP_REMOVED lines=164> */
.L_x_1339:
        /* <DEDUP_REMOVED lines=12> */
.L_x_1340:
[----:B------:R-:W2:Y:S01]  /*8950*/  LDCU.64 UR8, c[0x0][0x5c8] ;  /* 0x0000b900ff0877ac */ /* 0x000ea20008000a00 */
[----:B------:R-:W-:-:S04]  /*8960*/  UIADD3 UR5, UPT, UPT, UR40, UR42, URZ ;  /* 0x0000002a28057290 */ /* 0x000fc8000fffe0ff */
[----:B--2---:R-:W-:Y:S02]  /*8970*/  UIMAD.WIDE.U32 UR18, UR5, UR8, URZ ;  /* 0x00000008051272a5 */ /* 0x004fe4000f8e00ff */
[----:B------:R-:W-:-:S04]  /*8980*/  UIMAD UR5, UR5, UR9, URZ ;  /* 0x00000009050572a4 */ /* 0x000fc8000f8e02ff */
[----:B------:R-:W-:-:S06]  /*8990*/  UIADD3 UR5, UPT, UPT, UR19, UR5, URZ ;  /* 0x0000000513057290 */ /* 0x000fcc000fffe0ff */
[----:B------:R-:W-:-:S07]  /*89a0*/  MOV R0, UR5 ;  /* 0x0000000500007c02 */ /* 0x000fce0008000f00 */
.L_x_1341:
[----:B------:R-:W-:Y:S01]  /*89b0*/  BAR.SYNC.DEFER_BLOCKING 0x0 ;  /* 0x0000000000007b1d */ /* 0x000fe20000010000 */
[----:B------:R-:W-:Y:S01]  /*89c0*/  USHF.L.U32 UR5, UR43, 0x7, URZ ;  /* 0x000000072b057899 */ /* 0x000fe200080006ff */
[----:B------:R-:W-:Y:S01]  /*89d0*/  SHF.R.U32.HI R7, RZ, 0x2, R161 ;  /* 0x00000002ff077819 */ /* 0x000fe200000116a1 */
[----:B------:R-:W-:Y:S02]  /*89e0*/  USHF.L.U32 UR13, UR43, 0x7, URZ ;  /* 0x000000072b0d7899 */ /* 0x000fe400080006ff */
[----:B------:R-:W-:-:S03]  /*89f0*/  UIMAD.WIDE.U32 UR20, UR5, UR10, URZ ;  /* 0x0000000a051472a5 */ /* 0x000fc6000f8e00ff */
[----:B-1----:R-:W1:Y:S01]  /*8a00*/  LDC.64 R2, c[0x0][0x5d8] ;  /* 0x00017600ff027b82 */ /* 0x002e620000000a00 */
[----:B------:R-:W-:Y:S01]  /*8a10*/  USHF.R.S32.HI UR14, URZ, 0x1f, UR5 ;  /* 0x0000001fff0e7899 */ /* 0x000fe20008011405 */
[----:B------:R-:W-:Y:S01]  /*8a20*/  BSSY.RECONVERGENT B0, `(.L_x_1342) ;  /* 0x000002e000007945 */ /* 0x000fe20003800200 */
[----:B------:R-:W-:Y:S01]  /*8a30*/  UIADD3 UR37, UPT, UPT, -UR13, UR37, URZ ;  /* 0x000000250d257290 */ /* 0x000fe2000fffe1ff */
[----:B------:R-:W-:Y:S01]  /*8a40*/  IMAD.U32 R4, RZ, RZ, UR20 ;  /* 0x00000014ff047e24 */ /* 0x000fe2000f8e00ff */
[----:B------:R-:W-:Y:S01]  /*8a50*/  UIMAD UR12, UR14, UR10, URZ ;  /* 0x0000000a0e0c72a4 */ /* 0x000fe2000f8e02ff */
[----:B------:R-:W-:Y:S01]  /*8a60*/  IMAD.U32 R5, RZ, RZ, UR21 ;  /* 0x00000015ff057e24 */ /* 0x000fe2000f8e00ff */
[----:B------:R-:W-:Y:S01]  /*8a70*/  MOV R41, UR21 ;  /* 0x0000001500297c02 */ /* 0x000fe20008000f00 */
[----:B------:R-:W-:Y:S01]  /*8a80*/  IMAD.U32 R40, RZ, RZ, UR20 ;  /* 0x00000014ff287e24 */ /* 0x000fe2000f8e00ff */
[----:B------:R-:W-:Y:S01]  /*8a90*/  LOP3.LUT R162, R4, 0x18, R162, 0xf8, !PT ;  /* 0x0000001804a27812 */ /* 0x000fe200078ef8a2 */
[----:B------:R-:W-:Y:S01]  /*8aa0*/  UIMAD UR12, UR5, UR11, UR12 ;  /* 0x0000000b050c72a4 */ /* 0x000fe2000f8e020c */
[C---:B------:R-:W-:Y:S01]  /*8ab0*/  ISETP.GE.AND P4, PT, R7.reuse, UR37, PT ;  /* 0x0000002507007c0c */ /* 0x040fe2000bf86270 */
[----:B------:R-:W2:Y:S01]  /*8ac0*/  LDC.64 R4, c[0x0][0x5e0] ;  /* 0x00017800ff047b82 */ /* 0x000ea20000000a00 */
[----:B------:R-:W-:Y:S01]  /*8ad0*/  IADD3 R54, P0, PT, R162, UR16, RZ ;  /* 0x00000010a2367c10 */ /* 0x000fe2000ff1e0ff */
[----:B------:R-:W-:-:S02]  /*8ae0*/  VIADD R40, R7, 0x40 ;  /* 0x0000004007287836 */ /* 0x000fc40000000000 */
[----:B------:R-:W-:Y:S01]  /*8af0*/  IMAD.U32 R6, RZ, RZ, UR12 ;  /* 0x0000000cff067e24 */ /* 0x000fe2000f8e00ff */
[----:B------:R3:W4:Y:S02]  /*8b00*/  LDS.128 R36, [R191+0xa000] ;  /* 0x00a00000bf247984 */ /* 0x0007240000000c00 */
[----:B------:R-:W-:Y:S02]  /*8b10*/  ISETP.GE.AND P6, PT, R40, UR37, PT ;  /* 0x0000002528007c0c */ /* 0x000fe4000bfc6270 */
[----:B------:R3:W2:Y:S01]  /*8b20*/  LDS.128 R32, [R191+0xc000] ;  /* 0x00c00000bf207984 */ /* 0x0006a20000000c00 */
[----:B------:R-:W-:Y:S02]  /*8b30*/  IADD3.X R55, PT, PT, R41, UR15, R6, P0, !PT ;  /* 0x0000000f29377c10 */ /* 0x000fe400087fe406 */
[----:B------:R-:W-:Y:S01]  /*8b40*/  IADD3 R6, P0, PT, R7, 0x40, RZ ;  /* 0x0000004007067810 */ /* 0x000fe20007f1e0ff */
[----:B------:R3:W2:Y:S01]  /*8b50*/  LDS.128 R28, [R191+0xf000] ;  /* 0x00f00000bf1c7984 */ /* 0x0006a20000000c00 */
[----:B-1----:R-:W-:Y:S01]  /*8b60*/  IMAD.WIDE.U32 R54, R2, UR24, R54 ;  /* 0x0000001802367c25 */ /* 0x002fe2000f8e0036 */
[----:B------:R-:W-:-:S02]  /*8b70*/  MOV R2, UR8 ;  /* 0x0000000800027c02 */ /* 0x000fc40008000f00 */
        /* <DEDUP_REMOVED lines=24> */
.L_x_1343:
[----:B------:R-:W-:Y:S05]  /*8d00*/  BSYNC.RECONVERGENT B0 ;  /* 0x0000000000007941 */ /* 0x000fea0003800200 */
.L_x_1342:
        /* <DEDUP_REMOVED lines=20> */
.L_x_1345:
[----:B------:R-:W-:Y:S05]  /*8e50*/  BSYNC.RECONVERGENT B0 ;  /* 0x0000000000007941 */ /* 0x000fea0003800200 */
.L_x_1344:
[----:B--23--:R-:W-:Y:S01]  /*8e60*/  MOV R191, RZ ;  /* 0x000000ff00bf7202 */ /* 0x00cfe20000000f00 */
        /* <DEDUP_REMOVED lines=22> */
.L_x_1347:
[----:B------:R-:W-:Y:S05]  /*8fd0*/  BSYNC.RECONVERGENT B0 ;  /* 0x0000000000007941 */ /* 0x000fea0003800200 */
.L_x_1346:
[----:B------:R-:W-:Y:S05]  /*8fe0*/  @P6 BRA `(.L_x_1311) ;  /* 0x00000000003c6947 */ /* 0x000fea0003800000 */
[----:B------:R-:W3:Y:S01]  /*8ff0*/  LDCU UR5, c[0x0][0x440] ;  /* 0x00008800ff0577ac */ /* 0x000ee20008000800 */
[----:B------:R-:W-:Y:S02]  /*9000*/  IMAD R3, R44, UR8, RZ ;  /* 0x000000082c037c24 */ /* 0x000fe4000f8e02ff */
[----:B------:R-:W-:Y:S01]  /*9010*/  IMAD.MOV.U32 R4, RZ, RZ, R2 ;  /* 0x000000ffff047224 */ /* 0x000fe200078e0002 */
[----:B------:R-:W1:Y:S01]  /*9020*/  LDCU.64 UR10, c[0x0][0x568] ;  /* 0x0000ad00ff0a77ac */ /* 0x000e620008000a00 */
[C---:B------:R-:W-:Y:S02]  /*9030*/  IMAD R3, R6.reuse, UR9, R3 ;  /* 0x0000000906037c24 */ /* 0x040fe4000f8e0203 */
[----:B------:R-:W-:-:S04]  /*9040*/  IMAD.WIDE.U32 R4, R6, UR8, R4 ;  /* 0x0000000806047c25 */ /* 0x000fc8000f8e0004 */
[----:B------:R-:W-:Y:S01]  /*9050*/  IMAD.IADD R3, R3, 0x1, R5 ;  /* 0x0000000103037824 */ /* 0x000fe200078e0205 */
[----:B---3--:R-:W-:Y:S02]  /*9060*/  ISETP.GE.AND P2, PT, R190, UR5, PT ;  /* 0x00000005be007c0c */ /* 0x008fe4000bf46270 */
[----:B------:R-:W-:Y:S02]  /*9070*/  ISETP.GE.AND P1, PT, R174, UR5, PT ;  /* 0x00000005ae007c0c */ /* 0x000fe4000bf26270 */
[----:B------:R-:W-:Y:S02]  /*9080*/  ISETP.GE.AND P0, PT, R183, UR5, PT ;  /* 0x00000005b7007c0c */ /* 0x000fe4000bf06270 */
[----:B-1----:R-:W-:-:S04]  /*9090*/  LEA R2, P3, R4, UR10, 0x1 ;  /* 0x0000000a04027c11 */ /* 0x002fc8000f8608ff */
[----:B------:R-:W-:-:S05]  /*90a0*/  LEA.HI.X R3, R4, UR11, R3, 0x1, P3 ;  /* 0x0000000b04037c11 */ /* 0x000fca00098f0c03 */
[----:B------:R3:W-:Y:S04]  /*90b0*/  @!P2 STG.E.128 desc[UR38][R2.64], R24 ;  /* 0x000000180200a986 */ /* 0x0007e8000c101d26 */
[----:B------:R3:W-:Y:S04]  /*90c0*/  @!P1 STG.E.128 desc[UR38][R2.64+0x40], R16 ;  /* 0x0000401002009986 */ /* 0x0007e8000c101d26 */
[----:B------:R3:W-:Y:S02]  /*90d0*/  @!P0 STG.E.128 desc[UR38][R2.64+0x80], R8 ;  /* 0x0000800802008986 */ /* 0x0007e4000c101d26 */
.L_x_1311:
[----:B------:R-:W-:Y:S05]  /*90e0*/  BSYNC.RECONVERGENT B1 ;  /* 0x0000000000017941 */ /* 0x000fea0003800200 */
.L_x_1289:
        /* <DEDUP_REMOVED lines=11> */
.L_x_1349:
        /* <DEDUP_REMOVED lines=14> */
.L_x_1738:


//--------------------- .text._ZN5flash44flash_bwd_dq_dk_dv_loop_seqk_parallel_kernelI23Flash_bwd_kernel_traitsILi96ELi64ELi128ELi8ELi2ELi4ELi4ELb0ELb0EN7cutlass10bfloat16_tE19Flash_kernel_traitsILi96ELi64ELi128ELi8ES3_EELb1ELb0ELb0ELb0ELb1ELb1ELb0EEEvNS_16Flash_bwd_paramsE --------------------------
	.section	.text._ZN5flash44flash_bwd_dq_dk_dv_loop_seqk_parallel_kernelI23Flash_bwd_kernel_traitsILi96ELi64ELi128ELi8ELi2ELi4ELi4ELb0ELb0EN7cutlass10bfloat16_tE19Flash_kernel_traitsILi96ELi64ELi128ELi8ES3_EELb1ELb0ELb0ELb0ELb1ELb1ELb0EEEvNS_16Flash_bwd_paramsE,"ax",@progbits
	.align	128
        .global         _ZN5flash44flash_bwd_dq_dk_dv_loop_seqk_parallel_kernelI23Flash_bwd_kernel_traitsILi96ELi64ELi128ELi8ELi2ELi4ELi4ELb0ELb0EN7cutlass10bfloat16_tE19Flash_kernel_traitsILi96ELi64ELi128ELi8ES3_EELb1ELb0ELb0ELb0ELb1ELb1ELb0EEEvNS_16Flash_bwd_paramsE
        .type           _ZN5flash44flash_bwd_dq_dk_dv_loop_seqk_parallel_kernelI23Flash_bwd_kernel_traitsILi96ELi64ELi128ELi8ELi2ELi4ELi4ELb0ELb0EN7cutlass10bfloat16_tE19Flash_kernel_traitsILi96ELi64ELi128ELi8ES3_EELb1ELb0ELb0ELb0ELb1ELb1ELb0EEEvNS_16Flash_bwd_paramsE,@function
        .size           _ZN5flash44flash_bwd_dq_dk_dv_loop_seqk_parallel_kernelI23Flash_bwd_kernel_traitsILi96ELi64ELi128ELi8ELi2ELi4ELi4ELb0ELb0EN7cutlass10bfloat16_tE19Flash_kernel_traitsILi96ELi64ELi128ELi8ES3_EELb1ELb0ELb0ELb0ELb1ELb1ELb0EEEvNS_16Flash_bwd_paramsE,(.L_x_1739 - _ZN5flash44flash_bwd_dq_dk_dv_loop_seqk_parallel_kernelI23Flash_bwd_kernel_traitsILi96ELi64ELi128ELi8ELi2ELi4ELi4ELb0ELb0EN7cutlass10bfloat16_tE19Flash_kernel_traitsILi96ELi64ELi128ELi8ES3_EELb1ELb0ELb0ELb0ELb1ELb1ELb0EEEvNS_16Flash_bwd_paramsE)
        .other          _ZN5flash44flash_bwd_dq_dk_dv_loop_seqk_parallel_kernelI23Flash_bwd_kernel_traitsILi96ELi64ELi128ELi8ELi2ELi4ELi4ELb0ELb0EN7cutlass10bfloat16_tE19Flash_kernel_traitsILi96ELi64ELi128ELi8ES3_EELb1ELb0ELb0ELb0ELb1ELb1ELb0EEEvNS_16Flash_bwd_paramsE,@"STO_CUDA_ENTRY STV_DEFAULT"
_ZN5flash44flash_bwd_dq_dk_dv_loop_seqk_parallel_kernelI23Flash_bwd_kernel_traitsILi96ELi64ELi128ELi8ELi2ELi4ELi4ELb0ELb0EN7cutlass10bfloat16_tE19Flash_kernel_traitsILi96ELi64ELi128ELi8ES3_EELb1ELb0ELb0ELb0ELb1ELb1ELb0EEEvNS_16Flash_bwd_paramsE:
.text._ZN5flash44flash_bwd_dq_dk_dv_loop_seqk_parallel_kernelI23Flash_bwd_kernel_traitsILi96ELi64ELi128ELi8ELi2ELi4ELi4ELb0ELb0EN7cutlass10bfloat16_tE19Flash_kernel_traitsILi96ELi64ELi128ELi8ES3_EELb1ELb0ELb0ELb0ELb1ELb1ELb0EEEvNS_16Flash_bwd_paramsE:
        /* <DEDUP_REMOVED lines=12> */
[----:B------:R-:W-:Y:S01]  /*00c0*/  IMAD.U32 R232, RZ, RZ, UR6 ;  /* 0x00000006ffe87e24 */ /* 0x000fe2000f8e00ff */
[----:B------:R-:W3:Y:S01]  /*00d0*/  S2R R249, SR_CTAID.Y ;  /* 0x0000000000f97919 */ /* 0x000ee20000002600 */
[----:B------:R-:W-:Y:S01]  /*00e0*/  IMAD.MOV.U32 R182, RZ, RZ, 0x20 ;  /* 0x00000020ffb67424 */ /* 0x000fe200078e00ff */
[----:B------:R-:W4:Y:S01]  /*00f0*/  LDCU.64 UR28, c[0x0][0x358] ;  /* 0x00006b00ff1c77ac */ /* 0x000f220008000a00 */
[----:B------:R-:W3:Y:S01]  /*0100*/  S2R R251, SR_CTAID.Z ;  /* 0x0000000000fb7919 */ /* 0x000ee20000002700 */
[----:B------:R-:W-:Y:S01]  /*0110*/  UMOV UR26, URZ ;  /* 0x000000ff001a7c82 */ /* 0x000fe20008000000 */
[----:B------:R-:W-:Y:S01]  /*0120*/  UMOV UR27, URZ ;  /* 0x000000ff001b7c82 */ /* 0x000fe20008000000 */
[----:B--2---:R-:W-:-:S04]  /*0130*/  ULEA UR5, UR5, UR4, 0x18 ;  /* 0x0000000405057291 */ /* 0x004fc8000f8ec0ff */
[----:B------:R-:W-:Y:S02]  /*0140*/  UIADD3 UR6, UPT, UPT, UR5, 0x19000, URZ ;  /* 0x0001900005067890 */ /* 0x000fe4000fffe0ff */
[----:B------:R-:W-:Y:S01]  /*0150*/  UIADD3 UR4, UPT, UPT, UR5, 0x9000, URZ ;  /* 0x0000900005047890 */ /* 0x000fe2000fffe0ff */
[C---:B-1----:R-:W-:Y:S01]  /*0160*/  IMAD.SHL.U32 R6, R11.reuse, 0x10, RZ ;  /* 0x000000100b067824 */ /* 0x042fe200078e00ff */
[--C-:B------:R-:W-:Y:S01]  /*0170*/  SHF.R.U32.HI R7, RZ, 0x1, R11.reuse ;  /* 0x00000001ff077819 */ /* 0x100fe2000001160b */
[C---:B------:R-:W-:Y:S01]  /*0180*/  IMAD.SHL.U32 R8, R11.reuse, 0x20, RZ ;  /* 0x000000200b087824 */ /* 0x040fe200078e00ff */
[----:B------:R-:W-:Y:S01]  /*0190*/  SHF.R.U32.HI R12, RZ, 0x4, R11 ;  /* 0x00000004ff0c7819 */ /* 0x000fe2000001160b */
[C---:B------:R-:W-:Y:S01]  /*01a0*/  IMAD.SHL.U32 R2, R11.reuse, 0x2, RZ ;  /* 0x000000020b027824 */ /* 0x040fe200078e00ff */
[----:B------:R-:W-:Y:S01]  /*01b0*/  LOP3.LUT R0, R6, 0x1c0, RZ, 0xc0, !PT ;  /* 0x000001c006007812 */ /* 0x000fe200078ec0ff */
[C---:B------:R-:W-:Y:S01]  /*01c0*/  IMAD.SHL.U32 R13, R11.reuse, 0x40, RZ ;  /* 0x000000400b0d7824 */ /* 0x040fe200078e00ff */
[----:B------:R-:W-:Y:S01]  /*01d0*/  LOP3.LUT R3, R8, 0x7400, RZ, 0xc0, !PT ;  /* 0x0000740008037812 */ /* 0x000fe200078ec0ff */
[C---:B------:R-:W-:Y:S01]  /*01e0*/  IMAD.SHL.U32 R10, R11.reuse, 0x4, RZ ;  /* 0x000000040b0a7824 */ /* 0x040fe200078e00ff */
[----:B------:R-:W-:Y:S01]  /*01f0*/  LOP3.LUT R0, R0, 0x38, R2, 0xf8, !PT ;  /* 0x0000003800007812 */ /* 0x000fe200078ef802 */
[----:B------:R-:W-:Y:S01]  /*0200*/  IMAD.SHL.U32 R9, R11, 0x8, RZ ;  /* 0x000000080b097824 */ /* 0x000fe200078e00ff */
[----:B------:R-:W-:-:S02]  /*0210*/  LOP3.LUT R4, R8, 0x20, RZ, 0xc0, !PT ;  /* 0x0000002008047812 */ /* 0x000fc400078ec0ff */
[----:B------:R-:W-:Y:S02]  /*0220*/  LOP3.LUT R3, R3, 0x6, R2, 0xf8, !PT ;  /* 0x0000000603037812 */ /* 0x000fe400078ef802 */
[----:B------:R-:W-:Y:S02]  /*0230*/  LOP3.LUT R0, R0, 0x20, R7, 0x78, !PT ;  /* 0x0000002000007812 */ /* 0x000fe400078e7807 */
[----:B------:R-:W-:Y:S02]  /*0240*/  LOP3.LUT R176, R8, 0x120, RZ, 0xc0, !PT ;  /* 0x0000012008b07812 */ /* 0x000fe400078ec0ff */
[----:B------:R-:W-:Y:S02]  /*0250*/  LOP3.LUT R4, R4, 0x3c00, R6, 0xf8, !PT ;  /* 0x00003c0004047812 */ /* 0x000fe400078ef806 */
[----:B------:R-:W-:Y:S02]  /*0260*/  LOP3.LUT R5, R6, 0x600, RZ, 0xc0, !PT ;  /* 0x0000060006057812 */ /* 0x000fe400078ec0ff */
[----:B------:R-:W-:-:S02]  /*0270*/  LOP3.LUT R205, R3, R0, RZ, 0xfc, !PT ;  /* 0x0000000003cd7212 */ /* 0x000fc400078efcff */
[----:B------:R-:W-:Y:S02]  /*0280*/  LOP3.LUT R0, R13, 0x1c0, RZ, 0xc0, !PT ;  /* 0x000001c00d007812 */ /* 0x000fe400078ec0ff */
[--C-:B------:R-:W-:Y:S02]  /*0290*/  LOP3.LUT R176, R176, 0x200, R6.reuse, 0xf8, !PT ;  /* 0x00000200b0b07812 */ /* 0x100fe400078ef806 */
[----:B------:R-:W-:Y:S02]  /*02a0*/  LOP3.LUT R6, R4, 0x100, R6, 0xf8, !PT ;  /* 0x0000010004067812 */ /* 0x000fe400078ef806 */
[----:B------:R-:W-:Y:S02]  /*02b0*/  LOP3.LUT R2, R5, 0x6, R2, 0xf8, !PT ;  /* 0x0000000605027812 */ /* 0x000fe400078ef802 */
[----:B------:R-:W-:Y:S02]  /*02c0*/  LOP3.LUT R10, R10, 0x18, RZ, 0xc0, !PT ;  /* 0x000000180a0a7812 */ /* 0x000fe400078ec0ff */
[----:B------:R-:W-:-:S02]  /*02d0*/  LOP3.LUT R4, R9, 0xc0, RZ, 0xc0, !PT ;  /* 0x000000c009047812 */ /* 0x000fc400078ec0ff */
[----:B------:R-:W-:Y:S02]  /*02e0*/  LOP3.LUT R3, R13, 0x200, RZ, 0xc0, !PT ;  /* 0x000002000d037812 */ /* 0x000fe400078ec0ff */
[----:B------:R-:W-:Y:S02]  /*02f0*/  LOP3.LUT R0, R0, 0x38, R9, 0xf8, !PT ;  /* 0x0000003800007812 */ /* 0x000fe400078ef809 */
[----:B------:R-:W-:Y:S02]  /*0300*/  LOP3.LUT R12, R12, 0x8, RZ, 0xc0, !PT ;  /* 0x000000080c0c7812 */ /* 0x000fe400078ec0ff */
[----:B------:R-:W-:Y:S02]  /*0310*/  LOP3.LUT R173, R10, 0xc0, R8, 0xf8, !PT ;  /* 0x000000c00aad7812 */ /* 0x000fe400078ef808 */
[----:B------:R-:W-:Y:S02]  /*0320*/  LOP3.LUT R4, R4, 0x18, R11, 0xf8, !PT ;  /* 0x0000001804047812 */ /* 0x000fe400078ef80b */
[----:B------:R-:W-:-:S02]  /*0330*/  LOP3.LUT R2, R2, 0x20, R9, 0xf8, !PT ;  /* 0x0000002002027812 */ /* 0x000fc400078ef809 */
[----:B------:R-:W-:Y:S02]  /*0340*/  LOP3.LUT R3, R3, 0xc00, R8, 0xf8, !PT ;  /* 0x00000c0003037812 */ /* 0x000fe400078ef808 */
[--C-:B------:R-:W-:Y:S02]  /*0350*/  LOP3.LUT R0, R0, 0x8, R7.reuse, 0x78, !PT ;  /* 0x0000000800007812 */ /* 0x100fe400078e7807 */
[----:B------:R-:W-:Y:S02]  /*0360*/  LOP3.LUT R5, R173, 0x8, R7, 0x78, !PT ;  /* 0x00000008ad057812 */ /* 0x000fe400078e7807 */
[----:B------:R-:W-:Y:S02]  /*0370*/  LOP3.LUT R231, R2, R4, R12, 0xf6, !PT ;  /* 0x0000000402e77212 */ /* 0x000fe400078ef60c */
[----:B------:R-:W-:Y:S02]  /*0380*/  LOP3.LUT R7, R7, 0x30, RZ, 0xc0, !PT ;  /* 0x0000003007077812 */ /* 0x000fe400078ec0ff */
[----:B------:R-:W-:-:S02]  /*0390*/  LOP3.LUT R0, R3, R0, RZ, 0xfc, !PT ;  /* 0x0000000003007212 */ /* 0x000fc400078efcff */
[----:B------:R-:W-:Y:S02]  /*03a0*/  LOP3.LUT R4, R9, 0xd8, RZ, 0xc0, !PT ;  /* 0x000000d809047812 */ /* 0x000fe400078ec0ff */
[----:B------:R-:W-:Y:S02]  /*03b0*/  R2P PR, R11, 0xe ;  /* 0x0000000e0b007804 */ /* 0x000fe40000000000 */
[--C-:B------:R-:W-:Y:S02]  /*03c0*/  LOP3.LUT R2, R12, 0x10, R11.reuse, 0xf8, !PT ;  /* 0x000000100c027812 */ /* 0x100fe400078ef80b */
[--C-:B------:R-:W-:Y:S02]  /*03d0*/  LOP3.LUT R3, R7, 0x8, R11.reuse, 0xf8, !PT ;  /* 0x0000000807037812 */ /* 0x100fe400078ef80b */
[----:B------:R-:W-:Y:S02]  /*03e0*/  LOP3.LUT R4, R4, 0x18, R11, 0x78, !PT ;  /* 0x0000001804047812 */ /* 0x000fe400078e780b */
[----:B------:R-:W-:-:S02]  /*03f0*/  LEA R178, R0, UR5, 0x1 ;  /* 0x0000000500b27c11 */ /* 0x000fc4000f8e08ff */
[----:B------:R-:W-:Y:S02]  /*0400*/  LOP3.LUT R173, R173, 0x8, R11, 0x78, !PT ;  /* 0x00000008adad7812 */ /* 0x000fe400078e780b */
[----:B------:R-:W-:Y:S01]  /*0410*/  LOP3.LUT R2, R2, 0xc0, R8, 0xf8, !PT ;  /* 0x000000c002027812 */ /* 0x000fe200078ef808 */
[----:B------:R-:W-:Y:S01]  /*0420*/  VIADD R179, R178, 0x15040 ;  /* 0x00015040b2b37836 */ /* 0x000fe20000000000 */
[----:B------:R-:W-:Y:S01]  /*0430*/  LOP3.LUT R176, R176, R5, RZ, 0xfc, !PT ;  /* 0x00000005b0b07212 */ /* 0x000fe200078efcff */
[----:B------:R-:W-:Y:S01]  /*0440*/  VIADD R5, R178, 0x15000 ;  /* 0x00015000b2057836 */ /* 0x000fe20000000000 */
[----:B------:R-:W-:Y:S02]  /*0450*/  LOP3.LUT R3, R3, 0x1c0, R13, 0xf8, !PT ;  /* 0x000001c003037812 */ /* 0x000fe400078ef80d */
[----:B------:R-:W-:Y:S01]  /*0460*/  LOP3.LUT R216, R4, 0x1f20, R9, 0xf8, !PT ;  /* 0x00001f2004d87812 */ /* 0x000fe200078ef809 */
[----:B------:R-:W-:Y:S01]  /*0470*/  @P2 VIADD R179, R5, 0xffffffc0 ;  /* 0xffffffc005b32836 */ /* 0x000fe20000000000 */
[----:B------:R-:W-:-:S02]  /*0480*/  LOP3.LUT R173, R6, R173, RZ, 0xfc, !PT ;  /* 0x000000ad06ad7212 */ /* 0x000fc400078efcff */
[----:B------:R-:W-:Y:S02]  /*0490*/  LOP3.LUT R4, R2, R10, RZ, 0x3c, !PT ;  /* 0x0000000a02047212 */ /* 0x000fe400078e3cff */
[----:B------:R-:W-:Y:S02]  /*04a0*/  SEL R180, R182, 0xffffffe0, !P1 ;  /* 0xffffffe0b6b47807 */ /* 0x000fe40004800000 */
[----:B------:R-:W-:Y:S02]  /*04b0*/  LEA R205, R205, UR6, 0x1 ;  /* 0x00000006cdcd7c11 */ /* 0x000fe4000f8e08ff */
[----:B------:R-:W-:Y:S01]  /*04c0*/  LOP3.LUT R3, R3, 0x38, R9, 0x78, !PT ;  /* 0x0000003803037812 */ /* 0x000fe200078e7809 */
[----:B------:R-:W-:Y:S01]  /*04d0*/  IMAD.IADD R181, R180, 0x1, R178 ;  /* 0x00000001b4b57824 */ /* 0x000fe200078e02b2 */
[----:B------:R-:W-:Y:S01]  /*04e0*/  LOP3.LUT R2, R13, 0x400, RZ, 0xc0, !PT ;  /* 0x000004000d027812 */ /* 0x000fe200078ec0ff */
[C---:B------:R-:W-:Y:S01]  /*04f0*/  VIADD R204, R205.reuse, 0x20 ;  /* 0x00000020cdcc7836 */ /* 0x040fe20000000000 */
[----:B------:R-:W-:Y:S01]  /*0500*/  SEL R182, R182, 0xffffffe0, !P2 ;  /* 0xffffffe0b6b67807 */ /* 0x000fe20005000000 */
[----:B------:R-:W-:Y:S01]  /*0510*/  @P3 VIADD R204, R205, 0xffffffe0 ;  /* 0xffffffe0cdcc3836 */ /* 0x000fe20000000000 */
[----:B------:R-:W-:Y:S01]  /*0520*/  LEA R176, R176, UR5, 0x1 ;  /* 0x00000005b0b07c11 */ /* 0x000fe2000f8e08ff */
[----:B------:R-:W-:Y:S01]  /*0530*/  IMAD R3, R3, 0x2, R2 ;  /* 0x0000000203037824 */ /* 0x000fe200078e0202 */
[----:B------:R-:W-:Y:S01]  /*0540*/  LEA R173, R173, UR4, 0x1 ;  /* 0x00000004adad7c11 */ /* 0x000fe2000f8e08ff */
[----:B------:R-:W-:Y:S01]  /*0550*/  IMAD.IADD R180, R180, 0x1, R179 ;  /* 0x00000001b4b47824 */ /* 0x000fe200078e02b3 */
[----:B------:R-:W-:Y:S01]  /*0560*/  LOP3.LUT R0, R4, 0x120, R8, 0xf8, !PT ;  /* 0x0000012004007812 */ /* 0x000fe200078ef808 */
[--C-:B------:R-:W-:Y:S01]  /*0570*/  IMAD.IADD R177, R176, 0x1, R182.reuse ;  /* 0x00000001b0b17824 */ /* 0x100fe200078e02b6 */
[----:B------:R-:W-:Y:S01]  /*0580*/  LEA R216, R216, UR5, 0x1 ;  /* 0x00000005d8d87c11 */ /* 0x000fe2000f8e08ff */
[----:B------:R-:W-:Y:S01]  /*0590*/  IMAD.IADD R174, R173, 0x1, R182 ;  /* 0x00000001adae7824 */ /* 0x000fe200078e02b6 */
[----:B------:R-:W-:-:S02]  /*05a0*/  LEA R231, R231, UR4, 0x1 ;  /* 0x00000004e7e77c11 */ /* 0x000fc4000f8e08ff */
[----:B---34-:R-:W-:-:S07]  /*05b0*/  LEA R0, R0, UR5, 0x1 ;  /* 0x0000000500007c11 */ /* 0x018fce000f8e08ff */
.L_x_1357:
[----:B--2---:R-:W1:Y:S08]  /*05c0*/  LDC.64 R4, c[0x0][0x470] ;  /* 0x00011c00ff047b82 */ /* 0x004e700000000a00 */
[----:B------:R-:W2:Y:S01]  /*05d0*/  LDC.64 R6, c[0x0][0x478] ;  /* 0x00011e00ff067b82 */ /* 0x000ea20000000a00 */
[----:B-1----:R-:W-:-:S04]  /*05e0*/  ISETP.NE.U32.AND P3, PT, R4, RZ, PT ;  /* 0x000000ff0400720c */ /* 0x002fc80003f65070 */
[----:B------:R-:W-:Y:S02]  /*05f0*/  ISETP.NE.AND.EX P3, PT, R5, RZ, PT, P3 ;  /* 0x000000ff0500720c */ /* 0x000fe40003f65330 */
[----:B--2---:R-:W-:-:S04]  /*0600*/  ISETP.NE.U32.AND P2, PT, R6, RZ, PT ;  /* 0x000000ff0600720c */ /* 0x004fc80003f45070 */
[----:B------:R-:W-:-:S07]  /*0610*/  ISETP.NE.AND.EX P2, PT, R7, RZ, PT, P2 ;  /* 0x000000ff0700720c */ /* 0x000fce0003f45320 */
[----:B------:R-:W-:-:S04]  /*0620*/  @P3 LEA R8, P1, R249, R4, 0x2 ;  /* 0x00000004f9083211 */ /* 0x000fc800078210ff */
[C---:B------:R-:W-:Y:S02]  /*0630*/  @P3 LEA.HI.X R9, R249.reuse, R5, RZ, 0x2, P1 ;  /* 0x00000005f9093211 */ /* 0x040fe400008f14ff */
[----:B------:R-:W-:Y:S01]  /*0640*/  @P2 LEA R4, P0, R249, R6, 0x2 ;  /* 0x00000006f9042211 */ /* 0x000fe200078010ff */
[----:B------:R-:W-:-:S03]  /*0650*/  IMAD.MOV.U32 R6, RZ, RZ, RZ ;  /* 0x000000ffff067224 */ /* 0x000fc600078e00ff */
[----:B------:R-:W-:-:S03]  /*0660*/  @P2 LEA.HI.X R5, R249, R7, RZ, 0x2, P0 ;  /* 0x00000007f9052211 */ /* 0x000fc600000f14ff */
[----:B------:R1:W2:Y:S04]  /*0670*/  @P3 LDG.E R6, desc[UR28][R8.64] ;  /* 0x0000001c08063981 */ /* 0x0002a8000c1e1900 */
[----:B------:R-:W2:Y:S01]  /*0680*/  @P2 LDG.E R2, desc[UR28][R4.64] ;  /* 0x0000001c04022981 */ /* 0x000ea2000c1e1900 */
[----:B------:R-:W-:Y:S01]  /*0690*/  IMAD.SHL.U32 R7, R232, 0x80, RZ ;  /* 0x00000080e8077824 */ /* 0x000fe200078e00ff */
[----:B-1----:R-:W1:Y:S08]  /*06a0*/  @!P2 LDC.64 R8, c[0x0][0x438] ;  /* 0x00010e00ff08ab82 */ /* 0x002e700000000a00 */
[----:B------:R-:W3:Y:S02]  /*06b0*/  @!P2 LDC.64 R4, c[0x0][0x488] ;  /* 0x00012200ff04ab82 */ /* 0x000ee40000000a00 */
[----:B---3--:R-:W-:-:S04]  /*06c0*/  @!P2 ISETP.NE.U32.AND P0, PT, R4, RZ, PT ;  /* 0x000000ff0400a20c */ /* 0x008fc80003f05070 */
[----:B------:R-:W-:-:S04]  /*06d0*/  @!P2 ISETP.NE.AND.EX P0, PT, R5, RZ, PT, P0 ;  /* 0x000000ff0500a20c */ /* 0x000fc80003f05300 */
[----:B-1----:R-:W-:Y:S01]  /*06e0*/  @!P2 SEL R4, R9, RZ, P0 ;  /* 0x000000ff0904a207 */ /* 0x002fe20000000000 */
[----:B--2---:R-:W-:-:S03]  /*06f0*/  @P2 IMAD.IADD R2, R2, 0x1, -R6 ;  /* 0x0000000102022824 */ /* 0x004fc600078e0a06 */
[----:B------:R-:W-:-:S04]  /*0700*/  @!P2 IADD3 R2, PT, PT, R4, R8, -R6 ;  /* 0x000000080402a210 */ /* 0x000fc80007ffe806 */
[----:B------:R-:W-:-:S13]  /*0710*/  ISETP.GE.AND P0, PT, R7, R2, PT ;  /* 0x000000020700720c */ /* 0x000fda0003f06270 */
[----:B-----5:R-:W-:Y:S05]  /*0720*/  @P0 BRA `(.L_x_1350) ;  /* 0x0000006000140947 */ /* 0x020fea0003800000 */
[----:B------:R-:W1:Y:S01]  /*0730*/  LDC R10, c[0x0][0x3e8] ;  /* 0x0000fa00ff0a7b82 */ /* 0x000e620000000800 */
[----:B------:R-:W-:Y:S01]  /*0740*/  IABS R9, R251 ;  /* 0x000000fb00097213 */ /* 0x000fe20000000000 */
[----:B------:R-:W2:Y:S01]  /*0750*/  LDCU.U8 UR4, c[0x0][0x548] ;  /* 0x0000a900ff0477ac */ /* 0x000ea20008000000 */
[----:B------:R-:W-:-:S05]  /*0760*/  IMAD.SHL.U32 R31, R249, 0x80, RZ ;  /* 0x00000080f91f7824 */ /* 0x000fca00078e00ff */
[----:B------:R-:W3:Y:S01]  /*0770*/  LDC R11, c[0x0][0x434] ;  /* 0x00010d00ff0b7b82 */ /* 0x000ee20000000800 */
[----:B--2---:R-:W-:Y:S01]  /*0780*/  ISETP.NE.AND P0, PT, RZ, UR4, PT ;  /* 0x00000004ff007c0c */ /* 0x004fe2000bf05270 */
[----:B------:R-:W2:Y:S01]  /*0790*/  LDCU.U8 UR4, c[0x0][0x5f0] ;  /* 0x0000be00ff0477ac */ /* 0x000ea20008000000 */
[----:B-1----:R-:W-:-:S04]  /*07a0*/  IABS R8, R10 ;  /* 0x0000000a00087213 */ /* 0x002fc80000000000 */
[----:B------:R-:W1:Y:S08]  /*07b0*/  I2F.RP R4, R8 ;  /* 0x0000000800047306 */ /* 0x000e700000209400 */
[----:B-1----:R-:W1:Y:S02]  /*07c0*/  MUFU.RCP R4, R4 ;  /* 0x0000000400047308 */ /* 0x002e640000001000 */
[----:B-1----:R-:W-:-:S06]  /*07d0*/  VIADD R4, R4, 0xffffffe ;  /* 0x0ffffffe04047836 */ /* 0x002fcc0000000000 */
[----:B------:R-:W1:Y:S02]  /*07e0*/  F2I.FTZ.U32.TRUNC.NTZ R5, R4 ;  /* 0x0000000400057305 */ /* 0x000e64000021f000 */
[----:B-1----:R-:W-:Y:S01]  /*07f0*/  IMAD.MOV R2, RZ, RZ, -R5 ;  /* 0x000000ffff027224 */ /* 0x002fe200078e0a05 */
[----:B------:R-:W-:-:S03]  /*0800*/  MOV R4, RZ ;  /* 0x000000ff00047202 */ /* 0x000fc60000000f00 */
[----:B------:R-:W-:-:S04]  /*0810*/  IMAD R2, R2, R8, RZ ;  /* 0x0000000802027224 */ /* 0x000fc800078e02ff */
[----:B------:R-:W-:-:S04]  /*0820*/  IMAD.HI.U32 R2, R5, R2, R4 ;  /* 0x0000000205027227 */ /* 0x000fc800078e0004 */
[----:B------:R-:W-:Y:S02]  /*0830*/  IMAD.MOV.U32 R5, RZ, RZ, R9 ;  /* 0x000000ffff057224 */ /* 0x000fe400078e0009 */
[----:B------:R-:W1:Y:S02]  /*0840*/  @!P0 LDC R9, c[0x0][0x3e0] ;  /* 0x0000f800ff098b82 */ /* 0x000e640000000800 */
[----:B------:R-:W-:-:S04]  /*0850*/  IMAD.HI.U32 R2, R2, R5, RZ ;  /* 0x0000000502027227 */ /* 0x000fc800078e00ff */
[----:B------:R-:W-:-:S04]  /*0860*/  IMAD.MOV R4, RZ, RZ, -R2 ;  /* 0x000000ffff047224 */ /* 0x000fc800078e0a02 */
[C---:B------:R-:W-:Y:S02]  /*0870*/  IMAD R4, R8.reuse, R4, R5 ;  /* 0x0000000408047224 */ /* 0x040fe400078e0205 */
[----:B------:R-:W4:Y:S03]  /*0880*/  @P0 LDC R5, c[0x0][0x454] ;  /* 0x00011500ff050b82 */ /* 0x000f260000000800 */
[----:B------:R-:W-:-:S13]  /*0890*/  ISETP.GT.U32.AND P2, PT, R8, R4, PT ;  /* 0x000000040800720c */ /* 0x000fda0003f44070 */
[-C--:B------:R-:W-:Y:S01]  /*08a0*/  @!P2 IADD3 R4, PT, PT, R4, -R8.reuse, RZ ;  /* 0x800000080404a210 */ /* 0x080fe20007ffe0ff */
[----:B------:R-:W-:Y:S01]  /*08b0*/  @!P2 VIADD R2, R2, 0x1 ;  /* 0x000000010202a836 */ /* 0x000fe20000000000 */
[----:B------:R-:W-:Y:S02]  /*08c0*/  ISETP.NE.AND P2, PT, R10, RZ, PT ;  /* 0x000000ff0a00720c */ /* 0x000fe40003f45270 */
[----:B------:R-:W-:Y:S02]  /*08d0*/  ISETP.GE.U32.AND P3, PT, R4, R8, PT ;  /* 0x000000080400720c */ /* 0x000fe40003f66070 */
[----:B------:R-:W-:Y:S02]  /*08e0*/  LOP3.LUT R4, R251, R10, RZ, 0x3c, !PT ;  /* 0x0000000afb047212 */ /* 0x000fe400078e3cff */
[----:B---3--:R-:W-:Y:S01]  /*08f0*/  IADD3 R8, PT, PT, R11, 0x3f, RZ ;  /* 0x0000003f0b087810 */ /* 0x008fe20007ffe0ff */
[----:B----4-:R-:W-:Y:S01]  /*0900*/  @P0 IMAD R5, R251, R5, RZ ;  /* 0x00000005fb050224 */ /* 0x010fe200078e02ff */
[----:B------:R-:W-:-:S02]  /*0910*/  ISETP.GE.AND P1, PT, R4, RZ, PT ;  /* 0x000000ff0400720c */ /* 0x000fc40003f26270 */
[----:B------:R-:W-:Y:S01]  /*0920*/  SHF.R.S32.HI R4, RZ, 0x1f, R8 ;  /* 0x0000001fff047819 */ /* 0x000fe20000011408 */
[----:B------:R-:W-:-:S03]  /*0930*/  @P0 IMAD R30, R249, R11, R5 ;  /* 0x0000000bf91e0224 */ /* 0x000fc600078e0205 */
[----:B------:R-:W-:Y:S01]  /*0940*/  LEA.HI R8, R4, R8, RZ, 0x6 ;  /* 0x0000000804087211 */ /* 0x000fe200078f30ff */
[----:B------:R-:W-:Y:S02]  /*0950*/  @P3 VIADD R2, R2, 0x1 ;  /* 0x0000000102023836 */ /* 0x000fe40000000000 */
[----:B-1----:R-:W-:Y:S01]  /*0960*/  @!P0 IMAD R4, R249, R9, R251 ;  /* 0x00000009f9048224 */ /* 0x002fe200078e02fb */
[----:B------:R-:W-:-:S03]  /*0970*/  SHF.R.S32.HI R26, RZ, 0x6, R8 ;  /* 0x00000006ff1a7819 */ /* 0x000fc60000011408 */
[----:B------:R-:W-:Y:S01]  /*0980*/  @!P1 IADD3 R2, PT, PT, -R2, RZ, RZ ;  /* 0x000000ff02029210 */ /* 0x000fe20007ffe1ff */
[----:B------:R-:W-:Y:S01]  /*0990*/  @!P0 IMAD R30, R4, R11, RZ ;  /* 0x0000000b041e8224 */ /* 0x000fe200078e02ff */
[----:B------:R-:W-:Y:S02]  /*09a0*/  @!P2 LOP3.LUT R2, RZ, R10, RZ, 0x33, !PT ;  /* 0x0000000aff02a212 */ /* 0x000fe400078e33ff */
[----:B------:R-:W-:Y:S02]  /*09b0*/  IADD3 R210, PT, PT, R26, -0x1, RZ ;  /* 0xffffffff1ad27810 */ /* 0x000fe40007ffe0ff */
[----:B------:R-:W-:Y:S01]  /*09c0*/  SHF.R.S32.HI R16, RZ, 0x1f, R2 ;  /* 0x0000001fff107819 */ /* 0x000fe20000011402 */
[----:B--2---:R-:W-:Y:S06]  /*09d0*/  @!P0 BRA `(.L_x_1351) ;  /* 0x00000000001c8947 */ /* 0x004fec0003800000 */
[----:B------:R-:W1:Y:S01]  /*09e0*/  LDC R24, c[0x0][0x444] ;  /* 0x00011100ff187b82 */ /* 0x000e620000000800 */
[----:B------:R-:W2:Y:S01]  /*09f0*/  LDCU UR7, c[0x0][0x430] ;  /* 0x00008600ff0777ac */ /* 0x000ea20008000800 */
[----:B------:R-:W2:Y:S02]  /*0a00*/  LDCU UR6, c[0x0][0x454] ;  /* 0x00008a80ff0677ac */ /* 0x000ea40008000800 */
[----:B--2---:R-:W-:Y:S01]  /*0a10*/  ULEA UR6, UR7, UR6, 0x7 ;  /* 0x0000000607067291 */ /* 0x004fe2000f8e38ff */
[----:B-1----:R-:W-:-:S05]  /*0a20*/  IMAD R4, R249, R24, R31 ;  /* 0x00000018f9047224 */ /* 0x002fca00078e021f */
[----:B------:R-:W-:Y:S01]  /*0a30*/  IMAD R29, R251, UR6, R4 ;  /* 0x00000006fb1d7c24 */ /* 0x000fe2000f8e0204 */
[----:B------:R-:W-:Y:S06]  /*0a40*/  BRA `(.L_x_1352) ;  /* 0x0000000000107947 */ /* 0x000fec0003800000 */
.L_x_1351:
[----:B------:R-:W1:Y:S01]  /*0a50*/  LDC R24, c[0x0][0x444] ;  /* 0x00011100ff187b82 */ /* 0x000e620000000800 */
[----:B------:R-:W2:Y:S02]  /*0a60*/  LDCU UR6, c[0x0][0x3e0] ;  /* 0x00007c00ff0677ac */ /* 0x000ea40008000800 */
[----:B--2---:R-:W-:-:S04]  /*0a70*/  IMAD R4, R249, UR6, R251 ;  /* 0x00000006f9047c24 */ /* 0x004fc8000f8e02fb */
[----:B-1----:R-:W-:-:S07]  /*0a80*/  IMAD R29, R4, R24, RZ ;  /* 0x00000018041d7224 */ /* 0x002fce00078e02ff */
.L_x_1352:
[----:B------:R-:W1:Y:S01]  /*0a90*/  S2R R252, SR_TID.X ;  /* 0x0000000000fc7919 */ /* 0x000e620000002100 */
[----:B------:R-:W2:Y:S01]  /*0aa0*/  LDCU.64 UR8, c[0x0][0x588] ;  /* 0x0000b100ff0877ac */ /* 0x000ea20008000a00 */
[----:B------:R-:W-:Y:S01]  /*0ab0*/  SHF.R.S32.HI R5, RZ, 0x1f, R6 ;  /* 0x0000001fff057819 */ /* 0x000fe20000011406 */
[----:B------:R-:W3:Y:S01]  /*0ac0*/  LDC.64 R20, c[0x0][0x460] ;  /* 0x00011800ff147b82 */ /* 0x000ee20000000a00 */
[C---:B------:R-:W-:Y:S01]  /*0ad0*/  IADD3 R234, P0, PT, R7.reuse, R6, RZ ;  /* 0x0000000607ea7210 */ /* 0x040fe20007f1e0ff */
[----:B------:R-:W4:Y:S01]  /*0ae0*/  LDCU.64 UR22, c[0x0][0x3b0] ;  /* 0x00007600ff1677ac */ /* 0x000f220008000a00 */
[----:B------:R-:W-:Y:S01]  /*0af0*/  LEA R28, R26, 0xffffffc0, 0x6 ;  /* 0xffffffc01a1c7811 */ /* 0x000fe200078e30ff */
[----:B------:R-:W5:Y:S01]  /*0b00*/  S2R R33, SR_TID.X ;  /* 0x0000000000217919 */ /* 0x000f620000002100 */
[----:B------:R-:W-:Y:S01]  /*0b10*/  LEA.HI.X.SX32 R235, R7, R5, 0x1, P0 ;  /* 0x0000000507eb7211 */ /* 0x000fe200000f0eff */
[----:B------:R-:W2:Y:S01]  /*0b20*/  LDCU.64 UR18, c[0x0][0x3b8] ;  /* 0x00007700ff1277ac */ /* 0x000ea20008000a00 */
[----:B------:R-:W-:Y:S01]  /*0b30*/  IMAD.MOV.U32 R5, RZ, RZ, RZ ;  /* 0x000000ffff057224 */ /* 0x000fe200078e00ff */
[----:B------:R-:W-:Y:S01]  /*0b40*/  SHF.R.S32.HI R27, RZ, 0x1f, R28 ;  /* 0x0000001fff1b7819 */ /* 0x000fe2000001141c */
[----:B------:R-:W3:Y:S01]  /*0b50*/  LDC R227, c[0x0][0x44c] ;  /* 0x00011300ffe37b82 */ /* 0x000ee20000000800 */
[----:B------:R-:W1:Y:S01]  /*0b60*/  LDCU.64 UR14, c[0x0][0x3c0] ;  /* 0x00007800ff0e77ac */ /* 0x000e620008000a00 */
[----:B------:R-:W-:Y:S01]  /*0b70*/  ISETP.GE.AND P3, PT, R11, 0x1, PT ;  /* 0x000000010b00780c */ /* 0x000fe20003f66270 */
[----:B------:R-:W3:Y:S01]  /*0b80*/  S2R R32, SR_CTAID.X ;  /* 0x0000000000207919 */ /* 0x000ee20000002500 */
[----:B------:R-:W-:Y:S01]  /*0b90*/  ISETP.NE.AND P5, PT, RZ, UR4, PT ;  /* 0x00000004ff007c0c */ /* 0x000fe2000bfa5270 */
[----:B------:R-:W3:Y:S01]  /*0ba0*/  LDCU.64 UR6, c[0x0][0x398] ;  /* 0x00007300ff0677ac */ /* 0x000ee20008000a00 */
[----:B------:R-:W-:-:S02]  /*0bb0*/  CS2R R126, SRZ ;  /* 0x00000000007e7805 */ /* 0x000fc4000001ff00 */
[----:B------:R-:W-:Y:S01]  /*0bc0*/  CS2R R124, SRZ ;  /* 0x00000000007c7805 */ /* 0x000fe2000001ff00 */
[----:B------:R-:W3:Y:S01]  /*0bd0*/  LDC.64 R214, c[0x0][0x420] ;  /* 0x00010800ffd67b82 */ /* 0x000ee20000000a00 */
[----:B------:R-:W3:Y:S01]  /*0be0*/  LDCU.64 UR24, c[0x0][0x3a0] ;  /* 0x00007400ff1877ac */ /* 0x000ee20008000a00 */
[----:B------:R-:W-:Y:S01]  /*0bf0*/  CS2R R130, SRZ ;  /* 0x0000000000827805 */ /* 0x000fe2000001ff00 */
[----:B----4-:R-:W-:Y:S01]  /*0c00*/  IMAD R13, R27, UR22, RZ ;  /* 0x000000161b0d7c24 */ /* 0x010fe2000f8e02ff */
[----:B------:R-:W-:Y:S01]  /*0c10*/  CS2R R128, SRZ ;  /* 0x0000000000807805 */ /* 0x000fe2000001ff00 */
[C---:B------:R-:W-:Y:S01]  /*0c20*/  IMAD.WIDE.U32 R18, R28.reuse, UR22, RZ ;  /* 0x000000161c127c25 */ /* 0x040fe2000f8e00ff */
[----:B------:R-:W4:Y:S01]  /*0c30*/  LDCU.64 UR20, c[0x0][0x3c8] ;  /* 0x00007900ff1477ac */ /* 0x000f220008000a00 */
[----:B------:R-:W-:Y:S02]  /*0c40*/  CS2R R122, SRZ ;  /* 0x00000000007a7805 */ /* 0x000fe4000001ff00 */
[----:B------:R-:W-:Y:S01]  /*0c50*/  CS2R R120, SRZ ;  /* 0x0000000000787805 */ /* 0x000fe2000001ff00 */
[C---:B--2---:R-:W-:Y:S01]  /*0c60*/  IMAD R6, R235.reuse, UR18, RZ ;  /* 0x00000012eb067c24 */ /* 0x044fe2000f8e02ff */
[----:B------:R-:W2:Y:S01]  /*0c70*/  LDCU.64 UR16, c[0x0][0x3d0] ;  /* 0x00007a00ff1077ac */ /* 0x000ea20008000a00 */
[----:B------:R-:W-:Y:S01]  /*0c80*/  IMAD R13, R28, UR23, R13 ;  /* 0x000000171c0d7c24 */ /* 0x000fe2000f8e020d */
[----:B-1----:R-:W-:Y:S01]  /*0c90*/  SHF.R.U32.HI R226, RZ, 0x2, R252 ;  /* 0x00000002ffe27819 */ /* 0x002fe200000116fc */
[----:B------:R-:W-:Y:S01]  /*0ca0*/  IMAD.SHL.U32 R4, R252, 0x8, RZ ;  /* 0x00000008fc047824 */ /* 0x000fe200078e00ff */
[----:B------:R-:W1:Y:S01]  /*0cb0*/  LDCU.64 UR12, c[0x0][0x3a8] ;  /* 0x00007500ff0c77ac */ /* 0x000e620008000a00 */
[----:B------:R-:W-:Y:S01]  /*0cc0*/  IMAD R10, R234, UR19, R6 ;  /* 0x00000013ea0a7c24 */ /* 0x000fe2000f8e0206 */
[----:B------:R-:W-:Y:S01]  /*0cd0*/  LOP3.LUT R224, R252, 0x1f, RZ, 0xc0, !PT ;  /* 0x0000001ffce07812 */ /* 0x000fe200078ec0ff */
[----:B------:R-:W-:Y:S01]  /*0ce0*/  IMAD R11, R235, UR14, RZ ;  /* 0x0000000eeb0b7c24 */ /* 0x000fe2000f8e02ff */
[----:B------:R-:W-:Y:S01]  /*0cf0*/  LOP3.LUT R4, R4, 0x18, RZ, 0xc0, !PT ;  /* 0x0000001804047812 */ /* 0x000fe200078ec0ff */
[----:B------:R-:W-:Y:S01]  /*0d00*/  IMAD.IADD R13, R19, 0x1, R13 ;  /* 0x00000001130d7824 */ /* 0x000fe200078e020d */
[----:B-----5:R-:W-:Y:S01]  /*0d10*/  SHF.R.U32.HI R33, RZ, 0x5, R33 ;  /* 0x00000005ff217819 */ /* 0x020fe20000011621 */
[----:B------:R-:W-:Y:S01]  /*0d20*/  IMAD R14, R234, UR15, R11 ;  /* 0x0000000fea0e7c24 */ /* 0x000fe2000f8e020b */
[----:B------:R-:W-:Y:S01]  /*0d30*/  LOP3.LUT R12, R18, R4, RZ, 0xfc, !PT ;  /* 0x00000004120c7212 */ /* 0x000fe200078efcff */
[----:B------:R-:W-:Y:S01]  /*0d40*/  IMAD.WIDE.U32 R8, R249, UR8, R4 ;  /* 0x00000008f9087c25 */ /* 0x000fe2000f8e0004 */
[----:B------:R-:W-:-:S02]  /*0d50*/  CS2R R118, SRZ ;  /* 0x0000000000767805 */ /* 0x000fc4000001ff00 */
[----:B------:R-:W-:Y:S02]  /*0d60*/  CS2R R116, SRZ ;  /* 0x0000000000747805 */ /* 0x000fe4000001ff00 */
[----:B------:R-:W-:Y:S01]  /*0d70*/  CS2R R110, SRZ ;  /* 0x00000000006e7805 */ /* 0x000fe2000001ff00 */
[----:B------:R-:W-:Y:S01]  /*0d80*/  IMAD R9, R249, UR9, R9 ;  /* 0x00000009f9097c24 */ /* 0x000fe2000f8e0209 */
[----:B------:R-:W5:Y:S01]  /*0d90*/  LDCU.128 UR8, c[0x0][0x590] ;  /* 0x0000b200ff0877ac */ /* 0x000f620008000c00 */
[C---:B------:R-:W-:Y:S01]  /*0da0*/  IMAD.WIDE.U32 R6, R234.reuse, UR18, R4 ;  /* 0x00000012ea067c25 */ /* 0x040fe2000f8e0004 */
[----:B------:R-:W-:Y:S02]  /*0db0*/  CS2R R108, SRZ ;  /* 0x00000000006c7805 */ /* 0x000fe4000001ff00 */
[----:B------:R-:W-:Y:S02]  /*0dc0*/  CS2R R114, SRZ ;  /* 0x0000000000727805 */ /* 0x000fe4000001ff00 */
[----:B------:R-:W-:Y:S01]  /*0dd0*/  CS2R R112, SRZ ;  /* 0x0000000000707805 */ /* 0x000fe2000001ff00 */
[----:B------:R-:W-:Y:S01]  /*0de0*/  IMAD.IADD R7, R7, 0x1, R10 ;  /* 0x0000000107077824 */ /* 0x000fe200078e020a */
[----:B------:R-:W-:Y:S01]  /*0df0*/  CS2R R106, SRZ ;  /* 0x00000000006a7805 */ /* 0x000fe2000001ff00 */
[----:B------:R-:W-:Y:S01]  /*0e00*/  IMAD.WIDE.U32 R10, R234, UR14, R4 ;  /* 0x0000000eea0a7c25 */ /* 0x000fe2000f8e0004 */
[----:B------:R-:W-:-:S02]  /*0e10*/  CS2R R104, SRZ ;  /* 0x0000000000687805 */ /* 0x000fc4000001ff00 */
[----:B------:R-:W-:Y:S02]  /*0e20*/  CS2R R102, SRZ ;  /* 0x0000000000667805 */ /* 0x000fe4000001ff00 */
[----:B------:R-:W-:Y:S01]  /*0e30*/  CS2R R100, SRZ ;  /* 0x0000000000647805 */ /* 0x000fe2000001ff00 */
[----:B---3--:R-:W-:Y:S01]  /*0e40*/  IMAD.WIDE.U32 R12, R249, UR6, R12 ;  /* 0x00000006f90c7c25 */ /* 0x008fe2000f8e000c */
[----:B------:R-:W-:Y:S02]  /*0e50*/  CS2R R94, SRZ ;  /* 0x00000000005e7805 */ /* 0x000fe4000001ff00 */
[----:B------:R-:W-:Y:S02]  /*0e60*/  CS2R R92, SRZ ;  /* 0x00000000005c7805 */ /* 0x000fe4000001ff00 */
[----:B------:R-:W-:Y:S01]  /*0e70*/  CS2R R98, SRZ ;  /* 0x0000000000627805 */ /* 0x000fe2000001ff00 */
[----:B------:R-:W-:Y:S01]  /*0e80*/  IMAD.IADD R5, R11, 0x1, R14 ;  /* 0x000000010b057824 */ /* 0x000fe200078e020e */
[----:B------:R-:W-:Y:S01]  /*0e90*/  CS2R R96, SRZ ;  /* 0x0000000000607805 */ /* 0x000fe2000001ff00 */
[----:B------:R-:W-:Y:S01]  /*0ea0*/  IMAD R11, R249, UR7, R13 ;  /* 0x00000007f90b7c24 */ /* 0x000fe2000f8e020d */
[----:B------:R-:W3:Y:S01]  /*0eb0*/  LDCU.64 UR6, c[0x0][0x3d8] ;  /* 0x00007b00ff0677ac */ /* 0x000ee20008000a00 */
[----:B-----5:R-:W-:Y:S01]  /*0ec0*/  IMAD R14, R27, UR8, RZ ;  /* 0x000000081b0e7c24 */ /* 0x020fe2000f8e02ff */
[----:B------:R-:W-:Y:S01]  /*0ed0*/  LOP3.LUT R13, R210, 0x80000001, RZ, 0xc0, !PT ;  /* 0x80000001d20d7812 */ /* 0x000fe200078ec0ff */
[----:B------:R-:W-:Y:S01]  /*0ee0*/  IMAD.MOV.U32 R4, RZ, RZ, R10 ;  /* 0x000000ffff047224 */ /* 0x000fe200078e000a */
[----:B------:R-:W-:Y:S01]  /*0ef0*/  CS2R R90, SRZ ;  /* 0x00000000005a7805 */ /* 0x000fe2000001ff00 */
[C---:B------:R-:W-:Y:S01]  /*0f00*/  IMAD R10, R28.reuse, UR9, R14 ;  /* 0x000000091c0a7c24 */ /* 0x040fe2000f8e020e */
[----:B------:R-:W-:Y:S01]  /*0f10*/  ISETP.NE.AND P4, PT, R13, 0x1, PT ;  /* 0x000000010d00780c */ /* 0x000fe20003f85270 */
[----:B------:R-:W-:Y:S01]  /*0f20*/  IMAD.WIDE.U32 R8, R28, UR8, R8 ;  /* 0x000000081c087c25 */ /* 0x000fe2000f8e0008 */
[----:B------:R-:W-:-:S02]  /*0f30*/  CS2R R88, SRZ ;  /* 0x0000000000587805 */ /* 0x000fc4000001ff00 */
[----:B------:R-:W-:Y:S02]  /*0f40*/  CS2R R86, SRZ ;  /* 0x0000000000567805 */ /* 0x000fe4000001ff00 */
[----:B------:R-:W-:Y:S01]  /*0f50*/  SEL R172, RZ, 0x3000, P4 ;  /* 0x00003000ffac7807 */ /* 0x000fe20002000000 */
[----:B------:R-:W-:Y:S01]  /*0f60*/  IMAD.WIDE.U32 R6, R249, UR24, R6 ;  /* 0x00000018f9067c25 */ /* 0x000fe2000f8e0006 */
[----:B------:R-:W5:Y:S01]  /*0f70*/  LDCU UR24, c[0x0][0x3e0] ;  /* 0x00007c00ff1877ac */ /* 0x000f620008000800 */
[----:B------:R-:W-:Y:S02]  /*0f80*/  CS2R R84, SRZ ;  /* 0x0000000000547805 */ /* 0x000fe4000001ff00 */
[----:B------:R-:W-:Y:S01]  /*0f90*/  CS2R R78, SRZ ;  /* 0x00000000004e7805 */ /* 0x000fe2000001ff00 */
[----:B------:R-:W-:Y:S01]  /*0fa0*/  IMAD.IADD R9, R9, 0x1, R10 ;  /* 0x0000000109097824 */ /* 0x000fe200078e020a */
[----:B------:R-:W-:Y:S01]  /*0fb0*/  CS2R R76, SRZ ;  /* 0x00000000004c7805 */ /* 0x000fe2000001ff00 */
[----:B------:R-:W-:Y:S01]  /*0fc0*/  IMAD.MOV.U32 R10, RZ, RZ, R12 ;  /* 0x000000ffff0a7224 */ /* 0x000fe200078e000c */
[----:B------:R-:W-:Y:S01]  /*0fd0*/  CS2R R82, SRZ ;  /* 0x0000000000527805 */ /* 0x000fe2000001ff00 */
[----:B------:R-:W-:Y:S01]  /*0fe0*/  IMAD R7, R249, UR25, R7 ;  /* 0x00000019f9077c24 */ /* 0x000fe2000f8e0207 */
[----:B------:R-:W-:Y:S01]  /*0ff0*/  CS2R R80, SRZ ;  /* 0x0000000000507805 */ /* 0x000fe2000001ff00 */
[----:B----4-:R-:W-:Y:S01]  /*1000*/  IMAD.WIDE.U32 R10, R251, UR20, R10 ;  /* 0x00000014fb0a7c25 */ /* 0x010fe2000f8e000a */
[----:B------:R-:W-:-:S02]  /*1010*/  CS2R R74, SRZ ;  /* 0x00000000004a7805 */ /* 0x000fc4000001ff00 */
[----:B------:R-:W-:Y:S02]  /*1020*/  CS2R R72, SRZ ;  /* 0x0000000000487805 */ /* 0x000fe4000001ff00 */
[----:B------:R-:W-:Y:S01]  /*1030*/  CS2R R70, SRZ ;  /* 0x0000000000467805 */ /* 0x000fe2000001ff00 */
[----:B--2---:R-:W-:Y:S01]  /*1040*/  IMAD R12, R16, UR16, RZ ;  /* 0x00000010100c7c24 */ /* 0x004fe2000f8e02ff */
[----:B------:R-:W-:Y:S01]  /*1050*/  CS2R R68, SRZ ;  /* 0x0000000000447805 */ /* 0x000fe2000001ff00 */
[----:B------:R-:W-:Y:S01]  /*1060*/  IMAD.WIDE.U32 R6, R2, UR16, R6 ;  /* 0x0000001002067c25 */ /* 0x000fe2000f8e0006 */
[----:B------:R-:W-:Y:S01]  /*1070*/  USHF.L.U32 UR16, UR18, 0x6, URZ ;  /* 0x0000000612107899 */ /* 0x000fe200080006ff */
[----:B------:R-:W-:Y:S02]  /*1080*/  CS2R R62, SRZ ;  /* 0x00000000003e7805 */ /* 0x000fe4000001ff00 */
[----:B------:R-:W-:Y:S01]  /*1090*/  CS2R R60, SRZ ;  /* 0x00000000003c7805 */ /* 0x000fe2000001ff00 */
[----:B------:R-:W-:Y:S01]  /*10a0*/  IMAD.WIDE.U32 R8, R251, UR10, R8 ;  /* 0x0000000afb087c25 */ /* 0x000fe2000f8e0008 */
[----:B------:R-:W-:Y:S01]  /*10b0*/  USHF.L.U64.HI UR10, UR18, 0x6, UR19 ;  /* 0x00000006120a7899 */ /* 0x000fe20008010213 */
[----:B------:R-:W-:-:S02]  /*10c0*/  CS2R R66, SRZ ;  /* 0x0000000000427805 */ /* 0x000fc4000001ff00 */
[----:B------:R-:W-:Y:S01]  /*10d0*/  CS2R R64, SRZ ;  /* 0x0000000000407805 */ /* 0x000fe2000001ff00 */
[----:B------:R-:W-:Y:S01]  /*10e0*/  IMAD R15, R251, UR21, R11 ;  /* 0x00000015fb0f7c24 */ /* 0x000fe2000f8e020b */
[----:B------:R-:W-:Y:S01]  /*10f0*/  CS2R R58, SRZ ;  /* 0x00000000003a7805 */ /* 0x000fe2000001ff00 */
[C---:B-1----:R-:W-:Y:S01]  /*1100*/  IMAD.WIDE.U32 R4, R249.reuse, UR12, R4 ;  /* 0x0000000cf9047c25 */ /* 0x042fe2000f8e0004 */
[----:B------:R-:W-:Y:S02]  /*1110*/  CS2R R56, SRZ ;  /* 0x0000000000387805 */ /* 0x000fe4000001ff00 */
[----:B------:R-:W-:Y:S02]  /*1120*/  CS2R R54, SRZ ;  /* 0x0000000000367805 */ /* 0x000fe4000001ff00 */
[----:B------:R-:W-:Y:S01]  /*1130*/  CS2R R52, SRZ ;  /* 0x0000000000347805 */ /* 0x000fe2000001ff00 */
[----:B---3--:R-:W-:Y:S01]  /*1140*/  IMAD R11, R16, UR6, RZ ;  /* 0x00000006100b7c24 */ /* 0x008fe2000f8e02ff */
[----:B------:R-:W-:Y:S01]  /*1150*/  CS2R R46, SRZ ;  /* 0x00000000002e7805 */ /* 0x000fe2000001ff00 */
[----:B------:R-:W-:Y:S01]  /*1160*/  IMAD R5, R249, UR13, R5 ;  /* 0x0000000df9057c24 */ /* 0x000fe2000f8e0205 */
[----:B------:R-:W1:Y:S01]  /*1170*/  LDCU.64 UR12, c[0x0][0x388] ;  /* 0x00007100ff0c77ac */ /* 0x000e620008000a00 */
[C---:B------:R-:W-:Y:S01]  /*1180*/  IMAD R16, R2.reuse, UR7, R11 ;  /* 0x0000000702107c24 */ /* 0x040fe2000f8e020b */
[----:B------:R-:W-:Y:S01]  /*1190*/  CS2R R44, SRZ ;  /* 0x00000000002c7805 */ /* 0x000fe2000001ff00 */
[----:B------:R-:W-:Y:S01]  /*11a0*/  IMAD.MOV.U32 R14, RZ, RZ, R10 ;  /* 0x000000ffff0e7224 */ /* 0x000fe200078e000a */
[----:B------:R-:W-:Y:S01]  /*11b0*/  CS2R R50, SRZ ;  /* 0x0000000000327805 */ /* 0x000fe2000001ff00 */
[----:B------:R-:W-:Y:S01]  /*11c0*/  IMAD.U32 R10, RZ, RZ, UR16 ;  /* 0x00000010ff0a7e24 */ /* 0x000fe2000f8e00ff */
[----:B------:R-:W-:Y:S01]  /*11d0*/  CS2R R48, SRZ ;  /* 0x0000000000307805 */ /* 0x000fe2000001ff00 */
[----:B------:R-:W-:Y:S01]  /*11e0*/  IMAD.U32 R11, RZ, RZ, UR10 ;  /* 0x0000000aff0b7e24 */ /* 0x000fe2000f8e00ff */
[----:B------:R-:W-:Y:S01]  /*11f0*/  CS2R R42, SRZ ;  /* 0x00000000002a7805 */ /* 0x000fe2000001ff00 */
[C---:B------:R-:W-:Y:S01]  /*1200*/  IMAD R17, R2.reuse, UR17, R12 ;  /* 0x0000001102117c24 */ /* 0x040fe2000f8e020c */
[----:B------:R-:W-:Y:S01]  /*1210*/  USHF.L.U64.HI UR17, UR14, 0x6, UR15 ;  /* 0x000000060e117899 */ /* 0x000fe2000801020f */
[----:B------:R-:W-:Y:S01]  /*1220*/  IMAD R13, R251, UR11, R9 ;  /* 0x0000000bfb0d7c24 */ /* 0x000fe2000f8e0209 */
[----:B------:R-:W-:Y:S01]  /*1230*/  USHF.L.U32 UR11, UR14, 0x6, URZ ;  /* 0x000000060e0b7899 */ /* 0x000fe200080006ff */
[----:B------:R-:W-:Y:S01]  /*1240*/  IMAD.WIDE.U32 R4, R2, UR6, R4 ;  /* 0x0000000602047c25 */ /* 0x000fe2000f8e0004 */
[----:B------:R-:W2:Y:S01]  /*1250*/  LDCU.64 UR6, c[0x0][0x390] ;  /* 0x00007200ff0677ac */ /* 0x000ea20008000a00 */
[----:B------:R-:W-:-:S02]  /*1260*/  CS2R R40, SRZ ;  /* 0x0000000000287805 */ /* 0x000fc4000001ff00 */
[----:B------:R-:W-:Y:S01]  /*1270*/  CS2R R38, SRZ ;  /* 0x0000000000267805 */ /* 0x000fe2000001ff00 */
[----:B------:R-:W-:Y:S01]  /*1280*/  IMAD.WIDE.U32 R10, R226, UR18, R10 ;  /* 0x00000012e20a7c25 */ /* 0x000fe2000f8e000a */
[----:B------:R-:W-:-:S03]  /*1290*/  CS2R R36, SRZ ;  /* 0x0000000000247805 */ /* 0x000fc6000001ff00 */
[----:B------:R-:W-:Y:S01]  /*12a0*/  IMAD.MOV.U32 R12, RZ, RZ, R8 ;  /* 0x000000ffff0c7224 */ /* 0x000fe200078e0008 */
[----:B------:R-:W-:Y:S01]  /*12b0*/  IADD3 R2, P1, PT, R6, R10, RZ ;  /* 0x0000000a06027210 */ /* 0x000fe20007f3e0ff */
[C---:B------:R-:W-:Y:S02]  /*12c0*/  IMAD R23, R226.reuse, UR19, RZ ;  /* 0x00000013e2177c24 */ /* 0x040fe4000f8e02ff */
[----:B------:R-:W-:Y:S02]  /*12d0*/  IMAD.IADD R7, R7, 0x1, R17 ;  /* 0x0000000107077824 */ /* 0x000fe400078e0211 */
[----:B------:R-:W-:Y:S01]  /*12e0*/  IMAD.U32 R8, RZ, RZ, UR11 ;  /* 0x0000000bff087e24 */ /* 0x000fe2000f8e00ff */
[----:B------:R-:W3:Y:S01]  /*12f0*/  LDCU.64 UR10, c[0x0][0x550] ;  /* 0x0000aa00ff0a77ac */ /* 0x000ee20008000a00 */
[----:B------:R-:W-:Y:S01]  /*1300*/  IMAD.U32 R9, RZ, RZ, UR17 ;  /* 0x00000011ff097e24 */ /* 0x000fe2000f8e00ff */
[----:B------:R-:W-:Y:S01]  /*1310*/  IADD3.X R10, PT, PT, R7, R23, R11, P1, !PT ;  /* 0x00000017070a7210 */ /* 0x000fe20000ffe40b */
[C---:B------:R-:W-:Y:S01]  /*1320*/  IMAD R22, R226.reuse, UR15, RZ ;  /* 0x0000000fe2167c24 */ /* 0x040fe2000f8e02ff */
[----:B------:R-:W-:Y:S01]  /*1330*/  SHF.R.S32.HI R11, RZ, 0x1f, R24 ;  /* 0x0000001fff0b7819 */ /* 0x000fe20000011418 */
[----:B------:R-:W-:Y:S01]  /*1340*/  IMAD.WIDE.U32 R8, R226, UR14, R8 ;  /* 0x0000000ee2087c25 */ /* 0x000fe2000f8e0008 */
[----:B------:R-:W4:Y:S03]  /*1350*/  LDCU.64 UR16, c[0x0][0x380] ;  /* 0x00007000ff1077ac */ /* 0x000f260008000a00 */
[----:B------:R-:W-:Y:S01]  /*1360*/  IMAD.IADD R5, R5, 0x1, R16 ;  /* 0x0000000105057824 */ /* 0x000fe200078e0210 */
[----:B------:R-:W-:Y:S01]  /*1370*/  IADD3 R8, P0, PT, R4, R8, RZ ;  /* 0x0000000804087210 */ /* 0x000fe20007f1e0ff */
[----:B------:R-:W-:Y:S01]  /*1380*/  IMAD.WIDE.U32 R24, R249, R24, RZ ;  /* 0x00000018f9187225 */ /* 0x000fe200078e00ff */
[----:B------:R-:W-:Y:S01]  /*1390*/  @P5 BAR.SYNC.DEFER_BLOCKING 0x0 ;  /* 0x0000000000005b1d */ /* 0x000fe20000010000 */
[----:B-1----:R-:W-:Y:S01]  /*13a0*/  LEA R16, P1, R2, UR12, 0x1 ;  /* 0x0000000c02107c11 */ /* 0x002fe2000f8208ff */
[----:B-----5:R-:W-:Y:S01]  /*13b0*/  USHF.R.S32.HI UR15, URZ, 0x1f, UR24 ;  /* 0x0000001fff0f7899 */ /* 0x020fe20008011418 */
[----:B------:R-:W-:Y:S01]  /*13c0*/  IMAD R11, R11, R249, RZ ;  /* 0x000000f90b0b7224 */ /* 0x000fe200078e02ff */
[----:B------:R-:W-:Y:S01]  /*13d0*/  IADD3.X R9, PT, PT, R5, R22, R9, P0, !PT ;  /* 0x0000001605097210 */ /* 0x000fe200007fe409 */
[----:B------:R-:W-:Y:S01]  /*13e0*/  IMAD.WIDE.U32 R12, R226, UR8, R12 ;  /* 0x00000008e20c7c25 */ /* 0x000fe2000f8e000c */
[----:B------:R-:W-:-:S02]  /*13f0*/  LEA.HI.X R17, R2, UR13, R10, 0x1, P1 ;  /* 0x0000000d02117c11 */ /* 0x000fc400088f0c0a */
[----:B--2---:R-:W-:Y:S01]  /*1400*/  LEA R18, P0, R8, UR6, 0x1 ;  /* 0x0000000608127c11 */ /* 0x004fe2000f8008ff */
[----:B------:R-:W-:Y:S01]  /*1410*/  IMAD.IADD R2, R25, 0x1, R11 ;  /* 0x0000000119027824 */ /* 0x000fe200078e020b */
[----:B---3--:R-:W-:Y:S01]  /*1420*/  LEA R206, P1, R12, UR10, 0x1 ;  /* 0x0000000a0cce7c11 */ /* 0x008fe2000f8208ff */
[----:B------:R-:W-:Y:S01]  /*1430*/  IMAD.WIDE.U32 R14, R226, UR22, R14 ;  /* 0x00000016e20e7c25 */ /* 0x000fe2000f8e000e */
[----:B------:R-:W-:Y:S02]  /*1440*/  LEA.HI.X R19, R8, UR7, R9, 0x1, P0 ;  /* 0x0000000708137c11 */ /* 0x000fe400080f0c09 */
[----:B------:R-:W-:Y:S01]  /*1450*/  ISETP.NE.U32.AND P0, PT, R20, RZ, PT ;  /* 0x000000ff1400720c */ /* 0x000fe20003f05070 */
[----:B------:R-:W-:Y:S01]  /*1460*/  IMAD R2, R2, UR24, RZ ;  /* 0x0000001802027c24 */ /* 0x000fe2000f8e02ff */
[----:B----4-:R-:W-:Y:S01]  /*1470*/  LEA R208, P2, R14, UR16, 0x1 ;  /* 0x000000100ed07c11 */ /* 0x010fe2000f8408ff */
[C---:B------:R-:W-:Y:S01]  /*1480*/  IMAD R8, R226.reuse, UR9, RZ ;  /* 0x00000009e2087c24 */ /* 0x040fe2000f8e02ff */
[----:B------:R-:W-:Y:S01]  /*1490*/  ISETP.NE.AND.EX P0, PT, R21, RZ, PT, P0 ;  /* 0x000000ff1500720c */ /* 0x000fe20003f05300 */
[----:B------:R-:W-:-:S02]  /*14a0*/  IMAD R9, R226, UR23, RZ ;  /* 0x00000017e2097c24 */ /* 0x000fc4000f8e02ff */
[C---:B------:R-:W-:Y:S02]  /*14b0*/  IMAD R20, R24.reuse, UR15, R2 ;  /* 0x0000000f18147c24 */ /* 0x040fe4000f8e0202 */
[----:B------:R-:W-:Y:S02]  /*14c0*/  IMAD.IADD R2, R13, 0x1, R8 ;  /* 0x000000010d027824 */ /* 0x000fe400078e0208 */
[----:B------:R-:W-:Y:S02]  /*14d0*/  IMAD.WIDE.U32 R10, R24, UR24, RZ ;  /* 0x00000018180a7c25 */ /* 0x000fe4000f8e00ff */
[----:B------:R-:W1:Y:S01]  /*14e0*/  LDC.64 R24, c[0x0][0x5f8] ;  /* 0x00017e00ff187b82 */ /* 0x000e620000000a00 */
[----:B------:R-:W-:Y:S01]  /*14f0*/  LEA.HI.X R207, R12, UR11, R2, 0x1, P1 ;  /* 0x0000000b0ccf7c11 */ /* 0x000fe200088f0c02 */
[----:B------:R-:W-:Y:S01]  /*1500*/  IMAD.IADD R9, R15, 0x1, R9 ;  /* 0x000000010f097824 */ /* 0x000fe200078e0209 */
[----:B------:R-:W-:Y:S01]  /*1510*/  SHF.R.S32.HI R12, RZ, 0x1f, R227 ;  /* 0x0000001fff0c7819 */ /* 0x000fe200000114e3 */
[----:B------:R-:W-:-:S02]  /*1520*/  IMAD R8, R251, R227, RZ ;  /* 0x000000e3fb087224 */ /* 0x000fc400078e02ff */
[----:B------:R-:W-:Y:S01]  /*1530*/  IMAD.IADD R2, R11, 0x1, R20 ;  /* 0x000000010b027824 */ /* 0x000fe200078e0214 */
[----:B------:R-:W-:Y:S01]  /*1540*/  LEA.HI.X R209, R14, UR17, R9, 0x1, P2 ;  /* 0x000000110ed17c11 */ /* 0x000fe200090f0c09 */
[----:B------:R-:W-:Y:S01]  /*1550*/  IMAD.WIDE R20, R227, UR24, RZ ;  /* 0x00000018e3147c25 */ /* 0x000fe2000f8e02ff */
[--C-:B------:R-:W-:Y:S01]  /*1560*/  SHF.R.S32.HI R9, RZ, 0x1f, R8.reuse ;  /* 0x0000001fff097819 */ /* 0x100fe20000011408 */
[----:B------:R-:W-:Y:S01]  /*1570*/  @!PT LDS RZ, [RZ] ;  /* 0x00000000fffff984 */ /* 0x000fe20000000800 */
[----:B------:R-:W-:Y:S01]  /*1580*/  @!PT LDS RZ, [RZ] ;  /* 0x00000000fffff984 */ /* 0x000fe20000000800 */
[----:B------:R-:W-:Y:S01]  /*1590*/  @!PT LDS RZ, [RZ] ;  /* 0x00000000fffff984 */ /* 0x000fe20000000800 */
[----:B------:R-:W-:Y:S01]  /*15a0*/  LDGSTS.E.BYPASS.LTC128B.128 [R216+0x6000], desc[UR28][R206.64] ;  /* 0x06000000ced87fae */ /* 0x000fe2000b981a1c */
[----:B------:R-:W-:Y:S01]  /*15b0*/  SEL R11, R31, RZ, P0 ;  /* 0x000000ff1f0b7207 */ /* 0x000fe20000000000 */
[-C--:B------:R-:W-:Y:S02]  /*15c0*/  IMAD R2, R2, R227.reuse, RZ ;  /* 0x000000e302027224 */ /* 0x080fe400078e02ff */
[----:B------:R-:W-:Y:S01]  /*15d0*/  IMAD.WIDE.U32 R14, R10, R227, R8 ;  /* 0x000000e30a0e7225 */ /* 0x000fe200078e0008 */
[----:B------:R-:W-:Y:S03]  /*15e0*/  LDGSTS.E.BYPASS.LTC128B.128 [R216+0x7000], desc[UR28][R206.64+0x40] ;  /* 0x07000040ced87fae */ /* 0x000fe6000b981a1c */
[----:B------:R-:W-:Y:S01]  /*15f0*/  IMAD R10, R12, R10, R2 ;  /* 0x0000000a0c0a7224 */ /* 0x000fe200078e0202 */
[----:B------:R-:W-:Y:S01]  /*1600*/  IADD3 R2, P2, PT, R28, R11, RZ ;  /* 0x0000000b1c027210 */ /* 0x000fe20007f5e0ff */
[C---:B------:R-:W-:Y:S01]  /*1610*/  IMAD.WIDE.U32 R12, R226.reuse, UR18, R6 ;  /* 0x00000012e20c7c25 */ /* 0x040fe2000f8e0006 */
[----:B------:R-:W-:Y:S03]  /*1620*/  LDGSTS.E.BYPASS.LTC128B.128 [R216+0x8000], desc[UR28][R206.64+0x80] ;  /* 0x08000080ced87fae */ /* 0x000fe6000b981a1c */
[----:B------:R-:W-:Y:S01]  /*1630*/  IMAD.WIDE.U32 R8, R226, UR14, R4 ;  /* 0x0000000ee2087c25 */ /* 0x000fe2000f8e0004 */
[----:B------:R-:W-:-:S03]  /*1640*/  LEA R6, P1, R12, UR12, 0x1 ;  /* 0x0000000c0c067c11 */ /* 0x000fc6000f8208ff */
[----:B------:R-:W-:Y:S01]  /*1650*/  IMAD.IADD R5, R13, 0x1, R23 ;  /* 0x000000010d057824 */ /* 0x000fe200078e0217 */
[----:B------:R-:W-:Y:S01]  /*1660*/  LEA R4, P0, R8, UR6, 0x1 ;  /* 0x0000000608047c11 */ /* 0x000fe2000f8008ff */
[----:B------:R-:W-:Y:S02]  /*1670*/  IMAD.IADD R11, R15, 0x1, R10 ;  /* 0x000000010f0b7824 */ /* 0x000fe400078e020a */
[----:B------:R-:W-:Y:S01]  /*1680*/  IMAD.IADD R10, R9, 0x1, R22 ;  /* 0x00000001090a7824 */ /* 0x000fe200078e0216 */
[----:B------:R-:W-:Y:S01]  /*1690*/  LEA.HI.X R7, R12, UR13, R5, 0x1, P1 ;  /* 0x0000000d0c077c11 */ /* 0x000fe200088f0c05 */
[----:B------:R-:W-:Y:S02]  /*16a0*/  IMAD.IADD R212, R216, 0x1, R172 ;  /* 0x00000001d8d47824 */ /* 0x000fe400078e02ac */
[----:B------:R-:W-:Y:S01]  /*16b0*/  IMAD.X R9, RZ, RZ, R27, P2 ;  /* 0x000000ffff097224 */ /* 0x000fe200010e061b */
[----:B------:R-:W-:Y:S01]  /*16c0*/  LEA.HI.X R5, R8, UR7, R10, 0x1, P0 ;  /* 0x0000000708057c11 */ /* 0x000fe200080f0c0a */
[----:B------:R-:W-:Y:S01]  /*16d0*/  IMAD R13, R21, R2, RZ ;  /* 0x00000002150d7224 */ /* 0x000fe200078e02ff */
[----:B------:R-:W-:Y:S01]  /*16e0*/  LDGSTS.E.BYPASS.LTC128B.128 [R212], desc[UR28][R208.64] ;  /* 0x00000000d0d47fae */ /* 0x000fe2000b981a1c */
[----:B------:R-:W-:Y:S01]  /*16f0*/  IMAD.MOV.U32 R10, RZ, RZ, R14 ;  /* 0x000000ffff0a7224 */ /* 0x000fe200078e000e */
[----:B------:R-:W2:Y:S01]  /*1700*/  LDCU.64 UR6, c[0x0][0x570] ;  /* 0x0000ae00ff0677ac */ /* 0x000ea20008000a00 */
[----:B------:R-:W-:Y:S01]  /*1710*/  IMAD R13, R20, R9, R13 ;  /* 0x00000009140d7224 */ /* 0x000fe200078e020d */
[----:B------:R-:W-:Y:S01]  /*1720*/  LDGSTS.E.BYPASS.LTC128B.128 [R212+0x1000], desc[UR28][R208.64+0x40] ;  /* 0x01000040d0d47fae */ /* 0x000fe2000b981a1c */
[----:B------:R-:W-:Y:S01]  /*1730*/  IMAD R227, R227, UR24, RZ ;  /* 0x00000018e3e37c24 */ /* 0x000fe2000f8e02ff */
[----:B------:R-:W3:Y:S01]  /*1740*/  LDC.64 R14, c[0x0][0x5e8] ;  /* 0x00017a00ff0e7b82 */ /* 0x000ee20000000a00 */
[----:B-1----:R-:W-:Y:S01]  /*1750*/  IMAD.WIDE.U32 R8, R32, R24, RZ ;  /* 0x0000001820087225 */ /* 0x002fe200078e00ff */
[----:B------:R-:W-:Y:S03]  /*1760*/  LDGSTS.E.BYPASS.LTC128B.128 [R212+0x2000], desc[UR28][R208.64+0x80] ;  /* 0x02000080d0d47fae */ /* 0x000fe6000b981a1c */
[----:B------:R-:W-:Y:S01]  /*1770*/  IMAD.WIDE.U32 R10, R20, R2, R10 ;  /* 0x00000002140a7225 */ /* 0x000fe200078e000a */
[----:B------:R-:W-:Y:S01]  /*1780*/  LDGSTS.E.BYPASS.LTC128B.128 [R216+0x9000], desc[UR28][R6.64] ;  /* 0x0900000006d87fae */ /* 0x000fe2000b981a1c */
[----:B------:R-:W-:-:S02]  /*1790*/  SEL R2, R8, RZ, P5 ;  /* 0x000000ff08027207 */ /* 0x000fc40002800000 */
[----:B------:R-:W-:Y:S01]  /*17a0*/  IMAD R12, R33, R227, R224 ;  /* 0x000000e3210c7224 */ /* 0x000fe200078e02e0 */
[----:B------:R-:W-:Y:S01]  /*17b0*/  LDGSTS.E.BYPASS.LTC128B.128 [R216+0xb000], desc[UR28][R6.64+0x40] ;  /* 0x0b00004006d87fae */ /* 0x000fe2000b981a1c */
[----:B------:R-:W-:-:S03]  /*17c0*/  IMAD.IADD R8, R11, 0x1, R13 ;  /* 0x000000010b087824 */ /* 0x000fc600078e020d */
[----:B------:R1:W-:Y:S01]  /*17d0*/  LDGSTS.E.BYPASS.LTC128B.128 [R216+0xd000], desc[UR28][R6.64+0x80] ;  /* 0x0d00008006d87fae */ /* 0x0003e2000b981a1c */
[----:B------:R-:W-:Y:S02]  /*17e0*/  IADD3 R10, P1, P0, R12, R10, R2 ;  /* 0x0000000a0c0a7210 */ /* 0x000fe4000783e002 */
[----:B------:R-:W-:Y:S01]  /*17f0*/  SHF.R.S32.HI R2, RZ, 0x1f, R12 ;  /* 0x0000001fff027819 */ /* 0x000fe2000001140c */
[----:B------:R-:W-:Y:S04]  /*1800*/  LDGSTS.E.BYPASS.LTC128B.128 [R216+0xa000], desc[UR28][R16.64] ;  /* 0x0a00000010d87fae */ /* 0x000fe8000b981a1c */
[----:B------:R-:W-:Y:S04]  /*1810*/  LDGSTS.E.BYPASS.LTC128B.128 [R216+0xc000], desc[UR28][R16.64+0x40] ;  /* 0x0c00004010d87fae */ /* 0x000fe8000b981a1c */
[----:B------:R-:W-:Y:S04]  /*1820*/  LDGSTS.E.BYPASS.LTC128B.128 [R216+0xe000], desc[UR28][R16.64+0x80] ;  /* 0x0e00008010d87fae */ /* 0x000fe8000b981a1c */
[----:B------:R-:W-:Y:S04]  /*1830*/  LDGSTS.E.BYPASS.LTC128B.128 [R216+0xf000], desc[UR28][R4.64] ;  /* 0x0f00000004d87fae */ /* 0x000fe8000b981a1c */
[----:B------:R-:W-:Y:S04]  /*1840*/  LDGSTS.E.BYPASS.LTC128B.128 [R216+0x11000], desc[UR28][R4.64+0x40] ;  /* 0x1100004004d87fae */ /* 0x000fe8000b981a1c */
[----:B------:R4:W-:Y:S01]  /*1850*/  LDGSTS.E.BYPASS.LTC128B.128 [R216+0x13000], desc[UR28][R4.64+0x80] ;  /* 0x1300008004d87fae */ /* 0x0009e2000b981a1c */
[----:B-1----:R-:W-:-:S03]  /*1860*/  IMAD R7, R32, R25, R9 ;  /* 0x0000001920077224 */ /* 0x002fc600078e0209 */
[----:B------:R1:W-:Y:S01]  /*1870*/  LDGSTS.E.BYPASS.LTC128B.128 [R216+0x10000], desc[UR28][R18.64] ;  /* 0x1000000012d87fae */ /* 0x0003e2000b981a1c */
[----:B------:R-:W-:Y:S01]  /*1880*/  IMAD.SHL.U32 R6, R227, 0x40, RZ ;  /* 0x00000040e3067824 */ /* 0x000fe200078e00ff */
[----:B------:R-:W-:Y:S02]  /*1890*/  SEL R7, R7, RZ, P5 ;  /* 0x000000ff07077207 */ /* 0x000fe40002800000 */
[----:B------:R1:W-:Y:S02]  /*18a0*/  LDGSTS.E.BYPASS.LTC128B.128 [R216+0x12000], desc[UR28][R18.64+0x40] ;  /* 0x1200004012d87fae */ /* 0x0003e4000b981a1c */
[----:B------:R-:W-:Y:S02]  /*18b0*/  IADD3.X R7, PT, PT, R2, R8, R7, P1, P0 ;  /* 0x0000000802077210 */ /* 0x000fe40000fe0407 */
[----:B------:R1:W-:Y:S01]  /*18c0*/  LDGSTS.E.BYPASS.LTC128B.128 [R216+0x14000], desc[UR28][R18.64+0x80] ;  /* 0x1400008012d87fae */ /* 0x0003e2000b981a1c */
[----:B------:R-:W-:-:S03]  /*18d0*/  IADD3 R2, P0, PT, R6, R10, RZ ;  /* 0x0000000a06027210 */ /* 0x000fc60007f1e0ff */
[----:B------:R-:W0:Y:S01]  /*18e0*/  LDGDEPBAR ;  /* 0x00000000000079af */ /* 0x000e220000000000 */
[----:B------:R-:W-:Y:S02]  /*18f0*/  LEA.HI.X.SX32 R6, R6, R7, 0x1, P0 ;  /* 0x0000000706067211 */ /* 0x000fe400000f0eff */
[----:B--2---:R-:W-:-:S04]  /*1900*/  LEA R202, P0, R2, UR6, 0x2 ;  /* 0x0000000602ca7c11 */ /* 0x004fc8000f8010ff */
[----:B------:R-:W-:Y:S01]  /*1910*/  LEA.HI.X R203, R2, UR7, R6, 0x2, P0 ;  /* 0x0000000702cb7c11 */ /* 0x000fe200080f1406 */
[----:B------:R-:W-:Y:S02]  /*1920*/  IMAD.SHL.U32 R2, R33, 0x10, RZ ;  /* 0x0000001021027824 */ /* 0x000fe400078e00ff */
[C---:B----4-:R-:W-:Y:S02]  /*1930*/  IMAD R5, R210.reuse, 0x40, R30 ;  /* 0x00000040d2057824 */ /* 0x050fe400078e021e */
[----:B------:R-:W-:Y:S01]  /*1940*/  IMAD R4, R210, 0x40, R29 ;  /* 0x00000040d2047824 */ /* 0x000fe200078e021d */
[----:B------:R-:W-:Y:S01]  /*1950*/  LOP3.LUT R2, R2, 0x10, RZ, 0xc0, !PT ;  /* 0x0000001002027812 */ /* 0x000fe200078ec0ff */
[----:B------:R-:W-:-:S03]  /*1960*/  IMAD.WIDE R214, R5, 0x4, R214 ;  /* 0x0000000405d67825 */ /* 0x000fc600078e02d6 */
[----:B------:R-:W-:Y:S01]  /*1970*/  LOP3.LUT R2, R2, 0x7, R226, 0xf8, !PT ;  /* 0x0000000702027812 */ /* 0x000fe200078ef8e2 */
[----:B---3--:R-:W-:Y:S01]  /*1980*/  IMAD.WIDE R8, R4, 0x4, R14 ;  /* 0x0000000404087825 */ /* 0x008fe200078e020e */
[----:B------:R-:W-:Y:S06]  /*1990*/  @!P3 BRA `(.L_x_1353) ;  /* 0x0000003c0064b947 */ /* 0x000fec0003800000 */
[----:B------:R-:W2:Y:S01]  /*19a0*/  LDC.64 R228, c[0x0][0x528] ;  /* 0x00014a00ffe47b82 */ /* 0x000ea20000000a00 */
[----:B------:R-:W3:Y:S01]  /*19b0*/  S2R R252, SR_TID.X ;  /* 0x0000000000fc7919 */ /* 0x000ee20000002100 */
[----:B------:R-:W-:Y:S01]  /*19c0*/  IMAD.WIDE.U32 R4, R2, 0x4, R214 ;  /* 0x0000000402047825 */ /* 0x000fe200078e00d6 */
[----:B------:R-:W4:Y:S01]  /*19d0*/  LDCU UR7, c[0x0][0x3b0] ;  /* 0x00007600ff0777ac */ /* 0x000f220008000800 */
[----:B------:R-:W1:Y:S04]  /*19e0*/  LDCU UR6, c[0x0][0x590] ;  /* 0x0000b200ff0677ac */ /* 0x000e680008000800 */
[----:B------:R-:W1:Y:S01]  /*19f0*/  LDC R217, c[0x0][0x44c] ;  /* 0x00011300ffd97b82 */ /* 0x000e620000000800 */
[----:B------:R-:W-:Y:S01]  /*1a00*/  IMAD.MOV.U32 R223, RZ, RZ, R8 ;  /* 0x000000ffffdf7224 */ /* 0x000fe200078e0008 */
[----:B------:R-:W5:Y:S01]  /*1a10*/  LDG.E R221, desc[UR28][R4.64] ;  /* 0x0000001c04dd7981 */ /* 0x000f62000c1e1900 */
[----:B------:R-:W-:Y:S01]  /*1a20*/  MOV R222, R9 ;  /* 0x0000000900de7202 */ /* 0x000fe20000000f00 */
[----:B------:R-:W1:Y:S01]  /*1a30*/  LDCU UR4, c[0x0][0x3e0] ;  /* 0x00007c00ff0477ac */ /* 0x000e620008000800 */
[----:B------:R-:W-:Y:S01]  /*1a40*/  SHF.L.U32 R227, R227, 0x3, RZ ;  /* 0x00000003e3e37819 */ /* 0x000fe200000006ff */
[----:B------:R-:W1:Y:S01]  /*1a50*/  LDCU UR9, c[0x0][0x45c] ;  /* 0x00008b80ff0977ac */ /* 0x000e620008000800 */
[----:B------:R-:W1:Y:S01]  /*1a60*/  LDCU.U8 UR8, c[0x0][0x4f8] ;  /* 0x00009f00ff0877ac */ /* 0x000e620008000000 */
[----:B--2---:R-:W2:Y:S01]  /*1a70*/  LDG.E.64 R6, desc[UR28][R228.64+0x8] ;  /* 0x0000081ce4067981 */ /* 0x004ea2000c1e1b00 */
[----:B------:R-:W-:-:S03]  /*1a80*/  IMAD R2, R249, UR24, R251 ;  /* 0x00000018f9027c24 */ /* 0x000fc6000f8e02fb */
[----:B------:R-:W5:Y:S04]  /*1a90*/  LDG.E R220, desc[UR28][R4.64+0x20] ;  /* 0x0000201c04dc7981 */ /* 0x000f68000c1e1900 */
[----:B------:R-:W5:Y:S04]  /*1aa0*/  LDG.E R219, desc[UR28][R4.64+0x80] ;  /* 0x0000801c04db7981 */ /* 0x000f68000c1e1900 */
[----:B------:R4:W5:Y:S04]  /*1ab0*/  LDG.E R218, desc[UR28][R4.64+0xa0] ;  /* 0x0000a01c04da7981 */ /* 0x000968000c1e1900 */
[----:B------:R-:W3:Y:S01]  /*1ac0*/  LDG.E.64 R228, desc[UR28][R228.64] ;  /* 0x0000001ce4e47981 */ /* 0x000ee2000c1e1b00 */
[----:B------:R-:W-:-:S05]  /*1ad0*/  IMAD.SHL.U32 R2, R2, 0x20, RZ ;  /* 0x0000002002027824 */ /* 0x000fca00078e00ff */
[----:B------:R-:W-:Y:S01]  /*1ae0*/  SHF.R.S32.HI R230, RZ, 0x1f, R2 ;  /* 0x0000001fffe67819 */ /* 0x000fe20000011402 */
[----:B------:R-:W-:Y:S01]  /*1af0*/  IMAD.IADD R175, R176, 0x1, R172 ;  /* 0x00000001b0af7824 */ /* 0x000fe200078e02ac */
[C---:B----4-:R-:W-:Y:S01]  /*1b00*/  LOP3.LUT R4, R33.reuse, 0x1, RZ, 0xc0, !PT ;  /* 0x0000000121047812 */ /* 0x050fe200078ec0ff */
[----:B------:R-:W-:Y:S01]  /*1b10*/  IMAD.MOV.U32 R233, RZ, RZ, 0x10 ;  /* 0x00000010ffe97424 */ /* 0x000fe200078e00ff */
[----:B------:R-:W-:Y:S01]  /*1b20*/  IADD3 R172, PT, PT, R0, R172, RZ ;  /* 0x000000ac00ac7210 */ /* 0x000fe20007ffe0ff */
[----:B------:R-:W-:Y:S01]  /*1b30*/  IMAD.MOV.U32 R127, RZ, RZ, RZ ;  /* 0x000000ffff7f7224 */ /* 0x000fe200078e00ff */
[----:B------:R-:W-:Y:S01]  /*1b40*/  SHF.L.U32 R248, R33, 0x4, RZ ;  /* 0x0000000421f87819 */ /* 0x000fe200000006ff */
[----:B------:R-:W-:Y:S01]  /*1b50*/  IMAD R26, R26, 0x4, R4 ;  /* 0x000000041a1a7824 */ /* 0x000fe200078e0204 */
[----:B------:R-:W-:Y:S02]  /*1b60*/  USHF.L.U32 UR7, UR7, 0x6, URZ ;  /* 0x0000000607077899 */ /* 0x000fe400080006ff */
[----:B-1----:R-:W-:Y:S01]  /*1b70*/  USHF.L.U32 UR6, UR6, 0x6, URZ ;  /* 0x0000000606067899 */ /* 0x002fe200080006ff */
[----:B--2---:R-:W-:-:S04]  /*1b80*/  IADD3 R224, P1, P0, R2, R6, R224 ;  /* 0x0000000602e07210 */ /* 0x004fc8000783e0e0 */
[----:B------:R-:W-:Y:S02]  /*1b90*/  IADD3.X R230, PT, PT, R230, R7, RZ, P1, P0 ;  /* 0x00000007e6e67210 */ /* 0x000fe40000fe04ff */
[----:B---3--:R-:W-:-:S04]  /*1ba0*/  LOP3.LUT P0, RZ, R252, 0x4, RZ, 0xc0, !PT ;  /* 0x00000004fcff7812 */ /* 0x008fc8000780c0ff */
[----:B------:R-:W-:Y:S01]  /*1bb0*/  SEL R233, R233, 0xfffffff0, !P0 ;  /* 0xfffffff0e9e97807 */ /* 0x000fe20004000000 */
[----:B------:R-:W-:Y:S01]  /*1bc0*/  VIADD R213, R26, 0xfffffffc ;  /* 0xfffffffc1ad57836 */ /* 0x000fe20000000000 */
[----:B------:R-:W-:Y:S01]  /*1bd0*/  SHF.R.U32.HI R250, RZ, 0x6, R252 ;  /* 0x00000006fffa7819 */ /* 0x000fe200000116fc */
[C---:B------:R-:W-:Y:S01]  /*1be0*/  VIADD R247, R228.reuse, 0x9e3779b9 ;  /* 0x9e3779b9e4f77836 */ /* 0x040fe20000000000 */
[C---:B------:R-:W-:Y:S01]  /*1bf0*/  IADD3 R246, PT, PT, R229.reuse, -0x4498517b, RZ ;  /* 0xbb67ae85e5f67810 */ /* 0x040fe20007ffe0ff */
[C---:B------:R-:W-:Y:S01]  /*1c00*/  VIADD R245, R228.reuse, 0x3c6ef372 ;  /* 0x3c6ef372e4f57836 */ /* 0x040fe20000000000 */
[C---:B------:R-:W-:Y:S01]  /*1c10*/  IADD3 R244, PT, PT, R229.reuse, 0x76cf5d0a, RZ ;  /* 0x76cf5d0ae5f47810 */ /* 0x040fe20007ffe0ff */
[C---:B------:R-:W-:Y:S01]  /*1c20*/  VIADD R243, R228.reuse, 0xdaa66d2b ;  /* 0xdaa66d2be4f37836 */ /* 0x040fe20000000000 */
[C---:B------:R-:W-:Y:S01]  /*1c30*/  IADD3 R242, PT, PT, R229.reuse, 0x32370b8f, RZ ;  /* 0x32370b8fe5f27810 */ /* 0x040fe20007ffe0ff */
[C---:B------:R-:W-:Y:S01]  /*1c40*/  VIADD R241, R228.reuse, 0x78dde6e4 ;  /* 0x78dde6e4e4f17836 */ /* 0x040fe20000000000 */
[C---:B------:R-:W-:Y:S01]  /*1c50*/  IADD3 R240, PT, PT, R229.reuse, -0x126145ec, RZ ;  /* 0xed9eba14e5f07810 */ /* 0x040fe20007ffe0ff */
[C---:B------:R-:W-:Y:S01]  /*1c60*/  VIADD R239, R228.reuse, 0x1715609d ;  /* 0x1715609de4ef7836 */ /* 0x040fe20000000000 */
[C---:B------:R-:W-:Y:S01]  /*1c70*/  IADD3 R238, PT, PT, R229.reuse, -0x56f99767, RZ ;  /* 0xa9066899e5ee7810 */ /* 0x040fe20007ffe0ff */
[----:B------:R-:W-:Y:S01]  /*1c80*/  VIADD R237, R228, 0xb54cda56 ;  /* 0xb54cda56e4ed7836 */ /* 0x000fe20000000000 */
[----:B------:R-:W-:Y:S01]  /*1c90*/  IADD3 R236, PT, PT, R229, 0x646e171e, RZ ;  /* 0x646e171ee5ec7810 */ /* 0x000fe20007ffe0ff */
[----:B------:R-:W-:Y:S01]  /*1ca0*/  IMAD.WIDE.U32 R224, R224, -0x2daee0ad, RZ ;  /* 0xd2511f53e0e07825 */ /* 0x000fe200078e00ff */
[----:B------:R-:W-:-:S07]  /*1cb0*/  IADD3 R201, PT, PT, R205, R233, RZ ;  /* 0x000000e9cdc97210 */ /* 0x000fce0007ffe0ff */
.L_x_1356:
[----:B------:R-:W0:Y:S01]  /*1cc0*/  LDGDEPBAR ;  /* 0x00000000000079af */ /* 0x000e220000000000 */
[----:B------:R-:W-:Y:S01]  /*1cd0*/  IMAD.IADD R2, R182, 0x1, R175 ;  /* 0x00000001b6027824 */ /* 0x000fe200078e02af */
[----:B-----5:R-:W-:Y:S02]  /*1ce0*/  FSETP.NEU.FTZ.AND P0, PT, R221, -INF , PT ;  /* 0xff800000dd00780b */ /* 0x020fe40003f1d000 */
[----:B------:R-:W-:Y:S02]  /*1cf0*/  SHF.R.U32.HI R226, RZ, 0x2, R252 ;  /* 0x00000002ffe27819 */ /* 0x000fe400000116fc */
[----:B------:R-:W-:Y:S01]  /*1d00*/  FSETP.NEU.FTZ.AND P1, PT, R218, -INF , PT ;  /* 0xff800000da00780b */ /* 0x000fe20003f3d000 */
[----:B------:R-:W-:Y:S04]  /*1d10*/  DEPBAR.LE SB0, 0x0 ;  /* 0x000080000000791a */ /* 0x000fe80000000000 */
[----:B------:R-:W-:Y:S06]  /*1d20*/  BAR.SYNC.DEFER_BLOCKING 0x0 ;  /* 0x0000000000007b1d */ /* 0x000fec0000010000 */
[----:B------:R-:W-:Y:S08]  /*1d30*/  LDSM.16.M88.4 R32, [R175] ;  /* 0x00000000af20783b */ /* 0x000ff00000000200 */
[----:B------:R-:W1:Y:S08]  /*1d40*/  LDSM.16.M88.4 R16, [R173] ;  /* 0x00000000ad10783b */ /* 0x000e700000000200 */
[----:B------:R-:W2:Y:S08]  /*1d50*/  LDSM.16.M88.4 R28, [R175+0x800] ;  /* 0x00080000af1c783b */ /* 0x000eb00000000200 */
[----:B------:R-:W3:Y:S08]  /*1d60*/  LDSM.16.M88.4 R132, [R173+0x400] ;  /* 0x00040000ad84783b */ /* 0x000ef00000000200 */
[----:B------:R-:W-:Y:S08]  /*1d70*/  LDSM.16.M88.4 R136, [R2] ;  /* 0x000000000288783b */ /* 0x000ff00000000200 */
[----:B------:R-:W4:Y:S01]  /*1d80*/  LDSM.16.M88.4 R140, [R174] ;  /* 0x00000000ae8c783b */ /* 0x000f220000000200 */
        /* <DEDUP_REMOVED lines=47> */
[----:B------:R2:W1:Y:S07]  /*2080*/  LDSM.16.M88.4 R136, [R2+0x2800] ;  /* 0x002800000288783b */ /* 0x00046e0000000200 */
[----:B------:R-:W-:Y:S04]  /*2090*/  HMMA.16816.F32.BF16 R32, R140, R146, R32 ;  /* 0x000000928c20723c */ /* 0x000fe80000041820 */
[----:B------:R-:W-:Y:S04]  /*20a0*/  IMAD.WIDE.U32 R140, R213, -0x326172a9, RZ ;  /* 0xcd9e8d57d58c7825 */ /* 0x000fe800078e00ff */
[-C--:B----4-:R-:W-:Y:S05]  /*20b0*/  HMMA.16816.F32.BF16 R4, R148, R168.reuse, R4 ;  /* 0x000000a89404723c */ /* 0x090fea0000041804 */
[----:B------:R-:W-:Y:S03]  /*20c0*/  LOP3.LUT R144, R230, R228, R141, 0x96, !PT ;  /* 0x000000e4e6907212 */ /* 0x000fe600078e968d */
[C---:B---3--:R-:W-:Y:S04]  /*20d0*/  HMMA.16816.F32.BF16 R8, R132.reuse, R168, R8 ;  /* 0x000000a88408723c */ /* 0x048fe80000041808 */
[----:B--2---:R-:W-:Y:S02]  /*20e0*/  IMAD R2, R232, 0x4, R250 ;  /* 0x00000004e8027824 */ /* 0x004fe400078e02fa */
[----:B------:R-:W-:Y:S02]  /*20f0*/  IMAD.WIDE.U32 R144, R144, -0x2daee0ad, RZ ;  /* 0xd2511f5390907825 */ /* 0x000fe400078e00ff */
[-C--:B------:R-:W-:Y:S03]  /*2100*/  HMMA.16816.F32.BF16 R12, R132, R170.reuse, R12 ;  /* 0x000000aa840c723c */ /* 0x080fe6000004180c */
[----:B------:R-:W-:Y:S05]  /*2110*/  LOP3.LUT R146, R246, R224, R145, 0x96, !PT ;  /* 0x000000e0f6927212 */ /* 0x000fea00078e9691 */
[C---:B------:R-:W-:Y:S04]  /*2120*/  HMMA.16816.F32.BF16 R16, R148.reuse, R170, R16 ;  /* 0x000000aa9410723c */ /* 0x040fe80000041810 */
[----:B------:R-:W-:Y:S04]  /*2130*/  IMAD.WIDE.U32 R146, R146, -0x326172a9, RZ ;  /* 0xcd9e8d5792927825 */ /* 0x000fe800078e00ff */
[-C--:B-1----:R-:W-:Y:S08]  /*2140*/  HMMA.16816.F32.BF16 R20, R148, R152.reuse, R20 ;  /* 0x000000989414723c */ /* 0x082ff00000041814 */
[C---:B------:R-:W-:Y:S08]  /*2150*/  HMMA.16816.F32.BF16 R24, R132.reuse, R152, R24 ;  /* 0x000000988418723c */ /* 0x040ff00000041818 */
[-C--:B------:R-:W-:Y:S03]  /*2160*/  HMMA.16816.F32.BF16 R28, R132, R154.reuse, R28 ;  /* 0x0000009a841c723c */ /* 0x080fe6000004181c */
[----:B------:R-:W-:Y:S01]  /*2170*/  FMUL.FTZ R134, R221, 1.4426950216293334961 ;  /* 0x3fb8aa3bdd867820 */ /* 0x000fe20000410000 */
[----:B------:R-:W-:Y:S01]  /*2180*/  FMUL.FTZ R133, R220, 1.4426950216293334961 ;  /* 0x3fb8aa3bdc857820 */ /* 0x000fe20000410000 */
[----:B------:R-:W-:Y:S03]  /*2190*/  LOP3.LUT R132, R229, R2, R225, 0x96, !PT ;  /* 0x00000002e5847212 */ /* 0x000fe600078e96e1 */
[----:B------:R-:W-:Y:S04]  /*21a0*/  HMMA.16816.F32.BF16 R32, R148, R154, R32 ;  /* 0x0000009a9420723c */ /* 0x000fe80000041820 */
[----:B------:R-:W-:Y:S01]  /*21b0*/  IMAD.IADD R155, R204, 0x1, R233 ;  /* 0x00000001cc9b7824 */ /* 0x000fe200078e02e9 */
[----:B------:R-:W-:Y:S02]  /*21c0*/  FSEL R134, R134, RZ, P0 ;  /* 0x000000ff86867208 */ /* 0x000fe40000000000 */
[----:B------:R-:W-:Y:S01]  /*21d0*/  FSETP.NEU.FTZ.AND P0, PT, R220, -INF , PT ;  /* 0xff800000dc00780b */ /* 0x000fe20003f1d000 */
[-C--:B------:R-:W-:Y:S05]  /*21e0*/  HMMA.16816.F32.BF16 R4, R156, R160.reuse, R4 ;  /* 0x000000a09c04723c */ /* 0x080fea0000041804 */
[----:B------:R-:W-:Y:S02]  /*21f0*/  FSEL R133, R133, RZ, P0 ;  /* 0x000000ff85857208 */ /* 0x000fe40000000000 */
[----:B------:R-:W-:Y:S01]  /*2200*/  FSETP.NEU.FTZ.AND P0, PT, R219, -INF , PT ;  /* 0xff800000db00780b */ /* 0x000fe20003f1d000 */
[C---:B------:R-:W-:Y:S08]  /*2210*/  HMMA.16816.F32.BF16 R8, R136.reuse, R160, R8 ;  /* 0x000000a08808723c */ /* 0x040ff00000041808 */
[-C--:B------:R-:W-:Y:S03]  /*2220*/  HMMA.16816.F32.BF16 R12, R136, R162.reuse, R12 ;  /* 0x000000a2880c723c */ /* 0x080fe6000004180c */
[--C-:B------:R-:W-:Y:S01]  /*2230*/  FFMA.FTZ R4, R4, UR9, -R134.reuse ;  /* 0x0000000904047c23 */ /* 0x100fe20008010886 */
[--C-:B------:R-:W-:Y:S01]  /*2240*/  FFMA.FTZ R2, R5, UR9, -R134.reuse ;  /* 0x0000000905027c23 */ /* 0x100fe20008010886 */
[--C-:B------:R-:W-:Y:S01]  /*2250*/  FFMA.FTZ R6, R6, UR9, -R133.reuse ;  /* 0x0000000906067c23 */ /* 0x100fe20008010885 */
[----:B------:R-:W-:Y:S01]  /*2260*/  FFMA.FTZ R7, R7, UR9, -R133 ;  /* 0x0000000907077c23 */ /* 0x000fe20008010885 */
[----:B------:R1:W2:Y:S01]  /*2270*/  MUFU.EX2 R190, R4 ;  /* 0x0000000400be7308 */ /* 0x0002a20000000800 */
[C---:B------:R-:W-:Y:S09]  /*2280*/  HMMA.16816.F32.BF16 R16, R156.reuse, R162, R16 ;  /* 0x000000a29c10723c */ /* 0x040ff20000041810 */
[----:B------:R3:W-:Y:S10]  /*2290*/  MUFU.EX2 R193, R2 ;  /* 0x0000000200c17308 */ /* 0x0007f40000000800 */
[----:B------:R4:W-:Y:S01]  /*22a0*/  MUFU.EX2 R196, R6 ;  /* 0x0000000600c47308 */ /* 0x0009e20000000800 */
[----:B-1----:R-:W-:Y:S04]  /*22b0*/  IMAD.WIDE.U32 R4, R132, -0x326172a9, RZ ;  /* 0xcd9e8d5784047825 */ /* 0x002fe800078e00ff */
[--C-:B------:R-:W-:Y:S01]  /*22c0*/  FFMA.FTZ R16, R16, UR9, -R134.reuse ;  /* 0x0000000910107c23 */ /* 0x100fe20008010886 */
[----:B------:R-:W-:Y:S01]  /*22d0*/  VIADD R132, R213, 0x2 ;  /* 0x00000002d5847836 */ /* 0x000fe20000000000 */
[----:B------:R-:W-:Y:S01]  /*22e0*/  LOP3.LUT R135, R247, R140, R5, 0x96, !PT ;  /* 0x0000008cf7877212 */ /* 0x000fe200078e9605 */
[----:B------:R-:W-:Y:S02]  /*22f0*/  FFMA.FTZ R17, R17, UR9, -R134 ;  /* 0x0000000911117c23 */ /* 0x000fe40008010886 */
[----:B------:R1:W2:Y:S01]  /*2300*/  MUFU.EX2 R195, R7 ;  /* 0x0000000700c37308 */ /* 0x0002a20000000800 */
[----:B------:R-:W-:Y:S04]  /*2310*/  IMAD.WIDE.U32 R140, R132, -0x326172a9, RZ ;  /* 0xcd9e8d57848c7825 */ /* 0x000fe800078e00ff */
[----:B------:R-:W-:Y:S01]  /*2320*/  FMUL.FTZ R132, R219, 1.4426950216293334961 ;  /* 0x3fb8aa3bdb847820 */ /* 0x000fe20000410000 */
[----:B---3--:R-:W-:Y:S01]  /*2330*/  LOP3.LUT R2, R226, 0x7, RZ, 0xc0, !PT ;  /* 0x00000007e2027812 */ /* 0x008fe200078ec0ff */
[----:B------:R-:W-:Y:S01]  /*2340*/  FFMA.FTZ R18, R18, UR9, -R133 ;  /* 0x0000000912127c23 */ /* 0x000fe20008010885 */
[----:B------:R-:W-:Y:S01]  /*2350*/  LOP3.LUT R142, R230, R228, R141, 0x96, !PT ;  /* 0x000000e4e68e7212 */ /* 0x000fe200078e968d */
[----:B------:R-:W-:Y:S01]  /*2360*/  FFMA.FTZ R19, R19, UR9, -R133 ;  /* 0x0000000913137c23 */ /* 0x000fe20008010885 */
[----:B------:R-:W-:Y:S01]  /*2370*/  FSEL R132, R132, RZ, P0 ;  /* 0x000000ff84847208 */ /* 0x000fe20000000000 */
[----:B----4-:R-:W-:Y:S01]  /*2380*/  IMAD.MOV.U32 R6, RZ, RZ, R223 ;  /* 0x000000ffff067224 */ /* 0x010fe200078e00df */
[----:B------:R-:W-:Y:S01]  /*2390*/  LOP3.LUT R211, R2, 0x10, R248, 0xf8, !PT ;  /* 0x0000001002d37812 */ /* 0x000fe200078ef8f8 */
[----:B------:R-:W-:Y:S04]  /*23a0*/  IMAD.WIDE.U32 R142, R142, -0x2daee0ad, RZ ;  /* 0xd2511f538e8e7825 */ /* 0x000fe800078e00ff */
[----:B------:R-:W-:Y:S01]  /*23b0*/  FMUL.FTZ R2, R218, 1.4426950216293334961 ;  /* 0x3fb8aa3bda027820 */ /* 0x000fe20000410000 */
[----:B------:R-:W-:Y:S01]  /*23c0*/  MUFU.EX2 R183, R16 ;  /* 0x0000001000b77308 */ /* 0x000fe20000000800 */
[--C-:B------:R-:W-:Y:S01]  /*23d0*/  FFMA.FTZ R8, R8, UR9, -R132.reuse ;  /* 0x0000000908087c23 */ /* 0x100fe20008010884 */
[----:B------:R-:W-:Y:S01]  /*23e0*/  FFMA.FTZ R9, R9, UR9, -R132 ;  /* 0x0000000909097c23 */ /* 0x000fe20008010884 */
[----:B------:R-:W-:Y:S01]  /*23f0*/  LEA R160, P0, R211, R6, 0x2 ;  /* 0x00000006d3a07211 */ /* 0x000fe200078010ff */
[----:B-1----:R-:W-:Y:S01]  /*2400*/  IMAD.MOV.U32 R7, RZ, RZ, R222 ;  /* 0x000000ffff077224 */ /* 0x002fe200078e00de */
[----:B------:R-:W-:Y:S01]  /*2410*/  LOP3.LUT R6, R246, R224, R143, 0x96, !PT ;  /* 0x000000e0f6067212 */ /* 0x000fe200078e968f */
[--C-:B------:R-:W-:Y:S01]  /*2420*/  FFMA.FTZ R12, R12, UR9, -R132.reuse ;  /* 0x000000090c0c7c23 */ /* 0x100fe20008010884 */
[----:B------:R-:W-:Y:S03]  /*2430*/  LOP3.LUT R5, R247, R140, R5, 0x96, !PT ;  /* 0x0000008cf7057212 */ /* 0x000fe600078e9605 */
[----:B------:R-:W-:Y:S01]  /*2440*/  MUFU.EX2 R199, R8 ;  /* 0x0000000800c77308 */ /* 0x000fe20000000800 */
[----:B------:R-:W-:Y:S01]  /*2450*/  LEA.HI.X R161, R211, R7, RZ, 0x2, P0 ;  /* 0x00000007d3a17211 */ /* 0x000fe200000f14ff */
[----:B------:R-:W-:Y:S01]  /*2460*/  IMAD.WIDE.U32 R140, R135, -0x2daee0ad, RZ ;  /* 0xd2511f53878c7825 */ /* 0x000fe200078e00ff */
[----:B------:R-:W-:Y:S02]  /*2470*/  FSEL R2, R2, RZ, P1 ;  /* 0x000000ff02027208 */ /* 0x000fe40000800000 */
[----:B------:R-:W-:Y:S01]  /*2480*/  LOP3.LUT R148, R245, R4, R147, 0x96, !PT ;  /* 0x00000004f5947212 */ /* 0x000fe200078e9693 */
[----:B------:R-:W-:Y:S04]  /*2490*/  IMAD.WIDE.U32 R6, R6, -0x326172a9, RZ ;  /* 0xcd9e8d5706067825 */ /* 0x000fe800078e00ff */
[----:B------:R-:W-:Y:S01]  /*24a0*/  FFMA.FTZ R13, R13, UR9, -R132 ;  /* 0x000000090d0d7c23 */ /* 0x000fe20008010884 */
[----:B------:R1:W-:Y:S01]  /*24b0*/  MUFU.EX2 R197, R9 ;  /* 0x0000000900c57308 */ /* 0x0003e20000000800 */
[--C-:B------:R-:W-:Y:S01]  /*24c0*/  FFMA.FTZ R135, R10, UR9, -R2.reuse ;  /* 0x000000090a877c23 */ /* 0x100fe20008010802 */
[----:B------:R-:W-:Y:S04]  /*24d0*/  IMAD.WIDE.U32 R148, R148, -0x2daee0ad, RZ ;  /* 0xd2511f5394947825 */ /* 0x000fe800078e00ff */
[--C-:B------:R-:W-:Y:S01]  /*24e0*/  FFMA.FTZ R14, R14, UR9, -R2.reuse ;  /* 0x000000090e0e7c23 */ /* 0x100fe20008010802 */
[----:B------:R-:W3:Y:S01]  /*24f0*/  LDG.E R154, desc[UR28][R160.64] ;  /* 0x0000001ca09a7981 */ /* 0x000ee2000c1e1900 */
[--C-:B------:R-:W-:Y:S01]  /*2500*/  FFMA.FTZ R15, R15, UR9, -R2.reuse ;  /* 0x000000090f0f7c23 */ /* 0x100fe20008010802 */
[----:B------:R-:W-:Y:S01]  /*2510*/  LOP3.LUT R150, R242, R140, R149, 0x96, !PT ;  /* 0x0000008cf2967212 */ /* 0x000fe200078e9695 */
[----:B------:R-:W4:Y:S01]  /*2520*/  MUFU.EX2 R192, R12 ;  /* 0x0000000c00c07308 */ /* 0x000f220000000800 */
[----:B------:R-:W3:Y:S03]  /*2530*/  LDG.E R153, desc[UR28][R160.64+0x20] ;  /* 0x0000201ca0997981 */ /* 0x000ee6000c1e1900 */
[----:B------:R-:W-:Y:S01]  /*2540*/  IMAD.WIDE.U32 R150, R150, -0x326172a9, RZ ;  /* 0xcd9e8d5796967825 */ /* 0x000fe200078e00ff */
[----:B------:R2:W5:Y:S05]  /*2550*/  LDG.E R152, desc[UR28][R160.64+0x80] ;  /* 0x0000801ca0987981 */ /* 0x00056a000c1e1900 */
[----:B------:R-:W-:Y:S01]  /*2560*/  MUFU.EX2 R189, R13 ;  /* 0x0000000d00bd7308 */ /* 0x000fe20000000800 */
[----:B-1----:R-:W-:Y:S01]  /*2570*/  IMAD.WIDE.U32 R8, R5, -0x2daee0ad, RZ ;  /* 0xd2511f5305087825 */ /* 0x002fe200078e00ff */
[C---:B------:R-:W-:Y:S02]  /*2580*/  LOP3.LUT R5, R244.reuse, R144, R141, 0x96, !PT ;  /* 0x00000090f4057212 */ /* 0x040fe400078e968d */
[----:B------:R-:W-:Y:S01]  /*2590*/  LOP3.LUT R141, R245, R4, R7, 0x96, !PT ;  /* 0x00000004f58d7212 */ /* 0x000fe200078e9607 */
[----:B------:R-:W-:Y:S01]  /*25a0*/  FFMA.FTZ R7, R11, UR9, -R2 ;  /* 0x000000090b077c23 */ /* 0x000fe20008010802 */
[----:B------:R-:W-:Y:S01]  /*25b0*/  LOP3.LUT R10, R244, R142, R9, 0x96, !PT ;  /* 0x0000008ef40a7212 */ /* 0x000fe200078e9609 */
[----:B------:R-:W-:Y:S03]  /*25c0*/  IMAD.WIDE.U32 R4, R5, -0x326172a9, RZ ;  /* 0xcd9e8d5705047825 */ /* 0x000fe600078e00ff */
[----:B------:R-:W1:Y:S01]  /*25d0*/  MUFU.EX2 R200, R135 ;  /* 0x0000008700c87308 */ /* 0x000e620000000800 */
[----:B------:R-:W-:Y:S01]  /*25e0*/  IMAD.WIDE.U32 R10, R10, -0x326172a9, RZ ;  /* 0xcd9e8d570a0a7825 */ /* 0x000fe200078e00ff */
[----:B------:R-:W-:Y:S02]  /*25f0*/  LOP3.LUT R9, R243, R146, R5, 0x96, !PT ;  /* 0x00000092f3097212 */ /* 0x000fe400078e9605 */
[----:B------:R-:W-:Y:S01]  /*2600*/  LOP3.LUT R149, R241, R4, R151, 0x96, !PT ;  /* 0x00000004f1957212 */ /* 0x000fe200078e9697 */
[----:B------:R-:W-:Y:S05]  /*2610*/  IMAD.WIDE.U32 R140, R141, -0x2daee0ad, RZ ;  /* 0xd2511f538d8c7825 */ /* 0x000fea00078e00ff */
[----:B------:R4:W-:Y:S01]  /*2620*/  MUFU.EX2 R198, R7 ;  /* 0x0000000700c67308 */ /* 0x0009e20000000800 */
[----:B------:R-:W-:Y:S02]  /*2630*/  LOP3.LUT R146, R243, R6, R11, 0x96, !PT ;  /* 0x00000006f3927212 */ /* 0x000fe400078e960b */
[----:B------:R-:W-:Y:S01]  /*2640*/  LOP3.LUT R144, R242, R8, R141, 0x96, !PT ;  /* 0x00000008f2907212 */ /* 0x000fe200078e968d */
[----:B------:R-:W-:Y:S06]  /*2650*/  IMAD.WIDE.U32 R8, R9, -0x2daee0ad, RZ ;  /* 0xd2511f5309087825 */ /* 0x000fec00078e00ff */
[----:B------:R2:W-:Y:S01]  /*2660*/  MUFU.EX2 R194, R14 ;  /* 0x0000000e00c27308 */ /* 0x0005e20000000800 */
[----:B------:R-:W-:Y:S01]  /*2670*/  IMAD.WIDE.U32 R146, R146, -0x2daee0ad, RZ ;  /* 0xd2511f5392927825 */ /* 0x000fe200078e00ff */
[----:B------:R-:W-:Y:S03]  /*2680*/  LOP3.LUT R9, R240, R148, R9, 0x96, !PT ;  /* 0x00000094f0097212 */ /* 0x000fe600078e9609 */
[----:B------:R-:W-:Y:S01]  /*2690*/  IMAD.WIDE.U32 R144, R144, -0x326172a9, RZ ;  /* 0xcd9e8d5790907825 */ /* 0x000fe200078e00ff */
[----:B------:R-:W-:Y:S04]  /*26a0*/  LOP3.LUT R142, R240, R140, R147, 0x96, !PT ;  /* 0x0000008cf08e7212 */ /* 0x000fe800078e9693 */
[----:B------:R1:W-:Y:S01]  /*26b0*/  MUFU.EX2 R170, R17 ;  /* 0x0000001100aa7308 */ /* 0x0003e20000000800 */
[----:B----4-:R-:W4:Y:S01]  /*26c0*/  LDSM.16.M88.4 R4, [R174+0x4400] ;  /* 0x00440000ae04783b */ /* 0x010f220000000200 */
[----:B------:R-:W-:Y:S01]  /*26d0*/  IMAD.WIDE.U32 R148, R149, -0x2daee0ad, RZ ;  /* 0xd2511f5395947825 */ /* 0x000fe200078e00ff */
[----:B------:R-:W-:Y:S03]  /*26e0*/  LOP3.LUT R140, R241, R10, R145, 0x96, !PT ;  /* 0x0000000af18c7212 */ /* 0x000fe600078e9691 */
[----:B------:R-:W-:Y:S01]  /*26f0*/  IMAD.WIDE.U32 R142, R142, -0x326172a9, RZ ;  /* 0xcd9e8d578e8e7825 */ /* 0x000fe200078e00ff */
[----:B------:R-:W-:Y:S03]  /*2700*/  LOP3.LUT R10, R238, R8, R149, 0x96, !PT ;  /* 0x00000008ee0a7212 */ /* 0x000fe600078e9695 */
[----:B------:R1:W1:Y:S01]  /*2710*/  MUFU.EX2 R191, R15 ;  /* 0x0000000f00bf7308 */ /* 0x0002620000000800 */
[----:B------:R-:W-:Y:S01]  /*2720*/  IMAD.WIDE.U32 R8, R9, -0x326172a9, RZ ;  /* 0xcd9e8d5709087825 */ /* 0x000fe200078e00ff */
[C---:B------:R-:W-:Y:S03]  /*2730*/  LOP3.LUT R12, R239.reuse, R144, R143, 0x96, !PT ;  /* 0x00000090ef0c7212 */ /* 0x040fe600078e968f */
[----:B------:R-:W-:Y:S01]  /*2740*/  IMAD.WIDE.U32 R10, R10, -0x326172a9, RZ ;  /* 0xcd9e8d570a0a7825 */ /* 0x000fe200078e00ff */
[----:B------:R-:W-:Y:S04]  /*2750*/  LOP3.LUT R9, R239, R150, R9, 0x96, !PT ;  /* 0x00000096ef097212 */ /* 0x000fe800078e9609 */
[----:B------:R-:W1:Y:S01]  /*2760*/  MUFU.EX2 R187, R18 ;  /* 0x0000001200bb7308 */ /* 0x000e620000000800 */
[----:B------:R-:W-:Y:S01]  /*2770*/  IMAD.WIDE.U32 R140, R140, -0x2daee0ad, RZ ;  /* 0xd2511f538c8c7825 */ /* 0x000fe200078e00ff */
[----:B------:R-:W-:Y:S02]  /*2780*/  LOP3.LUT R11, R237, R8, R11, 0x96, !PT ;  /* 0x00000008ed0b7212 */ /* 0x000fe400078e960b */
[----:B------:R-:W-:Y:S01]  /*2790*/  PRMT R135, R10, 0x7770, RZ ;  /* 0x000077700a877816 */ /* 0x000fe200000000ff */
[----:B------:R-:W-:Y:S01]  /*27a0*/  IMAD.WIDE.U32 R12, R12, -0x2daee0ad, RZ ;  /* 0xd2511f530c0c7825 */ /* 0x000fe200078e00ff */
[----:B------:R-:W-:Y:S04]  /*27b0*/  LOP3.LUT R146, R238, R146, R141, 0x96, !PT ;  /* 0x00000092ee927212 */ /* 0x000fe800078e968d */
[----:B------:R-:W-:Y:S01]  /*27c0*/  MUFU.EX2 R186, R19 ;  /* 0x0000001300ba7308 */ /* 0x000fe20000000800 */
[C---:B------:R-:W-:Y:S01]  /*27d0*/  PRMT R143, R10.reuse, 0x7771, RZ ;  /* 0x000077710a8f7816 */ /* 0x040fe200000000ff */
[----:B------:R-:W-:Y:S01]  /*27e0*/  IMAD.WIDE.U32 R8, R9, -0x2daee0ad, RZ ;  /* 0xd2511f5309087825 */ /* 0x000fe200078e00ff */
[C---:B------:R-:W-:Y:S02]  /*27f0*/  PRMT R144, R10.reuse, 0x7772, RZ ;  /* 0x000077720a907816 */ /* 0x040fe400000000ff */
[----:B------:R-:W-:Y:S02]  /*2800*/  PRMT R141, R10, 0x7773, RZ ;  /* 0x000077730a8d7816 */ /* 0x000fe400000000ff */
[----:B------:R-:W-:Y:S02]  /*2810*/  LOP3.LUT R10, R236, R140, R13, 0x96, !PT ;  /* 0x0000008cec0a7212 */ /* 0x000fe400078e960d */
[C---:B------:R-:W-:Y:S02]  /*2820*/  PRMT R140, R8.reuse, 0x7770, RZ ;  /* 0x00007770088c7816 */ /* 0x040fe400000000ff */
[C---:B------:R-:W-:Y:S02]  /*2830*/  PRMT R151, R8.reuse, 0x7771, RZ ;  /* 0x0000777108977816 */ /* 0x040fe400000000ff */
[C---:B------:R-:W-:Y:S02]  /*2840*/  PRMT R150, R8.reuse, 0x7772, RZ ;  /* 0x0000777208967816 */ /* 0x040fe400000000ff */
[----:B------:R-:W-:Y:S01]  /*2850*/  PRMT R149, R8, 0x7773, RZ ;  /* 0x0000777308957816 */ /* 0x000fe200000000ff */
[-C--:B----4-:R-:W-:Y:S03]  /*2860*/  HMMA.16816.F32.BF16 R20, R156, R4.reuse, R20 ;  /* 0x000000049c14723c */ /* 0x090fe60000041814 */
[----:B--2---:R-:W-:Y:S01]  /*2870*/  LOP3.LUT R14, R236, R148, R9, 0x96, !PT ;  /* 0x00000094ec0e7212 */ /* 0x004fe200078e9609 */
[----:B------:R-:W-:Y:S01]  /*2880*/  IMAD.WIDE.U32 R8, R146, -0x326172a9, RZ ;  /* 0xcd9e8d5792087825 */ /* 0x000fe200078e00ff */
[C---:B------:R-:W-:Y:S02]  /*2890*/  PRMT R148, R12.reuse, 0x7770, RZ ;  /* 0x000077700c947816 */ /* 0x040fe400000000ff */
[C---:B------:R-:W-:Y:S01]  /*28a0*/  PRMT R146, R12.reuse, 0x7771, RZ ;  /* 0x000077710c927816 */ /* 0x040fe200000000ff */
[C---:B------:R-:W-:Y:S04]  /*28b0*/  HMMA.16816.F32.BF16 R24, R136.reuse, R4, R24 ;  /* 0x000000048818723c */ /* 0x040fe80000041818 */
[C---:B------:R-:W-:Y:S02]  /*28c0*/  PRMT R147, R12.reuse, 0x7772, RZ ;  /* 0x000077720c937816 */ /* 0x040fe400000000ff */
[----:B------:R-:W-:Y:S02]  /*28d0*/  PRMT R145, R12, 0x7773, RZ ;  /* 0x000077730c917816 */ /* 0x000fe400000000ff */
[-C--:B------:R-:W-:Y:S03]  /*28e0*/  HMMA.16816.F32.BF16 R28, R136, R6.reuse, R28 ;  /* 0x00000006881c723c */ /* 0x080fe6000004181c */
[----:B------:R-:W-:Y:S01]  /*28f0*/  LOP3.LUT R12, R11, 0xff, RZ, 0xc0, !PT ;  /* 0x000000ff0b0c7812 */ /* 0x000fe200078ec0ff */
[--C-:B------:R-:W-:Y:S01]  /*2900*/  FFMA.FTZ R20, R20, UR9, -R134.reuse ;  /* 0x0000000914147c23 */ /* 0x100fe20008010886 */
[C---:B------:R-:W-:Y:S01]  /*2910*/  PRMT R16, R8.reuse, 0x7771, RZ ;  /* 0x0000777108107816 */ /* 0x040fe200000000ff */
[----:B------:R-:W-:Y:S01]  /*2920*/  FFMA.FTZ R21, R21, UR9, -R134 ;  /* 0x0000000915157c23 */ /* 0x000fe20008010886 */
[C---:B-1----:R-:W-:Y:S01]  /*2930*/  PRMT R17, R8.reuse, 0x7773, RZ ;  /* 0x0000777308117816 */ /* 0x042fe200000000ff */
[----:B------:R-:W-:Y:S01]  /*2940*/  HMMA.16816.F32.BF16 R32, R156, R6, R32 ;  /* 0x000000069c20723c */ /* 0x000fe20000041820 */
[----:B------:R-:W1:Y:S03]  /*2950*/  MUFU.EX2 R164, R20 ;  /* 0x0000001400a47308 */ /* 0x000e660000000800 */
[----:B------:R-:W-:Y:S01]  /*2960*/  PRMT R13, R8, 0x7770, RZ ;  /* 0x00007770080d7816 */ /* 0x000fe200000000ff */
[--C-:B------:R-:W-:Y:S01]  /*2970*/  FFMA.FTZ R22, R22, UR9, -R133.reuse ;  /* 0x0000000916167c23 */ /* 0x100fe20008010885 */
[----:B------:R-:W-:Y:S01]  /*2980*/  PRMT R15, R8, 0x7772, RZ ;  /* 0x00007772080f7816 */ /* 0x000fe200000000ff */
[----:B------:R-:W-:Y:S01]  /*2990*/  FFMA.FTZ R23, R23, UR9, -R133 ;  /* 0x0000000917177c23 */ /* 0x000fe20008010885 */
[C---:B------:R-:W-:Y:S03]  /*29a0*/  LOP3.LUT R8, R11.reuse, 0xffff, RZ, 0xc0, !PT ;  /* 0x0000ffff0b087812 */ /* 0x040fe600078ec0ff */
[----:B------:R-:W-:Y:S01]  /*29b0*/  MUFU.EX2 R162, R21 ;  /* 0x0000001500a27308 */ /* 0x000fe20000000800 */
[----:B------:R-:W-:Y:S01]  /*29c0*/  ISETP.LE.U32.AND P0, PT, R12, UR8, PT ;  /* 0x000000080c007c0c */ /* 0x000fe2000bf03070 */
[--C-:B------:R-:W-:Y:S01]  /*29d0*/  FFMA.FTZ R30, R30, UR9, -R2.reuse ;  /* 0x000000091e1e7c23 */ /* 0x100fe20008010802 */
[--C-:B------:R-:W-:Y:S01]  /*29e0*/  SHF.R.U32.HI R12, RZ, 0x18, R11.reuse ;  /* 0x00000018ff0c7819 */ /* 0x100fe2000001160b */
[--C-:B------:R-:W-:Y:S01]  /*29f0*/  FFMA.FTZ R26, R26, UR9, -R2.reuse ;  /* 0x000000091a1a7c23 */ /* 0x100fe20008010802 */
[----:B------:R-:W-:Y:S01]  /*2a00*/  PRMT R11, R11, 0x7632, R11 ;  /* 0x000076320b0b7816 */ /* 0x000fe2000000000b */
[----:B------:R-:W-:Y:S01]  /*2a10*/  FFMA.FTZ R27, R27, UR9, -R2 ;  /* 0x000000091b1b7c23 */ /* 0x000fe20008010802 */
[----:B------:R-:W-:Y:S03]  /*2a20*/  SHF.R.U32.HI R8, RZ, 0x8, R8 ;  /* 0x00000008ff087819 */ /* 0x000fe60000011608 */
[----:B------:R-:W-:Y:S01]  /*2a30*/  MUFU.EX2 R169, R22 ;  /* 0x0000001600a97308 */ /* 0x000fe20000000800 */
[----:B------:R-:W-:Y:S01]  /*2a40*/  LOP3.LUT R9, R237, R142, R9, 0x96, !PT ;  /* 0x0000008eed097212 */ /* 0x000fe200078e9609 */
[--C-:B------:R-:W-:Y:S01]  /*2a50*/  FFMA.FTZ R32, R32, UR9, -R134.reuse ;  /* 0x0000000920207c23 */ /* 0x100fe20008010886 */
[----:B------:R-:W-:Y:S01]  /*2a60*/  ISETP.LE.U32.AND P5, PT, R12, UR8, PT ;  /* 0x000000080c007c0c */ /* 0x000fe2000bfa3070 */
[----:B------:R-:W-:Y:S01]  /*2a70*/  FFMA.FTZ R134, R33, UR9, -R134 ;  /* 0x0000000921867c23 */ /* 0x000fe20008010886 */
[----:B------:R-:W-:Y:S01]  /*2a80*/  LOP3.LUT R12, R11, 0xff, RZ, 0xc0, !PT ;  /* 0x000000ff0b0c7812 */ /* 0x000fe200078ec0ff */
[----:B------:R-:W-:Y:S01]  /*2a90*/  @!P0 FADD.FTZ R190, -R190, -RZ ;  /* 0x800000ffbebe8221 */ /* 0x000fe20000010100 */
[----:B------:R-:W-:Y:S03]  /*2aa0*/  LOP3.LUT R11, R8, 0xffff, RZ, 0xc0, !PT ;  /* 0x0000ffff080b7812 */ /* 0x000fe600078ec0ff */
[----:B------:R-:W2:Y:S01]  /*2ab0*/  MUFU.EX2 R168, R23 ;  /* 0x0000001700a87308 */ /* 0x000ea20000000800 */
[----:B------:R-:W-:Y:S01]  /*2ac0*/  LOP3.LUT R8, R9, 0xffff, RZ, 0xc0, !PT ;  /* 0x0000ffff09087812 */ /* 0x000fe200078ec0ff */
[----:B------:R-:W-:Y:S01]  /*2ad0*/  FFMA.FTZ R2, R31, UR9, -R2 ;  /* 0x000000091f027c23 */ /* 0x000fe20008010802 */
[----:B------:R-:W-:Y:S01]  /*2ae0*/  ISETP.LE.U32.AND P4, PT, R11, UR8, PT ;  /* 0x000000080b007c0c */ /* 0x000fe2000bf83070 */
[----:B------:R-:W-:Y:S01]  /*2af0*/  FFMA.FTZ R24, R24, UR9, -R132 ;  /* 0x0000000918187c23 */ /* 0x000fe20008010884 */
[----:B------:R-:W-:Y:S01]  /*2b00*/  SHF.R.U32.HI R11, RZ, 0x8, R8 ;  /* 0x00000008ff0b7819 */ /* 0x000fe20000011608 */
[--C-:B------:R-:W-:Y:S01]  /*2b10*/  FFMA.FTZ R25, R25, UR9, -R132.reuse ;  /* 0x0000000919197c23 */ /* 0x100fe20008010884 */
[----:B------:R-:W-:Y:S01]  /*2b20*/  ISETP.LE.U32.AND P1, PT, R12, UR8, PT ;  /* 0x000000080c007c0c */ /* 0x000fe2000bf23070 */
[----:B------:R-:W-:Y:S01]  /*2b30*/  @!P5 FADD.FTZ R195, -R195, -RZ ;  /* 0x800000ffc3c3d221 */ /* 0x000fe20000010100 */
[----:B------:R-:W-:Y:S01]  /*2b40*/  LOP3.LUT R4, R11, 0xffff, RZ, 0xc0, !PT ;  /* 0x0000ffff0b047812 */ /* 0x000fe200078ec0ff */
[----:B------:R-:W-:Y:S01]  /*2b50*/  MUFU.EX2 R157, R32 ;  /* 0x00000020009d7308 */ /* 0x000fe20000000800 */
[----:B------:R-:W-:Y:S01]  /*2b60*/  ISETP.LE.U32.AND P5, PT, R13, UR8, PT ;  /* 0x000000080d007c0c */ /* 0x000fe2000bfa3070 */
[--C-:B------:R-:W-:Y:S01]  /*2b70*/  FFMA.FTZ R34, R34, UR9, -R133.reuse ;  /* 0x0000000922227c23 */ /* 0x100fe20008010885 */
[----:B------:R-:W-:Y:S01]  /*2b80*/  ISETP.LE.U32.AND P3, PT, R4, UR8, PT ;  /* 0x0000000804007c0c */ /* 0x000fe2000bf63070 */
[----:B------:R-:W-:Y:S01]  /*2b90*/  FFMA.FTZ R133, R35, UR9, -R133 ;  /* 0x0000000923857c23 */ /* 0x000fe20008010885 */
[----:B------:R-:W-:Y:S01]  /*2ba0*/  PRMT R5, R9, 0x7632, R5 ;  /* 0x0000763209057816 */ /* 0x000fe20000000005 */
[----:B------:R-:W-:Y:S01]  /*2bb0*/  @!P4 FADD.FTZ R193, -R193, -RZ ;  /* 0x800000ffc1c1c221 */ /* 0x000fe20000010100 */
[----:B------:R-:W-:Y:S03]  /*2bc0*/  LOP3.LUT R8, R9, 0xff, RZ, 0xc0, !PT ;  /* 0x000000ff09087812 */ /* 0x000fe600078ec0ff */
[----:B------:R-:W-:Y:S01]  /*2bd0*/  MUFU.EX2 R156, R134 ;  /* 0x00000086009c7308 */ /* 0x000fe20000000800 */
[----:B------:R-:W-:Y:S01]  /*2be0*/  LOP3.LUT R4, R5, 0xff, RZ, 0xc0, !PT ;  /* 0x000000ff05047812 */ /* 0x000fe200078ec0ff */
[----:B------:R-:W-:Y:S01]  /*2bf0*/  @!P1 FADD.FTZ R196, -R196, -RZ ;  /* 0x800000ffc4c49221 */ /* 0x000fe20000010100 */
[----:B------:R-:W-:Y:S01]  /*2c00*/  SHF.R.U32.HI R9, RZ, 0x18, R9 ;  /* 0x00000018ff097819 */ /* 0x000fe20000011609 */
[--C-:B------:R-:W-:Y:S01]  /*2c10*/  FFMA.FTZ R28, R28, UR9, -R132.reuse ;  /* 0x000000091c1c7c23 */ /* 0x100fe20008010884 */
[----:B------:R-:W-:Y:S01]  /*2c20*/  ISETP.LE.U32.AND P0, PT, R4, UR8, PT ;  /* 0x0000000804007c0c */ /* 0x000fe2000bf03070 */
[----:B------:R-:W-:Y:S01]  /*2c30*/  @!P5 FADD.FTZ R192, -R192, -RZ ;  /* 0x800000ffc0c0d221 */ /* 0x000fe20000010100 */
[----:B------:R-:W-:Y:S01]  /*2c40*/  ISETP.GT.U32.AND P5, PT, R17, UR8, PT ;  /* 0x0000000811007c0c */ /* 0x000fe2000bfa4070 */
[----:B------:R-:W-:Y:S01]  /*2c50*/  @!P3 FADD.FTZ R197, -R197, -RZ ;  /* 0x800000ffc5c5b221 */ /* 0x000fe20000010100 */
[----:B------:R-:W-:Y:S01]  /*2c60*/  ISETP.GT.U32.AND P3, PT, R15, UR8, PT ;  /* 0x000000080f007c0c */ /* 0x000fe2000bf64070 */
[----:B------:R-:W-:Y:S01]  /*2c70*/  MUFU.EX2 R163, R2 ;  /* 0x0000000200a37308 */ /* 0x000fe20000000800 */
[----:B------:R-:W-:Y:S01]  /*2c80*/  ISETP.GT.U32.AND P1, PT, R143, UR8, PT ;  /* 0x000000088f007c0c */ /* 0x000fe2000bf24070 */
[----:B------:R-:W-:Y:S01]  /*2c90*/  FFMA.FTZ R132, R29, UR9, -R132 ;  /* 0x000000091d847c23 */ /* 0x000fe20008010884 */
[----:B------:R-:W-:Y:S02]  /*2ca0*/  ISETP.LE.U32.AND P4, PT, R9, UR8, PT ;  /* 0x0000000809007c0c */ /* 0x000fe4000bf83070 */
[C---:B------:R-:W-:Y:S02]  /*2cb0*/  LOP3.LUT R4, R14.reuse, 0xff, RZ, 0xc0, !PT ;  /* 0x000000ff0e047812 */ /* 0x040fe400078ec0ff */
[----:B------:R-:W-:Y:S01]  /*2cc0*/  LOP3.LUT R5, R14, 0xffff, RZ, 0xc0, !PT ;  /* 0x0000ffff0e057812 */ /* 0x000fe200078ec0ff */
[----:B------:R-:W-:Y:S01]  /*2cd0*/  @!P0 FADD.FTZ R200, -R200, -RZ ;  /* 0x800000ffc8c88221 */ /* 0x000fe20000010100 */
[----:B------:R-:W-:Y:S01]  /*2ce0*/  ISETP.GT.U32.AND P0, PT, R144, UR8, PT ;  /* 0x0000000890007c0c */ /* 0x000fe2000bf04070 */
[----:B------:R-:W-:Y:S01]  /*2cf0*/  @P5 FADD.FTZ R191, -R191, -RZ ;  /* 0x800000ffbfbf5221 */ /* 0x000fe20000010100 */
[----:B------:R-:W-:Y:S01]  /*2d00*/  SHF.R.U32.HI R5, RZ, 0x8, R5 ;  /* 0x00000008ff057819 */ /* 0x000fe20000011605 */
[----:B------:R-:W-:Y:S01]  /*2d10*/  @P3 FADD.FTZ R194, -R194, -RZ ;  /* 0x800000ffc2c23221 */ /* 0x000fe20000010100 */
[----:B------:R-:W-:Y:S01]  /*2d20*/  ISETP.LE.U32.AND P3, PT, R4, UR8, PT ;  /* 0x0000000804007c0c */ /* 0x000fe2000bf63070 */
[----:B------:R-:W-:Y:S01]  /*2d30*/  @P1 FADD.FTZ R170, -R170, -RZ ;  /* 0x800000ffaaaa1221 */ /* 0x000fe20000010100 */
[----:B------:R-:W-:Y:S01]  /*2d40*/  SHF.R.U32.HI R4, RZ, 0x18, R14 ;  /* 0x00000018ff047819 */ /* 0x000fe2000001160e */
[----:B------:R-:W-:Y:S01]  /*2d50*/  @!P4 FADD.FTZ R198, -R198, -RZ ;  /* 0x800000ffc6c6c221 */ /* 0x000fe20000010100 */
[----:B------:R-:W-:Y:S01]  /*2d60*/  ISETP.GT.U32.AND P4, PT, R141, UR8, PT ;  /* 0x000000088d007c0c */ /* 0x000fe2000bf84070 */
[----:B------:R-:W4:Y:S01]  /*2d70*/  MUFU.EX2 R185, R24 ;  /* 0x0000001800b97308 */ /* 0x000f220000000800 */
[----:B------:R-:W-:Y:S02]  /*2d80*/  ISETP.LE.U32.AND P5, PT, R4, UR8, PT ;  /* 0x0000000804007c0c */ /* 0x000fe4000bfa3070 */
[----:B------:R-:W-:Y:S01]  /*2d90*/  LOP3.LUT R4, R5, 0xffff, RZ, 0xc0, !PT ;  /* 0x0000ffff05047812 */ /* 0x000fe200078ec0ff */
[----:B------:R-:W-:Y:S01]  /*2da0*/  @P0 FADD.FTZ R187, -R187, -RZ ;  /* 0x800000ffbbbb0221 */ /* 0x000fe20000010100 */
[----:B------:R-:W-:Y:S02]  /*2db0*/  LOP3.LUT R5, R10, 0xff, RZ, 0xc0, !PT ;  /* 0x000000ff0a057812 */ /* 0x000fe400078ec0ff */
[----:B------:R-:W-:Y:S01]  /*2dc0*/  ISETP.LE.U32.AND P1, PT, R4, UR8, PT ;  /* 0x0000000804007c0c */ /* 0x000fe2000bf23070 */
[----:B-1----:R-:W-:Y:S01]  /*2dd0*/  @!P3 FADD.FTZ R164, -R164, -RZ ;  /* 0x800000ffa4a4b221 */ /* 0x002fe20000010100 */
[C---:B------:R-:W-:Y:S01]  /*2de0*/  LOP3.LUT R4, R10.reuse, 0xffff, RZ, 0xc0, !PT ;  /* 0x0000ffff0a047812 */ /* 0x040fe200078ec0ff */
[----:B------:R-:W1:Y:S01]  /*2df0*/  MUFU.EX2 R171, R25 ;  /* 0x0000001900ab7308 */ /* 0x000e620000000800 */
[----:B------:R-:W-:Y:S01]  /*2e00*/  PRMT R6, R10, 0x7632, R6 ;  /* 0x000076320a067816 */ /* 0x000fe20000000006 */
[----:B------:R-:W-:Y:S01]  /*2e10*/  @P4 FADD.FTZ R186, -R186, -RZ ;  /* 0x800000ffbaba4221 */ /* 0x000fe20000010100 */
[----:B------:R-:W-:Y:S01]  /*2e20*/  SHF.R.U32.HI R4, RZ, 0x8, R4 ;  /* 0x00000008ff047819 */ /* 0x000fe20000011604 */
[----:B--2---:R-:W-:Y:S01]  /*2e30*/  @!P5 FADD.FTZ R168, -R168, -RZ ;  /* 0x800000ffa8a8d221 */ /* 0x004fe20000010100 */
[----:B------:R-:W-:Y:S02]  /*2e40*/  ISETP.LE.U32.AND P0, PT, R5, UR8, PT ;  /* 0x0000000805007c0c */ /* 0x000fe4000bf03070 */
[----:B------:R-:W-:Y:S03]  /*2e50*/  LOP3.LUT R5, R4, 0xffff, RZ, 0xc0, !PT ;  /* 0x0000ffff04057812 */ /* 0x000fe600078ec0ff */
[----:B------:R-:W2:Y:S01]  /*2e60*/  MUFU.EX2 R188, R26 ;  /* 0x0000001a00bc7308 */ /* 0x000ea20000000800 */
[----:B------:R-:W-:Y:S01]  /*2e70*/  LOP3.LUT R4, R6, 0xff, RZ, 0xc0, !PT ;  /* 0x000000ff06047812 */ /* 0x000fe200078ec0ff */
[----:B------:R-:W-:Y:S01]  /*2e80*/  @!P1 FADD.FTZ R162, -R162, -RZ ;  /* 0x800000ffa2a29221 */ /* 0x000fe20000010100 */
[----:B------:R-:W-:Y:S02]  /*2e90*/  ISETP.LE.U32.AND P4, PT, R5, UR8, PT ;  /* 0x0000000805007c0c */ /* 0x000fe4000bf83070 */
[----:B------:R-:W-:Y:S02]  /*2ea0*/  ISETP.LE.U32.AND P3, PT, R4, UR8, PT ;  /* 0x0000000804007c0c */ /* 0x000fe4000bf63070 */
[----:B------:R-:W-:Y:S03]  /*2eb0*/  F2FP.RELU.BF16.F32.PACK_AB R5, R193, R190 ;  /* 0x000000bec105723e */ /* 0x000fe600000018ff */
[----:B------:R-:W-:Y:S01]  /*2ec0*/  MUFU.EX2 R159, R34 ;  /* 0x00000022009f7308 */ /* 0x000fe20000000800 */
[----:B------:R-:W-:Y:S01]  /*2ed0*/  F2FP.RELU.BF16.F32.PACK_AB R4, R195, R196 ;  /* 0x000000c4c304723e */ /* 0x000fe200000018ff */
[----:B----4-:R-:W-:Y:S01]  /*2ee0*/  @!P0 FADD.FTZ R185, -R185, -RZ ;  /* 0x800000ffb9b98221 */ /* 0x010fe20000010100 */
[----:B------:R-:W-:Y:S01]  /*2ef0*/  ISETP.LE.U32.AND P6, PT, R135, UR8, PT ;  /* 0x0000000887007c0c */ /* 0x000fe2000bfc3070 */
[----:B------:R4:W-:Y:S01]  /*2f00*/  STS [R205], R5 ;  /* 0x00000005cd007388 */ /* 0x0009e20000000800 */
[----:B------:R-:W-:Y:S02]  /*2f10*/  ISETP.LE.U32.AND P2, PT, R8, UR8, PT ;  /* 0x0000000808007c0c */ /* 0x000fe4000bf43070 */
[----:B------:R-:W-:Y:S01]  /*2f20*/  F2FP.RELU.BF16.F32.PACK_AB R6, R198, R200 ;  /* 0x000000c8c606723e */ /* 0x000fe200000018ff */
[----:B------:R4:W-:Y:S01]  /*2f30*/  STS [R205+0x400], R4 ;  /* 0x00040004cd007388 */ /* 0x0009e20000000800 */
[----:B------:R-:W-:Y:S01]  /*2f40*/  PRMT R14, R14, 0x7632, R14 ;  /* 0x000076320e0e7816 */ /* 0x000fe2000000000e */
[----:B------:R-:W4:Y:S01]  /*2f50*/  MUFU.EX2 R158, R133 ;  /* 0x00000085009e7308 */ /* 0x000f220000000800 */
[----:B------:R-:W-:Y:S01]  /*2f60*/  ISETP.GT.U32.AND P1, PT, R151, UR8, PT ;  /* 0x0000000897007c0c */ /* 0x000fe2000bf24070 */
[----:B-1----:R-:W-:Y:S01]  /*2f70*/  @!P4 FADD.FTZ R171, -R171, -RZ ;  /* 0x800000ffababc221 */ /* 0x002fe20000010100 */
[----:B------:R-:W-:Y:S01]  /*2f80*/  LOP3.LUT R14, R14, 0xff, RZ, 0xc0, !PT ;  /* 0x000000ff0e0e7812 */ /* 0x000fe200078ec0ff */
[----:B--2---:R-:W-:Y:S01]  /*2f90*/  @!P3 FADD.FTZ R188, -R188, -RZ ;  /* 0x800000ffbcbcb221 */ /* 0x004fe20000010100 */
[----:B------:R-:W-:Y:S01]  /*2fa0*/  ISETP.GT.U32.AND P5, PT, R149, UR8, PT ;  /* 0x0000000895007c0c */ /* 0x000fe2000bfa4070 */
[----:B------:R-:W-:Y:S01]  /*2fb0*/  @!P6 FADD.FTZ R183, -R183, -RZ ;  /* 0x800000ffb7b7e221 */ /* 0x000fe20000010100 */
[----:B------:R-:W-:Y:S01]  /*2fc0*/  ISETP.LE.U32.AND P6, PT, R14, UR8, PT ;  /* 0x000000080e007c0c */ /* 0x000fe2000bfc3070 */
[----:B------:R-:W-:Y:S01]  /*2fd0*/  @!P2 FADD.FTZ R199, -R199, -RZ ;  /* 0x800000ffc7c7a221 */ /* 0x000fe20000010100 */
[----:B------:R-:W-:Y:S01]  /*2fe0*/  ISETP.GT.U32.AND P2, PT, R16, UR8, PT ;  /* 0x0000000810007c0c */ /* 0x000fe2000bf44070 */
[----:B------:R-:W1:Y:S01]  /*2ff0*/  MUFU.EX2 R184, R27 ;  /* 0x0000001b00b87308 */ /* 0x000e620000000800 */
[----:B------:R-:W-:Y:S02]  /*3000*/  SHF.R.U32.HI R10, RZ, 0x18, R10 ;  /* 0x00000018ff0a7819 */ /* 0x000fe4000001160a */
[----:B------:R-:W-:Y:S01]  /*3010*/  F2FP.RELU.BF16.F32.PACK_AB R7, R197, R199 ;  /* 0x000000c7c507723e */ /* 0x000fe200000018ff */
[----:B------:R-:W-:Y:S01]  /*3020*/  @P1 FADD.FTZ R156, -R156, -RZ ;  /* 0x800000ff9c9c1221 */ /* 0x000fe20000010100 */
[----:B------:R-:W-:Y:S02]  /*3030*/  ISETP.LE.U32.AND P1, PT, R10, UR8, PT ;  /* 0x000000080a007c0c */ /* 0x000fe4000bf23070 */
[----:B------:R-:W-:Y:S03]  /*3040*/  ISETP.LE.U32.AND P0, PT, R148, UR8, PT ;  /* 0x0000000894007c0c */ /* 0x000fe6000bf03070 */
[----:B------:R-:W2:Y:S01]  /*3050*/  MUFU.EX2 R166, R28 ;  /* 0x0000001c00a67308 */ /* 0x000ea20000000800 */
[----:B----4-:R-:W-:Y:S01]  /*3060*/  F2FP.RELU.BF16.F32.PACK_AB R5, R170, R183 ;  /* 0x000000b7aa05723e */ /* 0x010fe200000018ff */
[----:B------:R-:W-:Y:S01]  /*3070*/  @!P6 FADD.FTZ R169, -R169, -RZ ;  /* 0x800000ffa9a9e221 */ /* 0x000fe20000010100 */
[----:B------:R-:W-:Y:S01]  /*3080*/  ISETP.GT.U32.AND P6, PT, R150, UR8, PT ;  /* 0x0000000896007c0c */ /* 0x000fe2000bfc4070 */
[----:B------:R-:W-:Y:S01]  /*3090*/  @P2 FADD.FTZ R189, -R189, -RZ ;  /* 0x800000ffbdbd2221 */ /* 0x000fe20000010100 */
[----:B------:R-:W-:Y:S01]  /*30a0*/  F2FP.RELU.BF16.F32.PACK_AB R4, R186, R187 ;  /* 0x000000bbba04723e */ /* 0x000fe200000018ff */
[----:B------:R4:W-:Y:S01]  /*30b0*/  STS [R201], R5 ;  /* 0x00000005c9007388 */ /* 0x0009e20000000800 */
[----:B------:R-:W-:Y:S03]  /*30c0*/  ISETP.LE.U32.AND P2, PT, R140, UR8, PT ;  /* 0x000000088c007c0c */ /* 0x000fe6000bf43070 */
[----:B------:R-:W4:Y:S01]  /*30d0*/  MUFU.EX2 R165, R132 ;  /* 0x0000008400a57308 */ /* 0x000f220000000800 */
[----:B------:R-:W-:Y:S01]  /*30e0*/  ISETP.GT.U32.AND P4, PT, R146, UR8, PT ;  /* 0x0000000892007c0c */ /* 0x000fe2000bf84070 */
[----:B------:R3:W-:Y:S01]  /*30f0*/  STS [R201+0x400], R4 ;  /* 0x00040004c9007388 */ /* 0x0007e20000000800 */
[----:B------:R-:W-:Y:S01]  /*3100*/  ISETP.GT.U32.AND P3, PT, R147, UR8, PT ;  /* 0x0000000893007c0c */ /* 0x000fe2000bf64070 */
[----:B------:R-:W-:Y:S01]  /*3110*/  @P5 FADD.FTZ R158, -R158, -RZ ;  /* 0x800000ff9e9e5221 */ /* 0x000fe20000010100 */
[----:B-1----:R-:W-:Y:S01]  /*3120*/  @!P1 FADD.FTZ R184, -R184, -RZ ;  /* 0x800000ffb8b89221 */ /* 0x002fe20000010100 */
[----:B------:R1:W-:Y:S01]  /*3130*/  STS [R205+0x1000], R7 ;  /* 0x00100007cd007388 */ /* 0x0003e20000000800 */
[----:B------:R-:W-:Y:S03]  /*3140*/  FSETP.GE.FTZ.AND P1, PT, R156, RZ, PT ;  /* 0x000000ff9c00720b */ /* 0x000fe60003f36000 */
[----:B------:R-:W3:Y:S01]  /*3150*/  MUFU.EX2 R167, R30 ;  /* 0x0000001e00a77308 */ /* 0x000ee20000000800 */
[----:B------:R-:W-:Y:S01]  /*3160*/  @P6 FADD.FTZ R159, -R159, -RZ ;  /* 0x800000ff9f9f6221 */ /* 0x000fe20000010100 */
[----:B------:R1:W-:Y:S01]  /*3170*/  STS [R205+0x1400], R6 ;  /* 0x00140006cd007388 */ /* 0x0003e20000000800 */
[----:B--2---:R-:W-:Y:S01]  /*3180*/  @!P0 FADD.FTZ R166, -R166, -RZ ;  /* 0x800000ffa6a68221 */ /* 0x004fe20000010100 */
[----:B------:R-:W-:Y:S01]  /*3190*/  @!P2 FADD.FTZ R157, -R157, -RZ ;  /* 0x800000ff9d9da221 */ /* 0x000fe20000010100 */
[----:B------:R-:W-:Y:S02]  /*31a0*/  ISETP.GT.U32.AND P2, PT, R145, UR8, PT ;  /* 0x0000000891007c0c */ /* 0x000fe4000bf44070 */
[----:B------:R-:W-:Y:S02]  /*31b0*/  FSETP.GE.FTZ.AND P0, PT, R190, RZ, PT ;  /* 0x000000ffbe00720b */ /* 0x000fe40003f16000 */
[----:B------:R-:W-:Y:S01]  /*31c0*/  F2FP.RELU.BF16.F32.PACK_AB R2, R156, R157 ;  /* 0x0000009d9c02723e */ /* 0x000fe200000018ff */
[----:B----4-:R-:W-:Y:S01]  /*31d0*/  @P4 FADD.FTZ R165, -R165, -RZ ;  /* 0x800000ffa5a54221 */ /* 0x010fe20000010100 */
[----:B------:R-:W-:Y:S02]  /*31e0*/  FSETP.GE.FTZ.AND P6, PT, R193, RZ, PT ;  /* 0x000000ffc100720b */ /* 0x000fe40003fd6000 */
[----:B------:R-:W-:Y:S02]  /*31f0*/  FSETP.GE.FTZ.AND P5, PT, R183, RZ, PT ;  /* 0x000000ffb700720b */ /* 0x000fe40003fb6000 */
[----:B------:R-:W-:Y:S01]  /*3200*/  F2FP.RELU.BF16.F32.PACK_AB R5, R162, R164 ;  /* 0x000000a4a205723e */ /* 0x000fe200000018ff */
[----:B---3--:R-:W-:Y:S02]  /*3210*/  @P3 FADD.FTZ R167, -R167, -RZ ;  /* 0x800000ffa7a73221 */ /* 0x008fe40000010100 */
[----:B------:R-:W-:Y:S01]  /*3220*/  @P2 FADD.FTZ R163, -R163, -RZ ;  /* 0x800000ffa3a32221 */ /* 0x000fe20000010100 */
[----:B------:R-:W-:Y:S02]  /*3230*/  F2FP.RELU.BF16.F32.PACK_AB R4, R168, R169 ;  /* 0x000000a9a804723e */ /* 0x000fe400000018ff */
[----:B------:R-:W-:Y:S02]  /*3240*/  FSETP.GE.FTZ.AND P4, PT, R170, RZ, PT ;  /* 0x000000ffaa00720b */ /* 0x000fe40003f96000 */
[----:B-1----:R-:W-:Y:S02]  /*3250*/  F2FP.RELU.BF16.F32.PACK_AB R7, R189, R192 ;  /* 0x000000c0bd07723e */ /* 0x002fe400000018ff */
[----:B------:R-:W-:Y:S02]  /*3260*/  FSETP.GE.FTZ.AND P2, PT, R162, RZ, PT ;  /* 0x000000ffa200720b */ /* 0x000fe40003f56000 */
[----:B------:R-:W-:Y:S01]  /*3270*/  F2FP.RELU.BF16.F32.PACK_AB R6, R191, R194 ;  /* 0x000000c2bf06723e */ /* 0x000fe200000018ff */
[----:B------:R1:W-:Y:S01]  /*3280*/  STS [R201+0x1000], R7 ;  /* 0x00100007c9007388 */ /* 0x0003e20000000800 */
[----:B------:R-:W-:Y:S03]  /*3290*/  FSETP.GE.FTZ.AND P3, PT, R164, RZ, PT ;  /* 0x000000ffa400720b */ /* 0x000fe60003f76000 */
[----:B------:R2:W-:Y:S04]  /*32a0*/  STS [R201+0x1400], R6 ;  /* 0x00140006c9007388 */ /* 0x0005e80000000800 */
[----:B------:R3:W-:Y:S04]  /*32b0*/  STS [R204], R5 ;  /* 0x00000005cc007388 */ /* 0x0007e80000000800 */
[----:B------:R4:W-:Y:S04]  /*32c0*/  STS [R204+0x400], R4 ;  /* 0x00040004cc007388 */ /* 0x0009e80000000800 */
[----:B------:R4:W-:Y:S01]  /*32d0*/  STS [R155], R2 ;  /* 0x000000029b007388 */ /* 0x0009e20000000800 */
[----:B-1----:R-:W-:Y:S02]  /*32e0*/  F2FP.RELU.BF16.F32.PACK_AB R7, R171, R185 ;  /* 0x000000b9ab07723e */ /* 0x002fe400000018ff */
[----:B--2---:R-:W-:Y:S02]  /*32f0*/  F2FP.RELU.BF16.F32.PACK_AB R6, R184, R188 ;  /* 0x000000bcb806723e */ /* 0x004fe400000018ff */
[----:B---3--:R-:W-:Y:S02]  /*3300*/  F2FP.RELU.BF16.F32.PACK_AB R5, R158, R159 ;  /* 0x0000009f9e05723e */ /* 0x008fe400000018ff */
[----:B----4-:R-:W-:Y:S03]  /*3310*/  F2FP.RELU.BF16.F32.PACK_AB R4, R165, R166 ;  /* 0x000000a6a504723e */ /* 0x010fe600000018ff */
[----:B------:R-:W-:Y:S01]  /*3320*/  STS [R155+0x400], R5 ;  /* 0x000400059b007388 */ /* 0x000fe20000000800 */
[----:B------:R-:W-:Y:S03]  /*3330*/  F2FP.RELU.BF16.F32.PACK_AB R2, R163, R167 ;  /* 0x000000a7a302723e */ /* 0x000fe600000018ff */
[----:B------:R-:W-:Y:S04]  /*3340*/  STS [R204+0x1000], R7 ;  /* 0x00100007cc007388 */ /* 0x000fe80000000800 */
[----:B------:R-:W-:Y:S04]  /*3350*/  STS [R204+0x1400], R6 ;  /* 0x00140006cc007388 */ /* 0x000fe80000000800 */
        /* <DEDUP_REMOVED lines=13> */
[----:B------:R1:W5:Y:S01]  /*3430*/  LDG.E R2, desc[UR28][R160.64+0xa0] ;  /* 0x0000a01ca0027981 */ /* 0x000362000c1e1900 */
[C---:B------:R-:W-:Y:S08]  /*3440*/  HMMA.16816.F32.BF16 R16, R32.reuse, R18, RZ ;  /* 0x000000122010723c */ /* 0x040ff000000418ff */
[-C--:B---3--:R-:W-:Y:S08]  /*3450*/  HMMA.16816.F32.BF16 R20, R32, R132.reuse, RZ ;  /* 0x000000842014723c */ /* 0x088ff000000418ff */
[C---:B------:R-:W-:Y:S08]  /*3460*/  HMMA.16816.F32.BF16 R24, R28.reuse, R132, RZ ;  /* 0x000000841c18723c */ /* 0x040ff000000418ff */
[-C--:B------:R-:W-:Y:S08]  /*3470*/  HMMA.16816.F32.BF16 R28, R28, R134.reuse, RZ ;  /* 0x000000861c1c723c */ /* 0x080ff000000418ff */
[----:B------:R-:W-:Y:S01]  /*3480*/  HMMA.16816.F32.BF16 R32, R32, R134, RZ ;  /* 0x000000862020723c */ /* 0x000fe200000418ff */
[----:B------:R-:W-:Y:S07]  /*3490*/  LDSM.16.M88.4 R132, [R176+0x7000] ;  /* 0x00700000b084783b */ /* 0x000fee0000000200 */
        /* <DEDUP_REMOVED lines=45> */
[----:B------:R-:W2:Y:S08]  /*3770*/  LDSM.16.M88.4 R132, [R177+0x8800] ;  /* 0x00880000b184783b */ /* 0x000eb00000000200 */
[----:B------:R-:W3:Y:S01]  /*3780*/  LDSM.16.M88.4 R144, [R174+0xa400] ;  /* 0x00a40000ae90783b */ /* 0x000ee20000000200 */
[-C--:B-1----:R-:W-:Y:S08]  /*3790*/  HMMA.16816.F32.BF16 R4, R136, R140.reuse, R4 ;  /* 0x0000008c8804723c */ /* 0x082ff00000041804 */
[C---:B--2---:R-:W-:Y:S08]  /*37a0*/  HMMA.16816.F32.BF16 R8, R132.reuse, R140, R8 ;  /* 0x0000008c8408723c */ /* 0x044ff00000041808 */
[-C--:B------:R-:W-:Y:S03]  /*37b0*/  HMMA.16816.F32.BF16 R12, R132, R142.reuse, R12 ;  /* 0x0000008e840c723c */ /* 0x080fe6000004180c */
[----:B------:R-:W-:Y:S01]  /*37c0*/  FADD.FTZ R4, -R154, R4 ;  /* 0x000000049a047221 */ /* 0x000fe20000010100 */
[C---:B------:R-:W-:Y:S01]  /*37d0*/  FADD.FTZ R6, -R153.reuse, R6 ;  /* 0x0000000699067221 */ /* 0x040fe20000010100 */
[----:B------:R-:W-:Y:S03]  /*37e0*/  FADD.FTZ R7, -R153, R7 ;  /* 0x0000000799077221 */ /* 0x000fe60000010100 */
[C---:B------:R-:W-:Y:S04]  /*37f0*/  HMMA.16816.F32.BF16 R16, R136.reuse, R142, R16 ;  /* 0x0000008e8810723c */ /* 0x040fe80000041810 */
[----:B------:R-:W-:Y:S04]  /*3800*/  FSEL R4, R4, R154, P0 ;  /* 0x0000009a04047208 */ /* 0x000fe80000000000 */
[-C--:B---3--:R-:W-:Y:S08]  /*3810*/  HMMA.16816.F32.BF16 R20, R136, R144.reuse, R20 ;  /* 0x000000908814723c */ /* 0x088ff00000041814 */
[C---:B------:R-:W-:Y:S08]  /*3820*/  HMMA.16816.F32.BF16 R24, R132.reuse, R144, R24 ;  /* 0x000000908418723c */ /* 0x040ff00000041818 */
[-C--:B------:R-:W-:Y:S03]  /*3830*/  HMMA.16816.F32.BF16 R28, R132, R146.reuse, R28 ;  /* 0x00000092841c723c */ /* 0x080fe6000004181c */
[----:B------:R-:W-:Y:S02]  /*3840*/  VIADD R132, R210, 0x1 ;  /* 0x00000001d2847836 */ /* 0x000fe40000000000 */
[----:B------:R-:W-:Y:S01]  /*3850*/  FADD.FTZ R133, -R154, R5 ;  /* 0x000000059a857221 */ /* 0x000fe20000010100 */
[----:B------:R-:W-:Y:S01]  /*3860*/  FMUL.FTZ R134, R190, R4 ;  /* 0x00000004be867220 */ /* 0x000fe20000410000 */
[C---:B------:R-:W-:Y:S01]  /*3870*/  FADD.FTZ R4, -R154.reuse, R21 ;  /* 0x000000159a047221 */ /* 0x040fe20000010100 */
[----:B------:R-:W-:Y:S01]  /*3880*/  FADD.FTZ R5, -R154, R20 ;  /* 0x000000149a057221 */ /* 0x000fe20000010100 */
[----:B------:R-:W-:Y:S01]  /*3890*/  ISETP.NE.AND P0, PT, R132, 0x1, PT ;  /* 0x000000018400780c */ /* 0x000fe20003f05270 */
[----:B------:R-:W-:Y:S04]  /*38a0*/  HMMA.16816.F32.BF16 R32, R136, R146, R32 ;  /* 0x000000928820723c */ /* 0x000fe80000041820 */
[-C--:B------:R-:W-:Y:S01]  /*38b0*/  FSEL R20, R133, R154.reuse, P6 ;  /* 0x0000009a85147208 */ /* 0x080fe20003000000 */
[----:B------:R-:W-:Y:S01]  /*38c0*/  FADD.FTZ R132, -R154, R16 ;  /* 0x000000109a847221 */ /* 0x000fe20000010100 */
[-C--:B------:R-:W-:Y:S01]  /*38d0*/  FSEL R4, R4, R154.reuse, P2 ;  /* 0x0000009a04047208 */ /* 0x080fe20001000000 */
        /* <DEDUP_REMOVED lines=8> */
[----:B------:R-:W-:Y:S02]  /*3960*/  FMUL.FTZ R20, R183, R17 ;  /* 0x00000011b7147220 */ /* 0x000fe40000410000 */
[----:B------:R-:W-:Y:S01]  /*3970*/  FMUL.FTZ R17, R170, R16 ;  /* 0x00000010aa117220 */ /* 0x000fe20000410000 */
[----:B------:R-:W-:Y:S01]  /*3980*/  F2FP.BF16.F32.PACK_AB R16, R21, R134 ;  /* 0x000000861510723e */ /* 0x000fe200000010ff */
[----:B------:R-:W-:Y:S01]  /*3990*/  FADD.FTZ R32, -R154, R32 ;  /* 0x000000209a207221 */ /* 0x000fe20000010100 */
[----:B------:R-:W-:Y:S02]  /*39a0*/  F2FP.BF16.F32.PACK_AB R132, R4, R5 ;  /* 0x000000050484723e */ /* 0x000fe400000010ff */
[----:B------:R-:W-:Y:S02]  /*39b0*/  F2FP.BF16.F32.PACK_AB R17, R17, R20 ;  /* 0x000000141111723e */ /* 0x000fe400000010ff */
        /* <DEDUP_REMOVED lines=8> */
[----:B------:R-:W-:Y:S08]  /*3a40*/  @!P0 BRA `(.L_x_1354) ;  /* 0x0000000000508947 */ /* 0x000ff00003800000 */
[----:B------:R-:W-:Y:S01]  /*3a50*/  IADD3 R5, P1, PT, RZ, -UR26, RZ ;  /* 0x8000001aff057c10 */ /* 0x000fe2000ff3e0ff */
[----:B------:R-:W-:Y:S01]  /*3a60*/  IMAD.MOV.U32 R33, RZ, RZ, -0x3000 ;  /* 0xffffd000ff217424 */ /* 0x000fe200078e00ff */
[----:B------:R-:W-:Y:S03]  /*3a70*/  LOP3.LUT R6, R210, 0x1, RZ, 0xc0, !PT ;  /* 0x00000001d2067812 */ /* 0x000fe600078ec0ff */
[----:B------:R-:W-:Y:S01]  /*3a80*/  IMAD.X R4, RZ, RZ, ~UR7, P1 ;  /* 0x80000007ff047e24 */ /* 0x000fe200088e06ff */
[----:B------:R-:W-:Y:S04]  /*3a90*/  ISETP.NE.U32.AND P2, PT, R6, 0x1, PT ;  /* 0x000000010600780c */ /* 0x000fe80003f45070 */
[----:B------:R-:W-:Y:S04]  /*3aa0*/  SHF.R.S64 R5, R5, 0x1f, R4 ;  /* 0x0000001f05057819 */ /* 0x000fe80000001004 */
[----:B------:R-:W-:Y:S02]  /*3ab0*/  IADD3 R6, P1, PT, R208, R5, RZ ;  /* 0x00000005d0067210 */ /* 0x000fe40007f3e0ff */
[----:B------:R-:W-:Y:S02]  /*3ac0*/  SEL R5, R33, 0x3000, !P2 ;  /* 0x0000300021057807 */ /* 0x000fe40005000000 */
[----:B------:R-:W-:Y:S01]  /*3ad0*/  LEA.HI.X.SX32 R4, R4, R209, 0x1, P1 ;  /* 0x000000d104047211 */ /* 0x000fe200008f0eff */
[----:B------:R-:W-:Y:S02]  /*3ae0*/  IMAD.MOV.U32 R208, RZ, RZ, R6 ;  /* 0x000000ffffd07224 */ /* 0x000fe400078e0006 */
[--C-:B------:R-:W-:Y:S02]  /*3af0*/  IMAD.IADD R212, R212, 0x1, R5.reuse ;  /* 0x00000001d4d47824 */ /* 0x100fe400078e0205 */
[----:B------:R-:W-:Y:S02]  /*3b00*/  IMAD.MOV.U32 R209, RZ, RZ, R4 ;  /* 0x000000ffffd17224 */ /* 0x000fe400078e0004 */
[----:B------:R-:W-:Y:S03]  /*3b10*/  IMAD.IADD R175, R175, 0x1, R5 ;  /* 0x00000001afaf7824 */ /* 0x000fe600078e0205 */
[----:B------:R-:W-:Y:S01]  /*3b20*/  @!PT LDS RZ, [RZ] ;  /* 0x00000000fffff984 */ /* 0x000fe20000000800 */
[----:B------:R-:W-:Y:S01]  /*3b30*/  @!PT LDS RZ, [RZ] ;  /* 0x00000000fffff984 */ /* 0x000fe20000000800 */
[----:B------:R-:W-:Y:S01]  /*3b40*/  @!PT LDS RZ, [RZ] ;  /* 0x00000000fffff984 */ /* 0x000fe20000000800 */
[----:B------:R1:W-:Y:S04]  /*3b50*/  LDGSTS.E.BYPASS.LTC128B.128 [R212], desc[UR28][R208.64] ;  /* 0x00000000d0d47fae */ /* 0x0003e8000b981a1c */
[----:B------:R1:W-:Y:S04]  /*3b60*/  LDGSTS.E.BYPASS.LTC128B.128 [R212+0x1000], desc[UR28][R208.64+0x40] ;  /* 0x01000040d0d47fae */ /* 0x0003e8000b981a1c */
[----:B------:R1:W-:Y:S04]  /*3b70*/  LDGSTS.E.BYPASS.LTC128B.128 [R212+0x2000], desc[UR28][R208.64+0x80] ;  /* 0x02000080d0d47fae */ /* 0x0003e8000b981a1c */
[----:B------:R-:W0:Y:S02]  /*3b80*/  LDGDEPBAR ;  /* 0x00000000000079af */ /* 0x000e240000000000 */
.L_x_1354:
[----:B------:R-:W-:Y:S01]  /*3b90*/  FADD.FTZ R5, -R153, R19 ;  /* 0x0000001399057221 */ /* 0x000fe20000010100 */
[----:B------:R-:W-:Y:S01]  /*3ba0*/  FSETP.GE.FTZ.AND P4, PT, R186, RZ, PT ;  /* 0x000000ffba00720b */ /* 0x000fe20003f96000 */
[----:B------:R2:W-:Y:S01]  /*3bb0*/  STS [R205+-0x4000], R16 ;  /* 0xffc00010cd007388 */ /* 0x0005e20000000800 */
[----:B------:R-:W-:Y:S01]  /*3bc0*/  F2FP.BF16.F32.PACK_AB R20, R20, R32 ;  /* 0x000000201414723e */ /* 0x000fe200000010ff */
[----:B------:R-:W-:Y:S01]  /*3bd0*/  FMUL.FTZ R32, R196, R21 ;  /* 0x00000015c4207220 */ /* 0x000fe20000410000 */
[----:B------:R-:W-:Y:S01]  /*3be0*/  FSEL R5, R5, R153, P4 ;  /* 0x0000009905057208 */ /* 0x000fe20002000000 */
[----:B------:R-:W-:Y:S01]  /*3bf0*/  FMUL.FTZ R21, R195, R7 ;  /* 0x00000007c3157220 */ /* 0x000fe20000410000 */
[----:B------:R-:W-:Y:S01]  /*3c00*/  FADD.FTZ R4, -R153, R18 ;  /* 0x0000001299047221 */ /* 0x000fe20000010100 */
[----:B------:R-:W-:Y:S01]  /*3c10*/  FSETP.GE.FTZ.AND P1, PT, R187, RZ, PT ;  /* 0x000000ffbb00720b */ /* 0x000fe20003f36000 */
[----:B------:R-:W-:Y:S01]  /*3c20*/  FADD.FTZ R22, -R153, R22 ;  /* 0x0000001699167221 */ /* 0x000fe20000010100 */
[----:B------:R-:W-:Y:S01]  /*3c30*/  FMUL.FTZ R7, R186, R5 ;  /* 0x00000005ba077220 */ /* 0x000fe20000410000 */
[----:B------:R-:W-:Y:S01]  /*3c40*/  F2FP.BF16.F32.PACK_AB R5, R21, R32 ;  /* 0x000000201505723e */ /* 0x000fe200000010ff */
[C---:B------:R-:W-:Y:S01]  /*3c50*/  FADD.FTZ R23, -R153.reuse, R23 ;  /* 0x0000001799177221 */ /* 0x040fe20000010100 */
[-C--:B------:R-:W-:Y:S01]  /*3c60*/  FSEL R4, R4, R153.reuse, P1 ;  /* 0x0000009904047208 */ /* 0x080fe20000800000 */
[----:B------:R-:W-:Y:S01]  /*3c70*/  FADD.FTZ R34, -R153, R34 ;  /* 0x0000002299227221 */ /* 0x000fe20000010100 */
[----:B------:R-:W-:Y:S01]  /*3c80*/  FSETP.GE.FTZ.AND P3, PT, R169, RZ, PT ;  /* 0x000000ffa900720b */ /* 0x000fe20003f76000 */
[----:B------:R3:W-:Y:S01]  /*3c90*/  STS [R205+-0x3c00], R5 ;  /* 0xffc40005cd007388 */ /* 0x0007e20000000800 */
[----:B------:R-:W-:Y:S01]  /*3ca0*/  FSETP.GE.FTZ.AND P2, PT, R168, RZ, PT ;  /* 0x000000ffa800720b */ /* 0x000fe20003f56000 */
[----:B------:R-:W-:Y:S01]  /*3cb0*/  FMUL.FTZ R18, R187, R4 ;  /* 0x00000004bb127220 */ /* 0x000fe20000410000 */
[-C--:B------:R-:W-:Y:S02]  /*3cc0*/  FSEL R4, R22, R153.reuse, P3 ;  /* 0x0000009916047208 */ /* 0x080fe40001800000 */
[----:B------:R-:W-:Y:S01]  /*3cd0*/  STS [R201+-0x4000], R17 ;  /* 0xffc00011c9007388 */ /* 0x000fe20000000800 */
[----:B------:R-:W-:Y:S01]  /*3ce0*/  FSETP.GE.FTZ.AND P1, PT, R158, RZ, PT ;  /* 0x000000ff9e00720b */ /* 0x000fe20003f36000 */
[C---:B-----5:R-:W-:Y:S01]  /*3cf0*/  FADD.FTZ R13, -R152.reuse, R13 ;  /* 0x0000000d980d7221 */ /* 0x060fe20000010100 */
[----:B------:R-:W-:Y:S01]  /*3d00*/  FSEL R23, R23, R153, P2 ;  /* 0x0000009917177208 */ /* 0x000fe20001000000 */
[----:B------:R-:W-:Y:S01]  /*3d10*/  FMUL.FTZ R6, R169, R4 ;  /* 0x00000004a9067220 */ /* 0x000fe20000410000 */
[----:B------:R-:W-:Y:S01]  /*3d20*/  F2FP.BF16.F32.PACK_AB R4, R7, R18 ;  /* 0x000000120704723e */ /* 0x000fe200000010ff */
[----:B------:R-:W-:Y:S01]  /*3d30*/  FADD.FTZ R7, -R152, R8 ;  /* 0x0000000898077221 */ /* 0x000fe20000010100 */
[----:B------:R-:W-:Y:S01]  /*3d40*/  FSETP.GE.FTZ.AND P2, PT, R159, RZ, PT ;  /* 0x000000ff9f00720b */ /* 0x000fe20003f56000 */
[----:B--2---:R-:W-:Y:S01]  /*3d50*/  FMUL.FTZ R16, R168, R23 ;  /* 0x00000017a8107220 */ /* 0x004fe20000410000 */
[----:B------:R-:W-:Y:S01]  /*3d60*/  FSETP.GE.FTZ.AND P3, PT, R199, RZ, PT ;  /* 0x000000ffc700720b */ /* 0x000fe20003f76000 */
[----:B------:R2:W-:Y:S01]  /*3d70*/  STS [R201+-0x3c00], R4 ;  /* 0xffc40004c9007388 */ /* 0x0005e20000000800 */
[----:B------:R-:W-:Y:S01]  /*3d80*/  FSEL R34, R34, R153, P2 ;  /* 0x0000009922227208 */ /* 0x000fe20001000000 */
[----:B------:R-:W-:Y:S01]  /*3d90*/  FADD.FTZ R28, -R152, R28 ;  /* 0x0000001c981c7221 */ /* 0x000fe20000010100 */
[----:B------:R-:W-:Y:S01]  /*3da0*/  F2FP.BF16.F32.PACK_AB R16, R16, R6 ;  /* 0x000000061010723e */ /* 0x000fe200000010ff */
[----:B------:R-:W-:Y:S01]  /*3db0*/  @P1 FADD.FTZ R153, -R153, R35 ;  /* 0x0000002399991221 */ /* 0x000fe20000010100 */
[----:B------:R-:W-:Y:S01]  /*3dc0*/  FADD.FTZ R6, -R152, R9 ;  /* 0x0000000998067221 */ /* 0x000fe20000010100 */
[----:B------:R-:W-:Y:S01]  /*3dd0*/  FSETP.GE.FTZ.AND P1, PT, R192, RZ, PT ;  /* 0x000000ffc000720b */ /* 0x000fe20003f36000 */
[C---:B------:R-:W-:Y:S01]  /*3de0*/  FADD.FTZ R24, -R152.reuse, R24 ;  /* 0x0000001898187221 */ /* 0x040fe20000010100 */
[----:B------:R-:W-:Y:S01]  /*3df0*/  FSETP.GE.FTZ.AND P2, PT, R197, RZ, PT ;  /* 0x000000ffc500720b */ /* 0x000fe20003f56000 */
[C---:B------:R-:W-:Y:S01]  /*3e00*/  FADD.FTZ R25, -R152.reuse, R25 ;  /* 0x0000001998197221 */ /* 0x040fe20000010100 */
[-C--:B------:R-:W-:Y:S01]  /*3e10*/  FSEL R7, R7, R152.reuse, P3 ;  /* 0x0000009807077208 */ /* 0x080fe20001800000 */
[----:B---3--:R-:W-:Y:S01]  /*3e20*/  FADD.FTZ R5, -R152, R12 ;  /* 0x0000000c98057221 */ /* 0x008fe20000010100 */
[-C--:B------:R-:W-:Y:S01]  /*3e30*/  FSEL R6, R6, R152.reuse, P2 ;  /* 0x0000009806067208 */ /* 0x080fe20001000000 */
[C---:B------:R-:W-:Y:S01]  /*3e40*/  FADD.FTZ R10, -R2.reuse, R10 ;  /* 0x0000000a020a7221 */ /* 0x040fe20000010100 */
[----:B------:R-:W-:Y:S01]  /*3e50*/  FSETP.GE.FTZ.AND P2, PT, R189, RZ, PT ;  /* 0x000000ffbd00720b */ /* 0x000fe20003f56000 */
[----:B------:R-:W-:Y:S01]  /*3e60*/  FMUL.FTZ R7, R199, R7 ;  /* 0x00000007c7077220 */ /* 0x000fe20000410000 */
        /* <DEDUP_REMOVED lines=11> */
[----:B--2---:R-:W-:Y:S01]  /*3f20*/  FMUL.FTZ R4, R197, R6 ;  /* 0x00000006c5047220 */ /* 0x004fe20000410000 */
[-C--:B------:R-:W-:Y:S01]  /*3f30*/  FSEL R28, R28, R152.reuse, P2 ;  /* 0x000000981c1c7208 */ /* 0x080fe20001000000 */
[----:B------:R-:W-:Y:S01]  /*3f40*/  FADD.FTZ R6, -R2, R27 ;  /* 0x0000001b02067221 */ /* 0x000fe20000010100 */
[----:B------:R-:W-:Y:S01]  /*3f50*/  FSEL R25, R25, R152, P3 ;  /* 0x0000009819197208 */ /* 0x000fe20001800000 */
[----:B------:R-:W-:Y:S01]  /*3f60*/  FMUL.FTZ R34, R159, R34 ;  /* 0x000000229f227220 */ /* 0x000fe20000410000 */
        /* <DEDUP_REMOVED lines=9> */
[----:B------:R-:W-:Y:S01]  /*4000*/  FADD.FTZ R10, -R2, R14 ;  /* 0x0000000e020a7221 */ /* 0x000fe20000010100 */
[----:B------:R-:W-:Y:S01]  /*4010*/  F2FP.BF16.F32.PACK_AB R4, R4, R7 ;  /* 0x000000070404723e */ /* 0x000fe200000010ff */
[----:B------:R-:W-:Y:S01]  /*4020*/  FMUL.FTZ R28, R166, R28 ;  /* 0x0000001ca61c7220 */ /* 0x000fe20000410000 */
[-C--:B------:R-:W-:Y:S01]  /*4030*/  FSEL R11, R11, R2.reuse, P1 ;  /* 0x000000020b0b7208 */ /* 0x080fe20000800000 */
[----:B------:R-:W-:Y:S01]  /*4040*/  FMUL.FTZ R18, R200, R5 ;  /* 0x00000005c8127220 */ /* 0x000fe20000410000 */
[----:B------:R-:W-:Y:S01]  /*4050*/  FSETP.GE.FTZ.AND P2, PT, R194, RZ, PT ;  /* 0x000000ffc200720b */ /* 0x000fe20003f56000 */
[----:B------:R2:W-:Y:S01]  /*4060*/  STS [R205+-0x3000], R4 ;  /* 0xffd00004cd007388 */ /* 0x0005e20000000800 */
[----:B------:R-:W-:Y:S01]  /*4070*/  FSETP.GE.FTZ.AND P5, PT, R191, RZ, PT ;  /* 0x000000ffbf00720b */ /* 0x000fe20003fb6000 */
[----:B------:R-:W-:Y:S01]  /*4080*/  FMUL.FTZ R17, R198, R11 ;  /* 0x0000000bc6117220 */ /* 0x000fe20000410000 */
[----:B------:R-:W-:Y:S01]  /*4090*/  FSETP.GE.FTZ.AND P3, PT, R184, RZ, PT ;  /* 0x000000ffb800720b */ /* 0x000fe20003f76000 */
[----:B------:R-:W-:Y:S01]  /*40a0*/  FADD.FTZ R5, -R2, R30 ;  /* 0x0000001e02057221 */ /* 0x000fe20000010100 */
[----:B------:R-:W-:Y:S01]  /*40b0*/  FSEL R10, R10, R2, P2 ;  /* 0x000000020a0a7208 */ /* 0x000fe20001000000 */
[----:B------:R-:W-:Y:S01]  /*40c0*/  FMUL.FTZ R7, R165, R152 ;  /* 0x00000098a5077220 */ /* 0x000fe20000410000 */
[----:B------:R-:W-:Y:S01]  /*40d0*/  FSETP.GE.FTZ.AND P4, PT, R188, RZ, PT ;  /* 0x000000ffbc00720b */ /* 0x000fe20003f96000 */
[----:B------:R-:W-:Y:S01]  /*40e0*/  IMAD R183, R217, UR4, RZ ;  /* 0x00000004d9b77c24 */ /* 0x000fe2000f8e02ff */
[----:B------:R-:W-:Y:S01]  /*40f0*/  FSEL R11, R15, R2, P5 ;  /* 0x000000020f0b7208 */ /* 0x000fe20002800000 */
[----:B------:R-:W-:Y:S01]  /*4100*/  FMUL.FTZ R15, R194, R10 ;  /* 0x0000000ac20f7220 */ /* 0x000fe20000410000 */
[-C--:B------:R-:W-:Y:S02]  /*4110*/  FSEL R6, R6, R2.reuse, P3 ;  /* 0x0000000206067208 */ /* 0x080fe40001800000 */
[----:B------:R-:W-:Y:S01]  /*4120*/  FSETP.GE.FTZ.AND P2, PT, R167, RZ, PT ;  /* 0x000000ffa700720b */ /* 0x000fe20003f56000 */
[----:B------:R-:W-:Y:S01]  /*4130*/  FMUL.FTZ R14, R191, R11 ;  /* 0x0000000bbf0e7220 */ /* 0x000fe20000410000 */
[----:B------:R-:W-:Y:S01]  /*4140*/  FSEL R10, R26, R2, P4 ;  /* 0x000000021a0a7208 */ /* 0x000fe20002000000 */
[----:B------:R-:W-:Y:S01]  /*4150*/  FMUL.FTZ R11, R184, R6 ;  /* 0x00000006b80b7220 */ /* 0x000fe20000410000 */
[----:B------:R-:W-:Y:S02]  /*4160*/  FSETP.GE.FTZ.AND P1, PT, R163, RZ, PT ;  /* 0x000000ffa300720b */ /* 0x000fe40003f36000 */
[----:B------:R-:W-:Y:S01]  /*4170*/  FSEL R5, R5, R2, P2 ;  /* 0x0000000205057208 */ /* 0x000fe20001000000 */
[----:B------:R-:W-:Y:S01]  /*4180*/  FMUL.FTZ R13, R188, R10 ;  /* 0x0000000abc0d7220 */ /* 0x000fe20000410000 */
[----:B------:R-:W-:Y:S02]  /*4190*/  F2FP.BF16.F32.PACK_AB R6, R17, R18 ;  /* 0x000000121106723e */ /* 0x000fe400000010ff */
[----:B------:R-:W-:Y:S01]  /*41a0*/  F2FP.BF16.F32.PACK_AB R12, R153, R34 ;  /* 0x00000022990c723e */ /* 0x000fe200000010ff */
[----:B------:R-:W-:Y:S01]  /*41b0*/  FMUL.FTZ R10, R167, R5 ;  /* 0x00000005a70a7220 */ /* 0x000fe20000410000 */
[----:B------:R-:W-:Y:S01]  /*41c0*/  F2FP.BF16.F32.PACK_AB R5, R14, R15 ;  /* 0x0000000f0e05723e */ /* 0x000fe200000010ff */
[----:B------:R-:W-:Y:S01]  /*41d0*/  STS [R205+-0x2c00], R6 ;  /* 0xffd40006cd007388 */ /* 0x000fe20000000800 */
[----:B------:R-:W-:Y:S02]  /*41e0*/  F2FP.BF16.F32.PACK_AB R8, R8, R24 ;  /* 0x000000180808723e */ /* 0x000fe400000010ff */
[----:B--2---:R-:W-:Y:S02]  /*41f0*/  F2FP.BF16.F32.PACK_AB R4, R11, R13 ;  /* 0x0000000d0b04723e */ /* 0x004fe400000010ff */
[----:B------:R-:W-:Y:S01]  /*4200*/  STS [R201+-0x3000], R9 ;  /* 0xffd00009c9007388 */ /* 0x000fe20000000800 */
[----:B------:R-:W-:Y:S01]  /*4210*/  @P1 FADD.FTZ R2, -R2, R31 ;  /* 0x0000001f02021221 */ /* 0x000fe20000010100 */
[----:B------:R-:W-:Y:S03]  /*4220*/  F2FP.BF16.F32.PACK_AB R7, R7, R28 ;  /* 0x0000001c0707723e */ /* 0x000fe600000010ff */
[----:B------:R-:W-:Y:S01]  /*4230*/  STS [R201+-0x2c00], R5 ;  /* 0xffd40005c9007388 */ /* 0x000fe20000000800 */
[----:B------:R-:W-:Y:S04]  /*4240*/  FMUL.FTZ R2, R163, R2 ;  /* 0x00000002a3027220 */ /* 0x000fe80000410000 */
[----:B------:R-:W-:Y:S01]  /*4250*/  STS [R204+-0x4000], R132 ;  /* 0xffc00084cc007388 */ /* 0x000fe20000000800 */
[----:B------:R-:W-:Y:S04]  /*4260*/  F2FP.BF16.F32.PACK_AB R2, R2, R10 ;  /* 0x0000000a0202723e */ /* 0x000fe800000010ff */
        /* <DEDUP_REMOVED lines=8> */
[----:B--2---:R-:W-:Y:S05]  /*42f0*/  IMAD.U32 R2, R183, -0x40, RZ ;  /* 0xffffffc0b7027824 */ /* 0x004fea00078e00ff */
        /* <DEDUP_REMOVED lines=60> */
[----:B------:R-:W-:Y:S02]  /*46c0*/  IMAD.MOV.U32 R202, RZ, RZ, R4 ;  /* 0x000000ffffca7224 */ /* 0x000fe400078e0004 */
        /* <DEDUP_REMOVED lines=13> */
[----:B------:R-:W-:Y:S11]  /*47a0*/  @!P0 BRA `(.L_x_1355) ;  /* 0x0000000000388947 */ /* 0x000ff60003800000 */
[----:B------:R-:W-:Y:S05]  /*47b0*/  IADD3 R4, P1, PT, RZ, -UR27, RZ ;  /* 0x8000001bff047c10 */ /* 0x000fea000ff3e0ff */
[----:B------:R-:W-:Y:S05]  /*47c0*/  IMAD.X R2, RZ, RZ, ~UR6, P1 ;  /* 0x80000006ff027e24 */ /* 0x000fea00088e06ff */
        /* <DEDUP_REMOVED lines=12> */
.L_x_1355:
[----:B------:R-:W-:Y:S01]  /*4890*/  LDSM.16.M88.4 R24, [R178+0x15000] ;  /* 0x01500000b218783b */ /* 0x000fe20000000200 */
[----:B------:R-:W-:Y:S01]  /*48a0*/  LEA R166, P1, R227, R202, 0x2 ;  /* 0x000000cae3a67211 */ /* 0x000fe200078210ff */
[----:B------:R-:W-:Y:S01]  /*48b0*/  VIADD R213, R213, 0xfffffffc ;  /* 0xfffffffcd5d57836 */ /* 0x000fe20000000000 */
[C---:B------:R-:W-:Y:S01]  /*48c0*/  LOP3.LUT R2, R210.reuse, 0x1, RZ, 0xc0, !PT ;  /* 0x00000001d2027812 */ /* 0x040fe200078ec0ff */
[----:B------:R-:W2:Y:S01]  /*48d0*/  LDSM.16.MT88.4 R8, [R0+0x9000] ;  /* 0x009000000008783b */ /* 0x000ea20000004200 */
[----:B------:R-:W-:Y:S02]  /*48e0*/  LEA.HI.X.SX32 R167, R227, R203, 0x2, P1 ;  /* 0x000000cbe3a77211 */ /* 0x000fe400008f16ff */
[C---:B------:R-:W-:Y:S01]  /*48f0*/  LEA R164, P1, R183.reuse, R166, 0x5 ;  /* 0x000000a6b7a47211 */ /* 0x040fe200078228ff */
[----:B------:R-:W3:Y:S01]  /*4900*/  LDSM.16.MT88.4 R16, [R0+0xb000] ;  /* 0x00b000000010783b */ /* 0x000ee20000004200 */
[----:B------:R-:W-:Y:S02]  /*4910*/  ISETP.GT.AND P3, PT, R210, RZ, PT ;  /* 0x000000ffd200720c */ /* 0x000fe40003f64270 */
[C---:B------:R-:W-:Y:S01]  /*4920*/  LEA.HI.X.SX32 R165, R183.reuse, R167, 0x5, P1 ;  /* 0x000000a7b7a57211 */ /* 0x040fe200008f2eff */
[----:B------:R-:W4:Y:S04]  /*4930*/  LDSM.16.MT88.4 R28, [R0+0xd000] ;  /* 0x00d00000001c783b */ /* 0x000f280000004200 */
[----:B------:R-:W-:Y:S04]  /*4940*/  LDSM.16.M88.4 R32, [R181+0x15000] ;  /* 0x01500000b520783b */ /* 0x000fe80000000200 */
[----:B------:R-:W1:Y:S04]  /*4950*/  LDSM.16.MT88.4 R132, [R0+0x9400] ;  /* 0x009400000084783b */ /* 0x000e680000004200 */
[----:B------:R-:W1:Y:S04]  /*4960*/  LDSM.16.MT88.4 R136, [R0+0xb400] ;  /* 0x00b400000088783b */ /* 0x000e680000004200 */
[----:B------:R-:W1:Y:S04]  /*4970*/  LDSM.16.MT88.4 R140, [R0+0xd400] ;  /* 0x00d40000008c783b */ /* 0x000e680000004200 */
[----:B------:R-:W-:Y:S04]  /*4980*/  LDSM.16.M88.4 R144, [R179] ;  /* 0x00000000b390783b */ /* 0x000fe80000000200 */
[----:B------:R-:W1:Y:S04]  /*4990*/  LDSM.16.MT88.4 R148, [R0+0x9800] ;  /* 0x009800000094783b */ /* 0x000e680000004200 */
[----:B------:R-:W-:Y:S01]  /*49a0*/  LDSM.16.MT88.4 R152, [R0+0xdc00] ;  /* 0x00dc00000098783b */ /* 0x000fe20000004200 */
[C---:B--2---:R-:W-:Y:S03]  /*49b0*/  HMMA.16816.F32.BF16 R4, R24.reuse, R8, RZ ;  /* 0x000000081804723c */ /* 0x044fe600000418ff */
[----:B------:R-:W-:Y:S04]  /*49c0*/  LDSM.16.MT88.4 R156, [R0+0xa000] ;  /* 0x00a00000009c783b */ /* 0x000fe80000004200 */
[----:B------:R-:W-:Y:S01]  /*49d0*/  LDSM.16.MT88.4 R160, [R0+0xe000] ;  /* 0x00e0000000a0783b */ /* 0x000fe20000004200 */
[C---:B------:R-:W-:Y:S08]  /*49e0*/  HMMA.16816.F32.BF16 R8, R24.reuse, R10, RZ ;  /* 0x0000000a1808723c */ /* 0x040ff000000418ff */
[C---:B---3--:R-:W-:Y:S08]  /*49f0*/  HMMA.16816.F32.BF16 R12, R24.reuse, R16, RZ ;  /* 0x00000010180c723c */ /* 0x048ff000000418ff */
[C---:B------:R-:W-:Y:S08]  /*4a00*/  HMMA.16816.F32.BF16 R16, R24.reuse, R18, RZ ;  /* 0x000000121810723c */ /* 0x040ff000000418ff */
[C---:B----4-:R-:W-:Y:S08]  /*4a10*/  HMMA.16816.F32.BF16 R20, R24.reuse, R28, RZ ;  /* 0x0000001c1814723c */ /* 0x050ff000000418ff */
[----:B------:R-:W-:Y:S01]  /*4a20*/  HMMA.16816.F32.BF16 R24, R24, R30, RZ ;  /* 0x0000001e1818723c */ /* 0x000fe200000418ff */
[----:B------:R-:W2:Y:S07]  /*4a30*/  LDSM.16.MT88.4 R28, [R0+0xb800] ;  /* 0x00b80000001c783b */ /* 0x000eae0000004200 */
        /* <DEDUP_REMOVED lines=8> */
[----:B------:R-:W3:Y:S04]  /*4ac0*/  LDSM.16.M88.4 R32, [R180] ;  /* 0x00000000b420783b */ /* 0x000ee80000000200 */
[----:B------:R-:W4:Y:S03]  /*4ad0*/  LDSM.16.MT88.4 R140, [R0+0xbc00] ;  /* 0x00bc0000008c783b */ /* 0x000f260000004200 */
[C---:B------:R-:W-:Y:S08]  /*4ae0*/  HMMA.16816.F32.BF16 R4, R144.reuse, R148, R4 ;  /* 0x000000949004723c */ /* 0x040ff00000041804 */
[C---:B------:R-:W-:Y:S01]  /*4af0*/  HMMA.16816.F32.BF16 R8, R144.reuse, R150, R8 ;  /* 0x000000969008723c */ /* 0x040fe20000041808 */
[----:B------:R-:W4:Y:S07]  /*4b00*/  LDSM.16.M88.4 R148, [R178+0x17000] ;  /* 0x01700000b294783b */ /* 0x000f2e0000000200 */
[C---:B--2---:R-:W-:Y:S08]  /*4b10*/  HMMA.16816.F32.BF16 R12, R144.reuse, R28, R12 ;  /* 0x0000001c900c723c */ /* 0x044ff0000004180c */
[C---:B------:R-:W-:Y:S01]  /*4b20*/  HMMA.16816.F32.BF16 R16, R144.reuse, R30, R16 ;  /* 0x0000001e9010723c */ /* 0x040fe20000041810 */
[----:B------:R-:W2:Y:S07]  /*4b30*/  LDSM.16.MT88.4 R28, [R0+0xc000] ;  /* 0x00c00000001c783b */ /* 0x000eae0000004200 */
[C---:B-1----:R-:W-:Y:S08]  /*4b40*/  HMMA.16816.F32.BF16 R20, R144.reuse, R132, R20 ;  /* 0x000000849014723c */ /* 0x042ff00000041814 */
[----:B------:R-:W-:Y:S01]  /*4b50*/  HMMA.16816.F32.BF16 R24, R144, R134, R24 ;  /* 0x000000869018723c */ /* 0x000fe20000041818 */
[----:B------:R-:W-:Y:S07]  /*4b60*/  LDSM.16.M88.4 R132, [R181+0x17000] ;  /* 0x01700000b584783b */ /* 0x000fee0000000200 */
[C---:B---3--:R-:W-:Y:S08]  /*4b70*/  HMMA.16816.F32.BF16 R4, R32.reuse, R136, R4 ;  /* 0x000000882004723c */ /* 0x048ff00000041804 */
[C---:B------:R-:W-:Y:S01]  /*4b80*/  HMMA.16816.F32.BF16 R8, R32.reuse, R138, R8 ;  /* 0x0000008a2008723c */ /* 0x040fe20000041808 */
[----:B------:R-:W1:Y:S07]  /*4b90*/  LDSM.16.MT88.4 R136, [R0+0xa400] ;  /* 0x00a400000088783b */ /* 0x000e6e0000004200 */
[C---:B----4-:R-:W-:Y:S08]  /*4ba0*/  HMMA.16816.F32.BF16 R12, R32.reuse, R140, R12 ;  /* 0x0000008c200c723c */ /* 0x050ff0000004180c */
[C---:B------:R-:W-:Y:S01]  /*4bb0*/  HMMA.16816.F32.BF16 R16, R32.reuse, R142, R16 ;  /* 0x0000008e2010723c */ /* 0x040fe20000041810 */
[----:B------:R-:W-:Y:S07]  /*4bc0*/  LDSM.16.MT88.4 R140, [R0+0xa800] ;  /* 0x00a80000008c783b */ /* 0x000fee0000004200 */
[C---:B------:R-:W-:Y:S08]  /*4bd0*/  HMMA.16816.F32.BF16 R20, R32.reuse, R152, R20 ;  /* 0x000000982014723c */ /* 0x040ff00000041814 */
[----:B------:R-:W-:Y:S01]  /*4be0*/  HMMA.16816.F32.BF16 R24, R32, R154, R24 ;  /* 0x0000009a2018723c */ /* 0x000fe20000041818 */
[----:B------:R-:W-:Y:S07]  /*4bf0*/  LDSM.16.MT88.4 R32, [R0+0xe400] ;  /* 0x00e400000020783b */ /* 0x000fee0000004200 */
[C---:B------:R-:W-:Y:S08]  /*4c00*/  HMMA.16816.F32.BF16 R4, R148.reuse, R156, R4 ;  /* 0x0000009c9404723c */ /* 0x040ff00000041804 */
[C---:B------:R-:W-:Y:S08]  /*4c10*/  HMMA.16816.F32.BF16 R8, R148.reuse, R158, R8 ;  /* 0x0000009e9408723c */ /* 0x040ff00000041808 */
[C---:B--2---:R-:W-:Y:S08]  /*4c20*/  HMMA.16816.F32.BF16 R12, R148.reuse, R28, R12 ;  /* 0x0000001c940c723c */ /* 0x044ff0000004180c */
        /* <DEDUP_REMOVED lines=49> */
[----:B------:R-:W-:Y:S02]  /*4f40*/  LEA R140, P1, R183, R168, 0x5 ;  /* 0x000000a8b78c7211 */ /* 0x000fe400078228ff */
[C---:B--2---:R-:W-:Y:S03]  /*4f50*/  HMMA.16816.F32.BF16 R12, R132.reuse, R28, R12 ;  /* 0x0000001c840c723c */ /* 0x044fe6000004180c */
[----:B------:R-:W-:Y:S01]  /*4f60*/  @P0 IMAD.WIDE.U32 R28, R211, 0x4, R214 ;  /* 0x00000004d31c0825 */ /* 0x000fe200078e00d6 */
[C---:B------:R-:W-:Y:S02]  /*4f70*/  LEA.HI.X.SX32 R141, R183.reuse, R169, 0x5, P1 ;  /* 0x000000a9b78d7211 */ /* 0x040fe400008f2eff */
[C---:B------:R-:W-:Y:S02]  /*4f80*/  LEA R138, P1, R183.reuse, R140, 0x5 ;  /* 0x0000008cb78a7211 */ /* 0x040fe400078228ff */
[C---:B------:R-:W-:Y:S01]  /*4f90*/  HMMA.16816.F32.BF16 R16, R132.reuse, R30, R16 ;  /* 0x0000001e8410723c */ /* 0x040fe20000041810 */
[----:B------:R-:W5:Y:S02]  /*4fa0*/  @P0 LDG.E R221, desc[UR28][R28.64+-0x100] ;  /* 0xffff001c1cdd0981 */ /* 0x000f64000c1e1900 */
[C---:B------:R-:W-:Y:S02]  /*4fb0*/  LEA.HI.X.SX32 R139, R183.reuse, R141, 0x5, P1 ;  /* 0x0000008db78b7211 */ /* 0x040fe400008f2eff */
[----:B------:R-:W5:Y:S01]  /*4fc0*/  @P0 LDG.E R220, desc[UR28][R28.64+-0xe0] ;  /* 0xffff201c1cdc0981 */ /* 0x000f62000c1e1900 */
[C---:B------:R-:W-:Y:S02]  /*4fd0*/  LEA R136, P1, R183.reuse, R138, 0x5 ;  /* 0x0000008ab7887211 */ /* 0x040fe400078228ff */
[C---:B---3--:R-:W-:Y:S01]  /*4fe0*/  HMMA.16816.F32.BF16 R20, R132.reuse, R32, R20 ;  /* 0x000000208414723c */ /* 0x048fe20000041814 */
[----:B------:R-:W5:Y:S02]  /*4ff0*/  @P0 LDG.E R219, desc[UR28][R28.64+-0x80] ;  /* 0xffff801c1cdb0981 */ /* 0x000f64000c1e1900 */
[C---:B------:R-:W-:Y:S02]  /*5000*/  LEA.HI.X.SX32 R137, R183.reuse, R139, 0x5, P1 ;  /* 0x0000008bb7897211 */ /* 0x040fe400008f2eff */
[----:B------:R1:W5:Y:S01]  /*5010*/  @P0 LDG.E R218, desc[UR28][R28.64+-0x60] ;  /* 0xffffa01c1cda0981 */ /* 0x000362000c1e1900 */
[C---:B------:R-:W-:Y:S02]  /*5020*/  LEA R30, P1, R183.reuse, R136, 0x5 ;  /* 0x00000088b71e7211 */ /* 0x040fe400078228ff */
[----:B------:R-:W-:Y:S01]  /*5030*/  HMMA.16816.F32.BF16 R24, R132, R34, R24 ;  /* 0x000000228418723c */ /* 0x000fe20000041818 */
[----:B------:R2:W-:Y:S02]  /*5040*/  REDG.E.ADD.F32.FTZ.RN.STRONG.GPU desc[UR28][R202.64], R4 ;  /* 0x00000004ca0079a6 */ /* 0x0005e4000c12f31c */
[C---:B------:R-:W-:Y:S02]  /*5050*/  LEA.HI.X.SX32 R31, R183.reuse, R137, 0x5, P1 ;  /* 0x00000089b71f7211 */ /* 0x040fe400008f2eff */
[----:B------:R3:W-:Y:S04]  /*5060*/  REDG.E.ADD.F32.FTZ.RN.STRONG.GPU desc[UR28][R166.64], R5 ;  /* 0x00000005a60079a6 */ /* 0x0007e8000c12f31c */
[----:B------:R4:W-:Y:S04]  /*5070*/  REDG.E.ADD.F32.FTZ.RN.STRONG.GPU desc[UR28][R164.64], R6 ;  /* 0x00000006a40079a6 */ /* 0x0009e8000c12f31c */
[----:B------:R1:W-:Y:S04]  /*5080*/  REDG.E.ADD.F32.FTZ.RN.STRONG.GPU desc[UR28][R162.64], R7 ;  /* 0x00000007a20079a6 */ /* 0x0003e8000c12f31c */
[----:B------:R-:W-:Y:S04]  /*5090*/  REDG.E.ADD.F32.FTZ.RN.STRONG.GPU desc[UR28][R160.64], R8 ;  /* 0x00000008a00079a6 */ /* 0x000fe8000c12f31c */
        /* <DEDUP_REMOVED lines=9> */
[----:B------:R-:W-:Y:S01]  /*5130*/  REDG.E.ADD.F32.FTZ.RN.STRONG.GPU desc[UR28][R152.64+0x80], R14 ;  /* 0x0000800e980079a6 */ /* 0x000fe2000c12f31c */
[----:B------:R-:W-:Y:S01]  /*5140*/  ISETP.NE.U32.AND P1, PT, R2, 0x1, PT ;  /* 0x000000010200780c */ /* 0x000fe20003f25070 */
[C---:B------:R-:W-:Y:S02]  /*5150*/  VIADD R2, R172.reuse, 0xffffd000 ;  /* 0xffffd000ac027836 */ /* 0x040fe40000000000 */
[----:B------:R-:W-:Y:S04]  /*5160*/  REDG.E.ADD.F32.FTZ.RN.STRONG.GPU desc[UR28][R150.64+0x80], R15 ;  /* 0x0000800f960079a6 */ /* 0x000fe8000c12f31c */
[----:B------:R-:W-:Y:S04]  /*5170*/  REDG.E.ADD.F32.FTZ.RN.STRONG.GPU desc[UR28][R148.64+0x80], R16 ;  /* 0x00008010940079a6 */ /* 0x000fe8000c12f31c */
[----:B------:R-:W-:Y:S02]  /*5180*/  REDG.E.ADD.F32.FTZ.RN.STRONG.GPU desc[UR28][R146.64+0x80], R17 ;  /* 0x00008011920079a6 */ /* 0x000fe4000c12f31c */
[----:B------:R-:W-:Y:S01]  /*5190*/  @P1 VIADD R2, R172, 0x3000 ;  /* 0x00003000ac021836 */ /* 0x000fe20000000000 */
[----:B------:R-:W-:Y:S01]  /*51a0*/  @P0 IADD3 R223, P1, PT, R223, -0x100, RZ ;  /* 0xffffff00dfdf0810 */ /* 0x000fe20007f3e0ff */
[----:B------:R-:W-:Y:S03]  /*51b0*/  REDG.E.ADD.F32.FTZ.RN.STRONG.GPU desc[UR28][R144.64+0x80], R18 ;  /* 0x00008012900079a6 */ /* 0x000fe6000c12f31c */
[----:B------:R-:W-:Y:S01]  /*51c0*/  @P0 IADD3.X R222, PT, PT, R222, -0x1, RZ, P1, !PT ;  /* 0xffffffffdede0810 */ /* 0x000fe20000ffe4ff */
        /* <DEDUP_REMOVED lines=17> */
[----:B------:R-:W-:Y:S04]  /*52e0*/  LDSM.16.MT88.4 R24, [R3+UR5+0x18000] ;  /* 0x018000050318783b */ /* 0x000fe80008004200 */
[----:B------:R-:W-:Y:S04]  /*52f0*/  LDSM.16.MT88.4 R136, [R172+0xc00] ;  /* 0x000c0000ac88783b */ /* 0x000fe80000004200 */
[----:B------:R-:W-:Y:S01]  /*5300*/  LDSM.16.MT88.4 R140, [R3+UR5+0x18800] ;  /* 0x01880005038c783b */ /* 0x000fe20008004200 */
        /* <DEDUP_REMOVED lines=12> */
[-C--:B----4-:R-:W-:Y:S08]  /*53d0*/  HMMA.16816.F32.BF16 R116, R4, R28.reuse, R116 ;  /* 0x0000001c0474723c */ /* 0x090ff00000041874 */
[C---:B------:R-:W-:Y:S08]  /*53e0*/  HMMA.16816.F32.BF16 R120, R12.reuse, R28, R120 ;  /* 0x0000001c0c78723c */ /* 0x040ff00000041878 */
[-C--:B------:R-:W-:Y:S01]  /*53f0*/  HMMA.16816.F32.BF16 R124, R12, R30.reuse, R124 ;  /* 0x0000001e0c7c723c */ /* 0x080fe2000004187c */
[----:B------:R-:W2:Y:S07]  /*5400*/  LDSM.16.MT88.4 R12, [R172+0x2400] ;  /* 0x00240000ac0c783b */ /* 0x000eae0000004200 */
[----:B------:R-:W-:Y:S01]  /*5410*/  HMMA.16816.F32.BF16 R128, R4, R30, R128 ;  /* 0x0000001e0480723c */ /* 0x000fe20000041880 */
[----:B------:R-:W3:Y:S04]  /*5420*/  LDSM.16.MT88.4 R4, [R3+UR5+0x16000] ;  /* 0x016000050304783b */ /* 0x000ee80008004200 */
[----:B------:R-:W4:Y:S03]  /*5430*/  LDSM.16.MT88.4 R28, [R172+0x1800] ;  /* 0x00180000ac1c783b */ /* 0x000f260000004200 */
[-C--:B------:R-:W-:Y:S08]  /*5440*/  HMMA.16816.F32.BF16 R84, R32, R20.reuse, R84 ;  /* 0x000000142054723c */ /* 0x080ff00000041854 */
        /* <DEDUP_REMOVED lines=9> */
[----:B------:R-:W1:Y:S07]  /*54e0*/  LDSM.16.MT88.4 R8, [R3+UR5+0x16800] ;  /* 0x016800050308783b */ /* 0x000e6e0008004200 */
        /* <DEDUP_REMOVED lines=16> */
[----:B------:R-:W-:Y:S01]  /*55f0*/  @P0 IADD3 R6, P2, PT, R214, -0x100, RZ ;  /* 0xffffff00d6060810 */ /* 0x000fe20007f5e0ff */
[----:B------:R-:W-:Y:S03]  /*5600*/  VIADD R4, R210, 0xffffffff ;  /* 0xffffffffd2047836 */ /* 0x000fe60000000000 */
[-C--:B-1----:R-:W-:Y:S05]  /*5610*/  HMMA.16816.F32.BF16 R84, R8, R136.reuse, R84 ;  /* 0x000000880854723c */ /* 0x082fea0000041854 */
[----:B------:R-:W-:Y:S01]  /*5620*/  @P0 IADD3.X R5, PT, PT, R215, -0x1, RZ, P2, !PT ;  /* 0xffffffffd7050810 */ /* 0x000fe200017fe4ff */
[----:B------:R-:W-:Y:S02]  /*5630*/  IMAD.MOV.U32 R210, RZ, RZ, R4 ;  /* 0x000000ffffd27224 */ /* 0x000fe400078e0004 */
[C---:B------:R-:W-:Y:S04]  /*5640*/  HMMA.16816.F32.BF16 R88, R140.reuse, R136, R88 ;  /* 0x000000888c58723c */ /* 0x040fe80000041858 */
[----:B------:R-:W-:Y:S02]  /*5650*/  @P0 IMAD.MOV.U32 R214, RZ, RZ, R6 ;  /* 0x000000ffffd60224 */ /* 0x000fe400078e0006 */
[----:B------:R-:W-:Y:S02]  /*5660*/  @P0 IMAD.MOV.U32 R215, RZ, RZ, R5 ;  /* 0x000000ffffd70224 */ /* 0x000fe400078e0005 */
        /* <DEDUP_REMOVED lines=12> */
.L_x_1353:
[----:B------:R-:W2:Y:S01]  /*5730*/  LDCU UR6, c[0x0][0x4fc] ;  /* 0x00009f80ff0677ac */ /* 0x000ea20008000800 */
[----:B------:R-:W3:Y:S01]  /*5740*/  LDCU UR4, c[0x0][0x500] ;  /* 0x0000a000ff0477ac */ /* 0x000ee20008000800 */
[----:B------:R-:W4:Y:S01]  /*5750*/  LDCU.64 UR14, c[0x0][0x5d8] ;  /* 0x0000bb00ff0e77ac */ /* 0x000f220008000a00 */
[----:B------:R-:W4:Y:S01]  /*5760*/  LDCU.64 UR12, c[0x0][0x5b0] ;  /* 0x0000b600ff0c77ac */ /* 0x000f220008000a00 */
[----:B------:R-:W4:Y:S01]  /*5770*/  LDCU.128 UR8, c[0x0][0x560] ;  /* 0x0000ac00ff0877ac */ /* 0x000f220008000c00 */
[----:B--2---:R-:W-:Y:S01]  /*5780*/  FMUL.FTZ R2, R46, UR6 ;  /* 0x000000062e027c20 */ /* 0x004fe20008410000 */
[----:B------:R-:W-:Y:S01]  /*5790*/  FMUL.FTZ R32, R47, UR6 ;  /* 0x000000062f207c20 */ /* 0x000fe20008410000 */
[----:B------:R-:W-:Y:S01]  /*57a0*/  FMUL.FTZ R138, R36, UR6 ;  /* 0x00000006248a7c20 */ /* 0x000fe20008410000 */
[----:B------:R-:W-:Y:S01]  /*57b0*/  FMUL.FTZ R20, R37, UR6 ;  /* 0x0000000625147c20 */ /* 0x000fe20008410000 */
[----:B---3--:R-:W-:Y:S01]  /*57c0*/  FMUL.FTZ R84, R84, UR4 ;  /* 0x0000000454547c20 */ /* 0x008fe20008410000 */
[----:B-1----:R-:W-:Y:S01]  /*57d0*/  FMUL.FTZ R18, R85, UR4 ;  /* 0x0000000455127c20 */ /* 0x002fe20008410000 */
[----:B------:R-:W-:Y:S01]  /*57e0*/  F2FP.BF16.F32.PACK_AB R32, R32, R2 ;  /* 0x000000022020723e */ /* 0x000fe200000010ff */
[----:B------:R-:W-:Y:S01]  /*57f0*/  FMUL.FTZ R86, R86, UR4 ;  /* 0x0000000456567c20 */ /* 0x000fe20008410000 */
[----:B------:R-:W-:Y:S01]  /*5800*/  SHF.L.U32 R2, R252, 0x2, RZ ;  /* 0x00000002fc027819 */ /* 0x000fe200000006ff */
        /* <DEDUP_REMOVED lines=33> */
[----:B------:R-:W-:Y:S01]  /*5a20*/  IADD3 R2, PT, PT, R231, -R2, RZ ;  /* 0x80000002e7027210 */ /* 0x000fe20007ffe0ff */
        /* <DEDUP_REMOVED lines=21> */
[----:B------:R-:W-:Y:S01]  /*5b80*/  STS [R231], R18 ;  /* 0x00000012e7007388 */ /* 0x000fe20000000800 */
        /* <DEDUP_REMOVED lines=12> */
[----:B------:R-:W-:Y:S01]  /*5c50*/  F2FP.BF16.F32.PACK_AB R4, R4, R108 ;  /* 0x0000006c0404723e */ /* 0x000fe200000010ff */
[----:B------:R-:W-:Y:S01]  /*5c60*/  FMUL.FTZ R134, R48, UR6 ;  /* 0x0000000630867c20 */ /* 0x000fe20008410000 */
[----:B------:R-:W-:Y:S01]  /*5c70*/  F2FP.BF16.F32.PACK_AB R29, R29, R110 ;  /* 0x0000006e1d1d723e */ /* 0x000fe200000010ff */
[----:B------:R-:W-:Y:S01]  /*5c80*/  STS [R231+0x1000], R16 ;  /* 0x00100010e7007388 */ /* 0x000fe20000000800 */
[----:B------:R-:W-:Y:S01]  /*5c90*/  FMUL.FTZ R35, R49, UR6 ;  /* 0x0000000631237c20 */ /* 0x000fe20008410000 */
[----:B------:R-:W-:Y:S01]  /*5ca0*/  FMUL.FTZ R133, R50, UR6 ;  /* 0x0000000632857c20 */ /* 0x000fe20008410000 */
[----:B------:R-:W-:Y:S01]  /*5cb0*/  FMUL.FTZ R34, R51, UR6 ;  /* 0x0000000633227c20 */ /* 0x000fe20008410000 */
[----:B------:R-:W-:Y:S01]  /*5cc0*/  STS [R231+0x1200], R15 ;  /* 0x0012000fe7007388 */ /* 0x000fe20000000800 */
[----:B------:R-:W-:Y:S01]  /*5cd0*/  F2FP.BF16.F32.PACK_AB R28, R28, R116 ;  /* 0x000000741c1c723e */ /* 0x000fe200000010ff */
[----:B------:R-:W-:Y:S01]  /*5ce0*/  FMUL.FTZ R136, R40, UR6 ;  /* 0x0000000628887c20 */ /* 0x000fe20008410000 */
[----:B------:R-:W-:Y:S01]  /*5cf0*/  F2FP.BF16.F32.PACK_AB R27, R27, R118 ;  /* 0x000000761b1b723e */ /* 0x000fe200000010ff */
[----:B------:R1:W-:Y:S01]  /*5d00*/  STS [R2+0x1020], R12 ;  /* 0x0010200c02007388 */ /* 0x0003e20000000800 */
[----:B------:R-:W-:Y:S01]  /*5d10*/  FMUL.FTZ R37, R41, UR6 ;  /* 0x0000000629257c20 */ /* 0x000fe20008410000 */
        /* <DEDUP_REMOVED lines=14> */
[----:B------:R2:W-:Y:S01]  /*5e00*/  STS [R2+0x2020], R6 ;  /* 0x0020200602007388 */ /* 0x0005e20000000800 */
        /* <DEDUP_REMOVED lines=26> */
[----:B-1----:R-:W2:Y:S01]  /*5fb0*/  LDC.64 R12, c[0x0][0x5c0] ;  /* 0x00017000ff0c7b82 */ /* 0x002ea20000000a00 */
        /* <DEDUP_REMOVED lines=9> */
[----:B------:R-:W-:Y:S01]  /*6050*/  FMUL.FTZ R80, R80, UR6 ;  /* 0x0000000650507c20 */ /* 0x000fe20008410000 */
        /* <DEDUP_REMOVED lines=21> */
[----:B------:R-:W1:Y:S01]  /*61b0*/  LDC.64 R14, c[0x0][0x5c8] ;  /* 0x00017200ff0e7b82 */ /* 0x000e620000000a00 */
[----:B------:R-:W-:Y:S01]  /*61c0*/  STS [R231+0x6200], R19 ;  /* 0x00620013e7007388 */ /* 0x000fe20000000800 */
[----:B------:R-:W-:Y:S01]  /*61d0*/  F2FP.BF16.F32.PACK_AB R42, R42, R58 ;  /* 0x0000003a2a2a723e */ /* 0x000fe200000010ff */
[----:B------:R-:W1:Y:S01]  /*61e0*/  LDCU.64 UR6, c[0x0][0x5a8] ;  /* 0x0000b500ff0677ac */ /* 0x000e620008000a00 */
[----:B------:R-:W-:Y:S01]  /*61f0*/  F2FP.BF16.F32.PACK_AB R41, R41, R60 ;  /* 0x0000003c2929723e */ /* 0x000fe200000010ff */
[----:B------:R-:W-:Y:S01]  /*6200*/  STS [R2+0x6020], R35 ;  /* 0x0060202302007388 */ /* 0x000fe20000000800 */
[----:B------:R-:W-:Y:S01]  /*6210*/  F2FP.BF16.F32.PACK_AB R40, R40, R62 ;  /* 0x0000003e2828723e */ /* 0x000fe200000010ff */
[----:B--2---:R-:W-:Y:S01]  /*6220*/  IMAD R6, R235, R12, RZ ;  /* 0x0000000ceb067224 */ /* 0x004fe200078e02ff */
[----:B------:R-:W-:Y:S01]  /*6230*/  F2FP.BF16.F32.PACK_AB R44, R44, R68 ;  /* 0x000000442c2c723e */ /* 0x000fe200000010ff */
[----:B------:R-:W-:Y:S01]  /*6240*/  STS [R2+0x6220], R34 ;  /* 0x0062202202007388 */ /* 0x000fe20000000800 */
[----:B------:R-:W-:Y:S01]  /*6250*/  F2FP.BF16.F32.PACK_AB R45, R45, R70 ;  /* 0x000000462d2d723e */ /* 0x000fe200000010ff */
[----:B---3--:R-:W-:Y:S01]  /*6260*/  IMAD R8, R234, R13, R6 ;  /* 0x0000000dea087224 */ /* 0x008fe200078e0206 */
        /* <DEDUP_REMOVED lines=9> */
[----:B----4-:R-:W-:Y:S01]  /*6300*/  SHF.L.U32 R4, R252, 0x3, RZ ;  /* 0x00000003fc047819 */ /* 0x010fe200000006ff */
[----:B------:R-:W-:Y:S01]  /*6310*/  STS [R2+0x7220], R32 ;  /* 0x0072202002007388 */ /* 0x000fe20000000800 */
[----:B------:R-:W-:-:S02]  /*6320*/  MOV R5, RZ ;  /* 0x000000ff00057202 */ /* 0x000fc40000000f00 */
[----:B------:R-:W-:Y:S01]  /*6330*/  LOP3.LUT R4, R4, 0x18, RZ, 0xc0, !PT ;  /* 0x0000001804047812 */ /* 0x000fe200078ec0ff */
[----:B------:R-:W-:Y:S04]  /*6340*/  STS [R231+0x8000], R31 ;  /* 0x0080001fe7007388 */ /* 0x000fe80000000800 */
[----:B------:R-:W-:Y:S01]  /*6350*/  STS [R231+0x8200], R30 ;  /* 0x0082001ee7007388 */ /* 0x000fe20000000800 */
[----:B------:R-:W-:-:S03]  /*6360*/  IMAD.WIDE.U32 R6, R234, R12, R4 ;  /* 0x0000000cea067225 */ /* 0x000fc600078e0004 */
[----:B------:R-:W-:Y:S01]  /*6370*/  STS [R2+0x8020], R38 ;  /* 0x0080202602007388 */ /* 0x000fe20000000800 */
[C---:B-1----:R-:W-:Y:S01]  /*6380*/  IMAD.WIDE.U32 R4, R234.reuse, R14, R4 ;  /* 0x0000000eea047225 */ /* 0x042fe200078e0004 */
[----:B------:R-:W-:Y:S02]  /*6390*/  IADD3 R7, PT, PT, R7, R8, RZ ;  /* 0x0000000807077210 */ /* 0x000fe40007ffe0ff */
[----:B------:R-:W-:Y:S01]  /*63a0*/  STS [R2+0x8220], R39 ;  /* 0x0082202702007388 */ /* 0x000fe20000000800 */
[----:B------:R-:W-:Y:S02]  /*63b0*/  IMAD R8, R235, R14, RZ ;  /* 0x0000000eeb087224 */ /* 0x000fe400078e02ff */
[C---:B------:R-:W-:Y:S01]  /*63c0*/  IMAD.WIDE.U32 R6, R249.reuse, UR6, R6 ;  /* 0x00000006f9067c25 */ /* 0x040fe2000f8e0006 */
[----:B------:R-:W-:Y:S03]  /*63d0*/  STS [R231+0x9000], R43 ;  /* 0x0090002be7007388 */ /* 0x000fe60000000800 */
[----:B------:R-:W-:Y:S01]  /*63e0*/  IMAD R7, R249, UR7, R7 ;  /* 0x00000007f9077c24 */ /* 0x000fe2000f8e0207 */
[----:B------:R-:W-:Y:S01]  /*63f0*/  STS [R231+0x9200], R42 ;  /* 0x0092002ae7007388 */ /* 0x000fe20000000800 */
[----:B------:R-:W-:Y:S01]  /*6400*/  IMAD R8, R234, R15, R8 ;  /* 0x0000000fea087224 */ /* 0x000fe200078e0208 */
[----:B------:R-:W1:Y:S01]  /*6410*/  LDCU.64 UR6, c[0x0][0x5e0] ;  /* 0x0000bc00ff0677ac */ /* 0x000e620008000a00 */
[----:B------:R-:W-:Y:S01]  /*6420*/  IMAD.WIDE.U32 R6, R251, UR14, R6 ;  /* 0x0000000efb067c25 */ /* 0x000fe2000f8e0006 */
[----:B------:R-:W-:Y:S02]  /*6430*/  STS [R2+0x9020], R41 ;  /* 0x0090202902007388 */ /* 0x000fe40000000800 */
[----:B------:R-:W-:Y:S01]  /*6440*/  IADD3 R5, PT, PT, R5, R8, RZ ;  /* 0x0000000805057210 */ /* 0x000fe20007ffe0ff */
[----:B------:R-:W-:Y:S01]  /*6450*/  IMAD R7, R251, UR15, R7 ;  /* 0x0000000ffb077c24 */ /* 0x000fe2000f8e0207 */
[----:B------:R-:W-:Y:S01]  /*6460*/  STS [R2+0x9220], R40 ;  /* 0x0092202802007388 */ /* 0x000fe20000000800 */
[----:B------:R-:W-:-:S03]  /*6470*/  IMAD.WIDE.U32 R4, R249, UR12, R4 ;  /* 0x0000000cf9047c25 */ /* 0x000fc6000f8e0004 */
[----:B------:R-:W-:Y:S01]  /*6480*/  STS [R231+0xa000], R44 ;  /* 0x00a0002ce7007388 */ /* 0x000fe20000000800 */
[----:B------:R-:W-:-:S03]  /*6490*/  IMAD R5, R249, UR13, R5 ;  /* 0x0000000df9057c24 */ /* 0x000fc6000f8e0205 */
[----:B------:R-:W-:Y:S01]  /*64a0*/  STS [R231+0xa200], R45 ;  /* 0x00a2002de7007388 */ /* 0x000fe20000000800 */
[----:B------:R-:W-:-:S03]  /*64b0*/  IMAD.WIDE.U32 R8, R226, R12, R6 ;  /* 0x0000000ce2087225 */ /* 0x000fc600078e0006 */
[----:B------:R-:W-:Y:S01]  /*64c0*/  STS [R2+0xa020], R47 ;  /* 0x00a0202f02007388 */ /* 0x000fe20000000800 */
[C---:B-1----:R-:W-:Y:S01]  /*64d0*/  IMAD.WIDE.U32 R4, R251.reuse, UR6, R4 ;  /* 0x00000006fb047c25 */ /* 0x042fe2000f8e0004 */
[----:B------:R-:W-:Y:S02]  /*64e0*/  LEA R6, P0, R8, UR8, 0x1 ;  /* 0x0000000808067c11 */ /* 0x000fe4000f8008ff */
[----:B------:R-:W-:Y:S01]  /*64f0*/  STS [R2+0xa220], R46 ;  /* 0x00a2202e02007388 */ /* 0x000fe20000000800 */
[----:B------:R-:W-:-:S03]  /*6500*/  IMAD R5, R251, UR7, R5 ;  /* 0x00000007fb057c24 */ /* 0x000fc6000f8e0205 */
[----:B------:R-:W-:Y:S01]  /*6510*/  STS [R231+0xb000], R48 ;  /* 0x00b00030e7007388 */ /* 0x000fe20000000800 */
[----:B------:R-:W-:-:S03]  /*6520*/  IMAD.WIDE.U32 R10, R226, R14, R4 ;  /* 0x0000000ee20a7225 */ /* 0x000fc600078e0004 */
[----:B------:R-:W-:Y:S04]  /*6530*/  STS [R231+0xb200], R51 ;  /* 0x00b20033e7007388 */ /* 0x000fe80000000800 */
[----:B------:R-:W-:Y:S04]  /*6540*/  STS [R2+0xb020], R50 ;  /* 0x00b0203202007388 */ /* 0x000fe80000000800 */
[----:B------:R1:W-:Y:S01]  /*6550*/  STS [R2+0xb220], R49 ;  /* 0x00b2203102007388 */ /* 0x0003e20000000800 */
[----:B------:R-:W-:Y:S01]  /*6560*/  BAR.SYNC.DEFER_BLOCKING 0x0 ;  /* 0x0000000000007b1d */ /* 0x000fe20000010000 */
[----:B-1----:R-:W-:-:S05]  /*6570*/  IMAD R2, R226, R13, R9 ;  /* 0x0000000de2027224 */ /* 0x002fca00078e0209 */
[----:B------:R-:W1:Y:S01]  /*6580*/  LDS.128 R60, [R216+0x9000] ;  /* 0x00900000d83c7984 */ /* 0x000e620000000c00 */
[----:B------:R-:W-:Y:S01]  /*6590*/  LEA.HI.X R7, R8, UR9, R2, 0x1, P0 ;  /* 0x0000000908077c11 */ /* 0x000fe200080f0c02 */
[----:B------:R-:W-:Y:S02]  /*65a0*/  IMAD R2, R226, R15, R11 ;  /* 0x0000000fe2027224 */ /* 0x000fe400078e020b */
[----:B------:R-:W2:Y:S01]  /*65b0*/  LDS.128 R56, [R216+0xb000] ;  /* 0x00b00000d8387984 */ /* 0x000ea20000000c00 */
[----:B------:R-:W-:-:S03]  /*65c0*/  LEA R8, P0, R12, R6, 0x7 ;  /* 0x000000060c087211 */ /* 0x000fc600078038ff */
[----:B------:R-:W3:Y:S01]  /*65d0*/  LDS.128 R52, [R216+0xd000] ;  /* 0x00d00000d8347984 */ /* 0x000ee20000000c00 */
[----:B------:R-:W-:Y:S02]  /*65e0*/  LEA.HI.X R9, R12, R7, R13, 0x7, P0 ;  /* 0x000000070c097211 */ /* 0x000fe400000f3c0d */
[C---:B------:R-:W-:Y:S01]  /*65f0*/  LEA R4, P0, R10.reuse, UR10, 0x1 ;  /* 0x0000000a0a047c11 */ /* 0x040fe2000f8008ff */
[----:B------:R-:W4:Y:S03]  /*6600*/  LDS.128 R48, [R216+0xa000] ;  /* 0x00a00000d8307984 */ /* 0x000f260000000c00 */
[----:B------:R-:W-:Y:S01]  /*6610*/  LEA.HI.X R5, R10, UR11, R2, 0x1, P0 ;  /* 0x0000000b0a057c11 */ /* 0x000fe200080f0c02 */
        /* <DEDUP_REMOVED lines=8> */
[----:B-1----:R-:W-:Y:S04]  /*66a0*/  STG.E.128 desc[UR28][R6.64], R60 ;  /* 0x0000003c06007986 */ /* 0x002fe8000c101d1c */
[----:B--2---:R-:W-:Y:S04]  /*66b0*/  STG.E.128 desc[UR28][R6.64+0x40], R56 ;  /* 0x0000403806007986 */ /* 0x004fe8000c101d1c */
        /* <DEDUP_REMOVED lines=12> */
.L_x_1350:
[----:B------:R-:W1:Y:S01]  /*6780*/  LDCU UR6, c[0x0][0x438] ;  /* 0x00008700ff0677ac */ /* 0x000e620008000800 */
[----:B------:R-:W3:Y:S01]  /*6790*/  LDC R2, c[0x0][0x370] ;  /* 0x0000dc00ff027b82 */ /* 0x000ee20000000800 */
[----:B-1----:R-:W-:-:S04]  /*67a0*/  UIADD3 UR6, UPT, UPT, UR6, 0x7f, URZ ;  /* 0x0000007f06067890 */ /* 0x002fc8000fffe0ff */
[----:B------:R-:W-:Y:S01]  /*67b0*/  USHF.R.S32.HI UR4, URZ, 0x1f, UR6 ;  /* 0x0000001fff047899 */ /* 0x000fe20008011406 */
[----:B---3--:R-:W-:-:S03]  /*67c0*/  IADD3 R232, PT, PT, R2, R232, RZ ;  /* 0x000000e802e87210 */ /* 0x008fc60007ffe0ff */
[----:B------:R-:W-:-:S04]  /*67d0*/  ULEA.HI UR4, UR4, UR6, URZ, 0x7 ;  /* 0x0000000604047291 */ /* 0x000fc8000f8f38ff */
[----:B------:R-:W-:-:S06]  /*67e0*/  USHF.R.S32.HI UR4, URZ, 0x7, UR4 ;  /* 0x00000007ff047899 */ /* 0x000fcc0008011404 */
[----:B------:R-:W-:-:S13]  /*67f0*/  ISETP.GE.AND P0, PT, R232, UR4, PT ;  /* 0x00000004e8007c0c */ /* 0x000fda000bf06270 */
[----:B------:R-:W-:Y:S05]  /*6800*/  @!P0 BRA `(.L_x_1357) ;  /* 0xffffff9c006c8947 */ /* 0x000fea000383ffff */
[----:B------:R-:W-:Y:S05]  /*6810*/  EXIT ;  /* 0x000000000000794d */ /* 0x000fea0003800000 */
.L_x_1358:
        /* <DEDUP_REMOVED lines=14> */
.L_x_1739:


//--------------------- .text._ZN5flash44flash_bwd_dq_dk_dv_loop_seqk_parallel_kernelI23Flash_bwd_kernel_traitsILi96ELi64ELi128ELi8ELi2ELi4ELi4ELb0ELb0EN7cutlass10bfloat16_tE19Flash_kernel_traitsILi96ELi64ELi128ELi8ES3_EELb0ELb0ELb0ELb0ELb1ELb1ELb1EEEvNS_16Flash_bwd_paramsE --------------------------
	.section	.text._ZN5flash44flash_bwd_dq_dk_dv_loop_seqk_parallel_kernelI23Flash_bwd_kernel_traitsILi96ELi64ELi128ELi8ELi2ELi4ELi4ELb0ELb0EN7cutlass10bfloat16_tE19Flash_kernel_traitsILi96ELi64ELi128ELi8ES3_EELb0ELb0ELb0ELb0ELb1ELb1ELb1EEEvNS_16Flash_bwd_paramsE,"ax",@progbits
	.align	128
        .global         _ZN5flash44flash_bwd_dq_dk_dv_loop_seqk_parallel_kernelI23Flash_bwd_kernel_traitsILi96ELi64ELi128ELi8ELi2ELi4ELi4ELb0ELb0EN7cutlass10bfloat16_tE19Flash_kernel_traitsILi96ELi64ELi128ELi8ES3_EELb0ELb0ELb0ELb0ELb1ELb1ELb1EEEvNS_16Flash_bwd_paramsE
        .type           _ZN5flash44flash_bwd_dq_dk_dv_loop_seqk_parallel_kernelI23Flash_bwd_kernel_traitsILi96ELi64ELi128ELi8ELi2ELi4ELi4ELb0ELb0EN7cutlass10bfloat16_tE19Flash_kernel_traitsILi96ELi64ELi128ELi8ES3_EELb0ELb0ELb0ELb0ELb1ELb1ELb1EEEvNS_16Flash_bwd_paramsE,@function
        .size           _ZN5flash44flash_bwd_dq_dk_dv_loop_seqk_parallel_kernelI23Flash_bwd_kernel_traitsILi96ELi64ELi128ELi8ELi2ELi4ELi4ELb0ELb0EN7cutlass10bfloat16_tE19Flash_kernel_traitsILi96ELi64ELi128ELi8ES3_EELb0ELb0ELb0ELb0ELb1ELb1ELb1EEEvNS_16Flash_bwd_paramsE,(.L_x_1740 - _ZN5flash44flash_bwd_dq_dk_dv_loop_seqk_parallel_kernelI23Flash_bwd_kernel_traitsILi96ELi64ELi128ELi8ELi2ELi4ELi4ELb0ELb0EN7cutlass10bfloat16_tE19Flash_kernel_traitsILi96ELi64ELi128ELi8ES3_EELb0ELb0ELb0ELb0ELb1ELb1ELb1EEEvNS_16Flash_bwd_paramsE)
        .other          _ZN5flash44flash_bwd_dq_dk_dv_loop_seqk_parallel_kernelI23Flash_bwd_kernel_traitsILi96ELi64ELi128ELi8ELi2ELi4ELi4ELb0ELb0EN7cutlass10bfloat16_tE19Flash_kernel_traitsILi96ELi64ELi128ELi8ES3_EELb0ELb0ELb0ELb0ELb1ELb1ELb1EEEvNS_16Flash_bwd_paramsE,@"STO_CUDA_ENTRY STV_DEFAULT"
_ZN5flash44flash_bwd_dq_dk_dv_loop_seqk_parallel_kernelI23Flash_bwd_kernel_traitsILi96ELi64ELi128ELi8ELi2ELi4ELi4ELb0ELb0EN7cutlass10bfloat16_tE19Flash_kernel_traitsILi96ELi64ELi128ELi8ES3_EELb0ELb0ELb0ELb0ELb1ELb1ELb1EEEvNS_16Flash_bwd_paramsE:
.text._ZN5flash44flash_bwd_dq_dk_dv_loop_seqk_parallel_kernelI23Flash_bwd_kernel_traitsILi96ELi64ELi128ELi8ELi2ELi4ELi4ELb0ELb0EN7cutlass10bfloat16_tE19Flash_kernel_traitsILi96ELi64ELi128ELi8ES3_EELb0ELb0ELb0ELb0ELb1ELb1ELb1EEEvNS_16Flash_bwd_paramsE:
        /* <DEDUP_REMOVED lines=34> */
.L_x_1366:
[----:B------:R-:W-:Y:S01]  /*0220*/  @UP4 ULEA UR10, UP1, UR33, UR8, 0x2 ;  /* 0x00000008210a4291 */ /* 0x000fe2000f8210ff */
[----:B------:R-:W-:Y:S01]  /*0230*/  PLOP3.LUT P1, PT, PT, PT, UP4, 0x80, 0x8 ;  /* 0x000000000008781c */ /* 0x000fe20003f2f048 */
[----:B------:R-:W-:Y:S01]  /*0240*/  @UP3 ULEA UR4, UP0, UR33, UR6, 0x2 ;  /* 0x0000000621043291 */ /* 0x000fe2000f8010ff */
[----:B------:R-:W-:Y:S01]  /*0250*/  PLOP3.LUT P0, PT, PT, PT, UP3, 0x80, 0x8 ;  /* 0x000000000008781c */ /* 0x000fe20003f0f038 */
[----:B------:R-:W-:Y:S02]  /*0260*/  @UP4 ULEA.HI.X UR11, UR33, UR9, URZ, 0x2, UP1 ;  /* 0x00000009210b4291 */ /* 0x000fe400088f14ff */
[----:B------:R-:W-:Y:S01]  /*0270*/  @UP3 ULEA.HI.X UR5, UR33, UR7, URZ, 0x2, UP0 ;  /* 0x0000000721053291 */ /* 0x000fe200080f14ff */
[----:B----4-:R-:W-:Y:S02]  /*0280*/  IMAD.U32 R2, RZ, RZ, UR10 ;  /* 0x0000000aff027e24 */ /* 0x010fe4000f8e00ff */
        /* <DEDUP_REMOVED lines=12> */
[----:B-----5:R-:W-:Y:S05]  /*0350*/  BRA.U UP0, `(.L_x_1359) ;  /* 0x0000005d00f87547 */ /* 0x020fea000b800000 */
        /* <DEDUP_REMOVED lines=8> */
[----:B-----5:R-:W-:-:S03]  /*03e0*/  UIADD3 UR5, UPT, UPT, UR41, 0x3f, URZ ;  /* 0x0000003f29057890 */ /* 0x020fc6000fffe0ff */
[----:B------:R-:W2:Y:S01]  /*03f0*/  I2F.RP R6, R4 ;  /* 0x0000000400067306 */ /* 0x000ea20000209400 */
[----:B------:R-:W-:-:S05]  /*0400*/  USHF.R.S32.HI UR43, URZ, 0x1f, UR5 ;  /* 0x0000001fff2b7899 */ /* 0x000fca0008011405 */
[----:B------:R-:W1:Y:S01]  /*0410*/  @UP0 LDCU UR49, c[0x0][0x454] ;  /* 0x00008a80ff3107ac */ /* 0x000e620008000800 */
[----:B---3--:R-:W-:Y:S01]  /*0420*/  IABS R2, R2 ;  /* 0x0000000200027213 */ /* 0x008fe20000000000 */
[----:B------:R-:W3:Y:S01]  /*0430*/  @!UP0 LDCU UR4, c[0x0][0x3e0] ;  /* 0x00007c00ff0487ac */ /* 0x000ee20008000800 */
[----:B------:R-:W-:Y:S01]  /*0440*/  ULEA.HI UR43, UR43, UR5, URZ, 0x6 ;  /* 0x000000052b2b7291 */ /* 0x000fe2000f8f30ff */
[----:B--2---:R-:W2:Y:S03]  /*0450*/  MUFU.RCP R6, R6 ;  /* 0x0000000600067308 */ /* 0x004ea60000001000 */
[----:B------:R-:W-:-:S04]  /*0460*/  USHF.R.S32.HI UR43, URZ, 0x6, UR43 ;  /* 0x00000006ff2b7899 */ /* 0x000fc8000801142b */
[----:B------:R-:W-:Y:S02]  /*0470*/  UIADD3 UR45, UPT, UPT, UR43, -0x1, URZ ;  /* 0xffffffff2b2d7890 */ /* 0x000fe4000fffe0ff */
[----:B-1----:R-:W-:Y:S02]  /*0480*/  @UP0 UIMAD UR49, UR32, UR49, URZ ;  /* 0x00000031203102a4 */ /* 0x002fe4000f8e02ff */
[----:B---3--:R-:W-:Y:S02]  /*0490*/  @!UP0 UIMAD UR4, UR33, UR4, UR32 ;  /* 0x00000004210482a4 */ /* 0x008fe4000f8e0220 */
[----:B------:R-:W-:Y:S02]  /*04a0*/  @UP0 UIMAD UR49, UR33, UR41, UR49 ;  /* 0x00000029213102a4 */ /* 0x000fe4000f8e0231 */
[----:B------:R-:W-:Y:S01]  /*04b0*/  @!UP0 UIMAD UR49, UR4, UR41, URZ ;  /* 0x00000029043182a4 */ /* 0x000fe2000f8e02ff */
[----:B--2---:R-:W-:-:S04]  /*04c0*/  VIADD R6, R6, 0xffffffe ;  /* 0x0ffffffe06067836 */ /* 0x004fc80000000000 */
        /* <DEDUP_REMOVED lines=12> */
[----:B------:R-:W-:Y:S02]  /*0590*/  ISETP.NE.AND P1, PT, R0, RZ, PT ;  /* 0x000000ff0000720c */ /* 0x000fe40003f25270 */
        /* <DEDUP_REMOVED lines=15> */
.L_x_1360:
[----:B------:R-:W1:Y:S01]  /*0690*/  LDCU UR44, c[0x0][0x3e0] ;  /* 0x00007c00ff2c77ac */ /* 0x000e620008000800 */
[----:B------:R-:W2:Y:S01]  /*06a0*/  LDCU UR48, c[0x0][0x444] ;  /* 0x00008880ff3077ac */ /* 0x000ea20008000800 */
[----:B-1----:R-:W-:-:S04]  /*06b0*/  UIMAD UR44, UR33, UR44, UR32 ;  /* 0x0000002c212c72a4 */ /* 0x002fc8000f8e0220 */
[----:B--2---:R-:W-:-:S12]  /*06c0*/  UIMAD UR44, UR44, UR48, URZ ;  /* 0x000000302c2c72a4 */ /* 0x004fd8000f8e02ff */
.L_x_1361:
[----:B------:R-:W1:Y:S01]  /*06d0*/  S2R R173, SR_TID.X ;  /* 0x0000000000ad7919 */ /* 0x000e620000002100 */
[----:B------:R-:W2:Y:S01]  /*06e0*/  LDCU.64 UR20, c[0x0][0x3b0] ;  /* 0x00007600ff1477ac */ /* 0x000ea20008000a00 */
[----:B------:R-:W-:Y:S01]  /*06f0*/  IMAD.MOV.U32 R15, RZ, RZ, RZ ;  /* 0x000000ffff0f7224 */ /* 0x000fe200078e00ff */
[----:B------:R-:W-:Y:S02]  /*0700*/  CS2R R126, SRZ ;  /* 0x00000000007e7805 */ /* 0x000fe4000001ff00 */
[----:B------:R-:W-:Y:S01]  /*0710*/  CS2R R124, SRZ ;  /* 0x00000000007c7805 */ /* 0x000fe2000001ff00 */
[----:B------:R-:W-:Y:S01]  /*0720*/  ULEA UR43, UR43, 0xffffffc0, 0x6 ;  /* 0xffffffc02b2b7891 */ /* 0x000fe2000f8e30ff */
[----:B------:R-:W-:Y:S01]  /*0730*/  CS2R R130, SRZ ;  /* 0x0000000000827805 */ /* 0x000fe2000001ff00 */
[----:B------:R-:W3:Y:S01]  /*0740*/  LDCU.64 UR12, c[0x0][0x3b8] ;  /* 0x00007700ff0c77ac */ /* 0x000ee20008000a00 */
[----:B------:R-:W-:Y:S02]  /*0750*/  CS2R R128, SRZ ;  /* 0x0000000000807805 */ /* 0x000fe4000001ff00 */
[----:B------:R-:W-:-:S02]  /*0760*/  CS2R R122, SRZ ;  /* 0x00000000007a7805 */ /* 0x000fc4000001ff00 */
[----:B------:R-:W-:Y:S01]  /*0770*/  CS2R R120, SRZ ;  /* 0x0000000000787805 */ /* 0x000fe2000001ff00 */
[----:B------:R-:W4:Y:S01]  /*0780*/  LDCU.64 UR10, c[0x0][0x3c0] ;  /* 0x00007800ff0a77ac */ /* 0x000f220008000a00 */
[----:B------:R-:W-:Y:S02]  /*0790*/  CS2R R118, SRZ ;  /* 0x0000000000767805 */ /* 0x000fe4000001ff00 */
[----:B------:R-:W-:Y:S02]  /*07a0*/  CS2R R116, SRZ ;  /* 0x0000000000747805 */ /* 0x000fe4000001ff00 */
[----:B------:R-:W-:Y:S01]  /*07b0*/  CS2R R110, SRZ ;  /* 0x00000000006e7805 */ /* 0x000fe2000001ff00 */
[----:B------:R-:W5:Y:S01]  /*07c0*/  LDCU.64 UR22, c[0x0][0x588] ;  /* 0x0000b100ff1677ac */ /* 0x000f620008000a00 */
[----:B------:R-:W-:Y:S02]  /*07d0*/  CS2R R108, SRZ ;  /* 0x00000000006c7805 */ /* 0x000fe4000001ff00 */
[----:B------:R-:W-:-:S02]  /*07e0*/  CS2R R114, SRZ ;  /* 0x0000000000727805 */ /* 0x000fc4000001ff00 */
[----:B------:R-:W-:Y:S01]  /*07f0*/  CS2R R112, SRZ ;  /* 0x0000000000707805 */ /* 0x000fe2000001ff00 */
[----:B------:R-:W-:Y:S01]  /*0800*/  USHF.R.S32.HI UR42, URZ, 0x1f, UR43 ;  /* 0x0000001fff2a7899 */ /* 0x000fe2000801142b */
[----:B------:R-:W-:Y:S01]  /*0810*/  CS2R R106, SRZ ;  /* 0x00000000006a7805 */ /* 0x000fe2000001ff00 */
[----:B--2---:R-:W-:Y:S01]  /*0820*/  UIMAD.WIDE.U32 UR50, UR43, UR20, URZ ;  /* 0x000000142b3272a5 */ /* 0x004fe2000f8e00ff */
[----:B------:R-:W-:Y:S01]  /*0830*/  CS2R R104, SRZ ;  /* 0x0000000000687805 */ /* 0x000fe2000001ff00 */
[----:B------:R-:W-:Y:S01]  /*0840*/  UIMAD UR24, UR42, UR20, URZ ;  /* 0x000000142a1872a4 */ /* 0x000fe2000f8e02ff */
[----:B------:R-:W-:Y:S01]  /*0850*/  CS2R R102, SRZ ;  /* 0x0000000000667805 */ /* 0x000fe2000001ff00 */
[----:B------:R-:W-:Y:S01]  /*0860*/  USHF.R.S32.HI UR17, URZ, 0x1f, UR47 ;  /* 0x0000001fff117899 */ /* 0x000fe2000801142f */
[----:B---3--:R-:W-:Y:S01]  /*0870*/  IMAD.U32 R4, RZ, RZ, UR12 ;  /* 0x0000000cff047e24 */ /* 0x008fe2000f8e00ff */
[----:B------:R-:W-:Y:S01]  /*0880*/  UIMAD UR24, UR43, UR21, UR24 ;  /* 0x000000152b1872a4 */ /* 0x000fe2000f8e0218 */
[----:B------:R-:W-:Y:S01]  /*0890*/  CS2R R100, SRZ ;  /* 0x0000000000647805 */ /* 0x000fe2000001ff00 */
[----:B------:R-:W-:Y:S01]  /*08a0*/  UIADD3 UR25, UP0, UPT, UR16, UR47, URZ ;  /* 0x0000002f10197290 */ /* 0x000fe2000ff1e0ff */
[----:B----4-:R-:W-:Y:S01]  /*08b0*/  IMAD.U32 R2, RZ, RZ, UR10 ;  /* 0x0000000aff027e24 */ /* 0x010fe2000f8e00ff */
[----:B------:R-:W2:Y:S01]  /*08c0*/  LDCU.64 UR18, c[0x0][0x398] ;  /* 0x00007300ff1277ac */ /* 0x000ea20008000a00 */
[----:B-1----:R-:W-:Y:S01]  /*08d0*/  IMAD.SHL.U32 R160, R173, 0x8, RZ ;  /* 0x00000008ada07824 */ /* 0x002fe200078e00ff */
[----:B------:R-:W-:Y:S01]  /*08e0*/  SHF.R.U32.HI R167, RZ, 0x2, R173 ;  /* 0x00000002ffa77819 */ /* 0x000fe200000116ad */
[----:B-----5:R-:W-:Y:S01]  /*08f0*/  IMAD.U32 R12, RZ, RZ, UR22 ;  /* 0x00000016ff0c7e24 */ /* 0x020fe2000f8e00ff */
[----:B------:R-:W1:Y:S01]  /*0900*/  LDCU.64 UR14, c[0x0][0x3a0] ;  /* 0x00007400ff0e77ac */ /* 0x000e620008000a00 */
[----:B------:R-:W-:-:S02]  /*0910*/  CS2R R94, SRZ ;  /* 0x00000000005e7805 */ /* 0x000fc4000001ff00 */
[----:B------:R-:W-:Y:S02]  /*0920*/  LOP3.LUT R14, R160, 0x18, RZ, 0xc0, !PT ;  /* 0x00000018a00e7812 */ /* 0x000fe400078ec0ff */
[----:B------:R-:W-:Y:S01]  /*0930*/  CS2R R92, SRZ ;  /* 0x00000000005c7805 */ /* 0x000fe2000001ff00 */
[----:B------:R-:W-:Y:S01]  /*0940*/  UIADD3 UR24, UPT, UPT, UR51, UR24, URZ ;  /* 0x0000001833187290 */ /* 0x000fe2000fffe0ff */
[----:B------:R-:W-:Y:S01]  /*0950*/  CS2R R98, SRZ ;  /* 0x0000000000627805 */ /* 0x000fe2000001ff00 */
[----:B------:R-:W-:Y:S01]  /*0960*/  ULEA.HI.X.SX32 UR16, UR16, UR17, 0x1, UP0 ;  /* 0x0000001110107291 */ /* 0x000fe200080f0eff */
[--C-:B------:R-:W-:Y:S01]  /*0970*/  IMAD.WIDE.U32 R4, R4, UR25, R14.reuse ;  /* 0x0000001904047c25 */ /* 0x100fe2000f8e000e */
[----:B------:R-:W3:Y:S01]  /*0980*/  LDCU.64 UR4, c[0x0][0x3a8] ;  /* 0x00007500ff0477ac */ /* 0x000ee20008000a00 */
[----:B------:R-:W-:Y:S02]  /*0990*/  CS2R R96, SRZ ;  /* 0x0000000000607805 */ /* 0x000fe4000001ff00 */
[----:B------:R-:W-:Y:S01]  /*09a0*/  CS2R R90, SRZ ;  /* 0x00000000005a7805 */ /* 0x000fe2000001ff00 */
[--C-:B------:R-:W-:Y:S01]  /*09b0*/  IMAD.WIDE.U32 R2, R2, UR25, R14.reuse ;  /* 0x0000001902027c25 */ /* 0x100fe2000f8e000e */
[----:B------:R-:W-:Y:S01]  /*09c0*/  UIMAD UR17, UR16, UR12, URZ ;  /* 0x0000000c101172a4 */ /* 0x000fe2000f8e02ff */
[----:B------:R-:W-:Y:S01]  /*09d0*/  CS2R R88, SRZ ;  /* 0x0000000000587805 */ /* 0x000fe2000001ff00 */
[----:B------:R-:W-:Y:S01]  /*09e0*/  UIMAD UR16, UR16, UR10, URZ ;  /* 0x0000000a101072a4 */ /* 0x000fe2000f8e02ff */
[----:B------:R-:W-:Y:S01]  /*09f0*/  IMAD.WIDE.U32 R12, R12, UR33, R14 ;  /* 0x000000210c0c7c25 */ /* 0x000fe2000f8e000e */
[----:B------:R-:W-:Y:S01]  /*0a00*/  UIMAD UR17, UR25, UR13, UR17 ;  /* 0x0000000d191172a4 */ /* 0x000fe2000f8e0211 */
[----:B------:R-:W-:Y:S01]  /*0a10*/  LOP3.LUT R14, R14, UR50, RZ, 0xfc, !PT ;  /* 0x000000320e0e7c12 */ /* 0x000fe2000f8efcff */
[----:B------:R-:W-:Y:S01]  /*0a20*/  UIMAD UR16, UR25, UR11, UR16 ;  /* 0x0000000b191072a4 */ /* 0x000fe2000f8e0210 */
[----:B------:R-:W-:Y:S01]  /*0a30*/  IMAD.U32 R15, RZ, RZ, UR24 ;  /* 0x00000018ff0f7e24 */ /* 0x000fe2000f8e00ff */
[----:B------:R-:W4:Y:S01]  /*0a40*/  LDCU.64 UR24, c[0x0][0x3c8] ;  /* 0x00007900ff1877ac */ /* 0x000f220008000a00 */
[----:B--2---:R-:W-:Y:S01]  /*0a50*/  IMAD.U32 R10, RZ, RZ, UR18 ;  /* 0x00000012ff0a7e24 */ /* 0x004fe2000f8e00ff */
[----:B------:R-:W-:Y:S01]  /*0a60*/  CS2R R86, SRZ ;  /* 0x0000000000567805 */ /* 0x000fe2000001ff00 */
[----:B------:R-:W-:Y:S01]  /*0a70*/  VIADD R5, R5, UR17 ;  /* 0x0000001105057c36 */ /* 0x000fe20008000000 */
[----:B------:R-:W-:Y:S01]  /*0a80*/  CS2R R84, SRZ ;  /* 0x0000000000547805 */ /* 0x000fe2000001ff00 */
[----:B-1----:R-:W-:Y:S01]  /*0a90*/  IMAD.U32 R8, RZ, RZ, UR14 ;  /* 0x0000000eff087e24 */ /* 0x002fe2000f8e00ff */
[----:B------:R-:W-:Y:S01]  /*0aa0*/  CS2R R78, SRZ ;  /* 0x00000000004e7805 */ /* 0x000fe2000001ff00 */
[----:B------:R-:W-:Y:S01]  /*0ab0*/  IMAD.WIDE.U32 R10, R10, UR33, R14 ;  /* 0x000000210a0a7c25 */ /* 0x000fe2000f8e000e */
[----:B------:R-:W-:-:S02]  /*0ac0*/  CS2R R76, SRZ ;  /* 0x00000000004c7805 */ /* 0x000fc4000001ff00 */
[----:B------:R-:W-:Y:S02]  /*0ad0*/  CS2R R82, SRZ ;  /* 0x0000000000527805 */ /* 0x000fe4000001ff00 */
[----:B------:R-:W-:Y:S01]  /*0ae0*/  CS2R R80, SRZ ;  /* 0x0000000000507805 */ /* 0x000fe2000001ff00 */
[----:B------:R-:W-:Y:S01]  /*0af0*/  IMAD.U32 R14, RZ, RZ, UR23 ;  /* 0x00000017ff0e7e24 */ /* 0x000fe2000f8e00ff */
[----:B------:R-:W1:Y:S01]  /*0b00*/  LDCU.64 UR22, c[0x0][0x3d0] ;  /* 0x00007a00ff1677ac */ /* 0x000e620008000a00 */
[----:B------:R-:W-:Y:S01]  /*0b10*/  IMAD.U32 R18, RZ, RZ, UR15 ;  /* 0x0000000fff127e24 */ /* 0x000fe2000f8e00ff */
[----:B------:R-:W-:Y:S01]  /*0b20*/  CS2R R74, SRZ ;  /* 0x00000000004a7805 */ /* 0x000fe2000001ff00 */
[----:B------:R-:W-:Y:S01]  /*0b30*/  IMAD.WIDE.U32 R8, R8, UR33, R4 ;  /* 0x0000002108087c25 */ /* 0x000fe2000f8e0004 */
[----:B------:R-:W2:Y:S01]  /*0b40*/  LDCU.64 UR14, c[0x0][0x3d8] ;  /* 0x00007b00ff0e77ac */ /* 0x000ea20008000a00 */
[----:B------:R-:W-:Y:S02]  /*0b50*/  CS2R R72, SRZ ;  /* 0x0000000000487805 */ /* 0x000fe4000001ff00 */
[----:B------:R-:W-:Y:S01]  /*0b60*/  CS2R R70, SRZ ;  /* 0x0000000000467805 */ /* 0x000fe2000001ff00 */
[----:B------:R-:W-:Y:S01]  /*0b70*/  IMAD.U32 R4, RZ, RZ, UR19 ;  /* 0x00000013ff047e24 */ /* 0x000fe2000f8e00ff */
[----:B------:R-:W5:Y:S01]  /*0b80*/  LDCU.64 UR18, c[0x0][0x388] ;  /* 0x00007100ff1277ac */ /* 0x000f620008000a00 */
[----:B------:R-:W-:Y:S01]  /*0b90*/  VIADD R3, R3, UR16 ;  /* 0x0000001003037c36 */ /* 0x000fe20008000000 */
[----:B------:R-:W-:Y:S01]  /*0ba0*/  CS2R R68, SRZ ;  /* 0x0000000000447805 */ /* 0x000fe2000001ff00 */
[----:B------:R-:W-:Y:S01]  /*0bb0*/  IMAD R5, R4, UR33, R11 ;  /* 0x0000002104057c24 */ /* 0x000fe2000f8e020b */
[----:B------:R-:W1:Y:S01]  /*0bc0*/  LDCU.64 UR16, c[0x0][0x460] ;  /* 0x00008c00ff1077ac */ /* 0x000e620008000a00 */
[----:B------:R-:W-:Y:S01]  /*0bd0*/  IMAD.MOV.U32 R4, RZ, RZ, R10 ;  /* 0x000000ffff047224 */ /* 0x000fe200078e000a */
[----:B------:R-:W-:Y:S01]  /*0be0*/  CS2R R62, SRZ ;  /* 0x00000000003e7805 */ /* 0x000fe2000001ff00 */
[----:B----4-:R-:W-:Y:S01]  /*0bf0*/  IMAD.U32 R24, RZ, RZ, UR24 ;  /* 0x00000018ff187e24 */ /* 0x010fe2000f8e00ff */
[----:B------:R-:W-:Y:S01]  /*0c00*/  ULEA UR24, UR45, UR49, 0x6 ;  /* 0x000000312d187291 */ /* 0x000fe2000f8e30ff */
[----:B---3--:R-:W-:Y:S01]  /*0c10*/  IMAD.U32 R6, RZ, RZ, UR4 ;  /* 0x00000004ff067e24 */ /* 0x008fe2000f8e00ff */
[----:B------:R-:W-:Y:S01]  /*0c20*/  USHF.L.U64.HI UR4, UR12, 0x6, UR13 ;  /* 0x000000060c047899 */ /* 0x000fe2000801020d */
[----:B------:R-:W-:Y:S01]  /*0c30*/  IMAD.WIDE.U32 R24, R24, UR32, R4 ;  /* 0x0000002018187c25 */ /* 0x000fe2000f8e0004 */
[----:B------:R-:W-:Y:S01]  /*0c40*/  CS2R R60, SRZ ;  /* 0x00000000003c7805 */ /* 0x000fe2000001ff00 */
[----:B------:R-:W3:Y:S01]  /*0c50*/  LDC.64 R4, c[0x0][0x590] ;  /* 0x00016400ff047b82 */ /* 0x000ee20000000a00 */
[----:B------:R-:W-:Y:S01]  /*0c60*/  CS2R R66, SRZ ;  /* 0x0000000000427805 */ /* 0x000fe2000001ff00 */
[----:B------:R-:W-:Y:S01]  /*0c70*/  IMAD.WIDE.U32 R6, R6, UR33, R2 ;  /* 0x0000002106067c25 */ /* 0x000fe2000f8e0002 */
[----:B------:R-:W-:-:S02]  /*0c80*/  CS2R R64, SRZ ;  /* 0x0000000000407805 */ /* 0x000fc4000001ff00 */
[----:B------:R-:W-:Y:S02]  /*0c90*/  CS2R R58, SRZ ;  /* 0x00000000003a7805 */ /* 0x000fe4000001ff00 */
[----:B------:R-:W-:Y:S01]  /*0ca0*/  CS2R R56, SRZ ;  /* 0x0000000000387805 */ /* 0x000fe2000001ff00 */
[----:B------:R-:W-:Y:S01]  /*0cb0*/  IMAD.U32 R2, RZ, RZ, UR5 ;  /* 0x00000005ff027e24 */ /* 0x000fe2000f8e00ff */
[----:B------:R-:W-:Y:S01]  /*0cc0*/  USHF.R.S32.HI UR5, URZ, 0x1f, UR48 ;  /* 0x0000001fff057899 */ /* 0x000fe20008011430 */
[----:B------:R-:W-:Y:S01]  /*0cd0*/  IMAD R19, R18, UR33, R9 ;  /* 0x0000002112137c24 */ /* 0x000fe2000f8e0209 */
[----:B-1----:R-:W-:Y:S01]  /*0ce0*/  UISETP.NE.U32.AND UP1, UPT, UR16, URZ, UPT ;  /* 0x000000ff1000728c */ /* 0x002fe2000bf25070 */
[----:B------:R-:W-:Y:S01]  /*0cf0*/  IMAD R3, R2, UR33, R7 ;  /* 0x0000002102037c24 */ /* 0x000fe2000f8e0207 */
[----:B------:R-:W-:Y:S01]  /*0d00*/  USHF.L.U32 UR16, UR12, 0x6, URZ ;  /* 0x000000060c107899 */ /* 0x000fe200080006ff */
[C---:B------:R-:W-:Y:S01]  /*0d10*/  IMAD R0, R16.reuse, UR22, RZ ;  /* 0x0000001610007c24 */ /* 0x040fe2000f8e02ff */
[----:B------:R-:W-:Y:S01]  /*0d20*/  UISETP.NE.AND.EX UP1, UPT, UR17, URZ, UPT, UP1 ;  /* 0x000000ff1100728c */ /* 0x000fe2000bf25310 */
[----:B------:R-:W-:Y:S01]  /*0d30*/  IMAD.MOV.U32 R18, RZ, RZ, R8 ;  /* 0x000000ffff127224 */ /* 0x000fe200078e0008 */
[----:B------:R-:W-:Y:S01]  /*0d40*/  UIMAD.WIDE.U32 UR48, UR33, UR48, URZ ;  /* 0x00000030213072a5 */ /* 0x000fe2000f8e00ff */
[----:B------:R-:W-:Y:S01]  /*0d50*/  IMAD.MOV.U32 R2, RZ, RZ, R6 ;  /* 0x000000ffff027224 */ /* 0x000fe200078e0006 */
[----:B------:R-:W-:Y:S01]  /*0d60*/  UIMAD UR5, UR5, UR33, URZ ;  /* 0x00000021050572a4 */ /* 0x000fe2000f8e02ff */
[----:B--2---:R-:W-:Y:S01]  /*0d70*/  IMAD R16, R16, UR14, RZ ;  /* 0x0000000e10107c24 */ /* 0x004fe2000f8e02ff */
[----:B------:R-:W-:Y:S01]  /*0d80*/  USEL UR46, UR46, URZ, UP1 ;  /* 0x000000ff2e2e7287 */ /* 0x000fe20008800000 */
[C---:B------:R-:W-:Y:S01]  /*0d90*/  IMAD R0, R22.reuse, UR23, R0 ;  /* 0x0000001716007c24 */ /* 0x040fe2000f8e0200 */
[----:B------:R-:W-:Y:S01]  /*0da0*/  UIADD3 UR5, UPT, UPT, UR49, UR5, URZ ;  /* 0x0000000531057290 */ /* 0x000fe2000fffe0ff */
[----:B------:R-:W-:Y:S01]  /*0db0*/  IMAD.WIDE.U32 R18, R22, UR22, R18 ;  /* 0x0000001616127c25 */ /* 0x000fe2000f8e0012 */
[----:B------:R-:W-:Y:S01]  /*0dc0*/  ULOP3.LUT UR22, UR45, 0x80000001, URZ, 0xc0, !UPT ;  /* 0x800000012d167892 */ /* 0x000fe2000f8ec0ff */
[----:B------:R-:W-:-:S02]  /*0dd0*/  CS2R R54, SRZ ;  /* 0x0000000000367805 */ /* 0x000fc4000001ff00 */
[----:B------:R-:W-:Y:S01]  /*0de0*/  CS2R R52, SRZ ;  /* 0x0000000000347805 */ /* 0x000fe2000001ff00 */
[C---:B------:R-:W-:Y:S01]  /*0df0*/  IMAD R16, R22.reuse, UR15, R16 ;  /* 0x0000000f16107c24 */ /* 0x040fe2000f8e0210 */
[----:B------:R-:W-:Y:S01]  /*0e00*/  UISETP.NE.AND UP0, UPT, UR22, 0x1, UPT ;  /* 0x000000011600788c */ /* 0x000fe2000bf05270 */
[----:B------:R-:W-:Y:S01]  /*0e10*/  IMAD.WIDE.U32 R22, R22, UR14, R2 ;  /* 0x0000000e16167c25 */ /* 0x000fe2000f8e0002 */
[----:B------:R-:W1:Y:S01]  /*0e20*/  LDCU.64 UR14, c[0x0][0x380] ;  /* 0x00007000ff0e77ac */ /* 0x000e620008000a00 */
[----:B------:R-:W2:Y:S01]  /*0e30*/  LDC.64 R2, c[0x0][0x598] ;  /* 0x00016600ff027b82 */ /* 0x000ea20000000a00 */
[----:B------:R-:W-:Y:S01]  /*0e40*/  CS2R R46, SRZ ;  /* 0x00000000002e7805 */ /* 0x000fe2000001ff00 */
[----:B------:R-:W-:Y:S01]  /*0e50*/  IMAD.U32 R9, RZ, RZ, UR4 ;  /* 0x00000004ff097e24 */ /* 0x000fe2000f8e00ff */
[----:B------:R-:W-:Y:S01]  /*0e60*/  USHF.L.U64.HI UR4, UR10, 0x6, UR11 ;  /* 0x000000060a047899 */ /* 0x000fe2000801020b */
[----:B------:R-:W-:Y:S01]  /*0e70*/  IMAD.U32 R8, RZ, RZ, UR16 ;  /* 0x00000010ff087e24 */ /* 0x000fe2000f8e00ff */
[----:B------:R-:W-:Y:S01]  /*0e80*/  USHF.L.U32 UR16, UR10, 0x6, URZ ;  /* 0x000000060a107899 */ /* 0x000fe200080006ff */
[----:B------:R-:W-:Y:S01]  /*0e90*/  IMAD R15, R14, UR33, R13 ;  /* 0x000000210e0f7c24 */ /* 0x000fe2000f8e020d */
[----:B------:R-:W-:Y:S01]  /*0ea0*/  CS2R R44, SRZ ;  /* 0x00000000002c7805 */ /* 0x000fe2000001ff00 */
[----:B------:R-:W-:Y:S01]  /*0eb0*/  IMAD.IADD R19, R19, 0x1, R0 ;  /* 0x0000000113137824 */ /* 0x000fe200078e0200 */
[----:B------:R-:W-:Y:S01]  /*0ec0*/  CS2R R50, SRZ ;  /* 0x0000000000327805 */ /* 0x000fe2000001ff00 */
[----:B------:R-:W-:Y:S01]  /*0ed0*/  IMAD.MOV.U32 R14, RZ, RZ, R12 ;  /* 0x000000ffff0e7224 */ /* 0x000fe200078e000c */
[----:B------:R-:W-:Y:S01]  /*0ee0*/  CS2R R48, SRZ ;  /* 0x0000000000307805 */ /* 0x000fe2000001ff00 */
[----:B---3--:R-:W-:Y:S01]  /*0ef0*/  IMAD R0, R4, UR42, RZ ;  /* 0x0000002a04007c24 */ /* 0x008fe2000f8e02ff */
[----:B------:R-:W-:Y:S01]  /*0f00*/  CS2R R42, SRZ ;  /* 0x00000000002a7805 */ /* 0x000fe2000001ff00 */
[----:B------:R-:W-:Y:S01]  /*0f10*/  IMAD.WIDE.U32 R8, R167, UR12, R8 ;  /* 0x0000000ca7087c25 */ /* 0x000fe2000f8e0008 */
[----:B------:R-:W-:-:S02]  /*0f20*/  CS2R R40, SRZ ;  /* 0x0000000000287805 */ /* 0x000fc4000001ff00 */
[----:B------:R-:W-:Y:S02]  /*0f30*/  CS2R R38, SRZ ;  /* 0x0000000000267805 */ /* 0x000fe4000001ff00 */
[----:B------:R-:W-:Y:S01]  /*0f40*/  CS2R R36, SRZ ;  /* 0x0000000000247805 */ /* 0x000fe2000001ff00 */
[----:B------:R-:W-:Y:S01]  /*0f50*/  IMAD.U32 R13, RZ, RZ, UR4 ;  /* 0x00000004ff0d7e24 */ /* 0x000fe2000f8e00ff */
[----:B------:R-:W-:Y:S01]  /*0f60*/  IADD3 R10, P0, PT, R18, R8, RZ ;  /* 0x00000008120a7210 */ /* 0x000fe20007f1e0ff */
[----:B------:R-:W-:Y:S01]  /*0f70*/  IMAD.U32 R12, RZ, RZ, UR16 ;  /* 0x00000010ff0c7e24 */ /* 0x000fe2000f8e00ff */
[----:B------:R-:W3:Y:S01]  /*0f80*/  LDCU.64 UR16, c[0x0][0x390] ;  /* 0x00007200ff1077ac */ /* 0x000ee20008000a00 */
[----:B------:R-:W-:Y:S02]  /*0f90*/  IMAD.U32 R20, RZ, RZ, UR25 ;  /* 0x00000019ff147e24 */ /* 0x000fe4000f8e00ff */
[----:B------:R-:W-:Y:S01]  /*0fa0*/  IMAD R0, R5, UR43, R0 ;  /* 0x0000002b05007c24 */ /* 0x000fe2000f8e0200 */
[----:B------:R-:W-:Y:S01]  /*0fb0*/  UMOV UR4, UR30 ;  /* 0x0000001e00047c82 */ /* 0x000fe20008000000 */
[----:B------:R-:W-:-:S04]  /*0fc0*/  IMAD.WIDE.U32 R14, R4, UR43, R14 ;  /* 0x0000002b040e7c25 */ /* 0x000fc8000f8e000e */
[C---:B------:R-:W-:Y:S01]  /*0fd0*/  IMAD R7, R167.reuse, UR13, RZ ;  /* 0x0000000da7077c24 */ /* 0x040fe2000f8e02ff */
[----:B------:R-:W4:Y:S01]  /*0fe0*/  LDCU UR13, c[0x0][0x44c] ;  /* 0x00008980ff0d77ac */ /* 0x000f220008000800 */
[----:B------:R-:W-:-:S03]  /*0ff0*/  IMAD.WIDE.U32 R12, R167, UR10, R12 ;  /* 0x0000000aa70c7c25 */ /* 0x000fc6000f8e000c */
[----:B------:R-:W-:Y:S01]  /*1000*/  IADD3.X R9, PT, PT, R19, R7, R9, P0, !PT ;  /* 0x0000000713097210 */ /* 0x000fe200007fe409 */
[----:B------:R-:W-:Y:S01]  /*1010*/  IMAD R21, R20, UR32, R25 ;  /* 0x0000002014157c24 */ /* 0x000fe2000f8e0219 */
[----:B------:R-:W-:Y:S01]  /*1020*/  IADD3 R12, P0, PT, R22, R12, RZ ;  /* 0x0000000c160c7210 */ /* 0x000fe20007f1e0ff */
[----:B------:R-:W-:Y:S02]  /*1030*/  IMAD.IADD R15, R15, 0x1, R0 ;  /* 0x000000010f0f7824 */ /* 0x000fe400078e0200 */
[----:B------:R-:W-:Y:S01]  /*1040*/  IMAD.MOV.U32 R20, RZ, RZ, R24 ;  /* 0x000000ffff147224 */ /* 0x000fe200078e0018 */
[----:B------:R-:W3:Y:S01]  /*1050*/  S2R R0, SR_CTAID.X ;  /* 0x0000000000007919 */ /* 0x000ee20000002500 */
[----:B------:R-:W-:Y:S02]  /*1060*/  IMAD.IADD R17, R23, 0x1, R16 ;  /* 0x0000000117117824 */ /* 0x000fe400078e0210 */
[----:B------:R-:W-:Y:S02]  /*1070*/  IMAD.MOV.U32 R16, RZ, RZ, R22 ;  /* 0x000000ffff107224 */ /* 0x000fe400078e0016 */
[----:B--2---:R-:W-:Y:S01]  /*1080*/  IMAD.WIDE.U32 R22, R2, UR32, R14 ;  /* 0x0000002002167c25 */ /* 0x004fe2000f8e000e */
[----:B-----5:R-:W-:Y:S01]  /*1090*/  LEA R14, P1, R10, UR18, 0x1 ;  /* 0x000000120a0e7c11 */ /* 0x020fe2000f8208ff */
[----:B----4-:R-:W-:-:S02]  /*10a0*/  UIMAD UR52, UR32, UR13, URZ ;  /* 0x0000000d203472a4 */ /* 0x010fc4000f8e02ff */
[C---:B------:R-:W-:Y:S01]  /*10b0*/  IMAD R2, R167.reuse, UR21, RZ ;  /* 0x00000015a7027c24 */ /* 0x040fe2000f8e02ff */
[----:B------:R-:W-:Y:S01]  /*10c0*/  LEA.HI.X R15, R10, UR19, R9, 0x1, P1 ;  /* 0x000000130a0f7c11 */ /* 0x000fe200088f0c09 */
[C---:B------:R-:W-:Y:S01]  /*10d0*/  IMAD.WIDE.U32 R20, R167.reuse, UR20, R20 ;  /* 0x00000014a7147c25 */ /* 0x040fe2000f8e0014 */
[----:B------:R-:W2:Y:S03]  /*10e0*/  LDCU.64 UR20, c[0x0][0x550] ;  /* 0x0000aa00ff1477ac */ /* 0x000ea60008000a00 */
[----:B------:R-:W-:Y:S01]  /*10f0*/  IMAD R6, R167, UR11, RZ ;  /* 0x0000000ba7067c24 */ /* 0x000fe2000f8e02ff */
[----:B-1----:R-:W-:Y:S01]  /*1100*/  LEA R190, P2, R20, UR14, 0x1 ;  /* 0x0000000e14be7c11 */ /* 0x002fe2000f8408ff */
[----:B------:R-:W-:Y:S01]  /*1110*/  IMAD.IADD R2, R21, 0x1, R2 ;  /* 0x0000000115027824 */ /* 0x000fe200078e0202 */
[----:B------:R-:W1:Y:S01]  /*1120*/  LDCU UR11, c[0x0][0x3e0] ;  /* 0x00007c00ff0b77ac */ /* 0x000e620008000800 */
[----:B------:R-:W-:Y:S01]  /*1130*/  IMAD.WIDE.U32 R18, R167, UR12, R18 ;  /* 0x0000000ca7127c25 */ /* 0x000fe2000f8e0012 */
[----:B------:R-:W-:-:S02]  /*1140*/  IADD3.X R11, PT, PT, R17, R6, R13, P0, !PT ;  /* 0x00000006110b7210 */ /* 0x000fc400007fe40d */
[----:B------:R-:W-:Y:S01]  /*1150*/  LEA.HI.X R191, R20, UR15, R2, 0x1, P2 ;  /* 0x0000000f14bf7c11 */ /* 0x000fe200090f0c02 */
[----:B------:R-:W-:Y:S01]  /*1160*/  IMAD R13, R3, UR32, R23 ;  /* 0x00000020030d7c24 */ /* 0x000fe2000f8e0217 */
[C---:B---3--:R-:W-:Y:S01]  /*1170*/  LEA R8, P0, R12.reuse, UR16, 0x1 ;  /* 0x000000100c087c11 */ /* 0x048fe2000f8008ff */
[----:B------:R-:W3:Y:S01]  /*1180*/  LDC.64 R2, c[0x0][0x5f8] ;  /* 0x00017e00ff027b82 */ /* 0x000ee20000000a00 */
[----:B------:R-:W-:Y:S01]  /*1190*/  ISETP.NE.AND P2, PT, RZ, UR40, PT ;  /* 0x00000028ff007c0c */ /* 0x000fe2000bf45270 */
[----:B------:R-:W-:Y:S01]  /*11a0*/  IMAD.WIDE.U32 R16, R167, UR10, R16 ;  /* 0x0000000aa7107c25 */ /* 0x000fe2000f8e0010 */
[----:B------:R-:W-:Y:S01]  /*11b0*/  LEA.HI.X R9, R12, UR17, R11, 0x1, P0 ;  /* 0x000000110c097c11 */ /* 0x000fe200080f0c0b */
[----:B------:R-:W-:Y:S01]  /*11c0*/  USHF.R.S32.HI UR10, URZ, 0x1f, UR13 ;  /* 0x0000001fff0a7899 */ /* 0x000fe2000801140d */
[----:B------:R-:W-:Y:S01]  /*11d0*/  LEA R10, P0, R18, UR18, 0x1 ;  /* 0x00000012120a7c11 */ /* 0x000fe2000f8008ff */
[----:B------:R-:W-:Y:S01]  /*11e0*/  IMAD.MOV.U32 R12, RZ, RZ, R22 ;  /* 0x000000ffff0c7224 */ /* 0x000fe200078e0016 */
[----:B------:R-:W-:Y:S01]  /*11f0*/  USHF.R.S32.HI UR53, URZ, 0x1f, UR52 ;  /* 0x0000001fff357899 */ /* 0x000fe20008011434 */
[----:B------:R-:W-:Y:S01]  /*1200*/  IMAD.IADD R7, R19, 0x1, R7 ;  /* 0x0000000113077824 */ /* 0x000fe200078e0207 */
[----:B------:R-:W4:Y:S01]  /*1210*/  LDCU.64 UR14, c[0x0][0x570] ;  /* 0x0000ae00ff0e77ac */ /* 0x000f220008000a00 */
[----:B------:R-:W-:Y:S01]  /*1220*/  IMAD.WIDE.U32 R12, R167, R4, R12 ;  /* 0x00000004a70c7225 */ /* 0x000fe200078e000c */
[----:B-1----:R-:W-:-:S03]  /*1230*/  USHF.R.S32.HI UR12, URZ, 0x1f, UR11 ;  /* 0x0000001fff0c7899 */ /* 0x002fc6000801140b */
[----:B------:R-:W-:Y:S01]  /*1240*/  IMAD R4, R167, R5, RZ ;  /* 0x00000005a7047224 */ /* 0x000fe200078e02ff */
[----:B--2---:R-:W-:Y:S01]  /*1250*/  LEA R188, P1, R12, UR20, 0x1 ;  /* 0x000000140cbc7c11 */ /* 0x004fe2000f8208ff */
[----:B------:R-:W-:Y:S01]  /*1260*/  UIMAD UR5, UR5, UR11, URZ ;  /* 0x0000000b050572a4 */ /* 0x000fe2000f8e02ff */
[----:B------:R-:W-:Y:S01]  /*1270*/  LEA.HI.X R11, R18, UR19, R7, 0x1, P0 ;  /* 0x00000013120b7c11 */ /* 0x000fe200080f0c07 */
[----:B------:R-:W-:Y:S01]  /*1280*/  IMAD.IADD R4, R13, 0x1, R4 ;  /* 0x000000010d047824 */ /* 0x000fe200078e0204 */
[----:B------:R-:W-:Y:S01]  /*1290*/  UIMAD.WIDE.U32 UR50, UR48, UR11, URZ ;  /* 0x0000000b303272a5 */ /* 0x000fe2000f8e00ff */
[----:B------:R-:W-:Y:S01]  /*12a0*/  IMAD.IADD R6, R17, 0x1, R6 ;  /* 0x0000000111067824 */ /* 0x000fe200078e0206 */
[----:B------:R-:W-:Y:S01]  /*12b0*/  UIMAD UR5, UR12, UR48, UR5 ;  /* 0x000000300c0572a4 */ /* 0x000fe2000f8e0205 */
[----:B------:R-:W-:Y:S01]  /*12c0*/  @P2 BAR.SYNC.DEFER_BLOCKING 0x0 ;  /* 0x0000000000002b1d */ /* 0x000fe20000010000 */
[----:B------:R-:W-:Y:S01]  /*12d0*/  LEA.HI.X R189, R12, UR21, R4, 0x1, P1 ;  /* 0x000000150cbd7c11 */ /* 0x000fe200088f0c04 */
[----:B---3--:R-:W-:Y:S01]  /*12e0*/  IMAD.WIDE.U32 R4, R0, R2, RZ ;  /* 0x0000000200047225 */ /* 0x008fe200078e00ff */
[----:B------:R-:W-:Y:S01]  /*12f0*/  UIADD3 UR5, UPT, UPT, UR51, UR5, URZ ;  /* 0x0000000533057290 */ /* 0x000fe2000fffe0ff */
[----:B------:R-:W-:Y:S01]  /*1300*/  LEA R18, P0, R16, UR16, 0x1 ;  /* 0x0000001010127c11 */ /* 0x000fe2000f8008ff */
[----:B------:R-:W-:Y:S01]  /*1310*/  UIMAD UR18, UR11, UR13, URZ ;  /* 0x0000000d0b1272a4 */ /* 0x000fe2000f8e02ff */
[----:B------:R-:W-:Y:S01]  /*1320*/  IMAD R2, R0, R3, R5 ;  /* 0x0000000300027224 */ /* 0x000fe200078e0205 */
[----:B------:R-:W-:Y:S01]  /*1330*/  LOP3.LUT R3, R160, 0xd8, RZ, 0xc0, !PT ;  /* 0x000000d8a0037812 */ /* 0x000fe200078ec0ff */
[----:B------:R-:W-:Y:S01]  /*1340*/  UIMAD UR5, UR5, UR13, URZ ;  /* 0x0000000d050572a4 */ /* 0x000fe2000f8e02ff */
[--C-:B------:R-:W-:Y:S01]  /*1350*/  SHF.R.U32.HI R0, RZ, 0x5, R173.reuse ;  /* 0x00000005ff007819 */ /* 0x100fe200000116ad */
[----:B------:R-:W-:Y:S01]  /*1360*/  UIMAD.WIDE UR54, UR11, UR13, URZ ;  /* 0x0000000d0b3672a5 */ /* 0x000fe2000f8e02ff */
[----:B------:R-:W-:Y:S01]  /*1370*/  LOP3.LUT R3, R3, 0x18, R173, 0x78, !PT ;  /* 0x0000001803037812 */ /* 0x000fe200078e78ad */
[----:B------:R-:W-:Y:S01]  /*1380*/  USEL UR11, URZ, 0x3000, UP0 ;  /* 0x00003000ff0b7887 */ /* 0x000fe20008000000 */
[----:B------:R-:W-:Y:S01]  /*1390*/  LOP3.LUT R5, R173, 0x1f, RZ, 0xc0, !PT ;  /* 0x0000001fad057812 */ /* 0x000fe200078ec0ff */
[----:B------:R-:W-:Y:S01]  /*13a0*/  UIMAD.WIDE.U32 UR52, UR50, UR13, UR52 ;  /* 0x0000000d323472a5 */ /* 0x000fe2000f8e0034 */
[----:B------:R-:W-:Y:S01]  /*13b0*/  LOP3.LUT R3, R3, 0x1f20, R160, 0xf8, !PT ;  /* 0x00001f2003037812 */ /* 0x000fe200078ef8a0 */
[----:B------:R-:W-:Y:S01]  /*13c0*/  UIMAD UR5, UR10, UR50, UR5 ;  /* 0x000000320a0572a4 */ /* 0x000fe2000f8e0205 */
[----:B------:R-:W-:Y:S01]  /*13d0*/  SEL R4, R4, RZ, P2 ;  /* 0x000000ff04047207 */ /* 0x000fe20001000000 */
[----:B------:R-:W-:Y:S01]  /*13e0*/  UIADD3 UR46, UP0, UPT, UR43, UR46, URZ ;  /* 0x0000002e2b2e7290 */ /* 0x000fe2000ff1e0ff */
[----:B------:R-:W-:Y:S01]  /*13f0*/  LEA R3, R3, UR4, 0x1 ;  /* 0x0000000403037c11 */ /* 0x000fe2000f8e08ff */
[----:B------:R-:W-:Y:S01]  /*1400*/  UIADD3 UR53, UPT, UPT, UR53, UR5, URZ ;  /* 0x0000000535357290 */ /* 0x000fe2000fffe0ff */
[----:B------:R-:W-:Y:S01]  /*1410*/  IMAD R5, R0, UR18, R5 ;  /* 0x0000001200057c24 */ /* 0x000fe2000f8e0205 */
[----:B------:R-:W-:Y:S01]  /*1420*/  UIADD3.X UR42, UPT, UPT, URZ, UR42, URZ, UP0, !UPT ;  /* 0x0000002aff2a7290 */ /* 0x000fe200087fe4ff */
[----:B------:R-:W-:Y:S01]  /*1430*/  LEA.HI.X R19, R16, UR17, R6, 0x1, P0 ;  /* 0x0000001110137c11 */ /* 0x000fe200080f0c06 */
[----:B------:R-:W-:Y:S01]  /*1440*/  UIMAD UR5, UR55, UR46, URZ ;  /* 0x0000002e370572a4 */ /* 0x000fe2000f8e02ff */
[----:B------:R-:W-:Y:S01]  /*1450*/  VIADD R195, R3, UR11 ;  /* 0x0000000b03c37c36 */ /* 0x000fe20008000000 */
[----:B------:R-:W-:Y:S01]  /*1460*/  UIMAD.WIDE.U32 UR52, UR54, UR46, UR52 ;  /* 0x0000002e363472a5 */ /* 0x000fe2000f8e0034 */
[----:B------:R-:W-:Y:S01]  /*1470*/  @!PT LDS RZ, [RZ] ;  /* 0x00000000fffff984 */ /* 0x000fe20000000800 */
[----:B------:R-:W-:Y:S01]  /*1480*/  @!PT LDS RZ, [RZ] ;  /* 0x00000000fffff984 */ /* 0x000fe20000000800 */
[----:B------:R-:W-:Y:S01]  /*1490*/  @!PT LDS RZ, [RZ] ;  /* 0x00000000fffff984 */ /* 0x000fe20000000800 */
[----:B------:R1:W-:Y:S01]  /*14a0*/  LDGSTS.E.BYPASS.LTC128B.128 [R3+0x6000], desc[UR36][R188.64] ;  /* 0x06000000bc037fae */ /* 0x0003e2000b981a24 */
[----:B------:R-:W-:Y:S01]  /*14b0*/  UIMAD UR5, UR54, UR42, UR5 ;  /* 0x0000002a360572a4 */ /* 0x000fe2000f8e0205 */
[----:B------:R-:W-:Y:S01]  /*14c0*/  SEL R2, R2, RZ, P2 ;  /* 0x000000ff02027207 */ /* 0x000fe20001000000 */
[----:B------:R-:W-:Y:S01]  /*14d0*/  USHF.L.U32 UR12, UR18, 0x6, URZ ;  /* 0x00000006120c7899 */ /* 0x000fe200080006ff */
[----:B------:R1:W-:Y:S01]  /*14e0*/  LDGSTS.E.BYPASS.LTC128B.128 [R3+0x7000], desc[UR36][R188.64+0x40] ;  /* 0x07000040bc037fae */ /* 0x0003e2000b981a24 */
[----:B------:R-:W-:Y:S01]  /*14f0*/  UIADD3 UR5, UPT, UPT, UR53, UR5, URZ ;  /* 0x0000000535057290 */ /* 0x000fe2000fffe0ff */
[----:B------:R-:W-:Y:S01]  /*1500*/  IADD3 R4, P1, P0, R5, UR52, R4 ;  /* 0x0000003405047c10 */ /* 0x000fe2000f83e004 */
[----:B------:R-:W-:Y:S01]  /*1510*/  UISETP.GE.AND UP0, UPT, UR41, 0x1, UPT ;  /* 0x000000012900788c */ /* 0x000fe2000bf06270 */
[----:B------:R1:W-:Y:S01]  /*1520*/  LDGSTS.E.BYPASS.LTC128B.128 [R3+0x8000], desc[UR36][R188.64+0x80] ;  /* 0x08000080bc037fae */ /* 0x0003e2000b981a24 */
[----:B------:R-:W-:Y:S01]  /*1530*/  SHF.R.S32.HI R5, RZ, 0x1f, R5 ;  /* 0x0000001fff057819 */ /* 0x000fe20000011405 */
[----:B------:R-:W-:Y:S01]  /*1540*/  IMAD.SHL.U32 R0, R0, 0x10, RZ ;  /* 0x0000001000007824 */ /* 0x000fe200078e00ff */
[----:B------:R-:W-:Y:S01]  /*1550*/  ULEA UR16, UR45, UR44, 0x6 ;  /* 0x0000002c2d107291 */ /* 0x000fe2000f8e30ff */
[----:B------:R1:W-:Y:S01]  /*1560*/  LDGSTS.E.BYPASS.LTC128B.128 [R195], desc[UR36][R190.64] ;  /* 0x00000000bec37fae */ /* 0x0003e2000b981a24 */
[----:B------:R-:W-:Y:S01]  /*1570*/  IADD3.X R5, PT, PT, R5, UR5, R2, P1, P0 ;  /* 0x0000000505057c10 */ /* 0x000fe20008fe0402 */
[----:B------:R-:W-:Y:S01]  /*1580*/  IMAD.U32 R2, RZ, RZ, UR12 ;  /* 0x0000000cff027e24 */ /* 0x000fe2000f8e00ff */
[----:B------:R-:W-:Y:S01]  /*1590*/  IADD3 R4, P0, PT, R4, UR12, RZ ;  /* 0x0000000c04047c10 */ /* 0x000fe2000ff1e0ff */
[----:B------:R1:W-:Y:S01]  /*15a0*/  LDGSTS.E.BYPASS.LTC128B.128 [R195+0x1000], desc[UR36][R190.64+0x40] ;  /* 0x01000040bec37fae */ /* 0x0003e2000b981a24 */
[----:B------:R-:W2:Y:S01]  /*15b0*/  LDCU.64 UR12, c[0x0][0x420] ;  /* 0x00008400ff0c77ac */ /* 0x000ea20008000a00 */
[----:B------:R-:W-:-:S02]  /*15c0*/  LOP3.LUT R0, R0, 0x10, RZ, 0xc0, !PT ;  /* 0x0000001000007812 */ /* 0x000fc400078ec0ff */
[----:B------:R1:W-:Y:S01]  /*15d0*/  LDGSTS.E.BYPASS.LTC128B.128 [R195+0x2000], desc[UR36][R190.64+0x80] ;  /* 0x02000080bec37fae */ /* 0x0003e2000b981a24 */
[----:B------:R-:W-:Y:S02]  /*15e0*/  LEA.HI.X.SX32 R2, R2, R5, 0x1, P0 ;  /* 0x0000000502027211 */ /* 0x000fe400000f0eff */
[----:B----4-:R-:W-:Y:S01]  /*15f0*/  LEA R196, P0, R4, UR14, 0x2 ;  /* 0x0000000e04c47c11 */ /* 0x010fe2000f8010ff */
[----:B------:R1:W-:Y:S01]  /*1600*/  LDGSTS.E.BYPASS.LTC128B.128 [R3+0x9000], desc[UR36][R10.64] ;  /* 0x090000000a037fae */ /* 0x0003e2000b981a24 */
[----:B------:R-:W-:Y:S02]  /*1610*/  LOP3.LUT R0, R0, 0x7, R167, 0xf8, !PT ;  /* 0x0000000700007812 */ /* 0x000fe400078ef8a7 */
[----:B------:R-:W-:Y:S01]  /*1620*/  LEA.HI.X R197, R4, UR15, R2, 0x2, P0 ;  /* 0x0000000f04c57c11 */ /* 0x000fe200080f1402 */
[----:B------:R1:W-:Y:S01]  /*1630*/  LDGSTS.E.BYPASS.LTC128B.128 [R3+0xb000], desc[UR36][R10.64+0x40] ;  /* 0x0b0000400a037fae */ /* 0x0003e2000b981a24 */
[----:B------:R-:W3:Y:S03]  /*1640*/  LDCU.64 UR14, c[0x0][0x5e8] ;  /* 0x0000bd00ff0e77ac */ /* 0x000ee60008000a00 */
[----:B------:R1:W-:Y:S01]  /*1650*/  LDGSTS.E.BYPASS.LTC128B.128 [R3+0xd000], desc[UR36][R10.64+0x80] ;  /* 0x0d0000800a037fae */ /* 0x0003e2000b981a24 */
[----:B--2---:R-:W-:-:S03]  /*1660*/  UIMAD.WIDE UR20, UR24, 0x4, UR12 ;  /* 0x00000004181478a5 */ /* 0x004fc6000f8e020c */
[----:B------:R1:W-:Y:S04]  /*1670*/  LDGSTS.E.BYPASS.LTC128B.128 [R3+0xa000], desc[UR36][R14.64] ;  /* 0x0a0000000e037fae */ /* 0x0003e8000b981a24 */
[----:B------:R1:W-:Y:S04]  /*1680*/  LDGSTS.E.BYPASS.LTC128B.128 [R3+0xc000], desc[UR36][R14.64+0x40] ;  /* 0x0c0000400e037fae */ /* 0x0003e8000b981a24 */
[----:B------:R1:W-:Y:S01]  /*1690*/  LDGSTS.E.BYPASS.LTC128B.128 [R3+0xe000], desc[UR36][R14.64+0x80] ;  /* 0x0e0000800e037fae */ /* 0x0003e2000b981a24 */
[----:B---3--:R-:W-:-:S03]  /*16a0*/  UIMAD.WIDE UR16, UR16, 0x4, UR14 ;  /* 0x00000004101078a5 */ /* 0x008fc6000f8e020e */
[----:B------:R1:W-:Y:S04]  /*16b0*/  LDGSTS.E.BYPASS.LTC128B.128 [R3+0xf000], desc[UR36][R18.64] ;  /* 0x0f00000012037fae */ /* 0x0003e8000b981a24 */
[----:B------:R1:W-:Y:S04]  /*16c0*/  LDGSTS.E.BYPASS.LTC128B.128 [R3+0x11000], desc[UR36][R18.64+0x40] ;  /* 0x1100004012037fae */ /* 0x0003e8000b981a24 */
[----:B------:R1:W-:Y:S04]  /*16d0*/  LDGSTS.E.BYPASS.LTC128B.128 [R3+0x13000], desc[UR36][R18.64+0x80] ;  /* 0x1300008012037fae */ /* 0x0003e8000b981a24 */
[----:B------:R1:W-:Y:S04]  /*16e0*/  LDGSTS.E.BYPASS.LTC128B.128 [R3+0x10000], desc[UR36][R8.64] ;  /* 0x1000000008037fae */ /* 0x0003e8000b981a24 */
[----:B------:R1:W-:Y:S04]  /*16f0*/  LDGSTS.E.BYPASS.LTC128B.128 [R3+0x12000], desc[UR36][R8.64+0x40] ;  /* 0x1200004008037fae */ /* 0x0003e8000b981a24 */
[----:B------:R1:W-:Y:S04]  /*1700*/  LDGSTS.E.BYPASS.LTC128B.128 [R3+0x14000], desc[UR36][R8.64+0x80] ;  /* 0x1400008008037fae */ /* 0x0003e8000b981a24 */
[----:B------:R-:W0:Y:S01]  /*1710*/  LDGDEPBAR ;  /* 0x00000000000079af */ /* 0x000e220000000000 */
[----:B------:R-:W-:Y:S05]  /*1720*/  BRA.U !UP0, `(.L_x_1362) ;  /* 0x0000003d08547547 */ /* 0x000fea000b800000 */
[--C-:B------:R-:W-:Y:S01]  /*1730*/  SHF.R.U32.HI R6, RZ, 0x4, R173.reuse ;  /* 0x00000004ff067819 */ /* 0x100fe200000116ad */
[----:B------:R-:W-:Y:S01]  /*1740*/  IMAD.MOV.U32 R2, RZ, RZ, 0x4 ;  /* 0x00000004ff027424 */ /* 0x000fe200078e00ff */
[--C-:B-1----:R-:W-:Y:S01]  /*1750*/  SHF.R.U32.HI R3, RZ, 0x1, R173.reuse ;  /* 0x00000001ff037819 */ /* 0x102fe200000116ad */
[C---:B------:R-:W-:Y:S01]  /*1760*/  IMAD.SHL.U32 R7, R173.reuse, 0x10, RZ ;  /* 0x00000010ad077824 */ /* 0x040fe200078e00ff */
[----:B------:R-:W-:Y:S01]  /*1770*/  LOP3.LUT R6, R6, 0x8, RZ, 0xc0, !PT ;  /* 0x0000000806067812 */ /* 0x000fe200078ec0ff */
[----:B------:R-:W-:Y:S01]  /*1780*/  IMAD.WIDE.U32 R8, R0, R2, UR20 ;  /* 0x0000001400087e25 */ /* 0x000fe2000f8e0002 */
[----:B------:R-:W1:Y:S01]  /*1790*/  LDC R193, c[0x0][0x44c] ;  /* 0x00011300ffc17b82 */ /* 0x000e620000000800 */
[----:B------:R-:W2:Y:S01]  /*17a0*/  LDCU UR13, c[0x0][0x3b0] ;  /* 0x00007600ff0d77ac */ /* 0x000ea20008000800 */
[----:B------:R-:W-:Y:S01]  /*17b0*/  LOP3.LUT R6, R6, 0x10, R173, 0xf8, !PT ;  /* 0x0000001006067812 */ /* 0x000fe200078ef8ad */
[C---:B------:R-:W-:Y:S01]  /*17c0*/  IMAD.SHL.U32 R2, R173.reuse, 0x20, RZ ;  /* 0x00000020ad027824 */ /* 0x040fe200078e00ff */
[----:B------:R-:W5:Y:S01]  /*17d0*/  LDG.E R186, desc[UR36][R8.64] ;  /* 0x0000002408ba7981 */ /* 0x000f62000c1e1900 */
[----:B------:R-:W-:Y:S01]  /*17e0*/  IMAD.SHL.U32 R0, R173, 0x4, RZ ;  /* 0x00000004ad007824 */ /* 0x000fe200078e00ff */
[----:B------:R-:W3:Y:S01]  /*17f0*/  LDCU UR14, c[0x0][0x590] ;  /* 0x0000b200ff0e77ac */ /* 0x000ee20008000800 */
[----:B------:R-:W4:Y:S03]  /*1800*/  S2R R173, SR_TID.X ;  /* 0x0000000000ad7919 */ /* 0x000f260000002100 */
[----:B------:R-:W-:Y:S01]  /*1810*/  LOP3.LUT R0, R0, 0x18, RZ, 0xc0, !PT ;  /* 0x0000001800007812 */ /* 0x000fe200078ec0ff */
[----:B------:R-:W-:Y:S01]  /*1820*/  USHF.L.U32 UR18, UR18, 0x3, URZ ;  /* 0x0000000312127899 */ /* 0x000fe200080006ff */
[----:B------:R-:W-:Y:S01]  /*1830*/  LOP3.LUT R5, R2, 0x120, RZ, 0xc0, !PT ;  /* 0x0000012002057812 */ /* 0x000fe200078ec0ff */
[----:B------:R-:W5:Y:S01]  /*1840*/  LDG.E R185, desc[UR36][R8.64+0x20] ;  /* 0x0000202408b97981 */ /* 0x000f62000c1e1900 */
[--C-:B------:R-:W-:Y:S01]  /*1850*/  LOP3.LUT R4, R0, 0xc0, R2.reuse, 0xf8, !PT ;  /* 0x000000c000047812 */ /* 0x100fe200078ef802 */
[----:B------:R-:W1:Y:S01]  /*1860*/  LDCU UR5, c[0x0][0x3e0] ;  /* 0x00007c00ff0577ac */ /* 0x000e620008000800 */
[----:B------:R-:W-:Y:S01]  /*1870*/  LOP3.LUT R7, R5, 0x200, R7, 0xf8, !PT ;  /* 0x0000020005077812 */ /* 0x000fe200078ef807 */
[----:B------:R-:W5:Y:S01]  /*1880*/  LDG.E R184, desc[UR36][R8.64+0x80] ;  /* 0x0000802408b87981 */ /* 0x000f62000c1e1900 */
[--C-:B------:R-:W-:Y:S01]  /*1890*/  LOP3.LUT R6, R6, 0xc0, R2.reuse, 0xf8, !PT ;  /* 0x000000c006067812 */ /* 0x100fe200078ef802 */
[----:B------:R-:W1:Y:S01]  /*18a0*/  LDCU UR12, c[0x0][0x50c] ;  /* 0x0000a180ff0c77ac */ /* 0x000e620008000800 */
[----:B------:R-:W-:Y:S01]  /*18b0*/  LOP3.LUT R3, R4, 0x8, R3, 0x78, !PT ;  /* 0x0000000804037812 */ /* 0x000fe200078e7803 */
[----:B------:R1:W5:Y:S01]  /*18c0*/  LDG.E R183, desc[UR36][R8.64+0xa0] ;  /* 0x0000a02408b77981 */ /* 0x000362000c1e1900 */
[----:B------:R-:W-:Y:S01]  /*18d0*/  LOP3.LUT R6, R6, R0, RZ, 0x3c, !PT ;  /* 0x0000000006067212 */ /* 0x000fe200078e3cff */
[----:B------:R-:W-:Y:S01]  /*18e0*/  IMAD.MOV.U32 R194, RZ, RZ, 0x10 ;  /* 0x00000010ffc27424 */ /* 0x000fe200078e00ff */
[----:B------:R-:W-:Y:S01]  /*18f0*/  LOP3.LUT R7, R7, R3, RZ, 0xfc, !PT ;  /* 0x0000000307077212 */ /* 0x000fe200078efcff */
[----:B------:R-:W-:Y:S01]  /*1900*/  IMAD.MOV.U32 R177, RZ, RZ, 0x20 ;  /* 0x00000020ffb17424 */ /* 0x000fe200078e00ff */
[----:B------:R-:W-:Y:S01]  /*1910*/  LOP3.LUT R6, R6, 0x120, R2, 0xf8, !PT ;  /* 0x0000012006067812 */ /* 0x000fe200078ef802 */
[----:B------:R-:W-:Y:S01]  /*1920*/  IMAD.MOV.U32 R174, RZ, RZ, 0x20 ;  /* 0x00000020ffae7424 */ /* 0x000fe200078e00ff */
[----:B------:R-:W1:Y:S01]  /*1930*/  LDCU UR10, c[0x0][0x45c] ;  /* 0x00008b80ff0a77ac */ /* 0x000e620008000800 */
[----:B------:R-:W-:-:S02]  /*1940*/  IMAD.MOV.U32 R192, RZ, RZ, 0x4 ;  /* 0x00000004ffc07424 */ /* 0x000fc400078e00ff */
[----:B------:R-:W-:Y:S01]  /*1950*/  IMAD.MOV.U32 R127, RZ, RZ, RZ ;  /* 0x000000ffff7f7224 */ /* 0x000fe200078e00ff */
[----:B--2---:R-:W-:Y:S02]  /*1960*/  USHF.L.U32 UR13, UR13, 0x6, URZ ;  /* 0x000000060d0d7899 */ /* 0x004fe400080006ff */
[----:B---3--:R-:W-:Y:S01]  /*1970*/  USHF.L.U32 UR14, UR14, 0x6, URZ ;  /* 0x000000060e0e7899 */ /* 0x008fe200080006ff */
[C---:B----4-:R-:W-:Y:S01]  /*1980*/  IMAD.SHL.U32 R172, R173.reuse, 0x20, RZ ;  /* 0x00000020adac7824 */ /* 0x050fe200078e00ff */
[----:B------:R-:W-:Y:S01]  /*1990*/  SHF.R.U32.HI R2, RZ, 0x1, R173 ;  /* 0x00000001ff027819 */ /* 0x000fe200000116ad */
[C---:B------:R-:W-:Y:S01]  /*19a0*/  IMAD.SHL.U32 R5, R173.reuse, 0x10, RZ ;  /* 0x00000010ad057824 */ /* 0x040fe200078e00ff */
[C---:B------:R-:W-:Y:S01]  /*19b0*/  LOP3.LUT R176, R173.reuse, 0x8, RZ, 0xc0, !PT ;  /* 0x00000008adb07812 */ /* 0x040fe200078ec0ff */
[C---:B------:R-:W-:Y:S01]  /*19c0*/  IMAD.SHL.U32 R0, R173.reuse, 0x2, RZ ;  /* 0x00000002ad007824 */ /* 0x040fe200078e00ff */
[----:B------:R-:W-:Y:S01]  /*19d0*/  LOP3.LUT R187, R172, 0x7400, RZ, 0xc0, !PT ;  /* 0x00007400acbb7812 */ /* 0x000fe200078ec0ff */
[----:B------:R-:W-:Y:S01]  /*19e0*/  IMAD.SHL.U32 R3, R173, 0x4, RZ ;  /* 0x00000004ad037824 */ /* 0x000fe200078e00ff */
[----:B-1----:R-:W-:-:S02]  /*19f0*/  LOP3.LUT R8, R5, 0x1c0, RZ, 0xc0, !PT ;  /* 0x000001c005087812 */ /* 0x002fc400078ec0ff */
[--C-:B------:R-:W-:Y:S02]  /*1a00*/  LOP3.LUT R187, R187, 0x6, R0.reuse, 0xf8, !PT ;  /* 0x00000006bbbb7812 */ /* 0x100fe400078ef800 */
[----:B------:R-:W-:Y:S02]  /*1a10*/  LOP3.LUT R8, R8, 0x38, R0, 0xf8, !PT ;  /* 0x0000003808087812 */ /* 0x000fe400078ef800 */
[C---:B------:R-:W-:Y:S02]  /*1a20*/  LOP3.LUT R0, R172.reuse, 0x20, RZ, 0xc0, !PT ;  /* 0x00000020ac007812 */ /* 0x040fe400078ec0ff */
[----:B------:R-:W-:Y:S02]  /*1a30*/  LOP3.LUT R3, R3, 0x18, RZ, 0xc0, !PT ;  /* 0x0000001803037812 */ /* 0x000fe400078ec0ff */
[----:B------:R-:W-:Y:S02]  /*1a40*/  LOP3.LUT R4, R172, 0x120, RZ, 0xc0, !PT ;  /* 0x00000120ac047812 */ /* 0x000fe400078ec0ff */
[----:B------:R-:W-:-:S02]  /*1a50*/  LOP3.LUT R0, R0, 0x3c00, R5, 0xf8, !PT ;  /* 0x00003c0000007812 */ /* 0x000fc400078ef805 */
[----:B------:R-:W-:Y:S02]  /*1a60*/  LOP3.LUT R175, R3, 0xc0, R172, 0xf8, !PT ;  /* 0x000000c003af7812 */ /* 0x000fe400078ef8ac */
[--C-:B------:R-:W-:Y:S02]  /*1a70*/  LOP3.LUT R4, R4, 0x200, R5.reuse, 0xf8, !PT ;  /* 0x0000020004047812 */ /* 0x100fe400078ef805 */
[----:B------:R-:W-:Y:S02]  /*1a80*/  LOP3.LUT R5, R0, 0x100, R5, 0xf8, !PT ;  /* 0x0000010000057812 */ /* 0x000fe400078ef805 */
[--C-:B------:R-:W-:Y:S02]  /*1a90*/  LOP3.LUT R8, R8, 0x20, R2.reuse, 0x78, !PT ;  /* 0x0000002008087812 */ /* 0x100fe400078e7802 */
[----:B------:R-:W-:Y:S02]  /*1aa0*/  LOP3.LUT R0, R175, 0x8, R2, 0x78, !PT ;  /* 0x00000008af007812 */ /* 0x000fe400078e7802 */
[----:B------:R-:W-:-:S02]  /*1ab0*/  LOP3.LUT R187, R187, R8, RZ, 0xfc, !PT ;  /* 0x00000008bbbb7212 */ /* 0x000fc400078efcff */
[----:B------:R-:W-:Y:S02]  /*1ac0*/  LOP3.LUT R175, R5, R175, R176, 0xf6, !PT ;  /* 0x000000af05af7212 */ /* 0x000fe400078ef6b0 */
[----:B------:R-:W-:Y:S02]  /*1ad0*/  LOP3.LUT R0, R4, R0, RZ, 0xfc, !PT ;  /* 0x0000000004007212 */ /* 0x000fe400078efcff */
[C---:B------:R-:W-:Y:S02]  /*1ae0*/  LOP3.LUT P1, RZ, R173.reuse, 0x4, RZ, 0xc0, !PT ;  /* 0x00000004adff7812 */ /* 0x040fe4000782c0ff */
[----:B------:R-:W-:Y:S02]  /*1af0*/  LOP3.LUT P0, RZ, R173, 0x2, RZ, 0xc0, !PT ;  /* 0x00000002adff7812 */ /* 0x000fe4000780c0ff */
[----:B------:R-:W-:Y:S02]  /*1b00*/  LEA R7, R7, UR4, 0x1 ;  /* 0x0000000407077c11 */ /* 0x000fe4000f8e08ff */
[----:B------:R-:W-:-:S02]  /*1b10*/  LEA R6, R6, UR4, 0x1 ;  /* 0x0000000406067c11 */ /* 0x000fc4000f8e08ff */
[----:B------:R-:W-:Y:S01]  /*1b20*/  LOP3.LUT P2, RZ, R173, 0x8, RZ, 0xc0, !PT ;  /* 0x00000008adff7812 */ /* 0x000fe2000784c0ff */
[----:B------:R-:W-:Y:S01]  /*1b30*/  VIADD R179, R7, UR11 ;  /* 0x0000000b07b37c36 */ /* 0x000fe20008000000 */
[----:B------:R-:W-:Y:S01]  /*1b40*/  SEL R194, R194, 0xfffffff0, !P1 ;  /* 0xfffffff0c2c27807 */ /* 0x000fe20004800000 */
[----:B------:R-:W-:Y:S01]  /*1b50*/  VIADD R178, R6, UR11 ;  /* 0x0000000b06b27c36 */ /* 0x000fe20008000000 */
[----:B------:R-:W-:Y:S01]  /*1b60*/  SEL R177, R177, 0xffffffe0, !P1 ;  /* 0xffffffe0b1b17807 */ /* 0x000fe20004800000 */
[----:B------:R-:W-:Y:S01]  /*1b70*/  UMOV UR11, UR17 ;  /* 0x00000011000b7c82 */ /* 0x000fe20008000000 */
[----:B------:R-:W-:-:S07]  /*1b80*/  SEL R174, R174, 0xffffffe0, !P0 ;  /* 0xffffffe0aeae7807 */ /* 0x000fce0004000000 */
.L_x_1365:
[----:B------:R-:W0:Y:S01]  /*1b90*/  LDGDEPBAR ;  /* 0x00000000000079af */ /* 0x000e220000000000 */
[----:B------:R-:W-:Y:S01]  /*1ba0*/  UMOV UR4, UR29 ;  /* 0x0000001d00047c82 */ /* 0x000fe20008000000 */
[----:B------:R-:W-:Y:S01]  /*1bb0*/  IADD3 R182, PT, PT, R179, R177, RZ ;  /* 0x000000b1b3b67210 */ /* 0x000fe20007ffe0ff */
[----:B------:R-:W-:Y:S01]  /*1bc0*/  UIADD3 UR15, UPT, UPT, UR45, 0x1, URZ ;  /* 0x000000012d0f7890 */ /* 0x000fe2000fffe0ff */
[----:B------:R-:W-:Y:S02]  /*1bd0*/  LEA R181, R175, UR4, 0x1 ;  /* 0x00000004afb57c11 */ /* 0x000fe4000f8e08ff */
[----:B-----5:R-:W-:Y:S01]  /*1be0*/  FSETP.NEU.FTZ.AND P0, PT, R186, -INF , PT ;  /* 0xff800000ba00780b */ /* 0x020fe20003f1d000 */
[----:B------:R-:W-:Y:S01]  /*1bf0*/  UISETP.NE.AND UP0, UPT, UR15, 0x1, UPT ;  /* 0x000000010f00788c */ /* 0x000fe2000bf05270 */
[----:B------:R-:W-:Y:S01]  /*1c00*/  IADD3 R180, PT, PT, R177, R181, RZ ;  /* 0x000000b5b1b47210 */ /* 0x000fe20007ffe0ff */
        /* <DEDUP_REMOVED lines=51> */
[C---:B------:R-:W-:Y:S04]  /*1f40*/  HMMA.16816.F32.BF16 R16, R140.reuse, R166, R16 ;  /* 0x000000a68c10723c */ /* 0x040fe80000041810 */
[----:B------:R-:W-:Y:S04]  /*1f50*/  SHF.R.U32.HI R167, RZ, 0x2, R173 ;  /* 0x00000002ffa77819 */ /* 0x000fe800000116ad */
[-C--:B------:R-:W-:Y:S08]  /*1f60*/  HMMA.16816.F32.BF16 R20, R140, R144.reuse, R20 ;  /* 0x000000908c14723c */ /* 0x080ff00000041814 */
[C---:B------:R-:W-:Y:S08]  /*1f70*/  HMMA.16816.F32.BF16 R24, R136.reuse, R144, R24 ;  /* 0x000000908818723c */ /* 0x040ff00000041818 */
[-C--:B------:R-:W-:Y:S01]  /*1f80*/  HMMA.16816.F32.BF16 R28, R136, R146.reuse, R28 ;  /* 0x00000092881c723c */ /* 0x080fe2000004181c */
[----:B------:R-:W2:Y:S07]  /*1f90*/  LDSM.16.M88.4 R136, [R182+0x2800] ;  /* 0x00280000b688783b */ /* 0x000eae0000000200 */
[----:B------:R-:W-:Y:S08]  /*1fa0*/  HMMA.16816.F32.BF16 R32, R140, R146, R32 ;  /* 0x000000928c20723c */ /* 0x000ff00000041820 */
[-C--:B----4-:R-:W-:Y:S08]  /*1fb0*/  HMMA.16816.F32.BF16 R4, R148, R168.reuse, R4 ;  /* 0x000000a89404723c */ /* 0x090ff00000041804 */
[C---:B---3--:R-:W-:Y:S04]  /*1fc0*/  HMMA.16816.F32.BF16 R8, R132.reuse, R168, R8 ;  /* 0x000000a88408723c */ /* 0x048fe80000041808 */
[----:B------:R-:W-:Y:S04]  /*1fd0*/  LOP3.LUT R168, R167, 0x7, RZ, 0xc0, !PT ;  /* 0x00000007a7a87812 */ /* 0x000fe800078ec0ff */
[-C--:B------:R-:W-:Y:S03]  /*1fe0*/  HMMA.16816.F32.BF16 R12, R132, R170.reuse, R12 ;  /* 0x000000aa840c723c */ /* 0x080fe6000004180c */
[----:B------:R-:W-:Y:S05]  /*1ff0*/  LOP3.LUT R168, R168, 0x10, R2, 0xf8, !PT ;  /* 0x00000010a8a87812 */ /* 0x000fea00078ef802 */
[C---:B------:R-:W-:Y:S08]  /*2000*/  HMMA.16816.F32.BF16 R16, R148.reuse, R170, R16 ;  /* 0x000000aa9410723c */ /* 0x040ff00000041810 */
[-C--:B-1----:R-:W-:Y:S08]  /*2010*/  HMMA.16816.F32.BF16 R20, R148, R152.reuse, R20 ;  /* 0x000000989414723c */ /* 0x082ff00000041814 */
[C---:B------:R-:W-:Y:S08]  /*2020*/  HMMA.16816.F32.BF16 R24, R132.reuse, R152, R24 ;  /* 0x000000988418723c */ /* 0x040ff00000041818 */
[-C--:B------:R-:W-:Y:S08]  /*2030*/  HMMA.16816.F32.BF16 R28, R132, R154.reuse, R28 ;  /* 0x0000009a841c723c */ /* 0x080ff0000004181c */
[----:B------:R-:W-:Y:S04]  /*2040*/  HMMA.16816.F32.BF16 R32, R148, R154, R32 ;  /* 0x0000009a9420723c */ /* 0x000fe80000041820 */
[----:B------:R-:W-:Y:S04]  /*2050*/  LEA R148, R0, UR4, 0x1 ;  /* 0x0000000400947c11 */ /* 0x000fe8000f8e08ff */
[-C--:B------:R-:W-:Y:S05]  /*2060*/  HMMA.16816.F32.BF16 R4, R156, R160.reuse, R4 ;  /* 0x000000a09c04723c */ /* 0x080fea0000041804 */
[----:B------:R-:W-:Y:S03]  /*2070*/  IADD3 R152, PT, PT, R148, R177, RZ ;  /* 0x000000b194987210 */ /* 0x000fe60007ffe0ff */
        /* <DEDUP_REMOVED lines=22> */
[----:B------:R-:W-:Y:S10]  /*21e0*/  MUFU.TANH R153, R6 ;  /* 0x0000000600997308 */ /* 0x000ff40000002400 */
[----:B------:R4:W-:Y:S01]  /*21f0*/  MUFU.TANH R164, R10 ;  /* 0x0000000a00a47308 */ /* 0x0009e20000002400 */
[----:B---3--:R-:W-:Y:S09]  /*2200*/  FMUL.FTZ R11, R184, 1.4426950216293334961 ;  /* 0x3fb8aa3bb80b7820 */ /* 0x008ff20000410000 */
[----:B------:R3:W-:Y:S10]  /*2210*/  MUFU.TANH R154, R7 ;  /* 0x00000007009a7308 */ /* 0x0007f40000002400 */
[----:B------:R1:W-:Y:S01]  /*2220*/  MUFU.TANH R161, R9 ;  /* 0x0000000900a17308 */ /* 0x0003e20000002400 */
[----:B----4-:R-:W-:Y:S09]  /*2230*/  FMUL.FTZ R10, R183, 1.4426950216293334961 ;  /* 0x3fb8aa3bb70a7820 */ /* 0x010ff20000410000 */
[----:B------:R4:W-:Y:S01]  /*2240*/  MUFU.TANH R155, R8 ;  /* 0x00000008009b7308 */ /* 0x0009e20000002400 */
[----:B---3--:R-:W3:Y:S09]  /*2250*/  LDSM.16.M88.4 R4, [R180+0xd400] ;  /* 0x00d40000b404783b */ /* 0x008ef20000000200 */
[----:B------:R-:W2:Y:S01]  /*2260*/  MUFU.TANH R199, R16 ;  /* 0x0000001000c77308 */ /* 0x000ea20000002400 */
[----:B-1----:R-:W-:Y:S05]  /*2270*/  FMUL.FTZ R9, R186, 1.4426950216293334961 ;  /* 0x3fb8aa3bba097820 */ /* 0x002fea0000410000 */
[----:B------:R-:W-:Y:S04]  /*2280*/  FSEL R9, R9, RZ, P0 ;  /* 0x000000ff09097208 */ /* 0x000fe80000000000 */
[----:B------:R-:W1:Y:S01]  /*2290*/  MUFU.TANH R200, R17 ;  /* 0x0000001100c87308 */ /* 0x000e620000002400 */
[C---:B----4-:R-:W-:Y:S01]  /*22a0*/  FMUL.FTZ R8, R185.reuse, 1.4426950216293334961 ;  /* 0x3fb8aa3bb9087820 */ /* 0x050fe20000410000 */
[----:B------:R-:W-:Y:S01]  /*22b0*/  FSETP.NEU.FTZ.AND P0, PT, R185, -INF , PT ;  /* 0xff800000b900780b */ /* 0x000fe20003f1d000 */
[--C-:B------:R-:W-:Y:S01]  /*22c0*/  FFMA.FTZ R210, R160, UR10, -R9.reuse ;  /* 0x0000000aa0d27c23 */ /* 0x100fe20008010809 */
[--C-:B--2---:R-:W-:Y:S02]  /*22d0*/  FFMA.FTZ R162, R165, UR10, -R9.reuse ;  /* 0x0000000aa5a27c23 */ /* 0x104fe40008010809 */
[----:B------:R-:W-:Y:S04]  /*22e0*/  FSEL R8, R8, RZ, P0 ;  /* 0x000000ff08087208 */ /* 0x000fe80000000000 */
[----:B------:R-:W2:Y:S01]  /*22f0*/  MUFU.TANH R201, R18 ;  /* 0x0000001200c97308 */ /* 0x000ea20000002400 */
[--C-:B------:R-:W-:Y:S01]  /*2300*/  FFMA.FTZ R223, R199, UR10, -R9.reuse ;  /* 0x0000000ac7df7c23 */ /* 0x100fe20008010809 */
[----:B------:R-:W-:Y:S01]  /*2310*/  FSETP.NEU.FTZ.AND P0, PT, R184, -INF , PT ;  /* 0xff800000b800780b */ /* 0x000fe20003f1d000 */
[--C-:B------:R-:W-:Y:S01]  /*2320*/  FFMA.FTZ R198, R153, UR10, -R8.reuse ;  /* 0x0000000a99c67c23 */ /* 0x100fe20008010808 */
[--C-:B------:R-:W-:Y:S01]  /*2330*/  FFMA.FTZ R163, R154, UR10, -R8.reuse ;  /* 0x0000000a9aa37c23 */ /* 0x100fe20008010808 */
[----:B------:R-:W-:Y:S01]  /*2340*/  FFMA.FTZ R199, -R199, R199, 1 ;  /* 0x3f800000c7c77423 */ /* 0x000fe200000101c7 */
[----:B------:R-:W-:Y:S01]  /*2350*/  FSEL R11, R11, RZ, P0 ;  /* 0x000000ff0b0b7208 */ /* 0x000fe20000000000 */
[----:B------:R-:W-:Y:S03]  /*2360*/  FFMA.FTZ R153, -R153, R153, 1 ;  /* 0x3f80000099997423 */ /* 0x000fe60000010199 */
[----:B------:R-:W-:Y:S01]  /*2370*/  MUFU.EX2 R210, R210 ;  /* 0x000000d200d27308 */ /* 0x000fe20000000800 */
[C---:B-1----:R-:W-:Y:S01]  /*2380*/  FFMA.FTZ R222, R200.reuse, UR10, -R9 ;  /* 0x0000000ac8de7c23 */ /* 0x042fe20008010809 */
[----:B------:R-:W-:Y:S01]  /*2390*/  FSETP.NEU.FTZ.AND P0, PT, R183, -INF , PT ;  /* 0xff800000b700780b */ /* 0x000fe20003f1d000 */
[--C-:B------:R-:W-:Y:S01]  /*23a0*/  FFMA.FTZ R206, R155, UR10, -R11.reuse ;  /* 0x0000000a9bce7c23 */ /* 0x100fe2000801080b */
[--C-:B------:R-:W-:Y:S01]  /*23b0*/  FFMA.FTZ R205, R161, UR10, -R11.reuse ;  /* 0x0000000aa1cd7c23 */ /* 0x100fe2000801080b */
[----:B------:R-:W-:Y:S01]  /*23c0*/  FFMA.FTZ R200, -R200, R200, 1 ;  /* 0x3f800000c8c87423 */ /* 0x000fe200000101c8 */
[----:B------:R-:W-:Y:S01]  /*23d0*/  FSEL R10, R10, RZ, P0 ;  /* 0x000000ff0a0a7208 */ /* 0x000fe20000000000 */
[----:B------:R-:W-:Y:S03]  /*23e0*/  FMUL.FTZ R199, R199, UR12 ;  /* 0x0000000cc7c77c20 */ /* 0x000fe60008410000 */
[----:B------:R-:W1:Y:S01]  /*23f0*/  MUFU.EX2 R162, R162 ;  /* 0x000000a200a27308 */ /* 0x000e620000000800 */
[-C--:B---3--:R-:W-:Y:S03]  /*2400*/  HMMA.16816.F32.BF16 R20, R156, R4.reuse, R20 ;  /* 0x000000049c14723c */ /* 0x088fe60000041814 */
[----:B--2---:R-:W-:Y:S01]  /*2410*/  FFMA.FTZ R221, R201, UR10, -R8 ;  /* 0x0000000ac9dd7c23 */ /* 0x004fe20008010808 */
[--C-:B------:R-:W-:Y:S01]  /*2420*/  FFMA.FTZ R204, R164, UR10, -R10.reuse ;  /* 0x0000000aa4cc7c23 */ /* 0x100fe2000801080a */
[----:B------:R-:W-:Y:S01]  /*2430*/  FFMA.FTZ R203, R166, UR10, -R10 ;  /* 0x0000000aa6cb7c23 */ /* 0x000fe2000801080a */
[----:B------:R-:W-:Y:S03]  /*2440*/  FMUL.FTZ R200, R200, UR12 ;  /* 0x0000000cc8c87c20 */ /* 0x000fe60008410000 */
[----:B------:R-:W-:Y:S01]  /*2450*/  MUFU.EX2 R198, R198 ;  /* 0x000000c600c67308 */ /* 0x000fe20000000800 */
[C---:B------:R-:W-:Y:S04]  /*2460*/  HMMA.16816.F32.BF16 R24, R136.reuse, R4, R24 ;  /* 0x000000048818723c */ /* 0x040fe80000041818 */
[----:B------:R-:W-:Y:S01]  /*2470*/  FFMA.FTZ R154, -R154, R154, 1 ;  /* 0x3f8000009a9a7423 */ /* 0x000fe2000001019a */
[----:B------:R-:W-:Y:S04]  /*2480*/  FMUL.FTZ R153, R153, UR12 ;  /* 0x0000000c99997c20 */ /* 0x000fe80008410000 */
[----:B------:R-:W2:Y:S01]  /*2490*/  MUFU.EX2 R163, R163 ;  /* 0x000000a300a37308 */ /* 0x000ea20000000800 */
[-C--:B------:R-:W-:Y:S03]  /*24a0*/  HMMA.16816.F32.BF16 R28, R136, R6.reuse, R28 ;  /* 0x00000006881c723c */ /* 0x080fe6000004181c */
[----:B------:R-:W-:Y:S01]  /*24b0*/  FMUL.FTZ R22, R22, UR12 ;  /* 0x0000000c16167c20 */ /* 0x000fe20008410000 */
[----:B------:R-:W-:Y:S01]  /*24c0*/  FMUL.FTZ R23, R23, UR12 ;  /* 0x0000000c17177c20 */ /* 0x000fe20008410000 */
[----:B------:R-:W-:Y:S01]  /*24d0*/  FMUL.FTZ R20, R20, UR12 ;  /* 0x0000000c14147c20 */ /* 0x000fe20008410000 */
[----:B------:R-:W-:Y:S03]  /*24e0*/  FMUL.FTZ R21, R21, UR12 ;  /* 0x0000000c15157c20 */ /* 0x000fe60008410000 */
[----:B------:R-:W-:Y:S01]  /*24f0*/  MUFU.EX2 R223, R223 ;  /* 0x000000df00df7308 */ /* 0x000fe20000000800 */
[----:B------:R-:W-:Y:S01]  /*2500*/  HMMA.16816.F32.BF16 R32, R156, R6, R32 ;  /* 0x000000069c20723c */ /* 0x000fe20000041820 */
[----:B------:R-:W-:Y:S02]  /*2510*/  MOV R6, UR16 ;  /* 0x0000001000067c02 */ /* 0x000fe40008000f00 */
[----:B------:R-:W-:Y:S01]  /*2520*/  MOV R7, UR11 ;  /* 0x0000000b00077c02 */ /* 0x000fe20008000f00 */
[----:B------:R-:W-:Y:S01]  /*2530*/  FMUL.FTZ R24, R24, UR12 ;  /* 0x0000000c18187c20 */ /* 0x000fe20008410000 */
[----:B------:R-:W-:Y:S01]  /*2540*/  LEA R159, R187, UR4, 0x1 ;  /* 0x00000004bb9f7c11 */ /* 0x000fe2000f8e08ff */
[----:B------:R-:W-:Y:S03]  /*2550*/  FMUL.FTZ R25, R25, UR12 ;  /* 0x0000000c19197c20 */ /* 0x000fe60008410000 */
[----:B------:R-:W3:Y:S01]  /*2560*/  MUFU.EX2 R222, R222 ;  /* 0x000000de00de7308 */ /* 0x000ee20000000800 */
[----:B------:R-:W-:Y:S01]  /*2570*/  LEA R150, P0, R168, R6, 0x2 ;  /* 0x00000006a8967211 */ /* 0x000fe200078010ff */
[----:B------:R-:W-:Y:S01]  /*2580*/  FMUL.FTZ R26, R26, UR12 ;  /* 0x0000000c1a1a7c20 */ /* 0x000fe20008410000 */
[----:B------:R-:W-:Y:S01]  /*2590*/  IADD3 R4, PT, PT, R159, 0x19000, RZ ;  /* 0x000190009f047810 */ /* 0x000fe20007ffe0ff */
[----:B------:R-:W-:Y:S01]  /*25a0*/  FMUL.FTZ R27, R27, UR12 ;  /* 0x0000000c1b1b7c20 */ /* 0x000fe20008410000 */
[----:B-1----:R-:W-:Y:S01]  /*25b0*/  F2FP.BF16.F32.PACK_AB R6, R162, R210 ;  /* 0x000000d2a206723e */ /* 0x002fe200000010ff */
[----:B------:R-:W-:Y:S01]  /*25c0*/  FMUL.FTZ R28, R28, UR12 ;  /* 0x0000000c1c1c7c20 */ /* 0x000fe20008410000 */
[----:B--2---:R-:W-:Y:S03]  /*25d0*/  F2FP.BF16.F32.PACK_AB R5, R163, R198 ;  /* 0x000000c6a305723e */ /* 0x004fe600000010ff */
[----:B------:R-:W1:Y:S01]  /*25e0*/  MUFU.TANH R202, R19 ;  /* 0x0000001300ca7308 */ /* 0x000e620000002400 */
[----:B------:R-:W-:Y:S01]  /*25f0*/  IADD3 R157, PT, PT, R159, 0x19020, RZ ;  /* 0x000190209f9d7810 */ /* 0x000fe20007ffe0ff */
[----:B------:R2:W-:Y:S01]  /*2600*/  STS [R159+0x19000], R6 ;  /* 0x019000069f007388 */ /* 0x0005e20000000800 */
[----:B------:R-:W-:Y:S01]  /*2610*/  @P2 IADD3 R157, PT, PT, R4, -0x20, RZ ;  /* 0xffffffe0049d2810 */ /* 0x000fe20007ffe0ff */
[----:B------:R-:W-:Y:S01]  /*2620*/  FMUL.FTZ R34, R34, UR12 ;  /* 0x0000000c22227c20 */ /* 0x000fe20008410000 */
[----:B------:R-:W-:Y:S01]  /*2630*/  IADD3 R158, PT, PT, R194, R159, RZ ;  /* 0x0000009fc29e7210 */ /* 0x000fe20007ffe0ff */
[----:B------:R-:W-:Y:S01]  /*2640*/  STS [R159+0x19400], R5 ;  /* 0x019400059f007388 */ /* 0x000fe20000000800 */
[----:B------:R-:W-:Y:S03]  /*2650*/  FMUL.FTZ R35, R35, UR12 ;  /* 0x0000000c23237c20 */ /* 0x000fe60008410000 */
[----:B------:R-:W4:Y:S01]  /*2660*/  MUFU.TANH R169, R12 ;  /* 0x0000000c00a97308 */ /* 0x000f220000002400 */
[----:B---3--:R-:W-:Y:S01]  /*2670*/  F2FP.BF16.F32.PACK_AB R4, R222, R223 ;  /* 0x000000dfde04723e */ /* 0x008fe200000010ff */
[----:B------:R-:W-:Y:S01]  /*2680*/  FMUL.FTZ R32, R32, UR12 ;  /* 0x0000000c20207c20 */ /* 0x000fe20008410000 */
[----:B------:R-:W-:Y:S01]  /*2690*/  FMUL.FTZ R33, R33, UR12 ;  /* 0x0000000c21217c20 */ /* 0x000fe20008410000 */
[----:B------:R-:W-:Y:S01]  /*26a0*/  LEA.HI.X R151, R168, R7, RZ, 0x2, P0 ;  /* 0x00000007a8977211 */ /* 0x000fe200000f14ff */
[----:B------:R-:W-:Y:S01]  /*26b0*/  FMUL.FTZ R30, R30, UR12 ;  /* 0x0000000c1e1e7c20 */ /* 0x000fe20008410000 */
[----:B------:R3:W-:Y:S01]  /*26c0*/  STS [R158+0x19000], R4 ;  /* 0x019000049e007388 */ /* 0x0007e20000000800 */
[----:B------:R-:W-:Y:S03]  /*26d0*/  FMUL.FTZ R29, R29, UR12 ;  /* 0x0000000c1d1d7c20 */ /* 0x000fe60008410000 */
[----:B------:R-:W2:Y:S01]  /*26e0*/  MUFU.TANH R170, R13 ;  /* 0x0000000d00aa7308 */ /* 0x000ea20000002400 */
[----:B-1----:R-:W-:Y:S01]  /*26f0*/  FFMA.FTZ R220, R202, UR10, -R8 ;  /* 0x0000000acadc7c23 */ /* 0x002fe20008010808 */
[----:B------:R-:W-:Y:S01]  /*2700*/  FMUL.FTZ R31, R31, UR12 ;  /* 0x0000000c1f1f7c20 */ /* 0x000fe20008410000 */
[----:B------:R-:W-:Y:S01]  /*2710*/  IADD3 R156, PT, PT, R194, R157, RZ ;  /* 0x0000009dc29c7210 */ /* 0x000fe20007ffe0ff */
[----:B------:R-:W3:Y:S01]  /*2720*/  LDG.E R248, desc[UR36][R150.64] ;  /* 0x0000002496f87981 */ /* 0x000ee2000c1e1900 */
[----:B------:R-:W-:Y:S05]  /*2730*/  FMUL.FTZ R154, R154, UR12 ;  /* 0x0000000c9a9a7c20 */ /* 0x000fea0008410000 */
[----:B------:R-:W-:Y:S01]  /*2740*/  MUFU.EX2 R221, R221 ;  /* 0x000000dd00dd7308 */ /* 0x000fe20000000800 */
[--C-:B----4-:R-:W-:Y:S01]  /*2750*/  FFMA.FTZ R215, R169, UR10, -R11.reuse ;  /* 0x0000000aa9d77c23 */ /* 0x110fe2000801080b */
[----:B------:R-:W4:Y:S04]  /*2760*/  LDG.E R251, desc[UR36][R150.64+0x20] ;  /* 0x0000202496fb7981 */ /* 0x000f28000c1e1900 */
[----:B------:R-:W5:Y:S04]  /*2770*/  LDG.E R250, desc[UR36][R150.64+0x80] ;  /* 0x0000802496fa7981 */ /* 0x000f68000c1e1900 */
[----:B------:R-:W1:Y:S01]  /*2780*/  MUFU.EX2 R220, R220 ;  /* 0x000000dc00dc7308 */ /* 0x000e620000000800 */
[----:B--2---:R-:W-:Y:S01]  /*2790*/  FFMA.FTZ R214, R170, UR10, -R11 ;  /* 0x0000000aaad67c23 */ /* 0x004fe2000801080b */
[----:B------:R2:W5:Y:S08]  /*27a0*/  LDG.E R249, desc[UR36][R150.64+0xa0] ;  /* 0x0000a02496f97981 */ /* 0x000570000c1e1900 */
[----:B------:R-:W-:Y:S10]  /*27b0*/  MUFU.EX2 R206, R206 ;  /* 0x000000ce00ce7308 */ /* 0x000ff40000000800 */
[----:B------:R-:W2:Y:S01]  /*27c0*/  MUFU.EX2 R205, R205 ;  /* 0x000000cd00cd7308 */ /* 0x000ea20000000800 */
[----:B-1----:R-:W-:Y:S05]  /*27d0*/  F2FP.BF16.F32.PACK_AB R6, R220, R221 ;  /* 0x000000dddc06723e */ /* 0x002fea00000010ff */
[----:B------:R-:W-:Y:S04]  /*27e0*/  STS [R158+0x19400], R6 ;  /* 0x019400069e007388 */ /* 0x000fe80000000800 */
[----:B------:R-:W-:Y:S10]  /*27f0*/  MUFU.EX2 R204, R204 ;  /* 0x000000cc00cc7308 */ /* 0x000ff40000000800 */
[----:B------:R-:W3:Y:S01]  /*2800*/  MUFU.EX2 R203, R203 ;  /* 0x000000cb00cb7308 */ /* 0x000ee20000000800 */
[----:B--2---:R-:W-:Y:S05]  /*2810*/  F2FP.BF16.F32.PACK_AB R7, R205, R206 ;  /* 0x000000cecd07723e */ /* 0x004fea00000010ff */
[----:B------:R1:W-:Y:S04]  /*2820*/  STS [R159+0x1a000], R7 ;  /* 0x01a000079f007388 */ /* 0x0003e80000000800 */
[----:B------:R-:W2:Y:S10]  /*2830*/  MUFU.TANH R171, R14 ;  /* 0x0000000e00ab7308 */ /* 0x000eb40000002400 */
[----:B------:R-:W1:Y:S01]  /*2840*/  MUFU.TANH R182, R15 ;  /* 0x0000000f00b67308 */ /* 0x000e620000002400 */
[----:B---3--:R-:W-:Y:S05]  /*2850*/  F2FP.BF16.F32.PACK_AB R4, R203, R204 ;  /* 0x000000cccb04723e */ /* 0x008fea00000010ff */
[----:B------:R-:W-:Y:S04]  /*2860*/  STS [R159+0x1a400], R4 ;  /* 0x01a400049f007388 */ /* 0x000fe80000000800 */
[----:B------:R-:W3:Y:S01]  /*2870*/  MUFU.TANH R234, R34 ;  /* 0x0000002200ea7308 */ /* 0x000ee20000002400 */
[--C-:B--2---:R-:W-:Y:S09]  /*2880*/  FFMA.FTZ R213, R171, UR10, -R10.reuse ;  /* 0x0000000aabd57c23 */ /* 0x104ff2000801080a */
[----:B------:R-:W2:Y:S01]  /*2890*/  MUFU.TANH R209, R22 ;  /* 0x0000001600d17308 */ /* 0x000ea20000002400 */
[----:B-1----:R-:W-:Y:S09]  /*28a0*/  FFMA.FTZ R212, R182, UR10, -R10 ;  /* 0x0000000ab6d47c23 */ /* 0x002ff2000801080a */
[----:B------:R-:W1:Y:S01]  /*28b0*/  MUFU.TANH R211, R23 ;  /* 0x0000001700d37308 */ /* 0x000e620000002400 */
[--C-:B---3--:R-:W-:Y:S09]  /*28c0*/  FFMA.FTZ R244, R234, UR10, -R8.reuse ;  /* 0x0000000aeaf47c23 */ /* 0x108ff20008010808 */
[----:B------:R-:W-:Y:S01]  /*28d0*/  MUFU.EX2 R215, R215 ;  /* 0x000000d700d77308 */ /* 0x000fe20000000800 */
[--C-:B--2---:R-:W-:Y:S09]  /*28e0*/  FFMA.FTZ R229, R209, UR10, -R8.reuse ;  /* 0x0000000ad1e57c23 */ /* 0x104ff20008010808 */
[----:B------:R-:W2:Y:S01]  /*28f0*/  MUFU.EX2 R214, R214 ;  /* 0x000000d600d67308 */ /* 0x000ea20000000800 */
[--C-:B-1----:R-:W-:Y:S09]  /*2900*/  FFMA.FTZ R228, R211, UR10, -R8.reuse ;  /* 0x0000000ad3e47c23 */ /* 0x102ff20008010808 */
[----:B------:R-:W1:Y:S10]  /*2910*/  MUFU.TANH R247, R35 ;  /* 0x0000002300f77308 */ /* 0x000e740000002400 */
[----:B------:R-:W3:Y:S01]  /*2920*/  MUFU.TANH R207, R20 ;  /* 0x0000001400cf7308 */ /* 0x000ee20000002400 */
[----:B--2---:R-:W-:Y:S05]  /*2930*/  F2FP.BF16.F32.PACK_AB R5, R214, R215 ;  /* 0x000000d7d605723e */ /* 0x004fea00000010ff */
[----:B------:R2:W-:Y:S04]  /*2940*/  STS [R158+0x1a000], R5 ;  /* 0x01a000059e007388 */ /* 0x0005e80000000800 */
[----:B------:R-:W2:Y:S01]  /*2950*/  MUFU.TANH R208, R21 ;  /* 0x0000001500d07308 */ /* 0x000ea20000002400 */
[----:B-1----:R-:W-:Y:S09]  /*2960*/  FFMA.FTZ R8, R247, UR10, -R8 ;  /* 0x0000000af7087c23 */ /* 0x002ff20008010808 */
[----:B------:R-:W1:Y:S01]  /*2970*/  MUFU.TANH R232, R32 ;  /* 0x0000002000e87308 */ /* 0x000e620000002400 */
[C-C-:B---3--:R-:W-:Y:S01]  /*2980*/  FFMA.FTZ R231, R207.reuse, UR10, -R9.reuse ;  /* 0x0000000acfe77c23 */ /* 0x148fe20008010809 */
[----:B------:R-:W-:Y:S04]  /*2990*/  FFMA.FTZ R207, -R207, R207, 1 ;  /* 0x3f800000cfcf7423 */ /* 0x000fe800000101cf */
[----:B------:R-:W-:Y:S04]  /*29a0*/  FMUL.FTZ R207, R207, UR12 ;  /* 0x0000000ccfcf7c20 */ /* 0x000fe80008410000 */
[----:B------:R-:W3:Y:S01]  /*29b0*/  MUFU.TANH R233, R33 ;  /* 0x0000002100e97308 */ /* 0x000ee20000002400 */
[C-C-:B--2---:R-:W-:Y:S01]  /*29c0*/  FFMA.FTZ R230, R208.reuse, UR10, -R9.reuse ;  /* 0x0000000ad0e67c23 */ /* 0x144fe20008010809 */
[----:B------:R-:W-:Y:S04]  /*29d0*/  FFMA.FTZ R208, -R208, R208, 1 ;  /* 0x3f800000d0d07423 */ /* 0x000fe800000101d0 */
[----:B------:R-:W-:Y:S04]  /*29e0*/  FMUL.FTZ R208, R208, UR12 ;  /* 0x0000000cd0d07c20 */ /* 0x000fe80008410000 */
[----:B------:R-:W-:Y:S01]  /*29f0*/  MUFU.EX2 R213, R213 ;  /* 0x000000d500d57308 */ /* 0x000fe20000000800 */
[C-C-:B-1----:R-:W-:Y:S01]  /*2a00*/  FFMA.FTZ R246, R232.reuse, UR10, -R9.reuse ;  /* 0x0000000ae8f67c23 */ /* 0x142fe20008010809 */
[----:B------:R-:W-:Y:S04]  /*2a10*/  FFMA.FTZ R232, -R232, R232, 1 ;  /* 0x3f800000e8e87423 */ /* 0x000fe800000101e8 */
[----:B------:R-:W-:Y:S04]  /*2a20*/  FMUL.FTZ R232, R232, UR12 ;  /* 0x0000000ce8e87c20 */ /* 0x000fe80008410000 */
[----:B------:R-:W1:Y:S01]  /*2a30*/  MUFU.EX2 R212, R212 ;  /* 0x000000d400d47308 */ /* 0x000e620000000800 */
[C---:B---3--:R-:W-:Y:S01]  /*2a40*/  FFMA.FTZ R9, R233.reuse, UR10, -R9 ;  /* 0x0000000ae9097c23 */ /* 0x048fe20008010809 */
[----:B------:R-:W-:Y:S04]  /*2a50*/  FFMA.FTZ R233, -R233, R233, 1 ;  /* 0x3f800000e9e97423 */ /* 0x000fe800000101e9 */
[----:B------:R-:W-:Y:S04]  /*2a60*/  FMUL.FTZ R233, R233, UR12 ;  /* 0x0000000ce9e97c20 */ /* 0x000fe80008410000 */
[----:B------:R1:W-:Y:S10]  /*2a70*/  MUFU.EX2 R243, R8 ;  /* 0x0000000800f37308 */ /* 0x0003f40000000800 */
[----:B------:R-:W-:Y:S10]  /*2a80*/  MUFU.EX2 R231, R231 ;  /* 0x000000e700e77308 */ /* 0x000ff40000000800 */
[----:B------:R-:W2:Y:S01]  /*2a90*/  MUFU.EX2 R230, R230 ;  /* 0x000000e600e67308 */ /* 0x000ea20000000800 */
[----:B-1----:R-:W-:Y:S05]  /*2aa0*/  F2FP.BF16.F32.PACK_AB R8, R212, R213 ;  /* 0x000000d5d408723e */ /* 0x002fea00000010ff */
[----:B------:R-:W-:Y:S04]  /*2ab0*/  STS [R158+0x1a400], R8 ;  /* 0x01a400089e007388 */ /* 0x000fe80000000800 */
[----:B------:R-:W-:Y:S10]  /*2ac0*/  MUFU.EX2 R229, R229 ;  /* 0x000000e500e57308 */ /* 0x000ff40000000800 */
[----:B------:R-:W1:Y:S01]  /*2ad0*/  MUFU.EX2 R228, R228 ;  /* 0x000000e400e47308 */ /* 0x000e620000000800 */
[----:B--2---:R-:W-:Y:S05]  /*2ae0*/  F2FP.BF16.F32.PACK_AB R7, R230, R231 ;  /* 0x000000e7e607723e */ /* 0x004fea00000010ff */
[----:B------:R2:W-:Y:S04]  /*2af0*/  STS [R157], R7 ;  /* 0x000000079d007388 */ /* 0x0005e80000000800 */
[----:B------:R-:W-:Y:S10]  /*2b00*/  MUFU.EX2 R246, R246 ;  /* 0x000000f600f67308 */ /* 0x000ff40000000800 */
[----:B------:R-:W3:Y:S01]  /*2b10*/  MUFU.EX2 R245, R9 ;  /* 0x0000000900f57308 */ /* 0x000ee20000000800 */
[----:B-1----:R-:W-:Y:S05]  /*2b20*/  F2FP.BF16.F32.PACK_AB R6, R228, R229 ;  /* 0x000000e5e406723e */ /* 0x002fea00000010ff */
[----:B------:R1:W-:Y:S04]  /*2b30*/  STS [R157+0x400], R6 ;  /* 0x000400069d007388 */ /* 0x0003e80000000800 */
[----:B------:R-:W2:Y:S10]  /*2b40*/  MUFU.EX2 R244, R244 ;  /* 0x000000f400f47308 */ /* 0x000eb40000000800 */
[----:B------:R-:W1:Y:S01]  /*2b50*/  MUFU.TANH R216, R24 ;  /* 0x0000001800d87308 */ /* 0x000e620000002400 */
[----:B---3--:R-:W-:Y:S05]  /*2b60*/  F2FP.BF16.F32.PACK_AB R5, R245, R246 ;  /* 0x000000f6f505723e */ /* 0x008fea00000010ff */
[----:B------:R3:W-:Y:S04]  /*2b70*/  STS [R156], R5 ;  /* 0x000000059c007388 */ /* 0x0007e80000000800 */
[----:B------:R-:W4:Y:S01]  /*2b80*/  MUFU.TANH R217, R25 ;  /* 0x0000001900d97308 */ /* 0x000f220000002400 */
[----:B--2---:R-:W-:Y:S05]  /*2b90*/  F2FP.BF16.F32.PACK_AB R4, R243, R244 ;  /* 0x000000f4f304723e */ /* 0x004fea00000010ff */
[----:B------:R2:W-:Y:S04]  /*2ba0*/  STS [R156+0x400], R4 ;  /* 0x000400049c007388 */ /* 0x0005e80000000800 */
[----:B------:R-:W3:Y:S01]  /*2bb0*/  MUFU.TANH R218, R26 ;  /* 0x0000001a00da7308 */ /* 0x000ee20000002400 */
[--C-:B-1----:R-:W-:Y:S09]  /*2bc0*/  FFMA.FTZ R242, R216, UR10, -R11.reuse ;  /* 0x0000000ad8f27c23 */ /* 0x102ff2000801080b */
[----:B------:R-:W1:Y:S01]  /*2bd0*/  MUFU.TANH R219, R27 ;  /* 0x0000001b00db7308 */ /* 0x000e620000002400 */
[--C-:B----4-:R-:W-:Y:S09]  /*2be0*/  FFMA.FTZ R241, R217, UR10, -R11.reuse ;  /* 0x0000000ad9f17c23 */ /* 0x110ff2000801080b */
[----:B------:R-:W4:Y:S01]  /*2bf0*/  MUFU.TANH R224, R28 ;  /* 0x0000001c00e07308 */ /* 0x000f220000002400 */
[--C-:B---3--:R-:W-:Y:S09]  /*2c00*/  FFMA.FTZ R238, R218, UR10, -R10.reuse ;  /* 0x0000000adaee7c23 */ /* 0x108ff2000801080a */
[----:B------:R-:W3:Y:S01]  /*2c10*/  MUFU.TANH R226, R30 ;  /* 0x0000001e00e27308 */ /* 0x000ee20000002400 */
[--C-:B-1----:R-:W-:Y:S09]  /*2c20*/  FFMA.FTZ R237, R219, UR10, -R10.reuse ;  /* 0x0000000adbed7c23 */ /* 0x102ff2000801080a */
[----:B------:R-:W1:Y:S01]  /*2c30*/  MUFU.TANH R225, R29 ;  /* 0x0000001d00e17308 */ /* 0x000e620000002400 */
[--C-:B----4-:R-:W-:Y:S09]  /*2c40*/  FFMA.FTZ R240, R224, UR10, -R11.reuse ;  /* 0x0000000ae0f07c23 */ /* 0x110ff2000801080b */
[----:B------:R-:W4:Y:S01]  /*2c50*/  MUFU.TANH R227, R31 ;  /* 0x0000001f00e37308 */ /* 0x000f220000002400 */
[--C-:B---3--:R-:W-:Y:S09]  /*2c60*/  FFMA.FTZ R236, R226, UR10, -R10.reuse ;  /* 0x0000000ae2ec7c23 */ /* 0x108ff2000801080a */
[----:B------:R-:W-:Y:S01]  /*2c70*/  MUFU.EX2 R242, R242 ;  /* 0x000000f200f27308 */ /* 0x000fe20000000800 */
[----:B-1----:R-:W-:Y:S09]  /*2c80*/  FFMA.FTZ R11, R225, UR10, -R11 ;  /* 0x0000000ae10b7c23 */ /* 0x002ff2000801080b */
[----:B------:R-:W1:Y:S01]  /*2c90*/  MUFU.EX2 R241, R241 ;  /* 0x000000f100f17308 */ /* 0x000e620000000800 */
[----:B----4-:R-:W-:Y:S09]  /*2ca0*/  FFMA.FTZ R10, R227, UR10, -R10 ;  /* 0x0000000ae30a7c23 */ /* 0x010ff2000801080a */
[----:B------:R-:W-:Y:S10]  /*2cb0*/  MUFU.EX2 R238, R238 ;  /* 0x000000ee00ee7308 */ /* 0x000ff40000000800 */
[----:B------:R-:W3:Y:S01]  /*2cc0*/  MUFU.EX2 R237, R237 ;  /* 0x000000ed00ed7308 */ /* 0x000ee20000000800 */
[----:B-1----:R-:W-:Y:S05]  /*2cd0*/  F2FP.BF16.F32.PACK_AB R7, R241, R242 ;  /* 0x000000f2f107723e */ /* 0x002fea00000010ff */
[----:B------:R-:W-:Y:S04]  /*2ce0*/  STS [R157+0x1000], R7 ;  /* 0x001000079d007388 */ /* 0x000fe80000000800 */
[----:B------:R-:W-:Y:S10]  /*2cf0*/  MUFU.EX2 R240, R240 ;  /* 0x000000f000f07308 */ /* 0x000ff40000000800 */
[----:B------:R-:W1:Y:S01]  /*2d00*/  MUFU.EX2 R239, R11 ;  /* 0x0000000b00ef7308 */ /* 0x000e620000000800 */
[----:B---3--:R-:W-:Y:S05]  /*2d10*/  F2FP.BF16.F32.PACK_AB R6, R237, R238 ;  /* 0x000000eeed06723e */ /* 0x008fea00000010ff */
[----:B------:R-:W-:Y:S04]  /*2d20*/  STS [R157+0x1400], R6 ;  /* 0x001400069d007388 */ /* 0x000fe80000000800 */
[----:B------:R-:W-:Y:S10]  /*2d30*/  MUFU.EX2 R236, R236 ;  /* 0x000000ec00ec7308 */ /* 0x000ff40000000800 */
[----:B------:R-:W2:Y:S01]  /*2d40*/  MUFU.EX2 R235, R10 ;  /* 0x0000000a00eb7308 */ /* 0x000ea20000000800 */
[----:B-1----:R-:W-:Y:S05]  /*2d50*/  F2FP.BF16.F32.PACK_AB R5, R239, R240 ;  /* 0x000000f0ef05723e */ /* 0x002fea00000010ff */
[----:B------:R-:W-:Y:S01]  /*2d60*/  STS [R156+0x1000], R5 ;  /* 0x001000059c007388 */ /* 0x000fe20000000800 */
[----:B--2---:R-:W-:Y:S05]  /*2d70*/  F2FP.BF16.F32.PACK_AB R4, R235, R236 ;  /* 0x000000eceb04723e */ /* 0x004fea00000010ff */
        /* <DEDUP_REMOVED lines=9> */
[C---:B--2---:R-:W-:Y:S08]  /*2e10*/  HMMA.16816.F32.BF16 R8, R28.reuse, R16, RZ ;  /* 0x000000101c08723c */ /* 0x044ff000000418ff */
[-C--:B------:R-:W-:Y:S08]  /*2e20*/  HMMA.16816.F32.BF16 R12, R28, R18.reuse, RZ ;  /* 0x000000121c0c723c */ /* 0x080ff000000418ff */
[C---:B------:R-:W-:Y:S08]  /*2e30*/  HMMA.16816.F32.BF16 R16, R32.reuse, R18, RZ ;  /* 0x000000122010723c */ /* 0x040ff000000418ff */
[-C--:B---3--:R-:W-:Y:S08]  /*2e40*/  HMMA.16816.F32.BF16 R20, R32, R132.reuse, RZ ;  /* 0x000000842014723c */ /* 0x088ff000000418ff */
[C---:B------:R-:W-:Y:S08]  /*2e50*/  HMMA.16816.F32.BF16 R24, R28.reuse, R132, RZ ;  /* 0x000000841c18723c */ /* 0x040ff000000418ff */
[-C--:B------:R-:W-:Y:S08]  /*2e60*/  HMMA.16816.F32.BF16 R28, R28, R134.reuse, RZ ;  /* 0x000000861c1c723c */ /* 0x080ff000000418ff */
[----:B------:R-:W-:Y:S01]  /*2e70*/  HMMA.16816.F32.BF16 R32, R32, R134, RZ ;  /* 0x000000862020723c */ /* 0x000fe200000418ff */
[----:B------:R-:W2:Y:S07]  /*2e80*/  LDSM.16.M88.4 R132, [R180+0xf400] ;  /* 0x00f40000b484783b */ /* 0x000eae0000000200 */
        /* <DEDUP_REMOVED lines=35> */
[----:B------:R-:W2:Y:S08]  /*30c0*/  LDSM.16.M88.4 R144, [R181+0x13400] ;  /* 0x01340000b590783b */ /* 0x000eb00000000200 */
[----:B------:R-:W-:Y:S01]  /*30d0*/  LDSM.16.M88.4 R148, [R180+0x13000] ;  /* 0x01300000b494783b */ /* 0x000fe20000000200 */
        /* <DEDUP_REMOVED lines=10> */
[----:B------:R-:W3:Y:S07]  /*3180*/  LDSM.16.M88.4 R132, [R180+0x13400] ;  /* 0x01340000b484783b */ /* 0x000eee0000000200 */
[-C--:B-1----:R-:W-:Y:S11]  /*3190*/  HMMA.16816.F32.BF16 R4, R136, R148.reuse, R4 ;  /* 0x000000948804723c */ /* 0x082ff60000041804 */
[----:B------:R-:W-:Y:S08]  /*31a0*/  @!UPT UIADD3 URZ, UPT, UPT, URZ, URZ, URZ ;  /* 0x000000fffffff290 */ /* 0x000ff0000fffe0ff */
[C---:B------:R-:W-:Y:S01]  /*31b0*/  FADD.FTZ R5, -R248.reuse, R5 ;  /* 0x00000005f8057221 */ /* 0x040fe20000010100 */
[----:B------:R-:W-:Y:S01]  /*31c0*/  FADD.FTZ R4, -R248, R4 ;  /* 0x00000004f8047221 */ /* 0x000fe20000010100 */
[C---:B------:R-:W-:Y:S01]  /*31d0*/  FADD.FTZ R6, -R251.reuse, R6 ;  /* 0x00000006fb067221 */ /* 0x040fe20000010100 */
[----:B------:R-:W-:Y:S01]  /*31e0*/  FADD.FTZ R7, -R251, R7 ;  /* 0x00000007fb077221 */ /* 0x000fe20000010100 */
[C---:B--2---:R-:W-:Y:S04]  /*31f0*/  HMMA.16816.F32.BF16 R8, R140.reuse, R148, R8 ;  /* 0x000000948c08723c */ /* 0x044fe80000041808 */
[----:B------:R-:W-:Y:S01]  /*3200*/  SHF.L.U32 R149, R173, 0x6, RZ ;  /* 0x00000006ad957819 */ /* 0x000fe200000006ff */
[----:B------:R-:W-:Y:S01]  /*3210*/  FMUL.FTZ R210, R210, R4 ;  /* 0x00000004d2d27220 */ /* 0x000fe20000410000 */
[----:B------:R-:W-:Y:S01]  /*3220*/  LOP3.LUT R4, R176, 0x30, R2, 0xf8, !PT ;  /* 0x00000030b0047812 */ /* 0x000fe200078ef802 */
[----:B------:R-:W-:Y:S01]  /*3230*/  FMUL.FTZ R6, R198, R6 ;  /* 0x00000006c6067220 */ /* 0x000fe20000410000 */
[-C--:B------:R-:W-:Y:S03]  /*3240*/  HMMA.16816.F32.BF16 R12, R140, R150.reuse, R12 ;  /* 0x000000968c0c723c */ /* 0x080fe6000004180c */
[----:B------:R-:W-:Y:S01]  /*3250*/  LOP3.LUT R4, R4, 0x1c0, R149, 0xf8, !PT ;  /* 0x000001c004047812 */ /* 0x000fe200078ef895 */
[----:B------:R-:W-:Y:S01]  /*3260*/  FMUL.FTZ R7, R163, R7 ;  /* 0x00000007a3077220 */ /* 0x000fe20000410000 */
[----:B------:R-:W-:Y:S03]  /*3270*/  FMUL.FTZ R6, R153, R6 ;  /* 0x0000000699067220 */ /* 0x000fe60000410000 */
[C---:B------:R-:W-:Y:S04]  /*3280*/  HMMA.16816.F32.BF16 R16, R136.reuse, R150, R16 ;  /* 0x000000968810723c */ /* 0x040fe80000041810 */
[----:B------:R-:W-:Y:S04]  /*3290*/  FMUL.FTZ R7, R154, R7 ;  /* 0x000000079a077220 */ /* 0x000fe80000410000 */
[-C--:B---3--:R-:W-:Y:S08]  /*32a0*/  HMMA.16816.F32.BF16 R20, R136, R132.reuse, R20 ;  /* 0x000000848814723c */ /* 0x088ff00000041814 */
        /* <DEDUP_REMOVED lines=9> */
[----:B------:R-:W-:Y:S01]  /*3340*/  SHF.L.U32 R160, R173, 0x3, RZ ;  /* 0x00000003ada07819 */ /* 0x000fe200000006ff */
[----:B------:R-:W-:Y:S01]  /*3350*/  FMUL.FTZ R5, R5, UR12 ;  /* 0x0000000c05057c20 */ /* 0x000fe20008410000 */
[----:B------:R-:W-:Y:S04]  /*3360*/  HMMA.16816.F32.BF16 R32, R136, R134, R32 ;  /* 0x000000868820723c */ /* 0x000fe80000041820 */
[----:B------:R-:W-:Y:S01]  /*3370*/  FMUL.FTZ R133, R133, UR12 ;  /* 0x0000000c85857c20 */ /* 0x000fe20008410000 */
[----:B------:R-:W-:Y:S01]  /*3380*/  FMUL.FTZ R16, R223, R16 ;  /* 0x00000010df107220 */ /* 0x000fe20000410000 */
[----:B------:R-:W-:Y:S01]  /*3390*/  FMUL.FTZ R17, R222, R17 ;  /* 0x00000011de117220 */ /* 0x000fe20000410000 */
[----:B------:R-:W-:Y:S01]  /*33a0*/  FMUL.FTZ R20, R231, R20 ;  /* 0x00000014e7147220 */ /* 0x000fe20000410000 */
[----:B------:R-:W-:Y:S01]  /*33b0*/  FMUL.FTZ R21, R230, R21 ;  /* 0x00000015e6157220 */ /* 0x000fe20000410000 */
[----:B------:R-:W-:Y:S01]  /*33c0*/  LOP3.LUT R148, R160, 0x38, RZ, 0xc0, !PT ;  /* 0x00000038a0947812 */ /* 0x000fe200078ec0ff */
[----:B------:R-:W-:Y:S01]  /*33d0*/  FMUL.FTZ R5, R5, R210 ;  /* 0x000000d205057220 */ /* 0x000fe20000410000 */
[----:B------:R-:W-:Y:S01]  /*33e0*/  FMUL.FTZ R132, R133, R132 ;  /* 0x0000008485847220 */ /* 0x000fe20000410000 */
[----:B------:R-:W-:Y:S01]  /*33f0*/  FMUL.FTZ R16, R199, R16 ;  /* 0x00000010c7107220 */ /* 0x000fe20000410000 */
[----:B------:R-:W-:Y:S01]  /*3400*/  LOP3.LUT R162, R149, 0x400, RZ, 0xc0, !PT ;  /* 0x0000040095a27812 */ /* 0x000fe200078ec0ff */
[----:B------:R-:W-:Y:S01]  /*3410*/  FMUL.FTZ R17, R200, R17 ;  /* 0x00000011c8117220 */ /* 0x000fe20000410000 */
[----:B------:R-:W-:Y:S01]  /*3420*/  FMUL.FTZ R20, R207, R20 ;  /* 0x00000014cf147220 */ /* 0x000fe20000410000 */
[----:B------:R-:W-:Y:S01]  /*3430*/  LOP3.LUT R4, R4, R148, RZ, 0x3c, !PT ;  /* 0x0000009404047212 */ /* 0x000fe200078e3cff */
[----:B------:R-:W-:Y:S01]  /*3440*/  FMUL.FTZ R21, R208, R21 ;  /* 0x00000015d0157220 */ /* 0x000fe20000410000 */
[----:B------:R-:W-:Y:S01]  /*3450*/  F2FP.BF16.F32.PACK_AB R5, R132, R5 ;  /* 0x000000058405723e */ /* 0x000fe200000010ff */
[C---:B------:R-:W-:Y:S01]  /*3460*/  FADD.FTZ R32, -R248.reuse, R32 ;  /* 0x00000020f8207221 */ /* 0x040fe20000010100 */
[----:B------:R-:W-:Y:S01]  /*3470*/  FADD.FTZ R33, -R248, R33 ;  /* 0x00000021f8217221 */ /* 0x000fe20000010100 */
[----:B------:R-:W-:Y:S01]  /*3480*/  LEA R162, R4, R162, 0x1 ;  /* 0x000000a204a27211 */ /* 0x000fe200078e08ff */
[----:B------:R-:W-:Y:S01]  /*3490*/  FADD.FTZ R18, -R251, R18 ;  /* 0x00000012fb127221 */ /* 0x000fe20000010100 */
[----:B------:R-:W-:Y:S01]  /*34a0*/  FMUL.FTZ R32, R246, R32 ;  /* 0x00000020f6207220 */ /* 0x000fe20000410000 */
[----:B------:R-:W-:Y:S01]  /*34b0*/  FMUL.FTZ R33, R245, R33 ;  /* 0x00000021f5217220 */ /* 0x000fe20000410000 */
[----:B------:R-:W-:Y:S01]  /*34c0*/  F2FP.BF16.F32.PACK_AB R16, R17, R16 ;  /* 0x000000101110723e */ /* 0x000fe200000010ff */
[----:B------:R-:W-:Y:S01]  /*34d0*/  FADD.FTZ R19, -R251, R19 ;  /* 0x00000013fb137221 */ /* 0x000fe20000010100 */
        /* <DEDUP_REMOVED lines=21> */
.L_x_1363:
[----:B------:R-:W-:Y:S01]  /*3630*/  FFMA.FTZ R202, -R202, R202, 1 ;  /* 0x3f800000caca7423 */ /* 0x000fe200000101ca */
[----:B------:R-:W-:Y:S01]  /*3640*/  FFMA.FTZ R201, -R201, R201, 1 ;  /* 0x3f800000c9c97423 */ /* 0x000fe200000101c9 */
[----:B------:R-:W-:Y:S01]  /*3650*/  FMUL.FTZ R19, R220, R19 ;  /* 0x00000013dc137220 */ /* 0x000fe20000410000 */
[----:B------:R-:W-:Y:S01]  /*3660*/  FMUL.FTZ R18, R221, R18 ;  /* 0x00000012dd127220 */ /* 0x000fe20000410000 */
[----:B------:R-:W-:Y:S01]  /*3670*/  FMUL.FTZ R202, R202, UR12 ;  /* 0x0000000ccaca7c20 */ /* 0x000fe20008410000 */
[----:B------:R-:W-:Y:S01]  /*3680*/  FMUL.FTZ R201, R201, UR12 ;  /* 0x0000000cc9c97c20 */ /* 0x000fe20008410000 */
[----:B-----5:R-:W-:Y:S01]  /*3690*/  FADD.FTZ R9, -R250, R9 ;  /* 0x00000009fa097221 */ /* 0x020fe20000010100 */
        /* <DEDUP_REMOVED lines=17> */
[----:B------:R-:W-:Y:S01]  /*37b0*/  FADD.FTZ R15, -R249, R15 ;  /* 0x0000000ff90f7221 */ /* 0x000fe20000010100 */
[----:B------:R-:W-:Y:S01]  /*37c0*/  FMUL.FTZ R10, R204, R10 ;  /* 0x0000000acc0a7220 */ /* 0x000fe20000410000 */
[----:B------:R-:W-:Y:S01]  /*37d0*/  FFMA.FTZ R182, -R182, R182, 1 ;  /* 0x3f800000b6b67423 */ /* 0x000fe200000101b6 */
[----:B------:R-:W-:Y:S01]  /*37e0*/  FMUL.FTZ R164, R164, UR12 ;  /* 0x0000000ca4a47c20 */ /* 0x000fe20008410000 */
        /* <DEDUP_REMOVED lines=11> */
[----:B------:R-:W-:Y:S01]  /*38a0*/  FMUL.FTZ R182, R182, UR12 ;  /* 0x0000000cb6b67c20 */ /* 0x000fe20008410000 */
[----:B------:R-:W-:Y:S01]  /*38b0*/  FMUL.FTZ R10, R164, R10 ;  /* 0x0000000aa40a7220 */ /* 0x000fe20000410000 */
        /* <DEDUP_REMOVED lines=18> */
[----:B------:R-:W-:Y:S01]  /*39e0*/  FADD.FTZ R35, -R251, R35 ;  /* 0x00000023fb237221 */ /* 0x000fe20000010100 */
[----:B------:R-:W-:Y:S01]  /*39f0*/  FFMA.FTZ R247, -R247, R247, 1 ;  /* 0x3f800000f7f77423 */ /* 0x000fe200000101f7 */
[----:B------:R-:W-:Y:S01]  /*3a00*/  FMUL.FTZ R209, R209, UR12 ;  /* 0x0000000cd1d17c20 */ /* 0x000fe20008410000 */
        /* <DEDUP_REMOVED lines=8> */
[----:B------:R-:W-:Y:S01]  /*3a90*/  FMUL.FTZ R247, R247, UR12 ;  /* 0x0000000cf7f77c20 */ /* 0x000fe20008410000 */
[----:B------:R-:W-:Y:S01]  /*3aa0*/  FMUL.FTZ R22, R209, R22 ;  /* 0x00000016d1167220 */ /* 0x000fe20000410000 */
        /* <DEDUP_REMOVED lines=26> */
[----:B------:R-:W-:Y:S01]  /*3c50*/  FMUL.FTZ R218, R218, UR12 ;  /* 0x0000000cdada7c20 */ /* 0x000fe20008410000 */
[----:B------:R-:W-:Y:S01]  /*3c60*/  FFMA.FTZ R227, -R227, R227, 1 ;  /* 0x3f800000e3e37423 */ /* 0x000fe200000101e3 */
[----:B------:R-:W-:Y:S01]  /*3c70*/  FADD.FTZ R28, -R250, R28 ;  /* 0x0000001cfa1c7221 */ /* 0x000fe20000010100 */
        /* <DEDUP_REMOVED lines=14> */
[----:B------:R-:W-:Y:S01]  /*3d60*/  FMUL.FTZ R28, R240, R28 ;  /* 0x0000001cf01c7220 */ /* 0x000fe20000410000 */
        /* <DEDUP_REMOVED lines=19> */
[----:B------:R-:W-:Y:S02]  /*3ea0*/  STS [R157+-0x3000], R24 ;  /* 0xffd000189d007388 */ /* 0x000fe40000000800 */
[----:B------:R-:W-:Y:S03]  /*3eb0*/  LOP3.LUT R161, R161, 0x8, RZ, 0xc0, !PT ;  /* 0x00000008a1a17812 */ /* 0x000fe600078ec0ff */
[----:B------:R-:W-:Y:S01]  /*3ec0*/  STS [R157+-0x2c00], R26 ;  /* 0xffd4001a9d007388 */ /* 0x000fe20000000800 */
[----:B------:R-:W-:Y:S04]  /*3ed0*/  LOP3.LUT R161, R161, 0x10, R173, 0xf8, !PT ;  /* 0x00000010a1a17812 */ /* 0x000fe800078ef8ad */
[----:B------:R-:W-:Y:S01]  /*3ee0*/  STS [R156+-0x3000], R28 ;  /* 0xffd0001c9c007388 */ /* 0x000fe20000000800 */
[--C-:B------:R-:W-:Y:S04]  /*3ef0*/  LOP3.LUT R161, R161, 0xc0, R172.reuse, 0xf8, !PT ;  /* 0x000000c0a1a17812 */ /* 0x100fe800078ef8ac */
[----:B------:R-:W-:Y:S01]  /*3f00*/  STS [R156+-0x2c00], R30 ;  /* 0xffd4001e9c007388 */ /* 0x000fe20000000800 */
[----:B------:R-:W-:Y:S01]  /*3f10*/  LOP3.LUT R161, R161, R3, RZ, 0x3c, !PT ;  /* 0x00000003a1a17212 */ /* 0x000fe200078e3cff */
[----:B------:R-:W-:Y:S03]  /*3f20*/  BAR.SYNC.DEFER_BLOCKING 0x0 ;  /* 0x0000000000007b1d */ /* 0x000fe60000010000 */
[----:B------:R-:W-:Y:S04]  /*3f30*/  LOP3.LUT R161, R161, 0x120, R172, 0xf8, !PT ;  /* 0x00000120a1a17812 */ /* 0x000fe800078ef8ac */
        /* <DEDUP_REMOVED lines=39> */
[----:B------:R1:W4:Y:S07]  /*41b0*/  LDSM.16.MT88.4 R132, [R162+UR4+0x1a800] ;  /* 0x01a80004a284783b */ /* 0x00032e0008004200 */
[-C--:B--2---:R-:W-:Y:S08]  /*41c0*/  HMMA.16816.F32.BF16 R68, R24, R8.reuse, R68 ;  /* 0x000000081844723c */ /* 0x084ff00000041844 */
[C---:B------:R-:W-:Y:S08]  /*41d0*/  HMMA.16816.F32.BF16 R72, R32.reuse, R8, R72 ;  /* 0x000000082048723c */ /* 0x040ff00000041848 */
[-C--:B------:R-:W-:Y:S01]  /*41e0*/  HMMA.16816.F32.BF16 R76, R32, R10.reuse, R76 ;  /* 0x0000000a204c723c */ /* 0x080fe2000004184c */
[----:B------:R-:W2:Y:S02]  /*41f0*/  LDSM.16.MT88.4 R32, [R161+0x8c00] ;  /* 0x008c0000a120783b */ /* 0x000ea40000004200 */
[----:B-1----:R-:W-:Y:S01]  /*4200*/  IADD3 R162, PT, PT, R162, UR4, RZ ;  /* 0x00000004a2a27c10 */ /* 0x002fe2000fffe0ff */
[----:B------:R-:W-:Y:S04]  /*4210*/  BAR.SYNC.DEFER_BLOCKING 0x0 ;  /* 0x0000000000007b1d */ /* 0x000fe80000010000 */
[----:B------:R-:W-:Y:S08]  /*4220*/  HMMA.16816.F32.BF16 R80, R24, R10, R80 ;  /* 0x0000000a1850723c */ /* 0x000ff00000041850 */
[-C--:B------:R-:W-:Y:S08]  /*4230*/  HMMA.16816.F32.BF16 R36, R4, R12.reuse, R36 ;  /* 0x0000000c0424723c */ /* 0x080ff00000041824 */
        /* <DEDUP_REMOVED lines=34> */
[----:B------:R-:W-:Y:S02]  /*4460*/  IADD3 R188, P0, PT, R188, R6, RZ ;  /* 0x00000006bcbc7210 */ /* 0x000fe40007f1e0ff */
[----:B------:R-:W-:Y:S02]  /*4470*/  LEA R7, R4, UR4, 0x1 ;  /* 0x0000000404077c11 */ /* 0x000fe4000f8e08ff */
        /* <DEDUP_REMOVED lines=8> */
.L_x_1364:
[----:B------:R-:W-:Y:S01]  /*4500*/  LOP3.LUT R4, R149, 0x200, RZ, 0xc0, !PT ;  /* 0x0000020095047812 */ /* 0x000fe200078ec0ff */
[----:B------:R-:W-:Y:S01]  /*4510*/  LDSM.16.MT88.4 R8, [R161+0x9000] ;  /* 0x00900000a108783b */ /* 0x000fe20000004200 */
[----:B------:R-:W-:Y:S01]  /*4520*/  LOP3.LUT R148, R148, 0x1c0, R149, 0xf8, !PT ;  /* 0x000001c094947812 */ /* 0x000fe200078ef895 */
[----:B------:R-:W-:Y:S01]  /*4530*/  ULOP3.LUT UR15, UR45, 0x1, URZ, 0xc0, !UPT ;  /* 0x000000012d0f7892 */ /* 0x000fe2000f8ec0ff */
[----:B------:R-:W-:Y:S01]  /*4540*/  LOP3.LUT R4, R4, 0xc00, R172, 0xf8, !PT ;  /* 0x00000c0004047812 */ /* 0x000fe200078ef8ac */
[----:B------:R-:W-:Y:S01]  /*4550*/  LDSM.16.MT88.4 R16, [R161+0xb000] ;  /* 0x00b00000a110783b */ /* 0x000fe20000004200 */
[----:B------:R-:W-:Y:S01]  /*4560*/  LOP3.LUT R148, R148, 0x8, R2, 0x78, !PT ;  /* 0x0000000894947812 */ /* 0x000fe200078e7802 */
[----:B------:R-:W-:Y:S01]  /*4570*/  UISETP.NE.U32.AND UP1, UPT, UR15, 0x1, UPT ;  /* 0x000000010f00788c */ /* 0x000fe2000bf25070 */
[----:B------:R-:W-:Y:S01]  /*4580*/  PLOP3.LUT P3, PT, PT, PT, UP0, 0x80, 0x8 ;  /* 0x000000000008781c */ /* 0x000fe20003f6f008 */
[----:B------:R-:W-:Y:S01]  /*4590*/  LDSM.16.MT88.4 R28, [R161+0xd000] ;  /* 0x00d00000a11c783b */ /* 0x000fe20000004200 */
[----:B------:R-:W-:Y:S01]  /*45a0*/  LOP3.LUT R4, R4, R148, RZ, 0xfc, !PT ;  /* 0x0000009404047212 */ /* 0x000fe200078efcff */
[----:B------:R-:W-:Y:S02]  /*45b0*/  @UP0 UIADD3 UR17, UP2, UPT, UR20, -0x100, URZ ;  /* 0xffffff0014110890 */ /* 0x000fe4000ff5e0ff */
[----:B------:R-:W-:Y:S01]  /*45c0*/  LDSM.16.MT88.4 R132, [R161+0x9400] ;  /* 0x00940000a184783b */ /* 0x000fe20000004200 */
[----:B------:R-:W-:Y:S01]  /*45d0*/  LEA R166, R4, UR4, 0x1 ;  /* 0x0000000404a67c11 */ /* 0x000fe2000f8e08ff */
[----:B------:R-:W-:Y:S02]  /*45e0*/  UIADD3 UR19, UPT, UPT, UR45, -0x1, URZ ;  /* 0xffffffff2d137890 */ /* 0x000fe4000fffe0ff */
[----:B------:R-:W-:Y:S01]  /*45f0*/  LDSM.16.MT88.4 R136, [R161+0xb400] ;  /* 0x00b40000a188783b */ /* 0x000fe20000004200 */
[----:B------:R-:W-:Y:S01]  /*4600*/  @UP0 UIADD3.X UR15, UPT, UPT, UR21, -0x1, URZ, UP2, !UPT ;  /* 0xffffffff150f0890 */ /* 0x000fe200097fe4ff */
[C---:B------:R-:W-:Y:S02]  /*4610*/  IMAD.IADD R165, R166.reuse, 0x1, R174 ;  /* 0x00000001a6a57824 */ /* 0x040fe400078e02ae */
[----:B------:R-:W1:Y:S01]  /*4620*/  LDSM.16.M88.4 R24, [R166+0x15000] ;  /* 0x01500000a618783b */ /* 0x000e620000000200 */
[C---:B------:R-:W-:Y:S02]  /*4630*/  VIADD R12, R166.reuse, 0x15000 ;  /* 0x00015000a60c7836 */ /* 0x040fe40000000000 */
[----:B------:R-:W-:Y:S01]  /*4640*/  VIADD R164, R166, 0x15040 ;  /* 0x00015040a6a47836 */ /* 0x000fe20000000000 */
[----:B------:R-:W2:Y:S01]  /*4650*/  LDSM.16.M88.4 R32, [R165+0x15000] ;  /* 0x01500000a520783b */ /* 0x000ea20000000200 */
[----:B------:R-:W-:Y:S03]  /*4660*/  @P1 VIADD R164, R12, 0xffffffc0 ;  /* 0xffffffc00ca41836 */ /* 0x000fe60000000000 */
[----:B------:R-:W3:Y:S01]  /*4670*/  LDSM.16.MT88.4 R140, [R161+0xd400] ;  /* 0x00d40000a18c783b */ /* 0x000ee20000004200 */
[----:B------:R-:W-:Y:S03]  /*4680*/  IMAD.IADD R163, R174, 0x1, R164 ;  /* 0x00000001aea37824 */ /* 0x000fe600078e02a4 */
[----:B------:R-:W-:Y:S04]  /*4690*/  LDSM.16.MT88.4 R148, [R161+0x9800] ;  /* 0x00980000a194783b */ /* 0x000fe80000004200 */
[----:B------:R-:W4:Y:S04]  /*46a0*/  LDSM.16.M88.4 R144, [R164] ;  /* 0x00000000a490783b */ /* 0x000f280000000200 */
        /* <DEDUP_REMOVED lines=14> */
[----:B------:R-:W2:Y:S07]  /*4790*/  LDSM.16.M88.4 R136, [R163] ;  /* 0x00000000a388783b */ /* 0x000eae0000000200 */
[C---:B---3--:R-:W-:Y:S08]  /*47a0*/  HMMA.16816.F32.BF16 R20, R32.reuse, R140, R20 ;  /* 0x0000008c2014723c */ /* 0x048ff00000041814 */
[----:B------:R-:W-:Y:S01]  /*47b0*/  HMMA.16816.F32.BF16 R24, R32, R142, R24 ;  /* 0x0000008e2018723c */ /* 0x000fe20000041818 */
[----:B------:R-:W3:Y:S04]  /*47c0*/  LDSM.16.MT88.4 R32, [R161+0xbc00] ;  /* 0x00bc0000a120783b */ /* 0x000ee80000004200 */
[----:B------:R-:W3:Y:S03]  /*47d0*/  LDSM.16.MT88.4 R140, [R161+0xdc00] ;  /* 0x00dc0000a18c783b */ /* 0x000ee60000004200 */
[C---:B----4-:R-:W-:Y:S08]  /*47e0*/  HMMA.16816.F32.BF16 R4, R144.reuse, R148, R4 ;  /* 0x000000949004723c */ /* 0x050ff00000041804 */
[C---:B------:R-:W-:Y:S01]  /*47f0*/  HMMA.16816.F32.BF16 R8, R144.reuse, R150, R8 ;  /* 0x000000969008723c */ /* 0x040fe20000041808 */
[----:B------:R-:W4:Y:S07]  /*4800*/  LDSM.16.M88.4 R148, [R166+0x17000] ;  /* 0x01700000a694783b */ /* 0x000f2e0000000200 */
[C---:B-1----:R-:W-:Y:S08]  /*4810*/  HMMA.16816.F32.BF16 R12, R144.reuse, R28, R12 ;  /* 0x0000001c900c723c */ /* 0x042ff0000004180c */
[C---:B------:R-:W-:Y:S01]  /*4820*/  HMMA.16816.F32.BF16 R16, R144.reuse, R30, R16 ;  /* 0x0000001e9010723c */ /* 0x040fe20000041810 */
[----:B------:R-:W1:Y:S07]  /*4830*/  LDSM.16.MT88.4 R28, [R161+0xc000] ;  /* 0x00c00000a11c783b */ /* 0x000e6e0000004200 */
[C---:B--2---:R-:W-:Y:S08]  /*4840*/  HMMA.16816.F32.BF16 R20, R144.reuse, R132, R20 ;  /* 0x000000849014723c */ /* 0x044ff00000041814 */
[----:B------:R-:W-:Y:S01]  /*4850*/  HMMA.16816.F32.BF16 R24, R144, R134, R24 ;  /* 0x000000869018723c */ /* 0x000fe20000041818 */
[----:B------:R-:W2:Y:S01]  /*4860*/  LDSM.16.MT88.4 R132, [R161+0xe000] ;  /* 0x00e00000a184783b */ /* 0x000ea20000004200 */
[----:B------:R-:W-:Y:S05]  /*4870*/  IMAD.U32 R144, RZ, RZ, UR18 ;  /* 0x00000012ff907e24 */ /* 0x000fea000f8e00ff */
[----:B------:R-:W-:Y:S01]  /*4880*/  LEA R144, P0, R144, R196, 0x2 ;  /* 0x000000c490907211 */ /* 0x000fe200078010ff */
[C---:B------:R-:W-:Y:S08]  /*4890*/  HMMA.16816.F32.BF16 R4, R136.reuse, R152, R4 ;  /* 0x000000988804723c */ /* 0x040ff00000041804 */
[C---:B------:R-:W-:Y:S08]  /*48a0*/  HMMA.16816.F32.BF16 R8, R136.reuse, R154, R8 ;  /* 0x0000009a8808723c */ /* 0x040ff00000041808 */
[C---:B---3--:R-:W-:Y:S08]  /*48b0*/  HMMA.16816.F32.BF16 R12, R136.reuse, R32, R12 ;  /* 0x00000020880c723c */ /* 0x048ff0000004180c */
[C---:B------:R-:W-:Y:S01]  /*48c0*/  HMMA.16816.F32.BF16 R16, R136.reuse, R34, R16 ;  /* 0x000000228810723c */ /* 0x040fe20000041810 */
[----:B------:R-:W-:Y:S07]  /*48d0*/  LDSM.16.M88.4 R32, [R165+0x17000] ;  /* 0x01700000a520783b */ /* 0x000fee0000000200 */
[C---:B------:R-:W-:Y:S08]  /*48e0*/  HMMA.16816.F32.BF16 R20, R136.reuse, R140, R20 ;  /* 0x0000008c8814723c */ /* 0x040ff00000041814 */
[----:B------:R-:W-:Y:S01]  /*48f0*/  HMMA.16816.F32.BF16 R24, R136, R142, R24 ;  /* 0x0000008e8818723c */ /* 0x000fe20000041818 */
[----:B------:R-:W3:Y:S04]  /*4900*/  LDSM.16.MT88.4 R136, [R161+0xa400] ;  /* 0x00a40000a188783b */ /* 0x000ee80000004200 */
[----:B------:R-:W-:Y:S03]  /*4910*/  LDSM.16.MT88.4 R140, [R161+0xa800] ;  /* 0x00a80000a18c783b */ /* 0x000fe60000004200 */
[C---:B----4-:R-:W-:Y:S08]  /*4920*/  HMMA.16816.F32.BF16 R4, R148.reuse, R156, R4 ;  /* 0x0000009c9404723c */ /* 0x050ff00000041804 */
[C---:B------:R-:W-:Y:S08]  /*4930*/  HMMA.16816.F32.BF16 R8, R148.reuse, R158, R8 ;  /* 0x0000009e9408723c */ /* 0x040ff00000041808 */
[C---:B-1----:R-:W-:Y:S01]  /*4940*/  HMMA.16816.F32.BF16 R12, R148.reuse, R28, R12 ;  /* 0x0000001c940c723c */ /* 0x042fe2000004180c */
[----:B------:R-:W-:Y:S05]  /*4950*/  IMAD.U32 R28, RZ, RZ, UR18 ;  /* 0x00000012ff1c7e24 */ /* 0x000fea000f8e00ff */
[----:B------:R-:W-:Y:S02]  /*4960*/  LEA.HI.X.SX32 R145, R28, R197, 0x2, P0 ;  /* 0x000000c51c917211 */ /* 0x000fe400000f16ff */
[C---:B------:R-:W-:Y:S01]  /*4970*/  HMMA.16816.F32.BF16 R16, R148.reuse, R30, R16 ;  /* 0x0000001e9410723c */ /* 0x040fe20000041810 */
[----:B------:R-:W1:Y:S02]  /*4980*/  LDSM.16.MT88.4 R28, [R161+0xc400] ;  /* 0x00c40000a11c783b */ /* 0x000e640000004200 */
[C---:B------:R-:W-:Y:S04]  /*4990*/  LEA R146, P0, R169.reuse, R144, 0x5 ;  /* 0x00000090a9927211 */ /* 0x040fe800078028ff */
[C---:B------:R-:W-:Y:S01]  /*49a0*/  LEA.HI.X.SX32 R147, R169.reuse, R145, 0x5, P0 ;  /* 0x00000091a9937211 */ /* 0x040fe200000f2eff */
[C---:B--2---:R-:W-:Y:S08]  /*49b0*/  HMMA.16816.F32.BF16 R20, R148.reuse, R132, R20 ;  /* 0x000000849414723c */ /* 0x044ff00000041814 */
[----:B------:R-:W-:Y:S01]  /*49c0*/  HMMA.16816.F32.BF16 R24, R148, R134, R24 ;  /* 0x000000869418723c */ /* 0x000fe20000041818 */
[----:B------:R-:W2:Y:S02]  /*49d0*/  LDSM.16.MT88.4 R132, [R161+0xe400] ;  /* 0x00e40000a184783b */ /* 0x000ea40000004200 */
[C---:B------:R-:W-:Y:S04]  /*49e0*/  LEA R148, P0, R169.reuse, R146, 0x5 ;  /* 0x00000092a9947211 */ /* 0x040fe800078028ff */
[C---:B------:R-:W-:Y:S01]  /*49f0*/  LEA.HI.X.SX32 R149, R169.reuse, R147, 0x5, P0 ;  /* 0x00000093a9957211 */ /* 0x040fe200000f2eff */
[C---:B---3--:R-:W-:Y:S05]  /*4a00*/  HMMA.16816.F32.BF16 R4, R32.reuse, R136, R4 ;  /* 0x000000882004723c */ /* 0x048fea0000041804 */
[C---:B------:R-:W-:Y:S03]  /*4a10*/  LEA R150, P0, R169.reuse, R148, 0x5 ;  /* 0x00000094a9967211 */ /* 0x040fe600078028ff */
[C---:B------:R-:W-:Y:S01]  /*4a20*/  HMMA.16816.F32.BF16 R8, R32.reuse, R138, R8 ;  /* 0x0000008a2008723c */ /* 0x040fe20000041808 */
[----:B------:R-:W3:Y:S02]  /*4a30*/  LDSM.16.M88.4 R136, [R164+0x2000] ;  /* 0x00200000a488783b */ /* 0x000ee40000000200 */
        /* <DEDUP_REMOVED lines=10> */
[C---:B------:R-:W-:Y:S05]  /*4ae0*/  LEA.HI.X.SX32 R157, R169.reuse, R155, 0x5, P0 ;  /* 0x0000009ba99d7211 */ /* 0x040fea00000f2eff */
[----:B------:R-:W-:Y:S01]  /*4af0*/  HMMA.16816.F32.BF16 R24, R32, R134, R24 ;  /* 0x000000862018723c */ /* 0x000fe20000041818 */
[----:B------:R-:W2:Y:S02]  /*4b00*/  LDSM.16.MT88.4 R32, [R161+0xe800] ;  /* 0x00e80000a120783b */ /* 0x000ea40000004200 */
[C---:B------:R-:W-:Y:S02]  /*4b10*/  IMAD.WIDE R158, R169.reuse, -0xc0, R156 ;  /* 0xffffff40a99e7825 */ /* 0x040fe400078e029c */
[----:B------:R-:W-:Y:S03]  /*4b20*/  LDSM.16.M88.4 R132, [R163+0x2000] ;  /* 0x00200000a384783b */ /* 0x000fe60000000200 */
[C---:B---3--:R-:W-:Y:S05]  /*4b30*/  HMMA.16816.F32.BF16 R4, R136.reuse, R140, R4 ;  /* 0x0000008c8804723c */ /* 0x048fea0000041804 */
        /* <DEDUP_REMOVED lines=15> */
[----:B------:R-:W-:Y:S01]  /*4c30*/  HMMA.16816.F32.BF16 R24, R136, R34, R24 ;  /* 0x000000228818723c */ /* 0x000fe20000041818 */
[----:B------:R-:W2:Y:S02]  /*4c40*/  LDSM.16.MT88.4 R32, [R161+0xec00] ;  /* 0x00ec0000a120783b */ /* 0x000ea40000004200 */
[C---:B------:R-:W-:Y:S02]  /*4c50*/  LEA.HI.X.SX32 R201, R169.reuse, R199, 0x5, P0 ;  /* 0x000000c7a9c97211 */ /* 0x040fe400000f2eff */
[C---:B------:R-:W-:Y:S03]  /*4c60*/  LEA R202, P0, R169.reuse, R200, 0x5 ;  /* 0x000000c8a9ca7211 */ /* 0x040fe600078028ff */
[C---:B---3--:R-:W-:Y:S05]  /*4c70*/  HMMA.16816.F32.BF16 R4, R132.reuse, R140, R4 ;  /* 0x0000008c8404723c */ /* 0x048fea0000041804 */
[C---:B------:R-:W-:Y:S03]  /*4c80*/  LEA.HI.X.SX32 R203, R169.reuse, R201, 0x5, P0 ;  /* 0x000000c9a9cb7211 */ /* 0x040fe600000f2eff */
[C---:B------:R-:W-:Y:S03]  /*4c90*/  HMMA.16816.F32.BF16 R8, R132.reuse, R142, R8 ;  /* 0x0000008e8408723c */ /* 0x040fe60000041808 */
[----:B------:R-:W-:Y:S01]  /*4ca0*/  @P3 IMAD.WIDE.U32 R142, R168, R192, UR20 ;  /* 0x00000014a88e3e25 */ /* 0x000fe2000f8e00c0 */
[----:B------:R-:W-:Y:S01]  /*4cb0*/  @UP0 UMOV UR20, UR17 ;  /* 0x0000001100140c82 */ /* 0x000fe20008000000 */
[----:B------:R-:W-:Y:S02]  /*4cc0*/  @UP0 UMOV UR21, UR15 ;  /* 0x0000000f00150c82 */ /* 0x000fe40008000000 */
[C---:B------:R-:W-:Y:S01]  /*4cd0*/  IMAD.WIDE R136, R169.reuse, -0xc0, R202 ;  /* 0xffffff40a9887825 */ /* 0x040fe200078e02ca */
[----:B------:R-:W5:Y:S01]  /*4ce0*/  @P3 LDG.E R186, desc[UR36][R142.64+-0x100] ;  /* 0xffff00248eba3981 */ /* 0x000f62000c1e1900 */
[C---:B-1----:R-:W-:Y:S03]  /*4cf0*/  HMMA.16816.F32.BF16 R12, R132.reuse, R28, R12 ;  /* 0x0000001c840c723c */ /* 0x042fe6000004180c */
[----:B------:R-:W5:Y:S01]  /*4d00*/  @P3 LDG.E R185, desc[UR36][R142.64+-0xe0] ;  /* 0xffff20248eb93981 */ /* 0x000f62000c1e1900 */
[C---:B------:R-:W-:Y:S03]  /*4d10*/  LEA R138, P0, R169.reuse, R136, 0x5 ;  /* 0x00000088a98a7211 */ /* 0x040fe600078028ff */
[----:B------:R-:W5:Y:S01]  /*4d20*/  @P3 LDG.E R184, desc[UR36][R142.64+-0x80] ;  /* 0xffff80248eb83981 */ /* 0x000f62000c1e1900 */
[C---:B------:R-:W-:Y:S03]  /*4d30*/  HMMA.16816.F32.BF16 R16, R132.reuse, R30, R16 ;  /* 0x0000001e8410723c */ /* 0x040fe60000041810 */
[----:B------:R1:W5:Y:S01]  /*4d40*/  @P3 LDG.E R183, desc[UR36][R142.64+-0x60] ;  /* 0xffffa0248eb73981 */ /* 0x000362000c1e1900 */
[C---:B------:R-:W-:Y:S02]  /*4d50*/  LEA.HI.X.SX32 R139, R169.reuse, R137, 0x5, P0 ;  /* 0x00000089a98b7211 */ /* 0x040fe400000f2eff */
[C---:B------:R-:W-:Y:S01]  /*4d60*/  LEA R140, P0, R169.reuse, R138, 0x5 ;  /* 0x0000008aa98c7211 */ /* 0x040fe200078028ff */
[----:B------:R3:W-:Y:S01]  /*4d70*/  REDG.E.ADD.F32.FTZ.RN.STRONG.GPU desc[UR36][R196.64], R4 ;  /* 0x00000004c40079a6 */ /* 0x0007e2000c12f324 */
[C---:B--2---:R-:W-:Y:S03]  /*4d80*/  HMMA.16816.F32.BF16 R20, R132.reuse, R32, R20 ;  /* 0x000000208414723c */ /* 0x044fe60000041814 */
[----:B------:R2:W-:Y:S01]  /*4d90*/  REDG.E.ADD.F32.FTZ.RN.STRONG.GPU desc[UR36][R144.64], R5 ;  /* 0x00000005900079a6 */ /* 0x0005e2000c12f324 */
        /* <DEDUP_REMOVED lines=13> */
[C---:B---3--:R-:W-:Y:S01]  /*4e70*/  LEA R4, P0, R169.reuse, R32, 0x5 ;  /* 0x00000020a9047211 */ /* 0x048fe200078028ff */
[----:B------:R-:W-:Y:S03]  /*4e80*/  REDG.E.ADD.F32.FTZ.RN.STRONG.GPU desc[UR36][R156.64], R11 ;  /* 0x0000000b9c0079a6 */ /* 0x000fe6000c12f324 */
[----:B--2---:R-:W-:Y:S01]  /*4e90*/  LEA.HI.X.SX32 R5, R169, R33, 0x5, P0 ;  /* 0x00000021a9057211 */ /* 0x004fe200000f2eff */
        /* <DEDUP_REMOVED lines=8> */
[----:B------:R-:W-:Y:S03]  /*4f20*/  UMOV UR45, UR19 ;  /* 0x00000013002d7c82 */ /* 0x000fe60008000000 */
        /* <DEDUP_REMOVED lines=13> */
[----:B------:R-:W2:Y:S04]  /*5000*/  LDSM.16.MT88.4 R8, [R178] ;  /* 0x00000000b208783b */ /* 0x000ea80000004200 */
[----:B------:R-:W3:Y:S04]  /*5010*/  LDSM.16.MT88.4 R12, [R162+0x17000] ;  /* 0x01700000a20c783b */ /* 0x000ee80000004200 */
[----:B------:R-:W4:Y:S04]  /*5020*/  LDSM.16.MT88.4 R16, [R178+0x1000] ;  /* 0x00100000b210783b */ /* 0x000f280000004200 */
[----:B------:R-:W4:Y:S04]  /*5030*/  LDSM.16.MT88.4 R28, [R178+0x2000] ;  /* 0x00200000b21c783b */ /* 0x000f280000004200 */
[----:B------:R-:W-:Y:S04]  /*5040*/  LDSM.16.MT88.4 R32, [R162+0x15800] ;  /* 0x01580000a220783b */ /* 0x000fe80000004200 */
[----:B------:R-:W4:Y:S04]  /*5050*/  LDSM.16.MT88.4 R20, [R178+0x400] ;  /* 0x00040000b214783b */ /* 0x000f280000004200 */
[----:B------:R-:W4:Y:S04]  /*5060*/  LDSM.16.MT88.4 R132, [R162+0x17800] ;  /* 0x01780000a284783b */ /* 0x000f280000004200 */
[----:B------:R-:W-:Y:S04]  /*5070*/  LDSM.16.MT88.4 R24, [R162+0x18000] ;  /* 0x01800000a218783b */ /* 0x000fe80000004200 */
[----:B------:R-:W-:Y:S04]  /*5080*/  LDSM.16.MT88.4 R136, [R178+0xc00] ;  /* 0x000c0000b288783b */ /* 0x000fe80000004200 */
[----:B-1----:R-:W-:Y:S01]  /*5090*/  LDSM.16.MT88.4 R140, [R162+0x18800] ;  /* 0x01880000a28c783b */ /* 0x002fe20000004200 */
[-C--:B--2---:R-:W-:Y:S03]  /*50a0*/  HMMA.16816.F32.BF16 R84, R4, R8.reuse, R84 ;  /* 0x000000080454723c */ /* 0x084fe60000041854 */
[----:B------:R-:W-:Y:S04]  /*50b0*/  LDSM.16.MT88.4 R144, [R178+0x1c00] ;  /* 0x001c0000b290783b */ /* 0x000fe80000004200 */
[----:B------:R-:W-:Y:S01]  /*50c0*/  LDSM.16.MT88.4 R148, [R178+0x2c00] ;  /* 0x002c0000b294783b */ /* 0x000fe20000004200 */
[C---:B---3--:R-:W-:Y:S08]  /*50d0*/  HMMA.16816.F32.BF16 R88, R12.reuse, R8, R88 ;  /* 0x000000080c58723c */ /* 0x048ff00000041858 */
[-C--:B------:R-:W-:Y:S08]  /*50e0*/  HMMA.16816.F32.BF16 R92, R12, R10.reuse, R92 ;  /* 0x0000000a0c5c723c */ /* 0x080ff0000004185c */
[C---:B------:R-:W-:Y:S01]  /*50f0*/  HMMA.16816.F32.BF16 R96, R4.reuse, R10, R96 ;  /* 0x0000000a0460723c */ /* 0x040fe20000041860 */
[----:B------:R-:W1:Y:S07]  /*5100*/  LDSM.16.MT88.4 R8, [R178+0x1400] ;  /* 0x00140000b208783b */ /* 0x000e6e0000004200 */
[-C--:B----4-:R-:W-:Y:S08]  /*5110*/  HMMA.16816.F32.BF16 R100, R4, R16.reuse, R100 ;  /* 0x000000100464723c */ /* 0x090ff00000041864 */
        /* <DEDUP_REMOVED lines=10> */
[----:B------:R-:W4:Y:S03]  /*51c0*/  LDSM.16.MT88.4 R28, [R178+0x1800] ;  /* 0x00180000b21c783b */ /* 0x000f260000004200 */
[-C--:B------:R-:W-:Y:S08]  /*51d0*/  HMMA.16816.F32.BF16 R84, R32, R20.reuse, R84 ;  /* 0x000000142054723c */ /* 0x080ff00000041854 */
[C---:B------:R-:W-:Y:S08]  /*51e0*/  HMMA.16816.F32.BF16 R88, R132.reuse, R20, R88 ;  /* 0x000000148458723c */ /* 0x040ff00000041858 */
[-C--:B------:R-:W-:Y:S08]  /*51f0*/  HMMA.16816.F32.BF16 R92, R132, R22.reuse, R92 ;  /* 0x00000016845c723c */ /* 0x080ff0000004185c */
[C---:B------:R-:W-:Y:S01]  /*5200*/  HMMA.16816.F32.BF16 R96, R32.reuse, R22, R96 ;  /* 0x000000162060723c */ /* 0x040fe20000041860 */
[----:B------:R-:W4:Y:S07]  /*5210*/  LDSM.16.MT88.4 R20, [R178+0x2800] ;  /* 0x00280000b214783b */ /* 0x000f2e0000004200 */
        /* <DEDUP_REMOVED lines=23> */
[-C--:B-1----:R-:W-:Y:S05]  /*5390*/  HMMA.16816.F32.BF16 R84, R8, R136.reuse, R84 ;  /* 0x000000880854723c */ /* 0x082fea0000041854 */
        /* <DEDUP_REMOVED lines=14> */
.L_x_1362:
[C---:B------:R-:W-:Y:S01]  /*5480*/  IMAD.SHL.U32 R0, R173.reuse, 0x10, RZ ;  /* 0x00000010ad007824 */ /* 0x040fe200078e00ff */
[----:B------:R-:W2:Y:S01]  /*5490*/  LDCU UR5, c[0x0][0x500] ;  /* 0x0000a000ff0577ac */ /* 0x000ea20008000800 */
[----:B------:R-:W-:Y:S01]  /*54a0*/  IMAD.SHL.U32 R2, R173, 0x2, RZ ;  /* 0x00000002ad027824 */ /* 0x000fe200078e00ff */
[----:B-1----:R-:W-:Y:S01]  /*54b0*/  LOP3.LUT R3, R160, 0xc0, RZ, 0xc0, !PT ;  /* 0x000000c0a0037812 */ /* 0x002fe200078ec0ff */
[----:B------:R-:W1:Y:S01]  /*54c0*/  LDC.64 R6, c[0x0][0x5d8] ;  /* 0x00017600ff067b82 */ /* 0x000e620000000a00 */
[----:B------:R-:W-:Y:S01]  /*54d0*/  LOP3.LUT R0, R0, 0x600, RZ, 0xc0, !PT ;  /* 0x0000060000007812 */ /* 0x000fe200078ec0ff */
[----:B------:R-:W3:Y:S01]  /*54e0*/  LDCU.64 UR10, c[0x0][0x5a8] ;  /* 0x0000b500ff0a77ac */ /* 0x000ee20008000a00 */
[--C-:B------:R-:W-:Y:S02]  /*54f0*/  SHF.R.U32.HI R4, RZ, 0x4, R173.reuse ;  /* 0x00000004ff047819 */ /* 0x100fe400000116ad */
[----:B------:R-:W-:Y:S01]  /*5500*/  LOP3.LUT R3, R3, 0x18, R173, 0xf8, !PT ;  /* 0x0000001803037812 */ /* 0x000fe200078ef8ad */
[----:B------:R-:W-:Y:S01]  /*5510*/  UMOV UR33, UR28 ;  /* 0x0000001c00217c82 */ /* 0x000fe20008000000 */
[----:B------:R-:W-:-:S02]  /*5520*/  LOP3.LUT R0, R0, 0x6, R2, 0xf8, !PT ;  /* 0x0000000600007812 */ /* 0x000fc400078ef802 */
[----:B------:R-:W-:Y:S02]  /*5530*/  LOP3.LUT R2, R160, 0xd8, RZ, 0xc0, !PT ;  /* 0x000000d8a0027812 */ /* 0x000fe400078ec0ff */
[----:B------:R-:W-:Y:S02]  /*5540*/  LOP3.LUT R3, R3, 0x8, R4, 0x78, !PT ;  /* 0x0000000803037812 */ /* 0x000fe400078e7804 */
[----:B------:R-:W-:Y:S02]  /*5550*/  LOP3.LUT R0, R0, 0x20, R160, 0xf8, !PT ;  /* 0x0000002000007812 */ /* 0x000fe400078ef8a0 */
[----:B------:R-:W-:Y:S01]  /*5560*/  LOP3.LUT R4, R2, 0x18, R173, 0x78, !PT ;  /* 0x0000001802047812 */ /* 0x000fe200078e78ad */
[----:B------:R-:W-:Y:S01]  /*5570*/  IMAD.SHL.U32 R173, R173, 0x4, RZ ;  /* 0x00000004adad7824 */ /* 0x000fe200078e00ff */
[----:B------:R-:W-:Y:S01]  /*5580*/  LOP3.LUT R0, R0, R3, RZ, 0xfc, !PT ;  /* 0x0000000300007212 */ /* 0x000fe200078efcff */
[----:B--2---:R-:W-:Y:S01]  /*5590*/  FMUL.FTZ R84, R84, UR5 ;  /* 0x0000000554547c20 */ /* 0x004fe20008410000 */
        /* <DEDUP_REMOVED lines=52> */
[----:B------:R-:W2:Y:S01]  /*58e0*/  LDC.64 R2, c[0x0][0x5c0] ;  /* 0x00017000ff027b82 */ /* 0x000ea20000000a00 */
[----:B------:R-:W-:Y:S01]  /*58f0*/  F2FP.BF16.F32.PACK_AB R102, R103, R102 ;  /* 0x000000666766723e */ /* 0x000fe200000010ff */
[----:B------:R-:W-:Y:S01]  /*5900*/  FMUL.FTZ R120, R120, UR5 ;  /* 0x0000000578787c20 */ /* 0x000fe20008410000 */
        /* <DEDUP_REMOVED lines=34> */
[----:B--2---:R-:W-:Y:S01]  /*5b30*/  IMAD R8, R2, UR47, RZ ;  /* 0x0000002f02087c24 */ /* 0x004fe2000f8e02ff */
[----:B------:R-:W-:Y:S01]  /*5b40*/  F2FP.BF16.F32.PACK_AB R36, R37, R36 ;  /* 0x000000242524723e */ /* 0x000fe200000010ff */
[----:B------:R-:W-:Y:S01]  /*5b50*/  STS [R0+0xb000], R100 ;  /* 0x00b0006400007388 */ /* 0x000fe20000000800 */
[----:B------:R-:W-:Y:S01]  /*5b60*/  F2FP.BF16.F32.PACK_AB R38, R39, R38 ;  /* 0x000000262726723e */ /* 0x000fe200000010ff */
[----:B------:R-:W-:Y:S01]  /*5b70*/  IMAD R8, R3, UR5, R8 ;  /* 0x0000000503087c24 */ /* 0x000fe2000f8e0208 */
[----:B------:R-:W-:Y:S01]  /*5b80*/  F2FP.BF16.F32.PACK_AB R48, R49, R48 ;  /* 0x000000303130723e */ /* 0x000fe200000010ff */
[----:B------:R-:W-:Y:S01]  /*5b90*/  STS [R0+0xb200], R102 ;  /* 0x00b2006600007388 */ /* 0x000fe20000000800 */
[----:B------:R-:W-:Y:S01]  /*5ba0*/  F2FP.BF16.F32.PACK_AB R50, R51, R50 ;  /* 0x000000323332723e */ /* 0x000fe200000010ff */
[----:B------:R-:W2:Y:S01]  /*5bb0*/  LDCU.64 UR12, c[0x0][0x5b0] ;  /* 0x0000b600ff0c77ac */ /* 0x000ea20008000a00 */
        /* <DEDUP_REMOVED lines=30> */
[----:B------:R-:W-:Y:S01]  /*5da0*/  MOV R161, RZ ;  /* 0x000000ff00a17202 */ /* 0x000fe20000000f00 */
[----:B------:R-:W-:Y:S04]  /*5db0*/  STS [R0+0xe000], R120 ;  /* 0x00e0007800007388 */ /* 0x000fe80000000800 */
[----:B------:R-:W-:Y:S04]  /*5dc0*/  STS [R0+0xe200], R122 ;  /* 0x00e2007a00007388 */ /* 0x000fe80000000800 */
[----:B------:R-:W-:Y:S04]  /*5dd0*/  STS [R173+0x5020], R124 ;  /* 0x0050207cad007388 */ /* 0x000fe80000000800 */
[----:B------:R-:W-:Y:S04]  /*5de0*/  STS [R173+0x5220], R126 ;  /* 0x0052207ead007388 */ /* 0x000fe80000000800 */
[----:B------:R3:W-:Y:S04]  /*5df0*/  STS [R0+0xf000], R36 ;  /* 0x00f0002400007388 */ /* 0x0007e80000000800 */
[----:B------:R1:W-:Y:S04]  /*5e00*/  STS [R0+0xf200], R38 ;  /* 0x00f2002600007388 */ /* 0x0003e80000000800 */
[----:B------:R-:W-:Y:S04]  /*5e10*/  STS [R173+0x6020], R48 ;  /* 0x00602030ad007388 */ /* 0x000fe80000000800 */
[----:B------:R-:W-:Y:S04]  /*5e20*/  STS [R173+0x6220], R50 ;  /* 0x00622032ad007388 */ /* 0x000fe80000000800 */
[----:B------:R-:W-:Y:S04]  /*5e30*/  STS [R0+0x10000], R40 ;  /* 0x0100002800007388 */ /* 0x000fe80000000800 */
[----:B------:R-:W-:Y:S04]  /*5e40*/  STS [R0+0x10200], R42 ;  /* 0x0102002a00007388 */ /* 0x000fe80000000800 */
[----:B------:R-:W-:Y:S01]  /*5e50*/  STS [R173+0x7020], R44 ;  /* 0x0070202cad007388 */ /* 0x000fe20000000800 */
[----:B---3--:R-:W-:-:S02]  /*5e60*/  LOP3.LUT R36, R4, 0x1f20, R160, 0xf8, !PT ;  /* 0x00001f2004247812 */ /* 0x008fc400078ef8a0 */
[----:B------:R-:W-:Y:S01]  /*5e70*/  LOP3.LUT R160, R160, 0x18, RZ, 0xc0, !PT ;  /* 0x00000018a0a07812 */ /* 0x000fe200078ec0ff */
[----:B------:R-:W-:Y:S01]  /*5e80*/  STS [R173+0x7220], R46 ;  /* 0x0072202ead007388 */ /* 0x000fe20000000800 */
[----:B------:R-:W3:Y:S01]  /*5e90*/  LDC.64 R4, c[0x0][0x5c8] ;  /* 0x00017200ff047b82 */ /* 0x000ee20000000a00 */
[----:B------:R-:W-:Y:S01]  /*5ea0*/  LEA R36, R36, UR4, 0x1 ;  /* 0x0000000424247c11 */ /* 0x000fe2000f8e08ff */
[----:B--2---:R-:W-:Y:S01]  /*5eb0*/  UIMAD UR4, UR33, UR13, URZ ;  /* 0x0000000d210472a4 */ /* 0x004fe2000f8e02ff */
[----:B------:R-:W-:Y:S01]  /*5ec0*/  STS [R0+0x11000], R52 ;  /* 0x0110003400007388 */ /* 0x000fe20000000800 */
[----:B------:R-:W-:-:S03]  /*5ed0*/  IMAD.WIDE.U32 R10, R2, UR5, R160 ;  /* 0x00000005020a7c25 */ /* 0x000fc6000f8e00a0 */
[----:B------:R-:W-:Y:S01]  /*5ee0*/  STS [R0+0x11200], R54 ;  /* 0x0112003600007388 */ /* 0x000fe20000000800 */
[----:B------:R-:W-:Y:S02]  /*5ef0*/  IMAD.IADD R11, R11, 0x1, R8 ;  /* 0x000000010b0b7824 */ /* 0x000fe400078e0208 */
[----:B------:R-:W-:Y:S01]  /*5f00*/  IMAD.U32 R8, RZ, RZ, UR10 ;  /* 0x0000000aff087e24 */ /* 0x000fe2000f8e00ff */
[----:B------:R-:W-:Y:S03]  /*5f10*/  STS [R173+0x8020], R64 ;  /* 0x00802040ad007388 */ /* 0x000fe60000000800 */
[----:B------:R-:W-:Y:S01]  /*5f20*/  IMAD.WIDE.U32 R8, R8, UR33, R10 ;  /* 0x0000002108087c25 */ /* 0x000fe2000f8e000a */
[----:B------:R-:W-:Y:S03]  /*5f30*/  STS [R173+0x8220], R66 ;  /* 0x00822042ad007388 */ /* 0x000fe60000000800 */
[----:B------:R-:W-:Y:S01]  /*5f40*/  IMAD.U32 R10, RZ, RZ, UR12 ;  /* 0x0000000cff0a7e24 */ /* 0x000fe2000f8e00ff */
[----:B------:R-:W-:Y:S01]  /*5f50*/  STS [R0+0x12000], R56 ;  /* 0x0120003800007388 */ /* 0x000fe20000000800 */
[----:B------:R-:W-:Y:S01]  /*5f60*/  IADD3 R9, PT, PT, R9, UR11, RZ ;  /* 0x0000000b09097c10 */ /* 0x000fe2000fffe0ff */
[----:B------:R-:W2:Y:S02]  /*5f70*/  LDCU.128 UR12, c[0x0][0x560] ;  /* 0x0000ac00ff0c77ac */ /* 0x000ea40008000c00 */
[----:B------:R-:W-:Y:S01]  /*5f80*/  STS [R0+0x12200], R58 ;  /* 0x0122003a00007388 */ /* 0x000fe20000000800 */
[----:B---3--:R-:W-:-:S03]  /*5f90*/  IMAD.WIDE.U32 R160, R4, UR5, R160 ;  /* 0x0000000504a07c25 */ /* 0x008fc6000f8e00a0 */
[----:B------:R-:W-:Y:S01]  /*5fa0*/  STS [R173+0x9020], R60 ;  /* 0x0090203cad007388 */ /* 0x000fe20000000800 */
[----:B-1----:R-:W-:Y:S02]  /*5fb0*/  IMAD.WIDE.U32 R38, R6, UR31, R8 ;  /* 0x0000001f06267c25 */ /* 0x002fe4000f8e0008 */
[----:B------:R-:W1:Y:S01]  /*5fc0*/  LDC.64 R8, c[0x0][0x5e0] ;  /* 0x00017800ff087b82 */ /* 0x000e620000000a00 */
[----:B------:R-:W-:Y:S01]  /*5fd0*/  STS [R173+0x9220], R62 ;  /* 0x0092203ead007388 */ /* 0x000fe20000000800 */
[----:B------:R-:W-:Y:S02]  /*5fe0*/  IMAD R7, R7, UR31, R39 ;  /* 0x0000001f07077c24 */ /* 0x000fe4000f8e0227 */
[----:B------:R-:W-:Y:S01]  /*5ff0*/  IMAD.MOV.U32 R6, RZ, RZ, R38 ;  /* 0x000000ffff067224 */ /* 0x000fe200078e0026 */
[----:B------:R-:W-:Y:S03]  /*6000*/  STS [R0+0x13000], R68 ;  /* 0x0130004400007388 */ /* 0x000fe60000000800 */
[----:B------:R-:W-:Y:S01]  /*6010*/  IMAD.WIDE.U32 R6, R167, R2, R6 ;  /* 0x00000002a7067225 */ /* 0x000fe200078e0006 */
[----:B------:R-:W-:Y:S04]  /*6020*/  STS [R0+0x13200], R70 ;  /* 0x0132004600007388 */ /* 0x000fe80000000800 */
[----:B------:R-:W-:Y:S04]  /*6030*/  STS [R173+0xa020], R80 ;  /* 0x00a02050ad007388 */ /* 0x000fe80000000800 */
[----:B------:R-:W-:Y:S04]  /*6040*/  STS [R173+0xa220], R82 ;  /* 0x00a22052ad007388 */ /* 0x000fe80000000800 */
[----:B------:R-:W-:Y:S04]  /*6050*/  STS [R0+0x14000], R72 ;  /* 0x0140004800007388 */ /* 0x000fe80000000800 */
[----:B------:R3:W-:Y:S04]  /*6060*/  STS [R0+0x14200], R74 ;  /* 0x0142004a00007388 */ /* 0x0007e80000000800 */
[----:B------:R-:W-:Y:S04]  /*6070*/  STS [R173+0xb020], R76 ;  /* 0x00b0204cad007388 */ /* 0x000fe80000000800 */
[----:B------:R-:W-:Y:S01]  /*6080*/  STS [R173+0xb220], R78 ;  /* 0x00b2204ead007388 */ /* 0x000fe20000000800 */
[----:B------:R-:W-:Y:S01]  /*6090*/  BAR.SYNC.DEFER_BLOCKING 0x0 ;  /* 0x0000000000007b1d */ /* 0x000fe20000010000 */
[----:B---3--:R-:W-:-:S04]  /*60a0*/  IMAD R0, R4, UR47, RZ ;  /* 0x0000002f04007c24 */ /* 0x008fc8000f8e02ff */
[----:B------:R-:W-:-:S04]  /*60b0*/  IMAD R0, R5, UR5, R0 ;  /* 0x0000000505007c24 */ /* 0x000fc8000f8e0200 */
[----:B------:R-:W-:Y:S02]  /*60c0*/  IMAD.IADD R161, R161, 0x1, R0 ;  /* 0x00000001a1a17824 */ /* 0x000fe400078e0200 */
[----:B------:R-:W-:Y:S01]  /*60d0*/  IMAD R0, R167, R3, R7 ;  /* 0x00000003a7007224 */ /* 0x000fe200078e0207 */
[----:B------:R-:W3:Y:S01]  /*60e0*/  LDS.128 R32, [R36+0x9000] ;  /* 0x0090000024207984 */ /* 0x000ee20000000c00 */
[----:B------:R-:W-:-:S03]  /*60f0*/  IMAD.WIDE.U32 R10, R10, UR33, R160 ;  /* 0x000000210a0a7c25 */ /* 0x000fc6000f8e00a0 */
[----:B------:R-:W4:Y:S02]  /*6100*/  LDS.128 R24, [R36+0xb000] ;  /* 0x00b0000024187984 */ /* 0x000f240000000c00 */
[----:B------:R-:W-:Y:S02]  /*6110*/  IADD3 R11, PT, PT, R11, UR4, RZ ;  /* 0x000000040b0b7c10 */ /* 0x000fe4000fffe0ff */
[----:B------:R-:W4:Y:S01]  /*6120*/  LDS.128 R16, [R36+0xd000] ;  /* 0x00d0000024107984 */ /* 0x000f220000000c00 */
[----:B-1----:R-:W-:-:S03]  /*6130*/  IMAD.WIDE.U32 R10, R8, UR31, R10 ;  /* 0x0000001f080a7c25 */ /* 0x002fc6000f8e000a */
[----:B------:R-:W1:Y:S01]  /*6140*/  LDS.128 R28, [R36+0xa000] ;  /* 0x00a00000241c7984 */ /* 0x000e620000000c00 */
[C---:B--2---:R-:W-:Y:S01]  /*6150*/  LEA R8, P0, R6.reuse, UR12, 0x1 ;  /* 0x0000000c06087c11 */ /* 0x044fe2000f8008ff */
[----:B------:R-:W-:Y:S02]  /*6160*/  IMAD R11, R9, UR31, R11 ;  /* 0x0000001f090b7c24 */ /* 0x000fe4000f8e020b */
[----:B------:R-:W2:Y:S01]  /*6170*/  LDS.128 R20, [R36+0xc000] ;  /* 0x00c0000024147984 */ /* 0x000ea20000000c00 */
[----:B------:R-:W-:Y:S01]  /*6180*/  LEA.HI.X R9, R6, UR13, R0, 0x1, P0 ;  /* 0x0000000d06097c11 */ /* 0x000fe200080f0c00 */
[C---:B------:R-:W-:Y:S02]  /*6190*/  IMAD.WIDE.U32 R10, R167.reuse, R4, R10 ;  /* 0x00000004a70a7225 */ /* 0x040fe400078e000a */
[----:B------:R-:W2:Y:S01]  /*61a0*/  LDS.128 R12, [R36+0xe000] ;  /* 0x00e00000240c7984 */ /* 0x000ea20000000c00 */
[----:B------:R-:W-:Y:S01]  /*61b0*/  LEA R6, P0, R2, R8, 0x7 ;  /* 0x0000000802067211 */ /* 0x000fe200078038ff */
[----:B------:R-:W-:-:S02]  /*61c0*/  IMAD R167, R167, R5, R11 ;  /* 0x00000005a7a77224 */ /* 0x000fc400078e020b */
[----:B------:R-:W2:Y:S01]  /*61d0*/  LDS.128 R56, [R36+0xf000] ;  /* 0x00f0000024387984 */ /* 0x000ea20000000c00 */
[----:B------:R-:W-:Y:S02]  /*61e0*/  LEA.HI.X R7, R2, R9, R3, 0x7, P0 ;  /* 0x0000000902077211 */ /* 0x000fe400000f3c03 */
[C---:B------:R-:W-:Y:S01]  /*61f0*/  LEA R2, P0, R10.reuse, UR14, 0x1 ;  /* 0x0000000e0a027c11 */ /* 0x040fe2000f8008ff */
[----:B------:R-:W2:Y:S03]  /*6200*/  LDS.128 R48, [R36+0x11000] ;  /* 0x0110000024307984 */ /* 0x000ea60000000c00 */
[----:B------:R-:W-:Y:S01]  /*6210*/  LEA.HI.X R3, R10, UR15, R167, 0x1, P0 ;  /* 0x0000000f0a037c11 */ /* 0x000fe200080f0ca7 */
[----:B------:R-:W2:Y:S04]  /*6220*/  LDS.128 R40, [R36+0x13000] ;  /* 0x0130000024287984 */ /* 0x000ea80000000c00 */
[----:B------:R-:W2:Y:S04]  /*6230*/  LDS.128 R52, [R36+0x10000] ;  /* 0x0100000024347984 */ /* 0x000ea80000000c00 */
[----:B------:R-:W2:Y:S04]  /*6240*/  LDS.128 R44, [R36+0x12000] ;  /* 0x01200000242c7984 */ /* 0x000ea80000000c00 */
[----:B------:R-:W2:Y:S04]  /*6250*/  LDS.128 R36, [R36+0x14000] ;  /* 0x0140000024247984 */ /* 0x000ea80000000c00 */
[----:B---3--:R-:W-:Y:S04]  /*6260*/  STG.E.128 desc[UR36][R8.64], R32 ;  /* 0x0000002008007986 */ /* 0x008fe8000c101d24 */
[----:B----4-:R-:W-:Y:S04]  /*6270*/  STG.E.128 desc[UR36][R8.64+0x40], R24 ;  /* 0x0000401808007986 */ /* 0x010fe8000c101d24 */
[----:B------:R3:W-:Y:S04]  /*6280*/  STG.E.128 desc[UR36][R8.64+0x80], R16 ;  /* 0x0000801008007986 */ /* 0x0007e8000c101d24 */
[----:B-1----:R4:W-:Y:S04]  /*6290*/  STG.E.128 desc[UR36][R6.64], R28 ;  /* 0x0000001c06007986 */ /* 0x0029e8000c101d24 */
[----:B--2---:R4:W-:Y:S04]  /*62a0*/  STG.E.128 desc[UR36][R6.64+0x40], R20 ;  /* 0x0000401406007986 */ /* 0x0049e8000c101d24 */
[----:B------:R4:W-:Y:S04]  /*62b0*/  STG.E.128 desc[UR36][R6.64+0x80], R12 ;  /* 0x0000800c06007986 */ /* 0x0009e8000c101d24 */
[----:B------:R4:W-:Y:S04]  /*62c0*/  STG.E.128 desc[UR36][R2.64], R56 ;  /* 0x0000003802007986 */ /* 0x0009e8000c101d24 */
[----:B------:R4:W-:Y:S04]  /*62d0*/  STG.E.128 desc[UR36][R2.64+0x40], R48 ;  /* 0x0000403002007986 */ /* 0x0009e8000c101d24 */
[----:B------:R4:W-:Y:S01]  /*62e0*/  STG.E.128 desc[UR36][R2.64+0x80], R40 ;  /* 0x0000802802007986 */ /* 0x0009e2000c101d24 */
[----:B---3--:R-:W-:-:S04]  /*62f0*/  LEA R8, P0, R4, R2, 0x7 ;  /* 0x0000000204087211 */ /* 0x008fc800078038ff */
[----:B------:R-:W-:-:S05]  /*6300*/  LEA.HI.X R9, R4, R3, R5, 0x7, P0 ;  /* 0x0000000304097211 */ /* 0x000fca00000f3c05 */
[----:B------:R4:W-:Y:S04]  /*6310*/  STG.E.128 desc[UR36][R8.64], R52 ;  /* 0x0000003408007986 */ /* 0x0009e8000c101d24 */
[----:B------:R4:W-:Y:S04]  /*6320*/  STG.E.128 desc[UR36][R8.64+0x40], R44 ;  /* 0x0000402c08007986 */ /* 0x0009e8000c101d24 */
[----:B------:R4:W-:Y:S02]  /*6330*/  STG.E.128 desc[UR36][R8.64+0x80], R36 ;  /* 0x0000802408007986 */ /* 0x0009e4000c101d24 */
.L_x_1359:
[----:B------:R-:W2:Y:S01]  /*6340*/  LDCU UR5, c[0x0][0x438] ;  /* 0x00008700ff0577ac */ /* 0x000ea20008000800 */
        /* <DEDUP_REMOVED lines=8> */
[----:B-1----:R-:W-:Y:S05]  /*63d0*/  EXIT ;  /* 0x000000000000794d */ /* 0x002fea0003800000 */
.L_x_1367:
        /* <DEDUP_REMOVED lines=10> */
.L_x_1740:


//--------------------- .text._ZN5flash44flash_bwd_dq_dk_dv_loop_seqk_parallel_kernelI23Flash_bwd_kernel_traitsILi96ELi64ELi128ELi8ELi2ELi4ELi4ELb0ELb0EN7cutlass10bfloat16_tE19Flash_kernel_traitsILi96ELi64ELi128ELi8ES3_EELb1ELb0ELb0ELb1ELb0ELb0ELb0EEEvNS_16Flash_bwd_paramsE --------------------------
	.section	.text._ZN5flash44flash_bwd_dq_dk_dv_loop_seqk_parallel_kernelI23Flash_bwd_kernel_traitsILi96ELi64ELi128ELi8ELi2ELi4ELi4ELb0ELb0EN7cutlass10bfloat16_tE19Flash_kernel_traitsILi96ELi64ELi128ELi8ES3_EELb1ELb0ELb0ELb1ELb0ELb0ELb0EEEvNS_16Flash_bwd_paramsE,"ax",@progbits
	.align	128
        .global         _ZN5flash44flash_bwd_dq_dk_dv_loop_seqk_parallel_kernelI23Flash_bwd_kernel_traitsILi96ELi64ELi128ELi8ELi2ELi4ELi4ELb0ELb0EN7cutlass10bfloat16_tE19Flash_kernel_traitsILi96ELi64ELi128ELi8ES3_EELb1ELb0ELb0ELb1ELb0ELb0ELb0EEEvNS_16Flash_bwd_paramsE
        .type           _ZN5flash44flash_bwd_dq_dk_dv_loop_seqk_parallel_kernelI23Flash_bwd_kernel_traitsILi96ELi64ELi128ELi8ELi2ELi4ELi4ELb0ELb0EN7cutlass10bfloat16_tE19Flash_kernel_traitsILi96ELi64ELi128ELi8ES3_EELb1ELb0ELb0ELb1ELb0ELb0ELb0EEEvNS_16Flash_bwd_paramsE,@function
        .size           _ZN5flash44flash_bwd_dq_dk_dv_loop_seqk_parallel_kernelI23Flash_bwd_kernel_traitsILi96ELi64ELi128ELi8ELi2ELi4ELi4ELb0ELb0EN7cutlass10bfloat16_tE19Flash_kernel_traitsILi96ELi64ELi128ELi8ES3_EELb1ELb0ELb0ELb1ELb0ELb0ELb0EEEvNS_16Flash_bwd_paramsE,(.L_x_1741 - _ZN5flash44flash_bwd_dq_dk_dv_loop_seqk_parallel_kernelI23Flash_bwd_kernel_traitsILi96ELi64ELi128ELi8ELi2ELi4ELi4ELb0ELb0EN7cutlass10bfloat16_tE19Flash_kernel_traitsILi96ELi64ELi128ELi8ES3_EELb1ELb0ELb0ELb1ELb0ELb0ELb0EEEvNS_16Flash_bwd_paramsE)
        .other          _ZN5flash44flash_bwd_dq_dk_dv_loop_seqk_parallel_kernelI23Flash_bwd_kernel_traitsILi96ELi64ELi128ELi8ELi2ELi4ELi4ELb0ELb0EN7cutlass10bfloat16_tE19Flash_kernel_traitsILi96ELi64ELi128ELi8ES3_EELb1ELb0ELb0ELb1ELb0ELb0ELb0EEEvNS_16Flash_bwd_paramsE,@"STO_CUDA_ENTRY STV_DEFAULT"
_ZN5flash44flash_bwd_dq_dk_dv_loop_seqk_parallel_kernelI23Flash_bwd_kernel_traitsILi96ELi64ELi128ELi8ELi2ELi4ELi4ELb0ELb0EN7cutlass10bfloat16_tE19Flash_kernel_traitsILi96ELi64ELi128ELi8ES3_EELb1ELb0ELb0ELb1ELb0ELb0ELb0EEEvNS_16Flash_bwd_paramsE:
.text._ZN5flash44flash_bwd_dq_dk_dv_loop_seqk_parallel_kernelI23Flash_bwd_kernel_traitsILi96ELi64ELi128ELi8ELi2ELi4ELi4ELb0ELb0EN7cutlass10bfloat16_tE19Flash_kernel_traitsILi96ELi64ELi128ELi8ES3_EELb1ELb0ELb0ELb1ELb0ELb0ELb0EEEvNS_16Flash_bwd_paramsE:
        /* <DEDUP_REMOVED lines=12> */
[----:B------:R-:W3:Y:S01]  /*00c0*/  LDCU UR7, c[0x0][0x438] ;  /* 0x00008700ff0777ac */ /* 0x000ee20008000800 */
[----:B------:R-:W-:Y:S01]  /*00d0*/  IMAD.U32 R189, RZ, RZ, UR8 ;  /* 0x00000008ffbd7e24 */ /* 0x000fe2000f8e00ff */
[----:B------:R-:W-:Y:S01]  /*00e0*/  UMOV UR5, 0x400 ;  /* 0x0000040000057882 */ /* 0x000fe20000000000 */
[----:B------:R-:W-:-:S03]  /*00f0*/  UMOV UR9, 0x400 ;  /* 0x0000040000097882 */ /* 0x000fc60000000000 */
[----:B------:R-:W4:Y:S01]  /*0100*/  S2UR UR26, SR_CgaCtaId ;  /* 0x00000000001a79c3 */ /* 0x000f220000008800 */
[----:B------:R-:W1:Y:S01]  /*0110*/  LDCU.64 UR28, c[0x0][0x358] ;  /* 0x00006b00ff1c77ac */ /* 0x000e620008000a00 */
[----:B------:R-:W1:Y:S06]  /*0120*/  LDCU.64 UR14, c[0x0][0x460] ;  /* 0x00008c00ff0e77ac */ /* 0x000e6c0008000a00 */
[----:B------:R-:W-:Y:S01]  /*0130*/  S2UR UR27, SR_CTAID.X ;  /* 0x00000000001b79c3 */ /* 0x000fe20000002500 */
[----:B------:R-:W3:Y:S01]  /*0140*/  LDCU.64 UR12, c[0x0][0x470] ;  /* 0x00008e00ff0c77ac */ /* 0x000ee20008000a00 */
[----:B------:R-:W-:Y:S01]  /*0150*/  UMOV UR30, URZ ;  /* 0x000000ff001e7c82 */ /* 0x000fe20008000000 */
[----:B--2---:R-:W-:-:S05]  /*0160*/  ULEA UR6, UR6, UR4, 0x18 ;  /* 0x0000000406067291 */ /* 0x004fca000f8ec0ff */
[----:B------:R-:W2:Y:S01]  /*0170*/  S2UR UR4, SR_CgaCtaId ;  /* 0x00000000000479c3 */ /* 0x000ea20000008800 */
[C---:B-1----:R-:W-:Y:S01]  /*0180*/  IMAD.SHL.U32 R0, R188.reuse, 0x10, RZ ;  /* 0x00000010bc007824 */ /* 0x042fe200078e00ff */
[C---:B------:R-:W-:Y:S01]  /*0190*/  LOP3.LUT P0, RZ, R188.reuse, 0x8, RZ, 0xc0, !PT ;  /* 0x00000008bcff7812 */ /* 0x040fe2000780c0ff */
[----:B------:R-:W-:-:S05]  /*01a0*/  IMAD.SHL.U32 R177, R188, 0x20, RZ ;  /* 0x00000020bcb17824 */ /* 0x000fca00078e00ff */
[----:B------:R-:W1:Y:S01]  /*01b0*/  S2UR UR25, SR_CTAID.Y ;  /* 0x00000000001979c3 */ /* 0x000e620000002600 */
[----:B------:R-:W-:Y:S01]  /*01c0*/  IMAD.SHL.U32 R2, R188, 0x2, RZ ;  /* 0x00000002bc027824 */ /* 0x000fe200078e00ff */
[----:B------:R-:W-:Y:S01]  /*01d0*/  LOP3.LUT R7, R0, 0x1c0, RZ, 0xc0, !PT ;  /* 0x000001c000077812 */ /* 0x000fe200078ec0ff */
[C---:B------:R-:W-:Y:S01]  /*01e0*/  IMAD.SHL.U32 R187, R188.reuse, 0x8, RZ ;  /* 0x00000008bcbb7824 */ /* 0x040fe200078e00ff */
[----:B------:R-:W-:Y:S01]  /*01f0*/  LOP3.LUT R185, R177, 0x7400, RZ, 0xc0, !PT ;  /* 0x00007400b1b97812 */ /* 0x000fe200078ec0ff */
[----:B------:R-:W-:Y:S01]  /*0200*/  IMAD.SHL.U32 R3, R188, 0x4, RZ ;  /* 0x00000004bc037824 */ /* 0x000fe200078e00ff */
[----:B------:R-:W-:Y:S01]  /*0210*/  LOP3.LUT R190, R0, 0x600, RZ, 0xc0, !PT ;  /* 0x0000060000be7812 */ /* 0x000fe200078ec0ff */
[----:B----4-:R-:W-:Y:S01]  /*0220*/  ULEA UR26, UR26, UR9, 0x18 ;  /* 0x000000091a1a7291 */ /* 0x010fe2000f8ec0ff */
[--C-:B------:R-:W-:Y:S01]  /*0230*/  LOP3.LUT R7, R7, 0x38, R2.reuse, 0xf8, !PT ;  /* 0x0000003807077812 */ /* 0x100fe200078ef802 */
[----:B------:R-:W4:Y:S01]  /*0240*/  S2UR UR24, SR_CTAID.Z ;  /* 0x00000000001879c3 */ /* 0x000f220000002700 */
[----:B------:R-:W-:-:S02]  /*0250*/  LOP3.LUT R185, R185, 0x6, R2, 0xf8, !PT ;  /* 0x00000006b9b97812 */ /* 0x000fc400078ef802 */
[----:B------:R-:W-:Y:S02]  /*0260*/  LOP3.LUT R190, R190, 0x6, R2, 0xf8, !PT ;  /* 0x00000006bebe7812 */ /* 0x000fe400078ef802 */
[--C-:B------:R-:W-:Y:S01]  /*0270*/  SHF.R.U32.HI R2, RZ, 0x4, R188.reuse ;  /* 0x00000004ff027819 */ /* 0x100fe200000116bc */
[----:B--2---:R-:W-:Y:S01]  /*0280*/  ULEA UR4, UR4, UR5, 0x18 ;  /* 0x0000000504047291 */ /* 0x004fe2000f8ec0ff */
[----:B------:R-:W-:Y:S01]  /*0290*/  LOP3.LUT R4, R187, 0xc0, RZ, 0xc0, !PT ;  /* 0x000000c0bb047812 */ /* 0x000fe200078ec0ff */
[----:B------:R-:W-:Y:S01]  /*02a0*/  UIADD3 UR5, UPT, UPT, UR6, 0x9000, URZ ;  /* 0x0000900006057890 */ /* 0x000fe2000fffe0ff */
[----:B------:R-:W-:Y:S02]  /*02b0*/  LOP3.LUT R2, R2, 0x8, RZ, 0xc0, !PT ;  /* 0x0000000802027812 */ /* 0x000fe400078ec0ff */
[----:B------:R-:W-:Y:S02]  /*02c0*/  LOP3.LUT R4, R4, 0x18, R188, 0xf8, !PT ;  /* 0x0000001804047812 */ /* 0x000fe400078ef8bc */
[----:B------:R-:W-:-:S02]  /*02d0*/  LOP3.LUT R190, R190, 0x20, R187, 0xf8, !PT ;  /* 0x00000020bebe7812 */ /* 0x000fc400078ef8bb */
[C---:B------:R-:W-:Y:S02]  /*02e0*/  LOP3.LUT R175, R177.reuse, 0x20, RZ, 0xc0, !PT ;  /* 0x00000020b1af7812 */ /* 0x040fe400078ec0ff */
[----:B------:R-:W-:Y:S01]  /*02f0*/  LOP3.LUT R190, R190, R4, R2, 0xf6, !PT ;  /* 0x00000004bebe7212 */ /* 0x000fe200078ef602 */
[----:B------:R-:W-:Y:S01]  /*0300*/  IMAD.SHL.U32 R4, R188, 0x40, RZ ;  /* 0x00000040bc047824 */ /* 0x000fe200078e00ff */
[----:B------:R-:W-:Y:S02]  /*0310*/  LOP3.LUT R6, R177, 0x120, RZ, 0xc0, !PT ;  /* 0x00000120b1067812 */ /* 0x000fe400078ec0ff */
[--C-:B------:R-:W-:Y:S02]  /*0320*/  LOP3.LUT R175, R175, 0x3c00, R0.reuse, 0xf8, !PT ;  /* 0x00003c00afaf7812 */ /* 0x100fe400078ef800 */
[--C-:B------:R-:W-:Y:S02]  /*0330*/  LOP3.LUT R6, R6, 0x200, R0.reuse, 0xf8, !PT ;  /* 0x0000020006067812 */ /* 0x100fe400078ef800 */
[----:B------:R-:W-:-:S02]  /*0340*/  LOP3.LUT R175, R175, 0x100, R0, 0xf8, !PT ;  /* 0x00000100afaf7812 */ /* 0x000fc400078ef800 */
[----:B------:R-:W-:Y:S02]  /*0350*/  SHF.R.U32.HI R0, RZ, 0x1, R188 ;  /* 0x00000001ff007819 */ /* 0x000fe400000116bc */
[C---:B------:R-:W-:Y:S02]  /*0360*/  LOP3.LUT R176, R4.reuse, 0x1c0, RZ, 0xc0, !PT ;  /* 0x000001c004b07812 */ /* 0x040fe400078ec0ff */
[----:B------:R-:W-:Y:S02]  /*0370*/  LOP3.LUT R7, R7, 0x20, R0, 0x78, !PT ;  /* 0x0000002007077812 */ /* 0x000fe400078e7800 */
[----:B------:R-:W-:Y:S02]  /*0380*/  LOP3.LUT R4, R4, 0x200, RZ, 0xc0, !PT ;  /* 0x0000020004047812 */ /* 0x000fe400078ec0ff */
[----:B------:R-:W-:Y:S02]  /*0390*/  LOP3.LUT R176, R176, 0x38, R187, 0xf8, !PT ;  /* 0x00000038b0b07812 */ /* 0x000fe400078ef8bb */
[----:B------:R-:W-:-:S02]  /*03a0*/  LOP3.LUT R3, R3, 0x18, RZ, 0xc0, !PT ;  /* 0x0000001803037812 */ /* 0x000fc400078ec0ff */
[----:B------:R-:W-:Y:S02]  /*03b0*/  LOP3.LUT R2, R2, 0x10, R188, 0xf8, !PT ;  /* 0x0000001002027812 */ /* 0x000fe400078ef8bc */
[----:B------:R-:W-:Y:S02]  /*03c0*/  LOP3.LUT R185, R185, R7, RZ, 0xfc, !PT ;  /* 0x00000007b9b97212 */ /* 0x000fe400078efcff */
[--C-:B------:R-:W-:Y:S02]  /*03d0*/  LOP3.LUT R4, R4, 0xc00, R177.reuse, 0xf8, !PT ;  /* 0x00000c0004047812 */ /* 0x100fe400078ef8b1 */
[----:B------:R-:W-:Y:S02]  /*03e0*/  LOP3.LUT R176, R176, 0x8, R0, 0x78, !PT ;  /* 0x00000008b0b07812 */ /* 0x000fe400078e7800 */
[--C-:B------:R-:W-:Y:S02]  /*03f0*/  LOP3.LUT R5, R3, 0xc0, R177.reuse, 0xf8, !PT ;  /* 0x000000c003057812 */ /* 0x100fe400078ef8b1 */
[----:B------:R-:W-:-:S02]  /*0400*/  LOP3.LUT R2, R2, 0xc0, R177, 0xf8, !PT ;  /* 0x000000c002027812 */ /* 0x000fc400078ef8b1 */
[----:B------:R-:W-:Y:S02]  /*0410*/  LEA R185, R185, UR6, 0x1 ;  /* 0x00000006b9b97c11 */ /* 0x000fe4000f8e08ff */
[----:B------:R-:W-:Y:S02]  /*0420*/  LOP3.LUT R176, R4, R176, RZ, 0xfc, !PT ;  /* 0x000000b004b07212 */ /* 0x000fe400078efcff */
[----:B------:R-:W-:Y:S01]  /*0430*/  LOP3.LUT R178, R5, 0x8, R0, 0x78, !PT ;  /* 0x0000000805b27812 */ /* 0x000fe200078e7800 */
[C---:B------:R-:W-:Y:S01]  /*0440*/  VIADD R181, R185.reuse, 0x19020 ;  /* 0x00019020b9b57836 */ /* 0x040fe20000000000 */
[----:B------:R-:W-:Y:S01]  /*0450*/  LOP3.LUT R3, R2, R3, RZ, 0x3c, !PT ;  /* 0x0000000302037212 */ /* 0x000fe200078e3cff */
[----:B------:R-:W-:Y:S01]  /*0460*/  VIADD R2, R185, 0x19000 ;  /* 0x00019000b9027836 */ /* 0x000fe20000000000 */
[----:B------:R-:W-:Y:S02]  /*0470*/  LOP3.LUT R5, R5, 0x8, R188, 0x78, !PT ;  /* 0x0000000805057812 */ /* 0x000fe400078e78bc */
[----:B------:R-:W-:Y:S01]  /*0480*/  LEA R176, R176, UR6, 0x1 ;  /* 0x00000006b0b07c11 */ /* 0x000fe2000f8e08ff */
[----:B------:R-:W-:Y:S01]  /*0490*/  @P0 VIADD R181, R2, 0xffffffe0 ;  /* 0xffffffe002b50836 */ /* 0x000fe20000000000 */
[----:B------:R-:W-:-:S02]  /*04a0*/  LOP3.LUT R178, R6, R178, RZ, 0xfc, !PT ;  /* 0x000000b206b27212 */ /* 0x000fc400078efcff */
[----:B------:R-:W-:Y:S01]  /*04b0*/  LOP3.LUT R177, R3, 0x120, R177, 0xf8, !PT ;  /* 0x0000012003b17812 */ /* 0x000fe200078ef8b1 */
[----:B------:R-:W-:Y:S01]  /*04c0*/  VIADD R226, R176, 0x15000 ;  /* 0x00015000b0e27836 */ /* 0x000fe20000000000 */
[----:B------:R-:W-:Y:S02]  /*04d0*/  SHF.R.U32.HI R188, RZ, 0x2, R188 ;  /* 0x00000002ffbc7819 */ /* 0x000fe400000116bc */
[----:B------:R-:W-:Y:S01]  /*04e0*/  LOP3.LUT R184, R0, 0x10, RZ, 0xc0, !PT ;  /* 0x0000001000b87812 */ /* 0x000fe200078ec0ff */
[----:B---3--:R-:W-:Y:S01]  /*04f0*/  IMAD.U32 R0, RZ, RZ, UR7 ;  /* 0x00000007ff007e24 */ /* 0x008fe2000f8e00ff */
[----:B------:R-:W-:Y:S02]  /*0500*/  LOP3.LUT R186, R187, 0x18, RZ, 0xc0, !PT ;  /* 0x00000018bbba7812 */ /* 0x000fe400078ec0ff */
[----:B------:R-:W-:Y:S02]  /*0510*/  LOP3.LUT R175, R175, R5, RZ, 0xfc, !PT ;  /* 0x00000005afaf7212 */ /* 0x000fe400078efcff */
[----:B------:R-:W-:-:S02]  /*0520*/  LOP3.LUT R184, R184, 0x7, R188, 0xf8, !PT ;  /* 0x00000007b8b87812 */ /* 0x000fc400078ef8bc */
[C---:B------:R-:W-:Y:S02]  /*0530*/  LOP3.LUT R183, R186.reuse, 0x20, RZ, 0xfc, !PT ;  /* 0x00000020bab77812 */ /* 0x040fe400078efcff */
[----:B------:R-:W-:Y:S02]  /*0540*/  LOP3.LUT R182, R186, 0x40, RZ, 0xfc, !PT ;  /* 0x00000040bab67812 */ /* 0x000fe400078efcff */
[----:B------:R-:W-:Y:S02]  /*0550*/  LEA R178, R178, UR6, 0x1 ;  /* 0x00000006b2b27c11 */ /* 0x000fe4000f8e08ff */
[----:B------:R-:W-:Y:S02]  /*0560*/  LEA R177, R177, UR6, 0x1 ;  /* 0x00000006b1b17c11 */ /* 0x000fe4000f8e08ff */
[----:B------:R-:W-:Y:S02]  /*0570*/  LEA R190, R190, UR5, 0x1 ;  /* 0x00000005bebe7c11 */ /* 0x000fe4000f8e08ff */
[----:B------:R-:W-:Y:S01]  /*0580*/  LEA R175, R175, UR5, 0x1 ;  /* 0x00000005afaf7c11 */ /* 0x000fe2000f8e08ff */
[----:B-1--4-:R-:W-:-:S06]  /*0590*/  UMOV UR5, URZ ;  /* 0x000000ff00057c82 */ /* 0x012fcc0008000000 */
.L_x_1426:
[----:B---3--:R-:W1:Y:S01]  /*05a0*/  S2R R8, SR_CTAID.Y ;  /* 0x0000000000087919 */ /* 0x008e620000002600 */
[----:B------:R-:W2:Y:S01]  /*05b0*/  LDCU.64 UR6, c[0x0][0x478] ;  /* 0x00008f00ff0677ac */ /* 0x000ea20008000a00 */
[----:B------:R-:W-:Y:S01]  /*05c0*/  ISETP.NE.U32.AND P0, PT, RZ, UR12, PT ;  /* 0x0000000cff007c0c */ /* 0x000fe2000bf05070 */
[----:B------:R-:W-:Y:S01]  /*05d0*/  IMAD.MOV.U32 R224, RZ, RZ, RZ ;  /* 0x000000ffffe07224 */ /* 0x000fe200078e00ff */
[----:B------:R-:W3:Y:S01]  /*05e0*/  LDC.64 R4, c[0x0][0x468] ;  /* 0x00011a00ff047b82 */ /* 0x000ee20000000a00 */
[----:B------:R-:W-:Y:S02]  /*05f0*/  ISETP.NE.U32.AND P5, PT, RZ, UR14, PT ;  /* 0x0000000eff007c0c */ /* 0x000fe4000bfa5070 */
[----:B------:R-:W-:Y:S02]  /*0600*/  ISETP.NE.AND.EX P0, PT, RZ, UR13, PT, P0 ;  /* 0x0000000dff007c0c */ /* 0x000fe4000bf05300 */
[----:B------:R-:W-:-:S03]  /*0610*/  ISETP.NE.AND.EX P5, PT, RZ, UR15, PT, P5 ;  /* 0x0000000fff007c0c */ /* 0x000fc6000bfa5350 */
[----:B------:R-:W4:Y:S01]  /*0620*/  LDC.U8 R3, c[0x0][0x532] ;  /* 0x00014c80ff037b82 */ /* 0x000f220000000000 */
[----:B--2---:R-:W-:-:S07]  /*0630*/  ISETP.NE.U32.AND P2, PT, RZ, UR6, PT ;  /* 0x00000006ff007c0c */ /* 0x004fce000bf45070 */
[----:B------:R-:W2:Y:S01]  /*0640*/  LDC.64 R6, c[0x0][0x460] ;  /* 0x00011800ff067b82 */ /* 0x000ea20000000a00 */
[----:B------:R-:W-:Y:S01]  /*0650*/  ISETP.NE.AND.EX P2, PT, RZ, UR7, PT, P2 ;  /* 0x00000007ff007c0c */ /* 0x000fe2000bf45320 */
[----:B-1----:R-:W-:Y:S01]  /*0660*/  IMAD.SHL.U32 R10, R8, 0x4, RZ ;  /* 0x00000004080a7824 */ /* 0x002fe200078e00ff */
[----:B------:R-:W-:-:S11]  /*0670*/  SHF.R.U32.HI R2, RZ, 0x1e, R8 ;  /* 0x0000001eff027819 */ /* 0x000fd60000011608 */
[C---:B------:R-:W-:Y:S02]  /*0680*/  @P2 IADD3 R12, P3, PT, R10.reuse, UR6, RZ ;  /* 0x000000060a0c2c10 */ /* 0x040fe4000ff7e0ff */
[----:B------:R-:W-:Y:S02]  /*0690*/  @P0 IADD3 R14, P1, PT, R10, UR12, RZ ;  /* 0x0000000c0a0e0c10 */ /* 0x000fe4000ff3e0ff */
[C---:B------:R-:W-:Y:S02]  /*06a0*/  @P2 IADD3.X R13, PT, PT, R2.reuse, UR7, RZ, P3, !PT ;  /* 0x00000007020d2c10 */ /* 0x040fe40009ffe4ff */
[----:B------:R-:W-:Y:S02]  /*06b0*/  @P0 IADD3.X R15, PT, PT, R2, UR13, RZ, P1, !PT ;  /* 0x0000000d020f0c10 */ /* 0x000fe40008ffe4ff */
[----:B------:R-:W-:Y:S01]  /*06c0*/  ISETP.NE.U32.AND P3, PT, RZ, UR14, PT ;  /* 0x0000000eff007c0c */ /* 0x000fe2000bf65070 */
[----:B------:R-:W2:Y:S01]  /*06d0*/  @P2 LDG.E R223, desc[UR28][R12.64] ;  /* 0x0000001c0cdf2981 */ /* 0x000ea2000c1e1900 */
[----:B----4-:R-:W-:-:S02]  /*06e0*/  ISETP.NE.AND P4, PT, R3, RZ, PT ;  /* 0x000000ff0300720c */ /* 0x010fc40003f85270 */
[----:B------:R-:W-:Y:S01]  /*06f0*/  ISETP.NE.AND.EX P3, PT, RZ, UR15, PT, P3 ;  /* 0x0000000fff007c0c */ /* 0x000fe2000bf65330 */
[----:B------:R-:W4:Y:S01]  /*0700*/  @P0 LDG.E R224, desc[UR28][R14.64] ;  /* 0x0000001c0ee00981 */ /* 0x000f22000c1e1900 */
[----:B---3--:R-:W-:Y:S02]  /*0710*/  IADD3 R10, P0, PT, R10, R4, RZ ;  /* 0x000000040a0a7210 */ /* 0x008fe40007f1e0ff */
[----:B------:R-:W-:Y:S01]  /*0720*/  ISETP.EQ.U32.AND P1, PT, R4, RZ, PT ;  /* 0x000000ff0400720c */ /* 0x000fe20003f22070 */
[----:B------:R-:W-:Y:S02]  /*0730*/  IMAD.MOV.U32 R20, RZ, RZ, -0x1 ;  /* 0xffffffffff147424 */ /* 0x000fe400078e00ff */
[----:B------:R-:W-:Y:S01]  /*0740*/  IMAD.X R11, R2, 0x1, R5, P0 ;  /* 0x00000001020b7824 */ /* 0x000fe200000e0605 */
[----:B------:R-:W-:Y:S01]  /*0750*/  ISETP.EQ.OR.EX P1, PT, R5, RZ, !P4, P1 ;  /* 0x000000ff0500720c */ /* 0x000fe20006722710 */
[----:B------:R-:W1:Y:S01]  /*0760*/  @!P2 LDC.64 R2, c[0x0][0x488] ;  /* 0x00012200ff02ab82 */ /* 0x000e620000000a00 */
[----:B--2---:R-:W-:-:S04]  /*0770*/  IMAD.WIDE.U32 R6, R8, 0x4, R6 ;  /* 0x0000000408067825 */ /* 0x004fc800078e0006 */
[----:B------:R-:W-:Y:S01]  /*0780*/  IMAD.MOV.U32 R225, RZ, RZ, -0x1 ;  /* 0xffffffffffe17424 */ /* 0x000fe200078e00ff */
[----:B-----5:R-:W5:Y:S02]  /*0790*/  @P5 LDG.E R20, desc[UR28][R6.64] ;  /* 0x0000001c06145981 */ /* 0x020f64000c1e1900 */
[----:B------:R-:W2:Y:S04]  /*07a0*/  @!P3 LDC R9, c[0x0][0x434] ;  /* 0x00010d00ff09bb82 */ /* 0x000ea80000000800 */
[----:B------:R-:W5:Y:S01]  /*07b0*/  @!P1 LDG.E R225, desc[UR28][R10.64] ;  /* 0x0000001c0ae19981 */ /* 0x000f62000c1e1900 */
[----:B------:R-:W-:-:S04]  /*07c0*/  ISETP.NE.U32.AND P1, PT, R4, RZ, PT ;  /* 0x000000ff0400720c */ /* 0x000fc80003f25070 */
[----:B------:R-:W-:Y:S01]  /*07d0*/  ISETP.NE.AND.EX P1, PT, R5, RZ, PT, P1 ;  /* 0x000000ff0500720c */ /* 0x000fe20003f25310 */
[----:B------:R3:W5:Y:S01]  /*07e0*/  @P3 LDG.E R6, desc[UR28][R6.64+0x4] ;  /* 0x0000041c06063981 */ /* 0x000762000c1e1900 */
[----:B-1----:R-:W-:-:S04]  /*07f0*/  @!P2 ISETP.NE.U32.AND P0, PT, R2, RZ, PT ;  /* 0x000000ff0200a20c */ /* 0x002fc80003f05070 */
[----:B------:R-:W-:Y:S01]  /*0800*/  @!P2 ISETP.NE.AND.EX P0, PT, R3, RZ, PT, P0 ;  /* 0x000000ff0300a20c */ /* 0x000fe20003f05300 */
[----:B---3--:R-:W1:Y:S03]  /*0810*/  @!P2 LDC R7, c[0x0][0x43c] ;  /* 0x00010f00ff07ab82 */ /* 0x008e660000000800 */
[----:B-1----:R-:W-:Y:S01]  /*0820*/  @!P2 SEL R7, R7, RZ, P0 ;  /* 0x000000ff0707a207 */ /* 0x002fe20000000000 */
[----:B----4-:R-:W-:Y:S02]  /*0830*/  @P2 IMAD.IADD R223, R223, 0x1, -R224 ;  /* 0x00000001dfdf2824 */ /* 0x010fe400078e0ae0 */
[----:B--2---:R-:W-:Y:S06]  /*0840*/  @!P1 BRA `(.L_x_1368) ;  /* 0x00000000000c9947 */ /* 0x004fec0003800000 */
[----:B------:R-:W2:Y:S02]  /*0850*/  @P4 LDG.E R0, desc[UR28][R10.64+0x4] ;  /* 0x0000041c0a004981 */ /* 0x000ea4000c1e1900 */
[----:B--2--5:R-:W-:-:S06]  /*0860*/  @P4 IADD3 R0, PT, PT, R0, -R225, RZ ;  /* 0x800000e100004210 */ /* 0x024fcc0007ffe0ff */
[----:B------:R1:W5:Y:S02]  /*0870*/  @!P4 LDG.E R0, desc[UR28][R10.64] ;  /* 0x0000001c0a00c981 */ /* 0x000364000c1e1900 */
.L_x_1368:
[----:B-----5:R-:W-:Y:S01]  /*0880*/  @!P2 IADD3 R223, PT, PT, R7, R0, -R224 ;  /* 0x0000000007dfa210 */ /* 0x020fe20007ffe8e0 */
[----:B------:R-:W-:Y:S02]  /*0890*/  IMAD.SHL.U32 R0, R189, 0x80, RZ ;  /* 0x00000080bd007824 */ /* 0x000fe400078e00ff */
[----:B------:R-:W-:-:S03]  /*08a0*/  @P3 IMAD.IADD R9, R6, 0x1, -R20 ;  /* 0x0000000106093824 */ /* 0x000fc600078e0a14 */
[----:B------:R-:W-:-:S13]  /*08b0*/  ISETP.GT.AND P0, PT, R223, R0, PT ;  /* 0x00000000df00720c */ /* 0x000fda0003f04270 */
[----:B------:R-:W-:Y:S05]  /*08c0*/  @!P0 BRA `(.L_x_1369) ;  /* 0x0000008400dc8947 */ /* 0x000fea0003800000 */
[----:B------:R-:W-:Y:S01]  /*08d0*/  ISETP.NE.AND P3, PT, R20, -0x1, PT ;  /* 0xffffffff1400780c */ /* 0x000fe20003f65270 */
[----:B-1----:R-:W-:Y:S01]  /*08e0*/  VIADD R11, R9, 0x3f ;  /* 0x0000003f090b7836 */ /* 0x002fe20000000000 */
[----:B------:R-:W-:-:S04]  /*08f0*/  ISETP.NE.AND P2, PT, R225, -0x1, PT ;  /* 0xffffffffe100780c */ /* 0x000fc80003f45270 */
[----:B------:R-:W-:-:S04]  /*0900*/  SHF.R.S32.HI R10, RZ, 0x1f, R11 ;  /* 0x0000001fff0a7819 */ /* 0x000fc8000001140b */
[----:B------:R-:W-:-:S03]  /*0910*/  LEA.HI R10, R10, R11, RZ, 0x6 ;  /* 0x0000000b0a0a7211 */ /* 0x000fc600078f30ff */
[----:B------:R-:W1:Y:S01]  /*0920*/  @!P3 LDC.64 R4, c[0x0][0x398] ;  /* 0x0000e600ff04bb82 */ /* 0x000e620000000a00 */
[----:B------:R-:W-:-:S04]  /*0930*/  SHF.R.S32.HI R214, RZ, 0x6, R10 ;  /* 0x00000006ffd67819 */ /* 0x000fc8000001140a */
[----:B------:R-:W-:-:S03]  /*0940*/  LEA R22, R214, 0xffffffc0, 0x6 ;  /* 0xffffffc0d6167811 */ /* 0x000fc600078e30ff */
[----:B------:R-:W2:Y:S01]  /*0950*/  @P3 LDC.64 R2, c[0x0][0x3b0] ;  /* 0x0000ec00ff023b82 */ /* 0x000ea20000000a00 */
[----:B------:R-:W-:Y:S01]  /*0960*/  SHF.R.S32.HI R19, RZ, 0x1f, R22 ;  /* 0x0000001fff137819 */ /* 0x000fe20000011416 */
[----:B-1----:R-:W-:-:S04]  /*0970*/  @!P3 IMAD.WIDE.U32 R6, R8, R4, RZ ;  /* 0x000000040806b225 */ /* 0x002fc800078e00ff */
[----:B------:R-:W-:Y:S02]  /*0980*/  @!P3 IMAD R24, R8, R5, R7 ;  /* 0x000000050818b224 */ /* 0x000fe400078e0207 */
[----:B------:R-:W-:Y:S02]  /*0990*/  @!P3 IMAD.MOV.U32 R25, RZ, RZ, R6 ;  /* 0x000000ffff19b224 */ /* 0x000fe400078e0006 */
[----:B--2---:R-:W-:-:S04]  /*09a0*/  @P3 IMAD.WIDE.U32 R4, R20, R2, RZ ;  /* 0x0000000214043225 */ /* 0x004fc800078e00ff */
[----:B------:R-:W-:Y:S02]  /*09b0*/  @P3 IMAD R24, R20, R3, R5 ;  /* 0x0000000314183224 */ /* 0x000fe400078e0205 */
[----:B------:R-:W-:Y:S01]  /*09c0*/  @P3 IMAD.MOV.U32 R25, RZ, RZ, R4 ;  /* 0x000000ffff193224 */ /* 0x000fe200078e0004 */
[----:B------:R-:W-:Y:S06]  /*09d0*/  @P2 BRA `(.L_x_1370) ;  /* 0x00000000002c2947 */ /* 0x000fec0003800000 */
[----:B------:R-:W1:Y:S01]  /*09e0*/  LDCU.64 UR20, c[0x0][0x3b8] ;  /* 0x00007700ff1477ac */ /* 0x000e620008000a00 */
[----:B------:R-:W-:Y:S01]  /*09f0*/  SHF.R.S32.HI R2, RZ, 0x1f, R224 ;  /* 0x0000001fff027819 */ /* 0x000fe200000114e0 */
[----:B------:R-:W2:Y:S04]  /*0a00*/  LDCU.64 UR6, c[0x0][0x3a0] ;  /* 0x00007400ff0677ac */ /* 0x000ea80008000a00 */
[----:B-1----:R-:W-:Y:S02]  /*0a10*/  IMAD R2, R2, UR20, RZ ;  /* 0x0000001402027c24 */ /* 0x002fe4000f8e02ff */
[----:B------:R-:W-:-:S04]  /*0a20*/  IMAD.WIDE.U32 R4, R224, UR20, RZ ;  /* 0x00000014e0047c25 */ /* 0x000fc8000f8e00ff */
[----:B------:R-:W-:-:S05]  /*0a30*/  IMAD R2, R224, UR21, R2 ;  /* 0x00000015e0027c24 */ /* 0x000fca000f8e0202 */
[----:B------:R-:W-:Y:S02]  /*0a40*/  IADD3 R3, PT, PT, R5, R2, RZ ;  /* 0x0000000205037210 */ /* 0x000fe40007ffe0ff */
[----:B------:R-:W-:-:S05]  /*0a50*/  MOV R2, R4 ;  /* 0x0000000400027202 */ /* 0x000fca0000000f00 */
[----:B--2---:R-:W-:-:S04]  /*0a60*/  IMAD.WIDE.U32 R14, R8, UR6, R2 ;  /* 0x00000006080e7c25 */ /* 0x004fc8000f8e0002 */
[----:B------:R-:W-:Y:S01]  /*0a70*/  IMAD R13, R8, UR7, R15 ;  /* 0x00000007080d7c24 */ /* 0x000fe2000f8e020f */
[----:B------:R-:W-:Y:S06]  /*0a80*/  BRA `(.L_x_1371) ;  /* 0x0000000000147947 */ /* 0x000fec0003800000 */
.L_x_1370:
[----:B------:R-:W1:Y:S01]  /*0a90*/  LDCU.64 UR20, c[0x0][0x3b8] ;  /* 0x00007700ff1477ac */ /* 0x000e620008000a00 */
[----:B------:R-:W-:-:S05]  /*0aa0*/  IADD3 R14, PT, PT, R224, R225, RZ ;  /* 0x000000e1e00e7210 */ /* 0x000fca0007ffe0ff */
[C---:B-1----:R-:W-:Y:S02]  /*0ab0*/  IMAD R13, R14.reuse, UR21, RZ ;  /* 0x000000150e0d7c24 */ /* 0x042fe4000f8e02ff */
[----:B------:R-:W-:-:S05]  /*0ac0*/  IMAD.WIDE.U32 R14, R14, UR20, RZ ;  /* 0x000000140e0e7c25 */ /* 0x000fca000f8e00ff */
[----:B------:R-:W-:Y:S02]  /*0ad0*/  IADD3 R13, PT, PT, R15, R13, RZ ;  /* 0x0000000d0f0d7210 */ /* 0x000fe40007ffe0ff */
.L_x_1371:
[----:B------:R-:W1:Y:S01]  /*0ae0*/  LDC R2, c[0x0][0x3e8] ;  /* 0x0000fa00ff027b82 */ /* 0x000e620000000800 */
[----:B------:R-:W2:Y:S01]  /*0af0*/  S2R R5, SR_CTAID.Z ;  /* 0x0000000000057919 */ /* 0x000ea20000002700 */
[----:B------:R-:W-:Y:S02]  /*0b00*/  SHF.R.S32.HI R12, RZ, 0x1f, R0 ;  /* 0x0000001fff0c7819 */ /* 0x000fe40000011400 */
[----:B-1----:R-:W-:-:S04]  /*0b10*/  IABS R6, R2 ;  /* 0x0000000200067213 */ /* 0x002fc80000000000 */
[----:B------:R-:W1:Y:S08]  /*0b20*/  I2F.RP R10, R6 ;  /* 0x00000006000a7306 */ /* 0x000e700000209400 */
[----:B-1----:R-:W1:Y:S02]  /*0b30*/  MUFU.RCP R10, R10 ;  /* 0x0000000a000a7308 */ /* 0x002e640000001000 */
[----:B-1----:R-:W-:-:S06]  /*0b40*/  VIADD R10, R10, 0xffffffe ;  /* 0x0ffffffe0a0a7836 */ /* 0x002fcc0000000000 */
[----:B------:R-:W1:Y:S02]  /*0b50*/  F2I.FTZ.U32.TRUNC.NTZ R11, R10 ;  /* 0x0000000a000b7305 */ /* 0x000e64000021f000 */
[----:B-1----:R-:W-:Y:S02]  /*0b60*/  IMAD.MOV R3, RZ, RZ, -R11 ;  /* 0x000000ffff037224 */ /* 0x002fe400078e0a0b */
[----:B------:R-:W-:Y:S02]  /*0b70*/  IMAD.MOV.U32 R10, RZ, RZ, RZ ;  /* 0x000000ffff0a7224 */ /* 0x000fe400078e00ff */
[----:B------:R-:W-:Y:S01]  /*0b80*/  IMAD R4, R3, R6, RZ ;  /* 0x0000000603047224 */ /* 0x000fe200078e02ff */
[----:B--2---:R-:W-:-:S03]  /*0b90*/  IABS R3, R5 ;  /* 0x0000000500037213 */ /* 0x004fc60000000000 */
        /* <DEDUP_REMOVED lines=10> */
[----:B------:R-:W-:-:S04]  /*0c40*/  LOP3.LUT R3, R5, R2, RZ, 0x3c, !PT ;  /* 0x0000000205037212 */ /* 0x000fc800078e3cff */
[----:B------:R-:W-:-:S07]  /*0c50*/  ISETP.GE.AND P0, PT, R3, RZ, PT ;  /* 0x000000ff0300720c */ /* 0x000fce0003f06270 */
[----:B------:R-:W-:-:S06]  /*0c60*/  @P4 VIADD R11, R11, 0x1 ;  /* 0x000000010b0b4836 */ /* 0x000fcc0000000000 */
        /* <DEDUP_REMOVED lines=15> */
.L_x_1372:
[----:B------:R-:W1:Y:S01]  /*0d60*/  LDCU.64 UR18, c[0x0][0x3c0] ;  /* 0x00007800ff1277ac */ /* 0x000e620008000a00 */
[----:B------:R-:W-:-:S05]  /*0d70*/  IADD3 R16, PT, PT, R224, R225, RZ ;  /* 0x000000e1e0107210 */ /* 0x000fca0007ffe0ff */
[C---:B-1----:R-:W-:Y:S02]  /*0d80*/  IMAD R15, R16.reuse, UR19, RZ ;  /* 0x00000013100f7c24 */ /* 0x042fe4000f8e02ff */
[----:B------:R-:W-:-:S05]  /*0d90*/  IMAD.WIDE.U32 R16, R16, UR18, RZ ;  /* 0x0000001210107c25 */ /* 0x000fca000f8e00ff */
[----:B------:R-:W-:Y:S02]  /*0da0*/  IADD3 R15, PT, PT, R17, R15, RZ ;  /* 0x0000000f110f7210 */ /* 0x000fe40007ffe0ff */
.L_x_1373:
        /* <DEDUP_REMOVED lines=20> */
[----:B------:R-:W-:-:S05]  /*0ef0*/  IMAD R2, R3, R28, R2 ;  /* 0x0000001c03027224 */ /* 0x000fca00078e0202 */
[----:B------:R-:W-:-:S05]  /*0f00*/  IADD3 R2, PT, PT, R31, R2, RZ ;  /* 0x000000021f027210 */ /* 0x000fca0007ffe0ff */
[----:B------:R-:W-:Y:S02]  /*0f10*/  IMAD R28, R2, UR23, RZ ;  /* 0x00000017021c7c24 */ /* 0x000fe4000f8e02ff */
[----:B------:R-:W-:-:S04]  /*0f20*/  IMAD.WIDE.U32 R2, R30, UR23, RZ ;  /* 0x000000171e027c25 */ /* 0x000fc8000f8e00ff */
[----:B------:R-:W-:Y:S01]  /*0f30*/  IMAD R28, R30, UR6, R28 ;  /* 0x000000061e1c7c24 */ /* 0x000fe2000f8e021c */
[----:B------:R-:W-:-:S04]  /*0f40*/  MOV R29, R2 ;  /* 0x00000002001d7202 */ /* 0x000fc80000000f00 */
[----:B------:R-:W-:Y:S01]  /*0f50*/  IADD3 R28, PT, PT, R3, R28, RZ ;  /* 0x0000001c031c7210 */ /* 0x000fe20007ffe0ff */
[----:B------:R-:W-:Y:S06]  /*0f60*/  BRA `(.L_x_1375) ;  /* 0x0000000000107947 */ /* 0x000fec0003800000 */
.L_x_1374:
[-C--:B------:R-:W-:Y:S02]  /*0f70*/  IMAD R28, R7, R20.reuse, RZ ;  /* 0x00000014071c7224 */ /* 0x080fe400078e02ff */
[----:B------:R-:W-:-:S05]  /*0f80*/  IMAD.WIDE.U32 R2, R6, R20, RZ ;  /* 0x0000001406027225 */ /* 0x000fca00078e00ff */
[----:B------:R-:W-:Y:S02]  /*0f90*/  IADD3 R28, PT, PT, R3, R28, RZ ;  /* 0x0000001c031c7210 */ /* 0x000fe40007ffe0ff */
[----:B------:R-:W-:-:S07]  /*0fa0*/  MOV R29, R2 ;  /* 0x00000002001d7202 */ /* 0x000fce0000000f00 */
.L_x_1375:
        /* <DEDUP_REMOVED lines=20> */
.L_x_1376:
[----:B------:R-:W1:Y:S01]  /*10f0*/  LDC R17, c[0x0][0x434] ;  /* 0x00010d00ff117b82 */ /* 0x000e620000000800 */
[----:B------:R-:W-:-:S04]  /*1100*/  IMAD R2, R8, R4, R5 ;  /* 0x0000000408027224 */ /* 0x000fc800078e0205 */
[----:B-1----:R-:W-:-:S03]  /*1110*/  IMAD R17, R2, R17, RZ ;  /* 0x0000001102117224 */ /* 0x002fc600078e02ff */
.L_x_1377:
[----:B------:R-:W-:-:S04]  /*1120*/  IADD3 R18, PT, PT, R214, -0x1, RZ ;  /* 0xffffffffd6127810 */ /* 0x000fc80007ffe0ff */
[----:B------:R-:W-:Y:S01]  /*1130*/  MOV R222, R18 ;  /* 0x0000001200de7202 */ /* 0x000fe20000000f00 */
        /* <DEDUP_REMOVED lines=10> */
.L_x_1378:
[----:B------:R-:W1:Y:S01]  /*11e0*/  LDC R23, c[0x0][0x444] ;  /* 0x00011100ff177b82 */ /* 0x000e620000000800 */
[----:B------:R-:W-:-:S04]  /*11f0*/  IMAD R2, R8, R4, R5 ;  /* 0x0000000408027224 */ /* 0x000fc800078e0205 */
[----:B-1----:R-:W-:-:S07]  /*1200*/  IMAD R23, R2, R23, RZ ;  /* 0x0000001702177224 */ /* 0x002fce00078e02ff */
.L_x_1379:
[----:B------:R-:W1:Y:S01]  /*1210*/  LDCU.64 UR6, c[0x0][0x3b0] ;  /* 0x00007600ff0677ac */ /* 0x000e620008000a00 */
[----:B------:R-:W2:Y:S01]  /*1220*/  S2R R6, SR_TID.X ;  /* 0x0000000000067919 */ /* 0x000ea20000002100 */
[----:B------:R-:W3:Y:S01]  /*1230*/  LDC.64 R2, c[0x0][0x5f8] ;  /* 0x00017e00ff027b82 */ /* 0x000ee20000000a00 */
[----:B------:R-:W-:Y:S01]  /*1240*/  IMAD.MOV.U32 R20, RZ, RZ, R186 ;  /* 0x000000ffff147224 */ /* 0x000fe200078e00ba */
[----:B------:R-:W4:Y:S01]  /*1250*/  LDCU.128 UR8, c[0x0][0x590] ;  /* 0x0000b200ff0877ac */ /* 0x000f220008000c00 */
[----:B------:R-:W-:Y:S01]  /*1260*/  IMAD.MOV.U32 R21, RZ, RZ, RZ ;  /* 0x000000ffff157224 */ /* 0x000fe200078e00ff */
[----:B------:R-:W-:Y:S01]  /*1270*/  IADD3 R34, P0, PT, R186, R34, RZ ;  /* 0x00000022ba227210 */ /* 0x000fe20007f1e0ff */
[----:B------:R-:W-:Y:S01]  /*1280*/  IMAD R198, R4, UR23, RZ ;  /* 0x0000001704c67c24 */ /* 0x000fe2000f8e02ff */
[----:B------:R-:W5:Y:S01]  /*1290*/  LDCU.64 UR16, c[0x0][0x3c8] ;  /* 0x00007900ff1077ac */ /* 0x000f620008000a00 */
[----:B------:R-:W-:Y:S01]  /*12a0*/  ISETP.NE.AND P4, PT, RZ, UR22, PT ;  /* 0x00000016ff007c0c */ /* 0x000fe2000bf85270 */
[----:B------:R-:W5:Y:S01]  /*12b0*/  LDC.64 R238, c[0x0][0x420] ;  /* 0x00010800ffee7b82 */ /* 0x000f620000000a00 */
[----:B------:R-:W-:Y:S01]  /*12c0*/  IADD3.X R35, PT, PT, RZ, R27, RZ, P0, !PT ;  /* 0x0000001bff237210 */ /* 0x000fe200007fe4ff */
[----:B------:R-:W5:Y:S01]  /*12d0*/  LDCU.64 UR22, c[0x0][0x550] ;  /* 0x0000aa00ff1677ac */ /* 0x000f620008000a00 */
[----:B------:R-:W-:Y:S01]  /*12e0*/  LEA R23, R18, R23, 0x6 ;  /* 0x0000001712177211 */ /* 0x000fe200078e30ff */
[----:B------:R-:W-:Y:S01]  /*12f0*/  BSSY.RECONVERGENT B1, `(.L_x_1369) ;  /* 0x00007d4000017945 */ /* 0x000fe20003800200 */
[----:B-1----:R-:W-:-:S02]  /*1300*/  IMAD R26, R19, UR6, RZ ;  /* 0x00000006131a7c24 */ /* 0x002fc4000f8e02ff */
[----:B------:R-:W-:-:S04]  /*1310*/  IMAD.WIDE.U32 R36, R22, UR6, R20 ;  /* 0x0000000616247c25 */ /* 0x000fc8000f8e0014 */
[C---:B------:R-:W-:Y:S01]  /*1320*/  IMAD R26, R22.reuse, UR7, R26 ;  /* 0x00000007161a7c24 */ /* 0x040fe2000f8e021a */
[----:B------:R-:W-:Y:S01]  /*1330*/  IADD3 R36, P1, PT, R25, R36, RZ ;  /* 0x0000002419247210 */ /* 0x000fe20007f3e0ff */
[----:B----4-:R-:W-:Y:S02]  /*1340*/  IMAD R19, R19, UR8, RZ ;  /* 0x0000000813137c24 */ /* 0x010fe4000f8e02ff */
[----:B------:R-:W-:Y:S01]  /*1350*/  IMAD.WIDE.U32 R34, R22, UR8, R34 ;  /* 0x0000000816227c25 */ /* 0x000fe2000f8e0022 */
[----:B------:R-:W-:Y:S02]  /*1360*/  IADD3.X R37, PT, PT, R24, R37, R26, P1, !PT ;  /* 0x0000002518257210 */ /* 0x000fe40000ffe41a */
[----:B------:R-:W1:Y:S01]  /*1370*/  LDC.64 R26, c[0x0][0x5e8] ;  /* 0x00017a00ff1a7b82 */ /* 0x000e620000000a00 */
[----:B------:R-:W-:Y:S01]  /*1380*/  IMAD R19, R22, UR9, R19 ;  /* 0x0000000916137c24 */ /* 0x000fe2000f8e0213 */
[--C-:B------:R-:W-:Y:S01]  /*1390*/  IADD3 R22, P1, P0, R32, R29, R30.reuse ;  /* 0x0000001d20167210 */ /* 0x100fe2000783e01e */
[----:B---3--:R-:W-:Y:S01]  /*13a0*/  IMAD.WIDE.U32 R32, R2, UR27, RZ ;  /* 0x0000001b02207c25 */ /* 0x008fe2000f8e00ff */
[----:B------:R-:W-:-:S02]  /*13b0*/  SHF.R.S32.HI R30, RZ, 0x1f, R30 ;  /* 0x0000001fff1e7819 */ /* 0x000fc4000001141e */
[----:B--2---:R-:W-:Y:S01]  /*13c0*/  LOP3.LUT R228, R6, 0x1f, RZ, 0xc0, !PT ;  /* 0x0000001f06e47812 */ /* 0x004fe200078ec0ff */
[----:B------:R-:W-:Y:S01]  /*13d0*/  IMAD.IADD R29, R35, 0x1, R19 ;  /* 0x00000001231d7824 */ /* 0x000fe200078e0213 */
[----:B------:R-:W-:Y:S01]  /*13e0*/  IADD3.X R19, PT, PT, R7, R28, R30, P1, P0 ;  /* 0x0000001c07137210 */ /* 0x000fe20000fe041e */
[----:B------:R-:W-:Y:S01]  /*13f0*/  IMAD.MOV.U32 R28, RZ, RZ, R34 ;  /* 0x000000ffff1c7224 */ /* 0x000fe200078e0022 */
[----:B------:R-:W-:Y:S01]  /*1400*/  SHF.R.U32.HI R7, RZ, 0x5, R6 ;  /* 0x00000005ff077819 */ /* 0x000fe20000011606 */
[----:B-----5:R-:W-:Y:S01]  /*1410*/  IMAD.WIDE.U32 R36, R5, UR16, R36 ;  /* 0x0000001005247c25 */ /* 0x020fe2000f8e0024 */
[----:B------:R-:W-:-:S03]  /*1420*/  SEL R24, R32, RZ, P4 ;  /* 0x000000ff20187207 */ /* 0x000fc60002000000 */
[----:B------:R-:W-:Y:S01]  /*1430*/  IMAD.WIDE.U32 R28, R5, UR10, R28 ;  /* 0x0000000a051c7c25 */ /* 0x000fe2000f8e001c */
[----:B------:R-:W-:-:S03]  /*1440*/  MOV R30, R36 ;  /* 0x00000024001e7202 */ /* 0x000fc60000000f00 */
[C---:B------:R-:W-:Y:S02]  /*1450*/  IMAD R25, R198.reuse, R7, R228 ;  /* 0x00000007c6197224 */ /* 0x040fe400078e02e4 */
[----:B------:R-:W-:Y:S02]  /*1460*/  IMAD R2, R3, UR27, R33 ;  /* 0x0000001b03027c24 */ /* 0x000fe4000f8e0221 */
[C---:B------:R-:W-:Y:S01]  /*1470*/  IMAD R31, R5.reuse, UR17, R37 ;  /* 0x00000011051f7c24 */ /* 0x040fe2000f8e0225 */
[----:B------:R-:W2:Y:S01]  /*1480*/  LDCU.64 UR16, c[0x0][0x380] ;  /* 0x00007000ff1077ac */ /* 0x000ea20008000a00 */
[----:B------:R-:W-:Y:S01]  /*1490*/  IMAD R29, R5, UR11, R29 ;  /* 0x0000000b051d7c24 */ /* 0x000fe2000f8e021d */
[----:B------:R-:W-:Y:S01]  /*14a0*/  IADD3 R22, P1, P0, R25, R22, R24 ;  /* 0x0000001619167210 */ /* 0x000fe2000783e018 */
[----:B------:R-:W-:Y:S01]  /*14b0*/  IMAD.SHL.U32 R24, R198, 0x40, RZ ;  /* 0x00000040c6187824 */ /* 0x000fe200078e00ff */
[----:B------:R-:W3:Y:S01]  /*14c0*/  LDCU.64 UR10, c[0x0][0x570] ;  /* 0x0000ae00ff0a77ac */ /* 0x000ee20008000a00 */
[----:B------:R-:W-:Y:S01]  /*14d0*/  SHF.R.S32.HI R25, RZ, 0x1f, R25 ;  /* 0x0000001fff197819 */ /* 0x000fe20000011419 */
[----:B------:R-:W-:Y:S01]  /*14e0*/  IMAD.WIDE.U32 R28, R188, UR8, R28 ;  /* 0x00000008bc1c7c25 */ /* 0x000fe2000f8e001c */
[----:B------:R-:W-:-:S03]  /*14f0*/  SEL R2, R2, RZ, P4 ;  /* 0x000000ff02027207 */ /* 0x000fc60002000000 */
[C---:B------:R-:W-:Y:S01]  /*1500*/  IMAD R3, R188.reuse, UR9, R29 ;  /* 0x00000009bc037c24 */ /* 0x040fe2000f8e021d */
[----:B------:R-:W-:Y:S01]  /*1510*/  IADD3.X R19, PT, PT, R25, R19, R2, P1, P0 ;  /* 0x0000001319137210 */ /* 0x000fe20000fe0402 */
[----:B------:R-:W-:Y:S01]  /*1520*/  IMAD.WIDE.U32 R30, R188, UR6, R30 ;  /* 0x00000006bc1e7c25 */ /* 0x000fe2000f8e001e */
[----:B------:R-:W-:Y:S02]  /*1530*/  LEA R234, P1, R28, UR22, 0x1 ;  /* 0x000000161cea7c11 */ /* 0x000fe4000f8208ff */
[----:B------:R-:W-:Y:S01]  /*1540*/  IADD3 R22, P0, PT, R24, R22, RZ ;  /* 0x0000001618167210 */ /* 0x000fe20007f1e0ff */
[----:B------:R-:W-:Y:S01]  /*1550*/  IMAD R2, R188, UR7, R31 ;  /* 0x00000007bc027c24 */ /* 0x000fe2000f8e021f */
[----:B------:R-:W-:Y:S01]  /*1560*/  LEA.HI.X R235, R28, UR23, R3, 0x1, P1 ;  /* 0x000000171ceb7c11 */ /* 0x000fe200088f0c03 */
[----:B-1----:R-:W-:Y:S01]  /*1570*/  IMAD.WIDE R26, R23, 0x4, R26 ;  /* 0x00000004171a7825 */ /* 0x002fe200078e021a */
[----:B------:R-:W-:Y:S02]  /*1580*/  ISETP.GT.AND P1, PT, R9, RZ, PT ;  /* 0x000000ff0900720c */ /* 0x000fe40003f24270 */
[----:B--2---:R-:W-:Y:S01]  /*1590*/  LEA R236, P3, R30, UR16, 0x1 ;  /* 0x000000101eec7c11 */ /* 0x004fe2000f8608ff */
[----:B------:R-:W-:Y:S01]  /*15a0*/  IMAD.MOV.U32 R194, RZ, RZ, R27 ;  /* 0x000000ffffc27224 */ /* 0x000fe200078e001b */
[----:B------:R-:W-:-:S02]  /*15b0*/  LEA.HI.X.SX32 R19, R24, R19, 0x1, P0 ;  /* 0x0000001318137211 */ /* 0x000fc400000f0eff */
[----:B---3--:R-:W-:Y:S02]  /*15c0*/  LEA R232, P0, R22, UR10, 0x2 ;  /* 0x0000000a16e87c11 */ /* 0x008fe4000f8010ff */
[----:B------:R-:W-:Y:S01]  /*15d0*/  LEA.HI.X R237, R30, UR17, R2, 0x1, P3 ;  /* 0x000000111eed7c11 */ /* 0x000fe200098f0c02 */
[----:B------:R-:W-:Y:S01]  /*15e0*/  IMAD R2, R18, 0x40, R17 ;  /* 0x0000004012027824 */ /* 0x000fe200078e0211 */
[----:B------:R-:W-:Y:S02]  /*15f0*/  LEA.HI.X R233, R22, UR11, R19, 0x2, P0 ;  /* 0x0000000b16e97c11 */ /* 0x000fe400080f1413 */
[----:B------:R-:W-:Y:S01]  /*1600*/  IADD3 R17, P0, PT, R188, 0x40, RZ ;  /* 0x00000040bc117810 */ /* 0x000fe20007f1e0ff */
[----:B------:R-:W-:Y:S01]  /*1610*/  IMAD.WIDE R238, R2, 0x4, R238 ;  /* 0x0000000402ee7825 */ /* 0x000fe200078e02ee */
[----:B------:R-:W-:Y:S02]  /*1620*/  MOV R195, R26 ;  /* 0x0000001a00c37202 */ /* 0x000fe40000000f00 */
[----:B------:R-:W-:-:S02]  /*1630*/  IADD3.X R3, PT, PT, RZ, RZ, RZ, P0, !PT ;  /* 0x000000ffff037210 */ /* 0x000fc400007fe4ff */
[----:B------:R-:W-:Y:S01]  /*1640*/  LEA.HI R19, R6, 0x40, RZ, 0x1e ;  /* 0x0000004006137811 */ /* 0x000fe200078ff0ff */
        /* <DEDUP_REMOVED lines=12> */
[----:B------:R-:W-:Y:S05]  /*1710*/  BRA `(.L_x_1382) ;  /* 0x0000000000187947 */ /* 0x000fea0003800000 */
.L_x_1381:
[----:B------:R-:W1:Y:S01]  /*1720*/  LDCU.64 UR10, c[0x0][0x5c0] ;  /* 0x0000b800ff0a77ac */ /* 0x000e620008000a00 */
[----:B------:R-:W-:-:S05]  /*1730*/  IADD3 R2, PT, PT, R224, R225, RZ ;  /* 0x000000e1e0027210 */ /* 0x000fca0007ffe0ff */
[C---:B-1----:R-:W-:Y:S02]  /*1740*/  IMAD R4, R2.reuse, UR11, RZ ;  /* 0x0000000b02047c24 */ /* 0x042fe4000f8e02ff */
[----:B------:R-:W-:-:S05]  /*1750*/  IMAD.WIDE.U32 R6, R2, UR10, RZ ;  /* 0x0000000a02067c25 */ /* 0x000fca000f8e00ff */
[----:B------:R-:W-:Y:S02]  /*1760*/  IADD3 R2, PT, PT, R7, R4, RZ ;  /* 0x0000000407027210 */ /* 0x000fe40007ffe0ff */
[----:B------:R-:W-:Y:S02]  /*1770*/  MOV R4, R6 ;  /* 0x0000000600047202 */ /* 0x000fe40000000f00 */
.L_x_1382:
[----:B------:R-:W-:Y:S05]  /*1780*/  @P2 BRA `(.L_x_1383) ;  /* 0x0000000000302947 */ /* 0x000fea0003800000 */
        /* <DEDUP_REMOVED lines=10> */
[----:B------:R-:W-:Y:S01]  /*1830*/  MOV R7, R6 ;  /* 0x0000000600077202 */ /* 0x000fe20000000f00 */
[----:B------:R-:W-:Y:S06]  /*1840*/  BRA `(.L_x_1384) ;  /* 0x0000000000187947 */ /* 0x000fec0003800000 */
.L_x_1383:
[----:B------:R-:W1:Y:S01]  /*1850*/  LDCU.64 UR8, c[0x0][0x5c8] ;  /* 0x0000b900ff0877ac */ /* 0x000e620008000a00 */
[----:B------:R-:W-:-:S05]  /*1860*/  IADD3 R224, PT, PT, R224, R225, RZ ;  /* 0x000000e1e0e07210 */ /* 0x000fca0007ffe0ff */
[C---:B-1----:R-:W-:Y:S02]  /*1870*/  IMAD R8, R224.reuse, UR9, RZ ;  /* 0x00000009e0087c24 */ /* 0x042fe4000f8e02ff */
[----:B------:R-:W-:-:S05]  /*1880*/  IMAD.WIDE.U32 R224, R224, UR8, RZ ;  /* 0x00000008e0e07c25 */ /* 0x000fca000f8e00ff */
[----:B------:R-:W-:Y:S02]  /*1890*/  IADD3 R8, PT, PT, R225, R8, RZ ;  /* 0x00000008e1087210 */ /* 0x000fe40007ffe0ff */
[----:B------:R-:W-:Y:S02]  /*18a0*/  MOV R7, R224 ;  /* 0x000000e000077202 */ /* 0x000fe40000000f00 */
.L_x_1384:
[----:B------:R-:W1:Y:S01]  /*18b0*/  LDCU.64 UR6, c[0x0][0x5d8] ;  /* 0x0000bb00ff0677ac */ /* 0x000e620008000a00 */
[----:B------:R-:W-:Y:S01]  /*18c0*/  IMAD R6, R12, UR10, RZ ;  /* 0x0000000a0c067c24 */ /* 0x000fe2000f8e02ff */
[C---:B------:R-:W-:Y:S01]  /*18d0*/  IADD3 R223, PT, PT, -R0.reuse, R223, RZ ;  /* 0x000000df00df7210 */ /* 0x040fe20007ffe1ff */
[----:B------:R-:W-:Y:S01]  /*18e0*/  IMAD.WIDE.U32 R10, R0, UR10, R20 ;  /* 0x0000000a000a7c25 */ /* 0x000fe2000f8e0014 */
[----:B------:R-:W-:Y:S02]  /*18f0*/  BSSY.RECONVERGENT B0, `(.L_x_1385) ;  /* 0x0000017000007945 */ /* 0x000fe40003800200 */
[-C--:B------:R-:W-:Y:S01]  /*1900*/  ISETP.GE.AND P5, PT, R188, R223.reuse, PT ;  /* 0x000000dfbc00720c */ /* 0x080fe20003fa6270 */
        /* <DEDUP_REMOVED lines=21> */
.L_x_1386:
[----:B------:R-:W-:Y:S05]  /*1a60*/  BSYNC.RECONVERGENT B0 ;  /* 0x0000000000007941 */ /* 0x000fea0003800200 */
.L_x_1385:
        /* <DEDUP_REMOVED lines=17> */
.L_x_1388:
[----:B------:R-:W-:Y:S05]  /*1b80*/  BSYNC.RECONVERGENT B0 ;  /* 0x0000000000007941 */ /* 0x000fea0003800200 */
.L_x_1387:
        /* <DEDUP_REMOVED lines=23> */
.L_x_1390:
[----:B------:R-:W-:Y:S05]  /*1d00*/  BSYNC.RECONVERGENT B0 ;  /* 0x0000000000007941 */ /* 0x000fea0003800200 */
.L_x_1389:
        /* <DEDUP_REMOVED lines=18> */
.L_x_1380:
[----:B------:R-:W-:Y:S01]  /*1e30*/  IMAD R2, R18, -0x40, R9 ;  /* 0xffffffc012027824 */ /* 0x000fe200078e0209 */
[----:B------:R-:W-:Y:S01]  /*1e40*/  LOP3.LUT R23, R222, 0x80000001, RZ, 0xc0, !PT ;  /* 0x80000001de177812 */ /* 0x000fe200078ec0ff */
[----:B------:R-:W-:Y:S01]  /*1e50*/  IMAD.SHL.U32 R22, R6, 0x8, RZ ;  /* 0x0000000806167824 */ /* 0x000fe200078e00ff */
[----:B------:R-:W-:Y:S02]  /*1e60*/  @P4 BAR.SYNC.DEFER_BLOCKING 0x0 ;  /* 0x0000000000004b1d */ /* 0x000fe40000010000 */
[----:B------:R-:W-:Y:S02]  /*1e70*/  ISETP.GE.AND P2, PT, R188, R2, PT ;  /* 0x00000002bc00720c */ /* 0x000fe40003f46270 */
[----:B------:R-:W-:Y:S02]  /*1e80*/  LOP3.LUT R18, R22, 0xd8, RZ, 0xc0, !PT ;  /* 0x000000d816127812 */ /* 0x000fe400078ec0ff */
[----:B------:R-:W-:Y:S01]  /*1e90*/  ISETP.NE.AND P0, PT, R23, 0x1, PT ;  /* 0x000000011700780c */ /* 0x000fe20003f05270 */
[----:B------:R-:W-:Y:S01]  /*1ea0*/  BSSY.RECONVERGENT B0, `(.L_x_1392) ;  /* 0x000001f000007945 */ /* 0x000fe20003800200 */
[----:B------:R-:W-:-:S02]  /*1eb0*/  LOP3.LUT R18, R18, 0x18, R6, 0x78, !PT ;  /* 0x0000001812127812 */ /* 0x000fc400078e7806 */
[----:B------:R-:W-:Y:S02]  /*1ec0*/  SEL R173, RZ, 0x3000, P0 ;  /* 0x00003000ffad7807 */ /* 0x000fe40000000000 */
        /* <DEDUP_REMOVED lines=23> */
.L_x_1394:
[----:B------:R2:W-:Y:S01]  /*2040*/  STS.128 [R18+0x8000], RZ ;  /* 0x008000ff12007388 */ /* 0x0005e20000000c00 */
[----:B------:R-:W-:Y:S05]  /*2050*/  BRA `(.L_x_1395) ;  /* 0x00000000000c7947 */ /* 0x000fea0003800000 */
.L_x_1393:
[----:B------:R1:W-:Y:S04]  /*2060*/  STS.128 [R18+0x6000], RZ ;  /* 0x006000ff12007388 */ /* 0x0003e80000000c00 */
[----:B------:R1:W-:Y:S04]  /*2070*/  STS.128 [R18+0x7000], RZ ;  /* 0x007000ff12007388 */ /* 0x0003e80000000c00 */
[----:B------:R1:W-:Y:S02]  /*2080*/  STS.128 [R18+0x8000], RZ ;  /* 0x008000ff12007388 */ /* 0x0003e40000000c00 */
.L_x_1395:
[----:B------:R-:W-:Y:S05]  /*2090*/  BSYNC.RECONVERGENT B0 ;  /* 0x0000000000007941 */ /* 0x000fea0003800200 */
.L_x_1392:
        /* <DEDUP_REMOVED lines=23> */
.L_x_1398:
[----:B------:R1:W-:Y:S01]  /*2210*/  STS.128 [R221+0x2000], RZ ;  /* 0x002000ffdd007388 */ /* 0x0003e20000000c00 */
[----:B------:R-:W-:Y:S05]  /*2220*/  BRA `(.L_x_1399) ;  /* 0x00000000000c7947 */ /* 0x000fea0003800000 */
.L_x_1397:
[----:B------:R4:W-:Y:S04]  /*2230*/  STS.128 [R221], RZ ;  /* 0x000000ffdd007388 */ /* 0x0009e80000000c00 */
[----:B------:R4:W-:Y:S04]  /*2240*/  STS.128 [R221+0x1000], RZ ;  /* 0x001000ffdd007388 */ /* 0x0009e80000000c00 */
[----:B------:R4:W-:Y:S02]  /*2250*/  STS.128 [R221+0x2000], RZ ;  /* 0x002000ffdd007388 */ /* 0x0009e40000000c00 */
.L_x_1399:
[----:B------:R-:W-:Y:S05]  /*2260*/  BSYNC.RECONVERGENT B0 ;  /* 0x0000000000007941 */ /* 0x000fea0003800200 */
.L_x_1396:
[C---:B------:R-:W-:Y:S01]  /*2270*/  VIADD R24, R184.reuse, 0x8 ;  /* 0x00000008b8187836 */ /* 0x040fe20000000000 */
[C---:B------:R-:W-:Y:S01]  /*2280*/  LOP3.LUT R23, R184.reuse, 0x20, RZ, 0xfc, !PT ;  /* 0x00000020b8177812 */ /* 0x040fe200078efcff */
[----:B------:R-:W-:Y:S01]  /*2290*/  IMAD.MOV.U32 R219, RZ, RZ, 0x7f800000 ;  /* 0x7f800000ffdb7424 */ /* 0x000fe200078e00ff */
[CC--:B------:R-:W-:Y:S01]  /*22a0*/  ISETP.GE.AND P3, PT, R184.reuse, R2.reuse, PT ;  /* 0x00000002b800720c */ /* 0x0c0fe20003f66270 */
[----:B------:R-:W-:Y:S01]  /*22b0*/  VIADD R22, R184, 0x28 ;  /* 0x00000028b8167836 */ /* 0x000fe20000000000 */
[-C--:B------:R-:W-:Y:S01]  /*22c0*/  ISETP.GE.AND P2, PT, R24, R2.reuse, PT ;  /* 0x000000021800720c */ /* 0x080fe20003f46270 */
[----:B------:R-:W-:Y:S01]  /*22d0*/  IMAD.WIDE.U32 R24, R184, 0x4, R238 ;  /* 0x00000004b8187825 */ /* 0x000fe200078e00ee */
[----:B------:R-:W-:Y:S01]  /*22e0*/  ISETP.GE.AND P1, PT, R23, R2, PT ;  /* 0x000000021700720c */ /* 0x000fe20003f26270 */
[----:B------:R-:W2:Y:S01]  /*22f0*/  LDCU.64 UR6, c[0x0][0x3d0] ;  /* 0x00007a00ff0677ac */ /* 0x000ea20008000a00 */
        /* <DEDUP_REMOVED lines=12> */
[----:B------:R-:W-:-:S04]  /*23c0*/  IADD3 R22, P0, PT, R14, R22, RZ ;  /* 0x000000160e167210 */ /* 0x000fc80007f1e0ff */
[----:B------:R-:W-:Y:S01]  /*23d0*/  IADD3.X R23, PT, PT, R13, R23, R2, P0, !PT ;  /* 0x000000170d177210 */ /* 0x000fe200007fe402 */
[----:B--2---:R-:W-:Y:S01]  /*23e0*/  IMAD R13, R10, UR6, RZ ;  /* 0x000000060a0d7c24 */ /* 0x004fe2000f8e02ff */
[----:B------:R-:W-:-:S03]  /*23f0*/  IADD3 R2, PT, PT, -R0, R223, RZ ;  /* 0x000000df00027210 */ /* 0x000fc60007ffe1ff */
[C---:B------:R-:W-:Y:S01]  /*2400*/  IMAD R13, R11.reuse, UR7, R13 ;  /* 0x000000070b0d7c24 */ /* 0x040fe2000f8e020d */
[----:B------:R-:W-:Y:S01]  /*2410*/  ISETP.GE.AND P4, PT, R188, R2, PT ;  /* 0x00000002bc00720c */ /* 0x000fe20003f86270 */
[----:B------:R-:W-:-:S05]  /*2420*/  IMAD.WIDE.U32 R22, R11, UR6, R22 ;  /* 0x000000060b167c25 */ /* 0x000fca000f8e0016 */
[----:B------:R-:W-:-:S07]  /*2430*/  IADD3 R13, PT, PT, R23, R13, RZ ;  /* 0x0000000d170d7210 */ /* 0x000fce0007ffe0ff */
[----:B-1----:R-:W-:Y:S05]  /*2440*/  @P4 BRA `(.L_x_1401) ;  /* 0x0000000000744947 */ /* 0x002fea0003800000 */
        /* <DEDUP_REMOVED lines=27> */
.L_x_1402:
[----:B------:R2:W-:Y:S01]  /*2600*/  STS.128 [R18+0xd000], RZ ;  /* 0x00d000ff12007388 */ /* 0x0005e20000000c00 */
[----:B------:R-:W-:Y:S05]  /*2610*/  BRA `(.L_x_1403) ;  /* 0x00000000000c7947 */ /* 0x000fea0003800000 */
.L_x_1401:
[----:B------:R1:W-:Y:S04]  /*2620*/  STS.128 [R18+0x9000], RZ ;  /* 0x009000ff12007388 */ /* 0x0003e80000000c00 */
[----:B------:R1:W-:Y:S04]  /*2630*/  STS.128 [R18+0xb000], RZ ;  /* 0x00b000ff12007388 */ /* 0x0003e80000000c00 */
[----:B------:R1:W-:Y:S02]  /*2640*/  STS.128 [R18+0xd000], RZ ;  /* 0x00d000ff12007388 */ /* 0x0003e40000000c00 */
.L_x_1403:
[----:B------:R-:W-:Y:S05]  /*2650*/  BSYNC.RECONVERGENT B0 ;  /* 0x0000000000007941 */ /* 0x000fea0003800200 */
.L_x_1400:
        /* <DEDUP_REMOVED lines=34> */
.L_x_1406:
[----:B------:R2:W-:Y:S02]  /*2880*/  STS.128 [R18+0xe000], RZ ;  /* 0x00e000ff12007388 */ /* 0x0005e40000000c00 */
.L_x_1405:
[----:B------:R-:W-:Y:S05]  /*2890*/  BSYNC.RECONVERGENT B0 ;  /* 0x0000000000007941 */ /* 0x000fea0003800200 */
.L_x_1404:
[----:B------:R-:W3:Y:S01]  /*28a0*/  LDCU.64 UR6, c[0x0][0x3d8] ;  /* 0x00007b00ff0677ac */ /* 0x000ee20008000a00 */
[----:B------:R-:W-:Y:S01]  /*28b0*/  IMAD.WIDE.U32 R20, R0, UR18, R20 ;  /* 0x0000001200147c25 */ /* 0x000fe2000f8e0014 */
[----:B------:R-:W-:Y:S03]  /*28c0*/  BSSY.RECONVERGENT B0, `(.L_x_1407) ;  /* 0x000002a000007945 */ /* 0x000fe60003800200 */
[----:B------:R-:W-:Y:S01]  /*28d0*/  IMAD R2, R12, UR18, RZ ;  /* 0x000000120c027c24 */ /* 0x000fe2000f8e02ff */
[----:B------:R-:W-:-:S03]  /*28e0*/  IADD3 R12, P0, PT, R16, R20, RZ ;  /* 0x00000014100c7210 */ /* 0x000fc60007f1e0ff */
[----:B------:R-:W-:-:S05]  /*28f0*/  IMAD R2, R0, UR19, R2 ;  /* 0x0000001300027c24 */ /* 0x000fca000f8e0202 */
[----:B------:R-:W-:Y:S01]  /*2900*/  IADD3.X R13, PT, PT, R15, R21, R2, P0, !PT ;  /* 0x000000150f0d7210 */ /* 0x000fe200007fe402 */
[----:B---3--:R-:W-:Y:S02]  /*2910*/  IMAD R10, R10, UR6, RZ ;  /* 0x000000060a0a7c24 */ /* 0x008fe4000f8e02ff */
[----:B------:R-:W-:-:S04]  /*2920*/  IMAD.WIDE.U32 R12, R11, UR6, R12 ;  /* 0x000000060b0c7c25 */ /* 0x000fc8000f8e000c */
[----:B------:R-:W-:-:S05]  /*2930*/  IMAD R10, R11, UR7, R10 ;  /* 0x000000070b0a7c24 */ /* 0x000fca000f8e020a */
[----:B------:R-:W-:Y:S01]  /*2940*/  IADD3 R10, PT, PT, R13, R10, RZ ;  /* 0x0000000a0d0a7210 */ /* 0x000fe20007ffe0ff */
        /* <DEDUP_REMOVED lines=28> */
.L_x_1409:
[----:B------:R3:W-:Y:S01]  /*2b10*/  STS.128 [R18+0x13000], RZ ;  /* 0x013000ff12007388 */ /* 0x0007e20000000c00 */
[----:B------:R-:W-:Y:S05]  /*2b20*/  BRA `(.L_x_1410) ;  /* 0x00000000000c7947 */ /* 0x000fea0003800000 */
.L_x_1408:
[----:B------:R3:W-:Y:S04]  /*2b30*/  STS.128 [R18+0xf000], RZ ;  /* 0x00f000ff12007388 */ /* 0x0007e80000000c00 */
[----:B------:R3:W-:Y:S04]  /*2b40*/  STS.128 [R18+0x11000], RZ ;  /* 0x011000ff12007388 */ /* 0x0007e80000000c00 */
[----:B------:R3:W-:Y:S02]  /*2b50*/  STS.128 [R18+0x13000], RZ ;  /* 0x013000ff12007388 */ /* 0x0007e40000000c00 */
.L_x_1410:
[----:B------:R-:W-:Y:S05]  /*2b60*/  BSYNC.RECONVERGENT B0 ;  /* 0x0000000000007941 */ /* 0x000fea0003800200 */
.L_x_1407:
[----:B------:R1:W-:Y:S01]  /*2b70*/  @P3 STS.128 [R18+0x10000], RZ ;  /* 0x010000ff12003388 */ /* 0x0003e20000000c00 */
[----:B------:R-:W-:Y:S03]  /*2b80*/  BSSY.RECONVERGENT B0, `(.L_x_1411) ;  /* 0x0000020000007945 */ /* 0x000fe60003800200 */
[----:B------:R1:W-:Y:S04]  /*2b90*/  @P3 STS.128 [R18+0x12000], RZ ;  /* 0x012000ff12003388 */ /* 0x0003e80000000c00 */
[----:B------:R1:W-:Y:S01]  /*2ba0*/  @P3 STS.128 [R18+0x14000], RZ ;  /* 0x014000ff12003388 */ /* 0x0003e20000000c00 */
[----:B------:R-:W-:Y:S05]  /*2bb0*/  @P3 BRA `(.L_x_1412) ;  /* 0x0000000000703947 */ /* 0x000fea0003800000 */
[----:B------:R-:W2:Y:S01]  /*2bc0*/  LDCU UR8, c[0x0][0x440] ;  /* 0x00008800ff0877ac */ /* 0x000ea20008000800 */
[----:B------:R-:W-:Y:S01]  /*2bd0*/  IMAD.MOV.U32 R11, RZ, RZ, R10 ;  /* 0x000000ffff0b7224 */ /* 0x000fe200078e000a */
[----:B------:R-:W-:Y:S01]  /*2be0*/  MOV R10, R12 ;  /* 0x0000000c000a7202 */ /* 0x000fe20000000f00 */
[----:B------:R-:W-:Y:S01]  /*2bf0*/  IMAD R3, R3, UR18, RZ ;  /* 0x0000001203037c24 */ /* 0x000fe2000f8e02ff */
[----:B------:R-:W4:Y:S03]  /*2c00*/  LDCU.64 UR6, c[0x0][0x390] ;  /* 0x00007200ff0677ac */ /* 0x000f260008000a00 */
[----:B------:R-:W-:-:S04]  /*2c10*/  IMAD.WIDE.U32 R10, R17, UR18, R10 ;  /* 0x00000012110a7c25 */ /* 0x000fc8000f8e000a */
[----:B------:R-:W-:-:S04]  /*2c20*/  IMAD R3, R17, UR19, R3 ;  /* 0x0000001311037c24 */ /* 0x000fc8000f8e0203 */
[----:B------:R-:W-:Y:S01]  /*2c30*/  IMAD.IADD R3, R11, 0x1, R3 ;  /* 0x000000010b037824 */ /* 0x000fe200078e0203 */
[----:B--2---:R-:W-:Y:S02]  /*2c40*/  ISETP.GE.AND P2, PT, R186, UR8, PT ;  /* 0x00000008ba007c0c */ /* 0x004fe4000bf46270 */
[----:B------:R-:W-:Y:S02]  /*2c50*/  ISETP.GE.AND P1, PT, R183, UR8, PT ;  /* 0x00000008b7007c0c */ /* 0x000fe4000bf26270 */
[----:B----4-:R-:W-:Y:S02]  /*2c60*/  LEA R2, P3, R10, UR6, 0x1 ;  /* 0x000000060a027c11 */ /* 0x010fe4000f8608ff */
        /* <DEDUP_REMOVED lines=17> */
.L_x_1412:
[----:B------:R-:W-:Y:S05]  /*2d80*/  BSYNC.RECONVERGENT B0 ;  /* 0x0000000000007941 */ /* 0x000fea0003800200 */
.L_x_1411:
[----:B------:R-:W3:Y:S01]  /*2d90*/  LDCU.64 UR6, c[0x0][0x538] ;  /* 0x0000a700ff0677ac */ /* 0x000ee20008000a00 */
[----:B------:R-:W4:Y:S01]  /*2da0*/  LDC.64 R230, c[0x0][0x528] ;  /* 0x00014a00ffe67b82 */ /* 0x000f220000000a00 */
[----:B------:R-:W-:Y:S01]  /*2db0*/  VIADD R13, R0, 0x80 ;  /* 0x00000080000d7836 */ /* 0x000fe20000000000 */
[----:B------:R-:W0:Y:S01]  /*2dc0*/  LDGDEPBAR ;  /* 0x00000000000079af */ /* 0x000e220000000000 */
[----:B------:R-:W-:Y:S01]  /*2dd0*/  IMAD R4, R8, R4, R5 ;  /* 0x0000000408047224 */ /* 0x000fe200078e0205 */
[----:B------:R-:W-:Y:S01]  /*2de0*/  LOP3.LUT R7, R7, 0x1, RZ, 0xc0, !PT ;  /* 0x0000000107077812 */ /* 0x000fe200078ec0ff */
[----:B------:R-:W1:Y:S03]  /*2df0*/  LDCU UR8, c[0x0][0x440] ;  /* 0x00008800ff0877ac */ /* 0x000e660008000800 */
[----:B------:R-:W1:Y:S01]  /*2e00*/  LDC R191, c[0x0][0x44c] ;  /* 0x00011300ffbf7b82 */ /* 0x000e620000000800 */
[----:B------:R-:W-:Y:S01]  /*2e10*/  LOP3.LUT P3, RZ, R6, 0x4, RZ, 0xc0, !PT ;  /* 0x0000000406ff7812 */ /* 0x000fe2000786c0ff */
[----:B------:R-:W1:Y:S01]  /*2e20*/  LDCU UR9, c[0x0][0x3e0] ;  /* 0x00007c00ff0977ac */ /* 0x000e620008000800 */
[----:B------:R-:W1:Y:S01]  /*2e30*/  LDCU UR11, c[0x0][0x45c] ;  /* 0x00008b80ff0b77ac */ /* 0x000e620008000800 */
[----:B---3--:R-:W-:Y:S01]  /*2e40*/  ISETP.NE.U32.AND P4, PT, RZ, UR6, PT ;  /* 0x00000006ff007c0c */ /* 0x008fe2000bf85070 */
[----:B------:R-:W3:Y:S03]  /*2e50*/  LDCU.U8 UR10, c[0x0][0x4f8] ;  /* 0x00009f00ff0a77ac */ /* 0x000ee60008000000 */
[----:B------:R-:W-:Y:S01]  /*2e60*/  ISETP.NE.AND.EX P4, PT, RZ, UR7, PT, P4 ;  /* 0x00000007ff007c0c */ /* 0x000fe2000bf85340 */
[----:B----4-:R-:W4:-:S12]  /*2e70*/  LDG.E.64 R196, desc[UR28][R230.64+0x8] ;  /* 0x0000081ce6c47981 */ /* 0x010f18000c1e1b00 */
[----:B--2---:R-:W2:Y:S01]  /*2e80*/  @P4 LDC.64 R2, c[0x0][0x540] ;  /* 0x00015000ff024b82 */ /* 0x004ea20000000a00 */
[----:B------:R-:W-:Y:S02]  /*2e90*/  @P4 IMAD.MOV.U32 R10, RZ, RZ, R5 ;  /* 0x000000ffff0a4224 */ /* 0x000fe400078e0005 */
[----:B------:R-:W-:-:S05]  /*2ea0*/  @P4 IMAD.MOV.U32 R11, RZ, RZ, RZ ;  /* 0x000000ffff0b4224 */ /* 0x000fca00078e00ff */
[----:B------:R-:W3:Y:S01]  /*2eb0*/  @P4 LDC R12, c[0x0][0x458] ;  /* 0x00011600ff0c4b82 */ /* 0x000ee20000000800 */
[----:B------:R-:W4:Y:S01]  /*2ec0*/  LDG.E.64 R230, desc[UR28][R230.64] ;  /* 0x0000001ce6e67981 */ /* 0x000f22000c1e1b00 */
[----:B--2---:R-:W-:-:S04]  /*2ed0*/  @P4 IMAD.WIDE.U32 R10, R8, R2, R10 ;  /* 0x00000002080a4225 */ /* 0x004fc800078e000a */
[----:B------:R-:W-:Y:S01]  /*2ee0*/  @P4 IMAD R3, R8, R3, R11 ;  /* 0x0000000308034224 */ /* 0x000fe200078e020b */
[----:B------:R-:W-:Y:S01]  /*2ef0*/  @P4 LEA R2, P0, R10, UR6, 0x2 ;  /* 0x000000060a024c11 */ /* 0x000fe2000f8010ff */
[----:B------:R-:W-:Y:S01]  /*2f00*/  IMAD.SHL.U32 R11, R6, 0x2, RZ ;  /* 0x00000002060b7824 */ /* 0x000fe200078e00ff */
[----:B------:R-:W-:Y:S01]  /*2f10*/  ISETP.GE.AND P2, PT, R13, R223, PT ;  /* 0x000000df0d00720c */ /* 0x000fe20003f46270 */
[----:B------:R-:W-:Y:S01]  /*2f20*/  IMAD.SHL.U32 R4, R4, 0x20, RZ ;  /* 0x0000002004047824 */ /* 0x000fe200078e00ff */
[----:B------:R-:W-:Y:S01]  /*2f30*/  @P4 LEA.HI.X R3, R10, UR7, R3, 0x2, P0 ;  /* 0x000000070a034c11 */ /* 0x000fe200080f1403 */
[----:B---3--:R-:W2:Y:S01]  /*2f40*/  @P4 MUFU.RCP R12, R12 ;  /* 0x0000000c000c4308 */ /* 0x008ea20000001000 */
[----:B------:R-:W-:Y:S01]  /*2f50*/  SHF.R.U32.HI R10, RZ, 0x1, R6 ;  /* 0x00000001ff0a7819 */ /* 0x000fe20000011606 */
[----:B------:R-:W3:Y:S03]  /*2f60*/  LDCU UR7, c[0x0][0x3b0] ;  /* 0x00007600ff0777ac */ /* 0x000ee60008000800 */
[----:B------:R1:W2:Y:S01]  /*2f70*/  @P4 LDG.E R3, desc[UR28][R2.64] ;  /* 0x0000001c02034981 */ /* 0x0002a2000c1e1900 */
[----:B------:R-:W-:Y:S01]  /*2f80*/  LOP3.LUT R11, R11, 0x6, RZ, 0xc0, !PT ;  /* 0x000000060b0b7812 */ /* 0x000fe200078ec0ff */
[----:B------:R-:W3:Y:S03]  /*2f90*/  LDCU UR6, c[0x0][0x590] ;  /* 0x0000b200ff0677ac */ /* 0x000ee60008000800 */
[----:B------:R-:W-:Y:S01]  /*2fa0*/  LOP3.LUT R10, R11, 0x1e0, R10, 0xf8, !PT ;  /* 0x000001e00b0a7812 */ /* 0x000fe200078ef80a */
[----:B-1----:R-:W1:Y:S03]  /*2fb0*/  S2R R2, SR_TID.X ;  /* 0x0000000000027919 */ /* 0x002e660000002100 */
[----:B------:R-:W-:Y:S01]  /*2fc0*/  IADD3 R10, PT, PT, R9, R10, R0 ;  /* 0x0000000a090a7210 */ /* 0x000fe20007ffe000 */
[----:B------:R-:W-:-:S04]  /*2fd0*/  IMAD.IADD R0, R184, 0x1, R223 ;  /* 0x00000001b8007824 */ /* 0x000fc800078e02df */
[----:B------:R-:W-:-:S05]  /*2fe0*/  IMAD R0, R214, 0x40, R0 ;  /* 0x00000040d6007824 */ /* 0x000fca00078e0200 */
[----:B------:R-:W-:Y:S01]  /*2ff0*/  IADD3 R215, PT, PT, R0, -0x29, -R10 ;  /* 0xffffffd700d77810 */ /* 0x000fe20007ffe80a */
[----:B------:R-:W-:Y:S02]  /*3000*/  IMAD.MOV.U32 R164, RZ, RZ, 0x20 ;  /* 0x00000020ffa47424 */ /* 0x000fe400078e00ff */
[----:B------:R-:W-:Y:S02]  /*3010*/  IMAD.MOV.U32 R212, RZ, RZ, 0x10 ;  /* 0x00000010ffd47424 */ /* 0x000fe400078e00ff */
[----:B------:R-:W-:Y:S01]  /*3020*/  IMAD R214, R214, 0x4, R7 ;  /* 0x00000004d6d67824 */ /* 0x000fe200078e0207 */
[----:B------:R-:W-:Y:S01]  /*3030*/  SEL R164, R164, 0xffffffe0, !P3 ;  /* 0xffffffe0a4a47807 */ /* 0x000fe20005800000 */
[----:B-1----:R-:W-:Y:S01]  /*3040*/  @P2 IMAD.SHL.U32 R0, R2, 0x2, RZ ;  /* 0x0000000202002824 */ /* 0x002fe200078e00ff */
[----:B------:R-:W-:-:S04]  /*3050*/  @P2 SHF.R.U32.HI R192, RZ, 0x1, R2 ;  /* 0x00000001ffc02819 */ /* 0x000fc80000011602 */
[----:B------:R-:W-:-:S04]  /*3060*/  @P2 LOP3.LUT R0, R0, 0x6, RZ, 0xc0, !PT ;  /* 0x0000000600002812 */ /* 0x000fc800078ec0ff */
[----:B------:R-:W-:Y:S01]  /*3070*/  @P2 LOP3.LUT R192, R0, 0x1e0, R192, 0xf8, !PT ;  /* 0x000001e000c02812 */ /* 0x000fe200078ef8c0 */
[----:B------:R-:W-:Y:S02]  /*3080*/  IMAD.MOV.U32 R0, RZ, RZ, 0x20 ;  /* 0x00000020ff007424 */ /* 0x000fe400078e00ff */
[----:B------:R-:W-:Y:S01]  /*3090*/  IMAD.MOV.U32 R216, RZ, RZ, RZ ;  /* 0x000000ffffd87224 */ /* 0x000fe200078e00ff */
[----:B------:R-:W-:Y:S01]  /*30a0*/  CS2R R126, SRZ ;  /* 0x00000000007e7805 */ /* 0x000fe2000001ff00 */
[--C-:B------:R-:W-:Y:S01]  /*30b0*/  IMAD.IADD R174, R178, 0x1, R173.reuse ;  /* 0x00000001b2ae7824 */ /* 0x100fe200078e02ad */
[----:B------:R-:W-:Y:S01]  /*30c0*/  CS2R R124, SRZ ;  /* 0x00000000007c7805 */ /* 0x000fe2000001ff00 */
[----:B------:R-:W-:Y:S01]  /*30d0*/  IMAD.SHL.U32 R198, R198, 0x8, RZ ;  /* 0x00000008c6c67824 */ /* 0x000fe200078e00ff */
[----:B------:R-:W-:Y:S01]  /*30e0*/  CS2R R130, SRZ ;  /* 0x0000000000827805 */ /* 0x000fe2000001ff00 */
[----:B------:R-:W-:Y:S01]  /*30f0*/  IMAD.IADD R173, R177, 0x1, R173 ;  /* 0x00000001b1ad7824 */ /* 0x000fe200078e02ad */
[----:B------:R-:W-:Y:S01]  /*3100*/  CS2R R128, SRZ ;  /* 0x0000000000807805 */ /* 0x000fe2000001ff00 */
[----:B------:R-:W-:Y:S01]  /*3110*/  IMAD.MOV.U32 R213, RZ, RZ, R221 ;  /* 0x000000ffffd57224 */ /* 0x000fe200078e00dd */
        /* <DEDUP_REMOVED lines=45> */
[----:B------:R-:W-:Y:S01]  /*33f0*/  SHF.R.U32.HI R211, RZ, 0x6, R2 ;  /* 0x00000006ffd37819 */ /* 0x000fe20000011602 */
[----:B------:R-:W-:Y:S02]  /*3400*/  VIADD R214, R214, 0xfffffffc ;  /* 0xfffffffcd6d67836 */ /* 0x000fe40000000000 */
[----:B------:R-:W-:Y:S01]  /*3410*/  IMAD.IADD R179, R175, 0x1, R164 ;  /* 0x00000001afb37824 */ /* 0x000fe200078e02a4 */
[----:B---3--:R-:W-:Y:S02]  /*3420*/  USHF.L.U32 UR7, UR7, 0x6, URZ ;  /* 0x0000000607077899 */ /* 0x008fe400080006ff */
[----:B------:R-:W-:Y:S01]  /*3430*/  USHF.L.U32 UR6, UR6, 0x6, URZ ;  /* 0x0000000606067899 */ /* 0x000fe200080006ff */
[----:B----4-:R-:W-:Y:S02]  /*3440*/  IADD3 R228, P1, P0, R4, R196, R228 ;  /* 0x000000c404e47210 */ /* 0x010fe4000783e0e4 */
[----:B------:R-:W-:-:S04]  /*3450*/  SHF.R.S32.HI R196, RZ, 0x1f, R4 ;  /* 0x0000001fffc47819 */ /* 0x000fc80000011404 */
[----:B------:R-:W-:Y:S02]  /*3460*/  IADD3.X R196, PT, PT, R196, R197, RZ, P1, P0 ;  /* 0x000000c5c4c47210 */ /* 0x000fe40000fe04ff */
[C---:B------:R-:W-:Y:S02]  /*3470*/  LOP3.LUT P1, RZ, R2.reuse, 0x4, RZ, 0xc0, !PT ;  /* 0x0000000402ff7812 */ /* 0x040fe4000782c0ff */
[----:B------:R-:W-:Y:S02]  /*3480*/  LOP3.LUT P0, RZ, R2, 0x2, RZ, 0xc0, !PT ;  /* 0x0000000202ff7812 */ /* 0x000fe4000780c0ff */
[----:B------:R-:W-:Y:S02]  /*3490*/  SEL R212, R212, 0xfffffff0, !P1 ;  /* 0xfffffff0d4d47807 */ /* 0x000fe40004800000 */
[----:B------:R-:W-:Y:S01]  /*34a0*/  SEL R172, R0, 0xffffffe0, !P0 ;  /* 0xffffffe000ac7807 */ /* 0x000fe20004000000 */
[----:B------:R-:W-:-:S04]  /*34b0*/  IMAD.WIDE.U32 R228, R228, -0x2daee0ad, RZ ;  /* 0xd2511f53e4e47825 */ /* 0x000fc800078e00ff */
[----:B------:R-:W-:Y:S02]  /*34c0*/  IMAD.IADD R197, R185, 0x1, R212 ;  /* 0x00000001b9c57824 */ /* 0x000fe400078e02d4 */
[C---:B------:R-:W-:Y:S02]  /*34d0*/  VIADD R210, R230.reuse, 0x9e3779b9 ;  /* 0x9e3779b9e6d27836 */ /* 0x040fe40000000000 */
[C---:B------:R-:W-:Y:S02]  /*34e0*/  VIADD R209, R231.reuse, 0xbb67ae85 ;  /* 0xbb67ae85e7d17836 */ /* 0x040fe40000000000 */
[C---:B------:R-:W-:Y:S02]  /*34f0*/  VIADD R208, R230.reuse, 0x3c6ef372 ;  /* 0x3c6ef372e6d07836 */ /* 0x040fe40000000000 */
[----:B------:R-:W-:Y:S02]  /*3500*/  VIADD R207, R231, 0x76cf5d0a ;  /* 0x76cf5d0ae7cf7836 */ /* 0x000fe40000000000 */
[----:B------:R-:W-:-:S02]  /*3510*/  VIADD R206, R230, 0xdaa66d2b ;  /* 0xdaa66d2be6ce7836 */ /* 0x000fc40000000000 */
[C---:B------:R-:W-:Y:S02]  /*3520*/  VIADD R205, R231.reuse, 0x32370b8f ;  /* 0x32370b8fe7cd7836 */ /* 0x040fe40000000000 */
[C---:B------:R-:W-:Y:S02]  /*3530*/  VIADD R204, R230.reuse, 0x78dde6e4 ;  /* 0x78dde6e4e6cc7836 */ /* 0x040fe40000000000 */
[C---:B------:R-:W-:Y:S02]  /*3540*/  VIADD R203, R231.reuse, 0xed9eba14 ;  /* 0xed9eba14e7cb7836 */ /* 0x040fe40000000000 */
[C---:B------:R-:W-:Y:S02]  /*3550*/  VIADD R202, R230.reuse, 0x1715609d ;  /* 0x1715609de6ca7836 */ /* 0x040fe40000000000 */
[----:B------:R-:W-:Y:S02]  /*3560*/  VIADD R201, R231, 0xa9066899 ;  /* 0xa9066899e7c97836 */ /* 0x000fe40000000000 */
[----:B------:R-:W-:-:S02]  /*3570*/  VIADD R200, R230, 0xb54cda56 ;  /* 0xb54cda56e6c87836 */ /* 0x000fc40000000000 */
[----:B------:R-:W-:Y:S02]  /*3580*/  VIADD R199, R231, 0x646e171e ;  /* 0x646e171ee7c77836 */ /* 0x000fe40000000000 */
[----:B--2---:R-:W-:Y:S01]  /*3590*/  @P4 FMUL.FTZ R216, R3, R12 ;  /* 0x0000000c03d84220 */ /* 0x004fe20000410000 */
[----:B------:R-:W-:-:S07]  /*35a0*/  IMAD.IADD R3, R176, 0x1, R172 ;  /* 0x00000001b0037824 */ /* 0x000fce00078e02ac */
.L_x_1415:
[----:B------:R-:W0:Y:S01]  /*35b0*/  LDGDEPBAR ;  /* 0x00000000000079af */ /* 0x000e220000000000 */
[----:B------:R-:W-:Y:S02]  /*35c0*/  IMAD.IADD R180, R174, 0x1, R164 ;  /* 0x00000001aeb47824 */ /* 0x000fe400078e02a4 */
[C---:B-----5:R-:W-:Y:S01]  /*35d0*/  FMUL.FTZ R227, R220.reuse, 1.4426950216293334961 ;  /* 0x3fb8aa3bdce37820 */ /* 0x060fe20000410000 */
[----:B------:R-:W-:Y:S02]  /*35e0*/  FSETP.NEU.FTZ.AND P0, PT, R220, -INF , PT ;  /* 0xff800000dc00780b */ /* 0x000fe40003f1d000 */
[----:B------:R-:W-:Y:S02]  /*35f0*/  FSETP.NEU.FTZ.AND P6, PT, R219, -INF , PT ;  /* 0xff800000db00780b */ /* 0x000fe40003fdd000 */
[----:B------:R-:W-:Y:S02]  /*3600*/  FSEL R227, R227, RZ, P0 ;  /* 0x000000ffe3e37208 */ /* 0x000fe40000000000 */
        /* <DEDUP_REMOVED lines=41> */
[----:B------:R-:W3:Y:S07]  /*38a0*/  LDSM.16.M88.4 R156, [R174+0x2000] ;  /* 0x00200000ae9c783b */ /* 0x000eee0000000200 */
[-C--:B------:R-:W-:Y:S08]  /*38b0*/  HMMA.16816.F32.BF16 R20, R152, R132.reuse, R20 ;  /* 0x000000849814723c */ /* 0x080ff00000041814 */
[C---:B------:R-:W-:Y:S08]  /*38c0*/  HMMA.16816.F32.BF16 R24, R160.reuse, R132, R24 ;  /* 0x00000084a018723c */ /* 0x040ff00000041818 */
[-C--:B------:R-:W-:Y:S03]  /*38d0*/  HMMA.16816.F32.BF16 R28, R160, R134.reuse, R28 ;  /* 0x00000086a01c723c */ /* 0x080fe6000004181c */
[----:B------:R-:W-:Y:S04]  /*38e0*/  VIADD R160, R214, 0x2 ;  /* 0x00000002d6a07836 */ /* 0x000fe80000000000 */
[----:B------:R-:W-:Y:S01]  /*38f0*/  IMAD.WIDE.U32 R160, R160, -0x326172a9, RZ ;  /* 0xcd9e8d57a0a07825 */ /* 0x000fe200078e00ff */
[----:B------:R-:W-:Y:S01]  /*3900*/  HMMA.16816.F32.BF16 R32, R152, R134, R32 ;  /* 0x000000869820723c */ /* 0x000fe20000041820 */
[----:B------:R-:W4:Y:S03]  /*3910*/  LDSM.16.M88.4 R132, [R175+0x4400] ;  /* 0x00440000af84783b */ /* 0x000f260000000200 */
[----:B------:R-:W-:Y:S04]  /*3920*/  LOP3.LUT R162, R196, R230, R161, 0x96, !PT ;  /* 0x000000e6c4a27212 */ /* 0x000fe800078e96a1 */
[-C--:B-1----:R-:W-:Y:S05]  /*3930*/  HMMA.16816.F32.BF16 R4, R136, R140.reuse, R4 ;  /* 0x0000008c8804723c */ /* 0x082fea0000041804 */
[----:B------:R-:W-:Y:S03]  /*3940*/  IMAD.WIDE.U32 R162, R162, -0x2daee0ad, RZ ;  /* 0xd2511f53a2a27825 */ /* 0x000fe600078e00ff */
[C---:B------:R-:W-:Y:S04]  /*3950*/  HMMA.16816.F32.BF16 R8, R144.reuse, R140, R8 ;  /* 0x0000008c9008723c */ /* 0x040fe80000041808 */
[----:B------:R-:W-:Y:S04]  /*3960*/  LOP3.LUT R154, R209, R228, R163, 0x96, !PT ;  /* 0x000000e4d19a7212 */ /* 0x000fe800078e96a3 */
[-C--:B------:R-:W-:Y:S03]  /*3970*/  HMMA.16816.F32.BF16 R12, R144, R142.reuse, R12 ;  /* 0x0000008e900c723c */ /* 0x080fe6000004180c */
[----:B------:R-:W-:Y:S05]  /*3980*/  IMAD.WIDE.U32 R154, R154, -0x326172a9, RZ ;  /* 0xcd9e8d579a9a7825 */ /* 0x000fea00078e00ff */
[C---:B------:R-:W-:Y:S01]  /*3990*/  HMMA.16816.F32.BF16 R16, R136.reuse, R142, R16 ;  /* 0x0000008e8810723c */ /* 0x040fe20000041810 */
[----:B------:R-:W-:Y:S07]  /*39a0*/  LDSM.16.M88.4 R140, [R179+0x4000] ;  /* 0x00400000b38c783b */ /* 0x000fee0000000200 */
[-C--:B--2---:R-:W-:Y:S08]  /*39b0*/  HMMA.16816.F32.BF16 R20, R136, R148.reuse, R20 ;  /* 0x000000948814723c */ /* 0x084ff00000041814 */
[C---:B------:R-:W-:Y:S04]  /*39c0*/  HMMA.16816.F32.BF16 R24, R144.reuse, R148, R24 ;  /* 0x000000949018723c */ /* 0x040fe80000041818 */
[C---:B------:R-:W-:Y:S04]  /*39d0*/  @P2 IMAD R148, R189.reuse, 0x80, R192 ;  /* 0x00000080bd942824 */ /* 0x040fe800078e02c0 */
[-C--:B------:R-:W-:Y:S03]  /*39e0*/  HMMA.16816.F32.BF16 R28, R144, R150.reuse, R28 ;  /* 0x00000096901c723c */ /* 0x080fe6000004181c */
[----:B------:R-:W-:Y:S05]  /*39f0*/  @P2 VIADD R144, R148, 0x1 ;  /* 0x0000000194902836 */ /* 0x000fea0000000000 */
[----:B------:R-:W-:Y:S01]  /*3a00*/  @P2 ISETP.GE.AND P5, PT, R144, R223, PT ;  /* 0x000000df9000220c */ /* 0x000fe20003fa6270 */
[----:B------:R-:W-:Y:S04]  /*3a10*/  HMMA.16816.F32.BF16 R32, R136, R150, R32 ;  /* 0x000000968820723c */ /* 0x000fe80000041820 */
[----:B------:R-:W-:Y:S04]  /*3a20*/  IMAD.WIDE.U32 R138, R214, -0x326172a9, RZ ;  /* 0xcd9e8d57d68a7825 */ /* 0x000fe800078e00ff */
[-C--:B---3--:R-:W-:Y:S05]  /*3a30*/  HMMA.16816.F32.BF16 R4, R156, R164.reuse, R4 ;  /* 0x000000a49c04723c */ /* 0x088fea0000041804 */
[----:B------:R-:W-:Y:S01]  /*3a40*/  LOP3.LUT R146, R196, R230, R139, 0x96, !PT ;  /* 0x000000e6c4927212 */ /* 0x000fe200078e968b */
[----:B------:R-:W-:Y:S02]  /*3a50*/  IMAD R136, R189, 0x4, R211 ;  /* 0x00000004bd887824 */ /* 0x000fe400078e02d3 */
[C---:B------:R-:W-:Y:S04]  /*3a60*/  HMMA.16816.F32.BF16 R8, R168.reuse, R164, R8 ;  /* 0x000000a4a808723c */ /* 0x040fe80000041808 */
[----:B------:R-:W-:Y:S01]  /*3a70*/  LOP3.LUT R136, R231, R136, R229, 0x96, !PT ;  /* 0x00000088e7887212 */ /* 0x000fe200078e96e5 */
[----:B------:R-:W-:Y:S03]  /*3a80*/  IMAD.WIDE.U32 R146, R146, -0x2daee0ad, RZ ;  /* 0xd2511f5392927825 */ /* 0x000fe600078e00ff */
[-C--:B------:R-:W-:Y:S03]  /*3a90*/  HMMA.16816.F32.BF16 R12, R168, R166.reuse, R12 ;  /* 0x000000a6a80c723c */ /* 0x080fe6000004180c */
[----:B------:R-:W-:Y:S01]  /*3aa0*/  LOP3.LUT R164, R209, R228, R147, 0x96, !PT ;  /* 0x000000e4d1a47212 */ /* 0x000fe200078e9693 */
[----:B------:R-:W-:Y:S04]  /*3ab0*/  IMAD.WIDE.U32 R150, R136, -0x326172a9, RZ ;  /* 0xcd9e8d5788967825 */ /* 0x000fe800078e00ff */
[C---:B------:R-:W-:Y:S04]  /*3ac0*/  HMMA.16816.F32.BF16 R16, R156.reuse, R166, R16 ;  /* 0x000000a69c10723c */ /* 0x040fe80000041810 */
[--C-:B------:R-:W-:Y:S01]  /*3ad0*/  LOP3.LUT R145, R210, R138, R151.reuse, 0x96, !PT ;  /* 0x0000008ad2917212 */ /* 0x100fe200078e9697 */
[----:B------:R-:W-:Y:S01]  /*3ae0*/  IMAD.WIDE.U32 R164, R164, -0x326172a9, RZ ;  /* 0xcd9e8d57a4a47825 */ /* 0x000fe200078e00ff */
[----:B------:R-:W-:Y:S01]  /*3af0*/  LOP3.LUT R160, R210, R160, R151, 0x96, !PT ;  /* 0x000000a0d2a07212 */ /* 0x000fe200078e9697 */
[----:B------:R-:W1:Y:S01]  /*3b00*/  LDSM.16.M88.4 R136, [R180+0x2000] ;  /* 0x00200000b488783b */ /* 0x000e620000000200 */
[-C--:B----4-:R-:W-:Y:S03]  /*3b10*/  HMMA.16816.F32.BF16 R20, R156, R132.reuse, R20 ;  /* 0x000000849c14723c */ /* 0x090fe60000041814 */
[CC--:B------:R-:W-:Y:S01]  /*3b20*/  LOP3.LUT R152, R208.reuse, R150.reuse, R165, 0x96, !PT ;  /* 0x00000096d0987212 */ /* 0x0c0fe200078e96a5 */
[----:B------:R-:W-:Y:S01]  /*3b30*/  IMAD.WIDE.U32 R166, R145, -0x2daee0ad, RZ ;  /* 0xd2511f5391a67825 */ /* 0x000fe200078e00ff */
[----:B------:R-:W-:Y:S03]  /*3b40*/  LOP3.LUT R150, R208, R150, R155, 0x96, !PT ;  /* 0x00000096d0967212 */ /* 0x000fe600078e969b */
[C---:B------:R-:W-:Y:S04]  /*3b50*/  HMMA.16816.F32.BF16 R24, R168.reuse, R132, R24 ;  /* 0x00000084a818723c */ /* 0x040fe80000041818 */
[C---:B------:R-:W-:Y:S01]  /*3b60*/  LOP3.LUT R151, R207.reuse, R146, R167, 0x96, !PT ;  /* 0x00000092cf977212 */ /* 0x040fe200078e96a7 */
[----:B------:R-:W-:Y:S01]  /*3b70*/  IMAD.WIDE.U32 R160, R160, -0x2daee0ad, RZ ;  /* 0xd2511f53a0a07825 */ /* 0x000fe200078e00ff */
[----:B------:R-:W2:Y:S02]  /*3b80*/  LDSM.16.M88.4 R144, [R180+0x2800] ;  /* 0x00280000b490783b */ /* 0x000ea40000000200 */
[-C--:B------:R-:W-:Y:S03]  /*3b90*/  HMMA.16816.F32.BF16 R28, R168, R134.reuse, R28 ;  /* 0x00000086a81c723c */ /* 0x080fe6000004181c */
[----:B------:R-:W-:Y:S01]  /*3ba0*/  LOP3.LUT R149, R207, R162, R161, 0x96, !PT ;  /* 0x000000a2cf957212 */ /* 0x000fe200078e96a1 */
[----:B------:R-:W-:Y:S04]  /*3bb0*/  IMAD.WIDE.U32 R152, R152, -0x2daee0ad, RZ ;  /* 0xd2511f5398987825 */ /* 0x000fe800078e00ff */
[----:B------:R-:W-:Y:S04]  /*3bc0*/  HMMA.16816.F32.BF16 R32, R156, R134, R32 ;  /* 0x000000869c20723c */ /* 0x000fe80000041820 */
[----:B------:R-:W-:Y:S01]  /*3bd0*/  LOP3.LUT R162, R205, R166, R153, 0x96, !PT ;  /* 0x000000a6cda27212 */ /* 0x000fe200078e9699 */
[----:B------:R-:W-:Y:S01]  /*3be0*/  IMAD.WIDE.U32 R240, R151, -0x326172a9, RZ ;  /* 0xcd9e8d5797f07825 */ /* 0x000fe200078e00ff */
[----:B------:R-:W-:Y:S03]  /*3bf0*/  IABS R153, R215 ;  /* 0x000000d700997213 */ /* 0x000fe60000000000 */
[----:B------:R-:W-:Y:S01]  /*3c00*/  FMUL.FTZ R134, R218, 1.4426950216293334961 ;  /* 0x3fb8aa3bda867820 */ /* 0x000fe20000410000 */
[----:B------:R-:W-:Y:S01]  /*3c10*/  IMAD.WIDE.U32 R162, R162, -0x326172a9, RZ ;  /* 0xcd9e8d57a2a27825 */ /* 0x000fe200078e00ff */
[----:B------:R-:W-:Y:S03]  /*3c20*/  LOP3.LUT R164, R206, R164, R241, 0x96, !PT ;  /* 0x000000a4cea47212 */ /* 0x000fe600078e96f1 */
[----:B------:R-:W-:Y:S01]  /*3c30*/  IMAD.WIDE.U32 R166, R150, -0x2daee0ad, RZ ;  /* 0xd2511f5396a67825 */ /* 0x000fe200078e00ff */
[----:B------:R-:W-:Y:S01]  /*3c40*/  LOP3.LUT R240, R204, R240, R163, 0x96, !PT ;  /* 0x000000f0ccf07212 */ /* 0x000fe200078e96a3 */
[-C--:B-1----:R-:W-:Y:S05]  /*3c50*/  HMMA.16816.F32.BF16 R4, R136, R140.reuse, R4 ;  /* 0x0000008c8804723c */ /* 0x082fea0000041804 */
[----:B------:R-:W-:Y:S01]  /*3c60*/  LOP3.LUT R160, R205, R160, R167, 0x96, !PT ;  /* 0x000000a0cda07212 */ /* 0x000fe200078e96a7 */
[----:B------:R-:W-:Y:S04]  /*3c70*/  IMAD.WIDE.U32 R240, R240, -0x2daee0ad, RZ ;  /* 0xd2511f53f0f07825 */ /* 0x000fe800078e00ff */
[----:B------:R-:W-:Y:S04]  /*3c80*/  IMAD.WIDE.U32 R164, R164, -0x2daee0ad, RZ ;  /* 0xd2511f53a4a47825 */ /* 0x000fe800078e00ff */
[----:B------:R-:W-:Y:S01]  /*3c90*/  IMAD.WIDE.U32 R150, R149, -0x326172a9, RZ ;  /* 0xcd9e8d5795967825 */ /* 0x000fe200078e00ff */
[----:B------:R-:W-:Y:S01]  /*3ca0*/  LOP3.LUT R152, R203, R152, R165, 0x96, !PT ;  /* 0x00000098cb987212 */ /* 0x000fe200078e96a5 */
[C---:B--2---:R-:W-:Y:S04]  /*3cb0*/  HMMA.16816.F32.BF16 R8, R144.reuse, R140, R8 ;  /* 0x0000008c9008723c */ /* 0x044fe80000041808 */
[----:B------:R-:W-:Y:S01]  /*3cc0*/  LOP3.LUT R242, R201, R164, R241, 0x96, !PT ;  /* 0x000000a4c9f27212 */ /* 0x000fe200078e96f1 */
[----:B------:R-:W-:Y:S01]  /*3cd0*/  IMAD.WIDE.U32 R160, R160, -0x326172a9, RZ ;  /* 0xcd9e8d57a0a07825 */ /* 0x000fe200078e00ff */
[----:B------:R-:W-:Y:S02]  /*3ce0*/  FSEL R141, R134, RZ, P0 ;  /* 0x000000ff868d7208 */ /* 0x000fe40000000000 */
[----:B------:R-:W-:Y:S01]  /*3cf0*/  FSETP.NEU.FTZ.AND P0, PT, R217, -INF , PT ;  /* 0xff800000d900780b */ /* 0x000fe20003f1d000 */
[----:B------:R-:W-:Y:S01]  /*3d00*/  IMAD.WIDE.U32 R242, R242, -0x326172a9, RZ ;  /* 0xcd9e8d57f2f27825 */ /* 0x000fe200078e00ff */
[----:B------:R-:W-:Y:S01]  /*3d10*/  LOP3.LUT R168, R204, R150, R161, 0x96, !PT ;  /* 0x00000096cca87212 */ /* 0x000fe200078e96a1 */
[-C--:B------:R-:W-:Y:S03]  /*3d20*/  HMMA.16816.F32.BF16 R12, R144, R142.reuse, R12 ;  /* 0x0000008e900c723c */ /* 0x080fe6000004180c */
[----:B------:R-:W-:Y:S01]  /*3d30*/  LOP3.LUT R154, R206, R154, R151, 0x96, !PT ;  /* 0x0000009ace9a7212 */ /* 0x000fe200078e9697 */
[----:B------:R-:W-:Y:S04]  /*3d40*/  IMAD.WIDE.U32 R156, R152, -0x326172a9, RZ ;  /* 0xcd9e8d57989c7825 */ /* 0x000fe800078e00ff */
[----:B------:R-:W-:Y:S01]  /*3d50*/  FMUL.FTZ R164, R219, 1.4426950216293334961 ;  /* 0x3fb8aa3bdba47820 */ /* 0x000fe20000410000 */
[----:B------:R-:W-:Y:S01]  /*3d60*/  FMUL.FTZ R140, R217, 1.4426950216293334961 ;  /* 0x3fb8aa3bd98c7820 */ /* 0x000fe20000410000 */
[C---:B------:R-:W-:Y:S04]  /*3d70*/  HMMA.16816.F32.BF16 R16, R136.reuse, R142, R16 ;  /* 0x0000008e8810723c */ /* 0x040fe80000041810 */
[----:B------:R-:W-:Y:S01]  /*3d80*/  LOP3.LUT R150, R200, R156, R243, 0x96, !PT ;  /* 0x0000009cc8967212 */ /* 0x000fe200078e96f3 */
[----:B------:R-:W-:Y:S01]  /*3d90*/  IMAD.WIDE.U32 R154, R154, -0x2daee0ad, RZ ;  /* 0xd2511f539a9a7825 */ /* 0x000fe200078e00ff */
[----:B------:R-:W-:Y:S02]  /*3da0*/  FSEL R164, R164, RZ, P6 ;  /* 0x000000ffa4a47208 */ /* 0x000fe40003000000 */
[----:B------:R-:W-:Y:S01]  /*3db0*/  LOP3.LUT R135, R150, 0xff, RZ, 0xc0, !PT ;  /* 0x000000ff96877812 */ /* 0x000fe200078ec0ff */
[----:B------:R-:W-:Y:S01]  /*3dc0*/  IMAD.WIDE.U32 R168, R168, -0x2daee0ad, RZ ;  /* 0xd2511f53a8a87825 */ /* 0x000fe200078e00ff */
[----:B------:R-:W-:Y:S02]  /*3dd0*/  FSEL R140, R140, RZ, P0 ;  /* 0x000000ff8c8c7208 */ /* 0x000fe40000000000 */
[----:B------:R-:W-:Y:S01]  /*3de0*/  ISETP.LE.U32.AND P6, PT, R135, UR10, PT ;  /* 0x0000000a87007c0c */ /* 0x000fe2000bfc3070 */
[C---:B------:R-:W-:Y:S01]  /*3df0*/  VIADD R135, R215.reuse, 0x9 ;  /* 0x00000009d7877836 */ /* 0x040fe20000000000 */
[C---:B------:R-:W-:Y:S01]  /*3e00*/  @P2 ISETP.GE.AND P0, PT, R148.reuse, R223, PT ;  /* 0x000000df9400220c */ /* 0x040fe20003f06270 */
[----:B------:R-:W-:Y:S01]  /*3e10*/  VIADD R134, R215, 0xffffffe9 ;  /* 0xffffffe9d7867836 */ /* 0x000fe20000000000 */
[----:B------:R-:W-:Y:S01]  /*3e20*/  LOP3.LUT R133, R201, R154, R169, 0x96, !PT ;  /* 0x0000009ac9857212 */ /* 0x000fe200078e96a9 */
[C---:B------:R-:W-:Y:S01]  /*3e30*/  VIADD R170, R215.reuse, 0xfffffff1 ;  /* 0xfffffff1d7aa7836 */ /* 0x040fe20000000000 */
[----:B------:R-:W-:Y:S01]  /*3e40*/  IABS R135, R135 ;  /* 0x0000008700877213 */ /* 0x000fe20000000000 */
[----:B------:R-:W-:Y:S01]  /*3e50*/  VIADD R149, R215, 0x11 ;  /* 0x00000011d7957836 */ /* 0x000fe20000000000 */
[----:B------:R-:W-:Y:S01]  /*3e60*/  IABS R134, R134 ;  /* 0x0000008600867213 */ /* 0x000fe20000000000 */
[----:B------:R-:W-:Y:S01]  /*3e70*/  IMAD.WIDE.U32 R244, R133, -0x326172a9, RZ ;  /* 0xcd9e8d5785f47825 */ /* 0x000fe200078e00ff */
[----:B------:R-:W-:Y:S02]  /*3e80*/  IABS R170, R170 ;  /* 0x000000aa00aa7213 */ /* 0x000fe40000000000 */
[----:B------:R-:W-:Y:S01]  /*3e90*/  IABS R149, R149 ;  /* 0x0000009500957213 */ /* 0x000fe20000000000 */
[----:B------:R-:W-:Y:S01]  /*3ea0*/  @P2 VIADD R132, R148, 0x8 ;  /* 0x0000000894842836 */ /* 0x000fe20000000000 */
[----:B------:R-:W-:Y:S01]  /*3eb0*/  I2FP.F32.S32 R134, R134 ;  /* 0x0000008600867245 */ /* 0x000fe20000201400 */
[C---:B------:R-:W-:Y:S01]  /*3ec0*/  VIADD R142, R215.reuse, 0xfffffff0 ;  /* 0xfffffff0d78e7836 */ /* 0x040fe20000000000 */
[----:B------:R-:W-:Y:S01]  /*3ed0*/  I2FP.F32.S32 R170, R170 ;  /* 0x000000aa00aa7245 */ /* 0x000fe20000201400 */
[----:B------:R-:W-:Y:S01]  /*3ee0*/  VIADD R151, R215, 0xffffffe8 ;  /* 0xffffffe8d7977836 */ /* 0x000fe20000000000 */
[----:B------:R-:W-:Y:S01]  /*3ef0*/  I2FP.F32.S32 R135, R135 ;  /* 0x0000008700877245 */ /* 0x000fe20000201400 */
[-C--:B------:R-:W-:Y:S01]  /*3f00*/  FFMA.FTZ R4, R134, -R216.reuse, R4 ;  /* 0x800000d886047223 */ /* 0x080fe20000010004 */
[----:B------:R-:W-:Y:S01]  /*3f10*/  I2FP.F32.S32 R149, R149 ;  /* 0x0000009500957245 */ /* 0x000fe20000201400 */
[-C--:B------:R-:W-:Y:S01]  /*3f20*/  FFMA.FTZ R6, R170, -R216.reuse, R6 ;  /* 0x800000d8aa067223 */ /* 0x080fe20000010006 */
[----:B------:R-:W-:Y:S01]  /*3f30*/  IABS R151, R151 ;  /* 0x0000009700977213 */ /* 0x000fe20000000000 */
[-C--:B------:R-:W-:Y:S01]  /*3f40*/  FFMA.FTZ R8, R135, -R216.reuse, R8 ;  /* 0x800000d887087223 */ /* 0x080fe20000010008 */
[----:B------:R-:W-:Y:S01]  /*3f50*/  @P2 FSEL R4, R4, -INF , !P0 ;  /* 0xff80000004042808 */ /* 0x000fe20004000000 */
[-C--:B------:R-:W-:Y:S01]  /*3f60*/  FFMA.FTZ R10, R149, -R216.reuse, R10 ;  /* 0x800000d8950a7223 */ /* 0x080fe2000001000a */
[----:B------:R-:W-:Y:S01]  /*3f70*/  SHF.R.U32.HI R149, RZ, 0x18, R150 ;  /* 0x00000018ff957819 */ /* 0x000fe20000011696 */
[-C--:B------:R-:W-:Y:S01]  /*3f80*/  FFMA.FTZ R14, R135, -R216.reuse, R14 ;  /* 0x800000d8870e7223 */ /* 0x080fe2000001000e */
[----:B------:R-:W-:Y:S01]  /*3f90*/  @P2 FSEL R6, R6, -INF , !P0 ;  /* 0xff80000006062808 */ /* 0x000fe20004000000 */
[C---:B------:R-:W-:Y:S01]  /*3fa0*/  VIADD R135, R215.reuse, 0xffffffe0 ;  /* 0xffffffe0d7877836 */ /* 0x040fe20000000000 */
[----:B------:R-:W-:Y:S01]  /*3fb0*/  @P2 FSEL R8, R8, -INF , !P0 ;  /* 0xff80000008082808 */ /* 0x000fe20004000000 */
[----:B------:R-:W-:Y:S01]  /*3fc0*/  FFMA.FTZ R18, R134, -R216, R18 ;  /* 0x800000d886127223 */ /* 0x000fe20000010012 */
[----:B------:R-:W-:Y:S01]  /*3fd0*/  @P2 FSEL R10, R10, -INF , !P0 ;  /* 0xff8000000a0a2808 */ /* 0x000fe20004000000 */
[----:B------:R-:W-:Y:S01]  /*3fe0*/  VIADD R134, R215, 0x1 ;  /* 0x00000001d7867836 */ /* 0x000fe20000000000 */
[----:B------:R-:W-:Y:S01]  /*3ff0*/  ISETP.LE.U32.AND P0, PT, R149, UR10, PT ;  /* 0x0000000a95007c0c */ /* 0x000fe2000bf03070 */
[----:B------:R-:W-:Y:S01]  /*4000*/  VIADD R149, R215, 0x10 ;  /* 0x00000010d7957836 */ /* 0x000fe20000000000 */
[----:B------:R-:W-:Y:S01]  /*4010*/  I2FP.F32.S32 R151, R151 ;  /* 0x0000009700977245 */ /* 0x000fe20000201400 */
[----:B------:R-:W-:Y:S01]  /*4020*/  FFMA.FTZ R6, R6, UR11, -R164 ;  /* 0x0000000b06067c23 */ /* 0x000fe200080108a4 */
[----:B------:R-:W-:Y:S01]  /*4030*/  @P2 ISETP.GE.AND P3, PT, R132, R223, PT ;  /* 0x000000df8400220c */ /* 0x000fe20003f66270 */
[----:B------:R-:W-:Y:S01]  /*4040*/  @P2 VIADD R132, R148, 0x9 ;  /* 0x0000000994842836 */ /* 0x000fe20000000000 */
[----:B------:R-:W-:Y:S01]  /*4050*/  IABS R149, R149 ;  /* 0x0000009500957213 */ /* 0x000fe20000000000 */
[----:B------:R-:W-:Y:S01]  /*4060*/  FFMA.FTZ R8, R8, UR11, -R141 ;  /* 0x0000000b08087c23 */ /* 0x000fe2000801088d */
[----:B------:R-:W-:Y:S01]  /*4070*/  IABS R142, R142 ;  /* 0x0000008e008e7213 */ /* 0x000fe20000000000 */
[----:B------:R-:W-:Y:S01]  /*4080*/  FFMA.FTZ R10, R10, UR11, -R140 ;  /* 0x0000000b0a0a7c23 */ /* 0x000fe2000801088c */
[----:B------:R-:W-:Y:S01]  /*4090*/  I2FP.F32.S32 R149, R149 ;  /* 0x0000009500957245 */ /* 0x000fe20000201400 */
[CC--:B------:R-:W-:Y:S01]  /*40a0*/  FFMA.FTZ R5, R151.reuse, -R216.reuse, R5 ;  /* 0x800000d897057223 */ /* 0x0c0fe20000010005 */
[----:B------:R-:W-:Y:S01]  /*40b0*/  @P2 ISETP.GE.AND P4, PT, R132, R223, PT ;  /* 0x000000df8400220c */ /* 0x000fe20003f86270 */
[----:B------:R-:W-:Y:S01]  /*40c0*/  FFMA.FTZ R19, R151, -R216, R19 ;  /* 0x800000d897137223 */ /* 0x000fe20000010013 */
[----:B------:R-:W-:Y:S01]  /*40d0*/  LOP3.LUT R132, R203, R166, R155, 0x96, !PT ;  /* 0x000000a6cb847212 */ /* 0x000fe200078e969b */
[----:B------:R-:W-:Y:S01]  /*40e0*/  FFMA.FTZ R155, R4, UR11, -R227 ;  /* 0x0000000b049b7c23 */ /* 0x000fe200080108e3 */
[----:B------:R-:W-:Y:S01]  /*40f0*/  @P2 FSEL R5, R5, -INF , !P5 ;  /* 0xff80000005052808 */ /* 0x000fe20006800000 */
[----:B------:R-:W-:Y:S01]  /*4100*/  FFMA.FTZ R11, R149, -R216, R11 ;  /* 0x800000d8950b7223 */ /* 0x000fe2000001000b */
[----:B------:R-:W-:Y:S01]  /*4110*/  I2FP.F32.S32 R142, R142 ;  /* 0x0000008e008e7245 */ /* 0x000fe20000201400 */
[----:B------:R-:W-:Y:S01]  /*4120*/  IMAD.WIDE.U32 R158, R132, -0x326172a9, RZ ;  /* 0xcd9e8d57849e7825 */ /* 0x000fe200078e00ff */
[----:B------:R-:W-:Y:S01]  /*4130*/  IABS R134, R134 ;  /* 0x0000008600867213 */ /* 0x000fe20000000000 */
[----:B------:R1:W-:Y:S01]  /*4140*/  MUFU.EX2 R149, R6 ;  /* 0x0000000600957308 */ /* 0x0003e20000000800 */
[----:B------:R-:W-:Y:S01]  /*4150*/  IABS R4, R135 ;  /* 0x0000008700047213 */ /* 0x000fe20000000000 */
[----:B------:R-:W-:Y:S01]  /*4160*/  VIADD R152, R215, 0x8 ;  /* 0x00000008d7987836 */ /* 0x000fe20000000000 */
[----:B------:R-:W-:Y:S01]  /*4170*/  PRMT R143, R150, 0x7632, R143 ;  /* 0x00007632968f7816 */ /* 0x000fe2000000008f */
[----:B------:R-:W-:Y:S01]  /*4180*/  FFMA.FTZ R154, R5, UR11, -R227 ;  /* 0x0000000b059a7c23 */ /* 0x000fe200080108e3 */
[----:B------:R-:W-:Y:S01]  /*4190*/  I2FP.F32.S32 R5, R134 ;  /* 0x0000008600057245 */ /* 0x000fe20000201400 */
[----:B------:R-:W-:Y:S01]  /*41a0*/  FFMA.FTZ R7, R142, -R216, R7 ;  /* 0x800000d88e077223 */ /* 0x000fe20000010007 */
[----:B------:R-:W-:Y:S01]  /*41b0*/  IABS R152, R152 ;  /* 0x0000009800987213 */ /* 0x000fe20000000000 */
[----:B------:R-:W2:Y:S01]  /*41c0*/  LDSM.16.M88.4 R132, [R179+0x4400] ;  /* 0x00440000b384783b */ /* 0x000ea20000000200 */
[----:B------:R-:W-:Y:S01]  /*41d0*/  LOP3.LUT R143, R143, 0xff, RZ, 0xc0, !PT ;  /* 0x000000ff8f8f7812 */ /* 0x000fe200078ec0ff */
[----:B------:R-:W-:Y:S01]  /*41e0*/  MUFU.EX2 R154, R154 ;  /* 0x0000009a009a7308 */ /* 0x000fe20000000800 */
[----:B------:R-:W-:Y:S01]  /*41f0*/  @P2 FSEL R7, R7, -INF , !P5 ;  /* 0xff80000007072808 */ /* 0x000fe20006800000 */
[----:B------:R-:W-:Y:S01]  /*4200*/  FFMA.FTZ R12, R5, -R216, R12 ;  /* 0x800000d8050c7223 */ /* 0x000fe2000001000c */
[----:B------:R-:W-:Y:S02]  /*4210*/  I2FP.F32.S32 R152, R152 ;  /* 0x0000009800987245 */ /* 0x000fe40000201400 */
[----:B------:R-:W-:Y:S01]  /*4220*/  @P2 FSEL R11, R11, -INF , !P5 ;  /* 0xff8000000b0b2808 */ /* 0x000fe20006800000 */
[----:B------:R-:W-:Y:S01]  /*4230*/  FFMA.FTZ R7, R7, UR11, -R164 ;  /* 0x0000000b07077c23 */ /* 0x000fe200080108a4 */
[----:B------:R-:W-:Y:S01]  /*4240*/  LOP3.LUT R156, R200, R158, R245, 0x96, !PT ;  /* 0x0000009ec89c7212 */ /* 0x000fe200078e96f5 */
[CC--:B------:R-:W-:Y:S01]  /*4250*/  FFMA.FTZ R9, R152.reuse, -R216.reuse, R9 ;  /* 0x800000d898097223 */ /* 0x0c0fe20000010009 */
[----:B------:R-:W-:Y:S01]  /*4260*/  FFMA.FTZ R15, R152, -R216, R15 ;  /* 0x800000d8980f7223 */ /* 0x000fe2000001000f */
[----:B------:R-:W-:Y:S01]  /*4270*/  LOP3.LUT R152, R150, 0xffff, RZ, 0xc0, !PT ;  /* 0x0000ffff96987812 */ /* 0x000fe200078ec0ff */
[----:B-1----:R-:W-:Y:S01]  /*4280*/  IMAD.MOV.U32 R6, RZ, RZ, R4 ;  /* 0x000000ffff067224 */ /* 0x002fe200078e0004 */
[----:B------:R-:W1:Y:S01]  /*4290*/  MUFU.EX2 R150, R7 ;  /* 0x0000000700967308 */ /* 0x000e620000000800 */
[----:B------:R-:W-:Y:S01]  /*42a0*/  I2FP.F32.S32 R4, R153 ;  /* 0x0000009900047245 */ /* 0x000fe20000201400 */
[----:B------:R-:W-:Y:S01]  /*42b0*/  FFMA.FTZ R11, R11, UR11, -R140 ;  /* 0x0000000b0b0b7c23 */ /* 0x000fe2000801088c */
[----:B------:R-:W-:Y:S02]  /*42c0*/  SHF.R.U32.HI R152, RZ, 0x8, R152 ;  /* 0x00000008ff987819 */ /* 0x000fe40000011698 */
[----:B------:R-:W-:Y:S01]  /*42d0*/  I2FP.F32.S32 R6, R6 ;  /* 0x0000000600067245 */ /* 0x000fe20000201400 */
[-C--:B------:R-:W-:Y:S01]  /*42e0*/  FFMA.FTZ R13, R4, -R216.reuse, R13 ;  /* 0x800000d8040d7223 */ /* 0x080fe2000001000d */
[----:B------:R-:W-:Y:S03]  /*42f0*/  LOP3.LUT R152, R152, 0xffff, RZ, 0xc0, !PT ;  /* 0x0000ffff98987812 */ /* 0x000fe600078ec0ff */
[----:B------:R3:W-:Y:S01]  /*4300*/  MUFU.EX2 R153, R8 ;  /* 0x0000000800997308 */ /* 0x0007e20000000800 */
[----:B------:R-:W-:Y:S01]  /*4310*/  @P2 FSEL R9, R9, -INF , !P5 ;  /* 0xff80000009092808 */ /* 0x000fe20006800000 */
[-C--:B------:R-:W-:Y:S01]  /*4320*/  FFMA.FTZ R17, R6, -R216.reuse, R17 ;  /* 0x800000d806117223 */ /* 0x080fe20000010011 */
[----:B------:R-:W-:Y:S01]  /*4330*/  ISETP.LE.U32.AND P5, PT, R143, UR10, PT ;  /* 0x0000000a8f007c0c */ /* 0x000fe2000bfa3070 */
[----:B------:R-:W-:Y:S01]  /*4340*/  VIADD R143, R215, 0xffffffe1 ;  /* 0xffffffe1d78f7836 */ /* 0x000fe20000000000 */
[----:B------:R-:W-:Y:S01]  /*4350*/  @P2 FSEL R19, R19, -INF , !P4 ;  /* 0xff80000013132808 */ /* 0x000fe20006000000 */
[--C-:B------:R-:W-:Y:S01]  /*4360*/  FFMA.FTZ R9, R9, UR11, -R141.reuse ;  /* 0x0000000b09097c23 */ /* 0x100fe2000801088d */
[----:B------:R-:W-:Y:S03]  /*4370*/  @P2 FSEL R13, R13, -INF , !P4 ;  /* 0xff8000000d0d2808 */ /* 0x000fe60006000000 */
[----:B------:R-:W4:Y:S01]  /*4380*/  MUFU.EX2 R155, R155 ;  /* 0x0000009b009b7308 */ /* 0x000f220000000800 */
[----:B------:R-:W-:Y:S01]  /*4390*/  @P2 FSEL R15, R15, -INF , !P4 ;  /* 0xff8000000f0f2808 */ /* 0x000fe20006000000 */
[----:B------:R-:W-:Y:S01]  /*43a0*/  FFMA.FTZ R19, R19, UR11, -R164 ;  /* 0x0000000b13137c23 */ /* 0x000fe200080108a4 */
[----:B------:R-:W-:Y:S01]  /*43b0*/  @P2 FSEL R17, R17, -INF , !P4 ;  /* 0xff80000011112808 */ /* 0x000fe20006000000 */
[----:B-1----:R-:W-:Y:S01]  /*43c0*/  @!P0 FADD.FTZ R150, -R150, -RZ ;  /* 0x800000ff96968221 */ /* 0x002fe20000010100 */
[----:B------:R-:W-:Y:S01]  /*43d0*/  ISETP.LE.U32.AND P4, PT, R152, UR10, PT ;  /* 0x0000000a98007c0c */ /* 0x000fe2000bf83070 */
[----:B------:R-:W-:Y:S01]  /*43e0*/  FFMA.FTZ R13, R13, UR11, -R141 ;  /* 0x0000000b0d0d7c23 */ /* 0x000fe2000801088d */
[C---:B------:R-:W-:Y:S03]  /*43f0*/  LOP3.LUT R7, R156.reuse, 0xffff, RZ, 0xc0, !PT ;  /* 0x0000ffff9c077812 */ /* 0x040fe600078ec0ff */
[----:B------:R1:W1:Y:S01]  /*4400*/  MUFU.EX2 R152, R9 ;  /* 0x0000000900987308 */ /* 0x0002620000000800 */
[----:B------:R-:W-:Y:S01]  /*4410*/  IABS R143, R143 ;  /* 0x0000008f008f7213 */ /* 0x000fe20000000000 */
[-C--:B--2---:R-:W-:Y:S03]  /*4420*/  HMMA.16816.F32.BF16 R20, R136, R132.reuse, R20 ;  /* 0x000000848814723c */ /* 0x084fe60000041814 */
[C---:B------:R-:W-:Y:S01]  /*4430*/  LOP3.LUT R158, R156.reuse, 0xff, RZ, 0xc0, !PT ;  /* 0x000000ff9c9e7812 */ /* 0x040fe200078ec0ff */
[----:B------:R-:W-:Y:S01]  /*4440*/  @!P5 FADD.FTZ R149, -R149, -RZ ;  /* 0x800000ff9595d221 */ /* 0x000fe20000010100 */
[--C-:B---3--:R-:W-:Y:S01]  /*4450*/  SHF.R.U32.HI R8, RZ, 0x18, R156.reuse ;  /* 0x00000018ff087819 */ /* 0x108fe2000001169c */
[----:B------:R-:W-:Y:S01]  /*4460*/  FFMA.FTZ R17, R17, UR11, -R227 ;  /* 0x0000000b11117c23 */ /* 0x000fe200080108e3 */
[----:B------:R-:W-:Y:S01]  /*4470*/  PRMT R156, R156, 0x7632, R156 ;  /* 0x000076329c9c7816 */ /* 0x000fe2000000009c */
[C---:B------:R-:W-:Y:S01]  /*4480*/  HMMA.16816.F32.BF16 R24, R144.reuse, R132, R24 ;  /* 0x000000849018723c */ /* 0x040fe20000041818 */
[----:B------:R-:W-:Y:S03]  /*4490*/  MUFU.EX2 R151, R10 ;  /* 0x0000000a00977308 */ /* 0x000fe60000000800 */
[----:B------:R-:W-:Y:S01]  /*44a0*/  SHF.R.U32.HI R7, RZ, 0x8, R7 ;  /* 0x00000008ff077819 */ /* 0x000fe20000011607 */
[----:B------:R-:W-:Y:S01]  /*44b0*/  @!P4 FADD.FTZ R154, -R154, -RZ ;  /* 0x800000ff9a9ac221 */ /* 0x000fe20000010100 */
[----:B------:R-:W-:Y:S01]  /*44c0*/  I2FP.F32.S32 R143, R143 ;  /* 0x0000008f008f7245 */ /* 0x000fe20000201400 */
[----:B----4-:R-:W-:Y:S01]  /*44d0*/  @!P6 FADD.FTZ R155, -R155, -RZ ;  /* 0x800000ff9b9be221 */ /* 0x010fe20000010100 */
[-C--:B------:R-:W-:Y:S03]  /*44e0*/  HMMA.16816.F32.BF16 R28, R144, R134.reuse, R28 ;  /* 0x00000086901c723c */ /* 0x080fe6000004181c */
[----:B------:R-:W-:Y:S01]  /*44f0*/  MUFU.EX2 R166, R17 ;  /* 0x0000001100a67308 */ /* 0x000fe20000000800 */
[----:B------:R-:W-:Y:S01]  /*4500*/  LOP3.LUT R156, R156, 0xff, RZ, 0xc0, !PT ;  /* 0x000000ff9c9c7812 */ /* 0x000fe200078ec0ff */
[-C--:B------:R-:W-:Y:S01]  /*4510*/  FFMA.FTZ R16, R143, -R216.reuse, R16 ;  /* 0x800000d88f107223 */ /* 0x080fe20000010010 */
[----:B------:R-:W-:Y:S01]  /*4520*/  LOP3.LUT R7, R7, 0xffff, RZ, 0xc0, !PT ;  /* 0x0000ffff07077812 */ /* 0x000fe200078ec0ff */
[----:B-1----:R-:W-:Y:S01]  /*4530*/  VIADD R9, R215, 0xfffffff8 ;  /* 0xfffffff8d7097836 */ /* 0x002fe20000000000 */
[----:B------:R-:W-:Y:S01]  /*4540*/  ISETP.LE.U32.AND P5, PT, R156, UR10, PT ;  /* 0x0000000a9c007c0c */ /* 0x000fe2000bfa3070 */
[----:B------:R-:W-:Y:S04]  /*4550*/  HMMA.16816.F32.BF16 R32, R136, R134, R32 ;  /* 0x000000868820723c */ /* 0x000fe80000041820 */
[----:B------:R-:W1:Y:S01]  /*4560*/  MUFU.EX2 R156, R11 ;  /* 0x0000000b009c7308 */ /* 0x000e620000000800 */
[----:B------:R-:W-:Y:S01]  /*4570*/  ISETP.LE.U32.AND P4, PT, R7, UR10, PT ;  /* 0x0000000a07007c0c */ /* 0x000fe2000bf83070 */
[----:B------:R-:W-:Y:S01]  /*4580*/  @P2 VIADD R7, R148, 0x10 ;  /* 0x0000001094072836 */ /* 0x000fe20000000000 */
[----:B------:R-:W-:Y:S01]  /*4590*/  @P2 FSEL R18, R18, -INF , !P3 ;  /* 0xff80000012122808 */ /* 0x000fe20005800000 */
[-C--:B------:R-:W-:Y:S01]  /*45a0*/  FFMA.FTZ R26, R5, -R216.reuse, R26 ;  /* 0x800000d8051a7223 */ /* 0x080fe2000001001a */
[----:B------:R-:W-:Y:S01]  /*45b0*/  @P2 FSEL R12, R12, -INF , !P3 ;  /* 0xff8000000c0c2808 */ /* 0x000fe20005800000 */
[----:B------:R-:W-:Y:S01]  /*45c0*/  VIADD R5, R215, 0xffffffd8 ;  /* 0xffffffd8d7057836 */ /* 0x000fe20000000000 */
[----:B------:R-:W-:Y:S01]  /*45d0*/  @P2 FSEL R14, R14, -INF , !P3 ;  /* 0xff8000000e0e2808 */ /* 0x000fe20005800000 */
[----:B------:R-:W-:Y:S01]  /*45e0*/  FFMA.FTZ R22, R143, -R216, R22 ;  /* 0x800000d88f167223 */ /* 0x000fe20000010016 */
[----:B------:R-:W-:Y:S01]  /*45f0*/  @P2 FSEL R16, R16, -INF , !P3 ;  /* 0xff80000010102808 */ /* 0x000fe20005800000 */
[----:B------:R-:W-:Y:S01]  /*4600*/  FFMA.FTZ R12, R12, UR11, -R141 ;  /* 0x0000000b0c0c7c23 */ /* 0x000fe2000801088d */
[----:B------:R-:W-:Y:S01]  /*4610*/  ISETP.LE.U32.AND P3, PT, R158, UR10, PT ;  /* 0x0000000a9e007c0c */ /* 0x000fe2000bf63070 */
[--C-:B------:R-:W-:Y:S01]  /*4620*/  FFMA.FTZ R14, R14, UR11, -R140.reuse ;  /* 0x0000000b0e0e7c23 */ /* 0x100fe2000801088c */
[----:B------:R-:W-:Y:S01]  /*4630*/  ISETP.LE.U32.AND P6, PT, R8, UR10, PT ;  /* 0x0000000a08007c0c */ /* 0x000fe2000bfc3070 */
[----:B------:R-:W-:Y:S01]  /*4640*/  @!P4 FADD.FTZ R152, -R152, -RZ ;  /* 0x800000ff9898c221 */ /* 0x000fe20000010100 */
[----:B------:R-:W-:Y:S01]  /*4650*/  @P2 ISETP.GE.AND P0, PT, R7, R223, PT ;  /* 0x000000df0700220c */ /* 0x000fe20003f06270 */
[----:B------:R-:W-:Y:S01]  /*4660*/  @P2 VIADD R7, R148, 0x18 ;  /* 0x0000001894072836 */ /* 0x000fe20000000000 */
[----:B------:R-:W-:Y:S01]  /*4670*/  LOP3.LUT R161, R202, R160, R159, 0x96, !PT ;  /* 0x000000a0caa17212 */ /* 0x000fe200078e969f */
[----:B------:R-:W-:Y:S01]  /*4680*/  @P2 VIADD R8, R148, 0x11 ;  /* 0x0000001194082836 */ /* 0x000fe20000000000 */
[----:B------:R-:W2:Y:S01]  /*4690*/  MUFU.EX2 R159, R12 ;  /* 0x0000000c009f7308 */ /* 0x000ea20000000800 */
[----:B------:R-:W-:Y:S01]  /*46a0*/  IABS R5, R5 ;  /* 0x0000000500057213 */ /* 0x000fe20000000000 */
[----:B------:R-:W-:Y:S01]  /*46b0*/  FFMA.FTZ R16, R16, UR11, -R227 ;  /* 0x0000000b10107c23 */ /* 0x000fe200080108e3 */
[-C--:B------:R-:W-:Y:S01]  /*46c0*/  @P2 ISETP.GE.AND P4, PT, R7, R223.reuse, PT ;  /* 0x000000df0700220c */ /* 0x080fe20003f86270 */
[----:B------:R-:W-:Y:S01]  /*46d0*/  FFMA.FTZ R15, R15, UR11, -R140 ;  /* 0x0000000b0f0f7c23 */ /* 0x000fe2000801088c */
[----:B------:R-:W-:Y:S01]  /*46e0*/  PRMT R7, R244, 0x7770, RZ ;  /* 0x00007770f4077816 */ /* 0x000fe200000000ff */
[----:B------:R-:W-:Y:S01]  /*46f0*/  @!P3 FADD.FTZ R153, -R153, -RZ ;  /* 0x800000ff9999b221 */ /* 0x000fe20000010100 */
[----:B-1----:R-:W-:Y:S01]  /*4700*/  @!P6 FADD.FTZ R156, -R156, -RZ ;  /* 0x800000ff9c9ce221 */ /* 0x002fe20000010100 */
[----:B------:R-:W-:Y:S01]  /*4710*/  @P2 ISETP.GE.AND P3, PT, R8, R223, PT ;  /* 0x000000df0800220c */ /* 0x000fe20003f66270 */
[----:B------:R-:W-:Y:S01]  /*4720*/  VIADD R8, R215, 0xfffffff9 ;  /* 0xfffffff9d7087836 */ /* 0x000fe20000000000 */
[----:B------:R-:W-:Y:S01]  /*4730*/  ISETP.LE.U32.AND P6, PT, R7, UR10, PT ;  /* 0x0000000a07007c0c */ /* 0x000fe2000bfc3070 */
[----:B------:R-:W-:Y:S01]  /*4740*/  VIADD R7, R215, 0xffffffd9 ;  /* 0xffffffd9d7077836 */ /* 0x000fe20000000000 */
[----:B------:R-:W-:Y:S01]  /*4750*/  IABS R9, R9 ;  /* 0x0000000900097213 */ /* 0x000fe20000000000 */
[----:B------:R1:W3:Y:S01]  /*4760*/  MUFU.EX2 R158, R13 ;  /* 0x0000000d009e7308 */ /* 0x0002e20000000800 */
[----:B------:R-:W-:Y:S01]  /*4770*/  IABS R8, R8 ;  /* 0x0000000800087213 */ /* 0x000fe20000000000 */
[-C--:B------:R-:W-:Y:S01]  /*4780*/  FFMA.FTZ R23, R6, -R216.reuse, R23 ;  /* 0x800000d806177223 */ /* 0x080fe20000010017 */
[----:B------:R-:W-:Y:S01]  /*4790*/  IABS R7, R7 ;  /* 0x0000000700077213 */ /* 0x000fe20000000000 */
[----:B------:R-:W-:Y:S01]  /*47a0*/  FFMA.FTZ R27, R4, -R216, R27 ;  /* 0x800000d8041b7223 */ /* 0x000fe2000001001b */
[----:B------:R-:W-:Y:S01]  /*47b0*/  I2FP.F32.S32 R8, R8 ;  /* 0x0000000800087245 */ /* 0x000fe20000201400 */
[----:B------:R-:W-:Y:S01]  /*47c0*/  FFMA.FTZ R18, R18, UR11, -R164 ;  /* 0x0000000b12127c23 */ /* 0x000fe200080108a4 */
[----:B------:R-:W-:Y:S03]  /*47d0*/  I2FP.F32.S32 R7, R7 ;  /* 0x0000000700077245 */ /* 0x000fe60000201400 */
[----:B------:R4:W-:Y:S01]  /*47e0*/  MUFU.EX2 R165, R16 ;  /* 0x0000001000a57308 */ /* 0x0009e20000000800 */
[----:B------:R-:W-:Y:S01]  /*47f0*/  PRMT R10, R244, 0x7771, RZ ;  /* 0x00007771f40a7816 */ /* 0x000fe200000000ff */
[-C--:B------:R-:W-:Y:S01]  /*4800*/  FFMA.FTZ R24, R8, -R216.reuse, R24 ;  /* 0x800000d808187223 */ /* 0x080fe20000010018 */
[----:B------:R-:W-:Y:S01]  /*4810*/  I2FP.F32.S32 R5, R5 ;  /* 0x0000000500057245 */ /* 0x000fe20000201400 */
[-C--:B------:R-:W-:Y:S01]  /*4820*/  FFMA.FTZ R20, R7, -R216.reuse, R20 ;  /* 0x800000d807147223 */ /* 0x080fe20000010014 */
[----:B------:R-:W-:Y:S01]  /*4830*/  I2FP.F32.S32 R9, R9 ;  /* 0x0000000900097245 */ /* 0x000fe20000201400 */
[----:B--2---:R-:W-:Y:S01]  /*4840*/  @!P6 FADD.FTZ R159, -R159, -RZ ;  /* 0x800000ff9f9fe221 */ /* 0x004fe20000010100 */
[----:B------:R-:W-:Y:S01]  /*4850*/  @P2 FSEL R22, R22, -INF , !P0 ;  /* 0xff80000016162808 */ /* 0x000fe20004000000 */
[-C--:B------:R-:W-:Y:S01]  /*4860*/  FFMA.FTZ R21, R5, -R216.reuse, R21 ;  /* 0x800000d805157223 */ /* 0x080fe20000010015 */
[----:B------:R-:W-:Y:S01]  /*4870*/  @P2 FSEL R20, R20, -INF , !P0 ;  /* 0xff80000014142808 */ /* 0x000fe20004000000 */
[----:B------:R-:W-:Y:S01]  /*4880*/  FFMA.FTZ R25, R9, -R216, R25 ;  /* 0x800000d809197223 */ /* 0x000fe20000010019 */
[----:B------:R-:W-:Y:S01]  /*4890*/  @P2 FSEL R24, R24, -INF , !P0 ;  /* 0xff80000018182808 */ /* 0x000fe20004000000 */
[----:B------:R-:W-:Y:S01]  /*48a0*/  MUFU.EX2 R160, R15 ;  /* 0x0000000f00a07308 */ /* 0x000fe20000000800 */
[----:B------:R-:W-:Y:S01]  /*48b0*/  @P2 FSEL R26, R26, -INF , !P0 ;  /* 0xff8000001a1a2808 */ /* 0x000fe20004000000 */
[----:B-1----:R-:W-:Y:S01]  /*48c0*/  IMAD.WIDE.U32 R12, R161, -0x2daee0ad, RZ ;  /* 0xd2511f53a10c7825 */ /* 0x002fe200078e00ff */
[----:B------:R-:W-:Y:S02]  /*48d0*/  LOP3.LUT R162, R202, R162, R157, 0x96, !PT ;  /* 0x000000a2caa27212 */ /* 0x000fe400078e969d */
[----:B------:R-:W-:Y:S01]  /*48e0*/  ISETP.GT.U32.AND P0, PT, R10, UR10, PT ;  /* 0x0000000a0a007c0c */ /* 0x000fe2000bf04070 */
[--C-:B------:R-:W-:Y:S01]  /*48f0*/  FFMA.FTZ R20, R20, UR11, -R227.reuse ;  /* 0x0000000b14147c23 */ /* 0x100fe200080108e3 */
[C---:B------:R-:W-:Y:S03]  /*4900*/  PRMT R4, R244.reuse, 0x7772, RZ ;  /* 0x00007772f4047816 */ /* 0x040fe600000000ff */
[----:B------:R1:W2:Y:S01]  /*4910*/  MUFU.EX2 R157, R14 ;  /* 0x0000000e009d7308 */ /* 0x0002a20000000800 */
[----:B------:R-:W-:Y:S01]  /*4920*/  PRMT R244, R244, 0x7773, RZ ;  /* 0x00007773f4f47816 */ /* 0x000fe200000000ff */
[----:B----4-:R-:W-:Y:S01]  /*4930*/  IMAD.WIDE.U32 R16, R162, -0x2daee0ad, RZ ;  /* 0xd2511f53a2107825 */ /* 0x010fe200078e00ff */
[----:B------:R-:W-:Y:S02]  /*4940*/  @P2 FSEL R21, R21, -INF , !P3 ;  /* 0xff80000015152808 */ /* 0x000fe40005800000 */
[----:B------:R-:W-:Y:S01]  /*4950*/  @P2 FSEL R23, R23, -INF , !P3 ;  /* 0xff80000017172808 */ /* 0x000fe20005800000 */
[-C--:B------:R-:W-:Y:S01]  /*4960*/  FFMA.FTZ R30, R8, -R216.reuse, R30 ;  /* 0x800000d8081e7223 */ /* 0x080fe2000001001e */
[----:B------:R-:W-:Y:S03]  /*4970*/  @P2 FSEL R25, R25, -INF , !P3 ;  /* 0xff80000019192808 */ /* 0x000fe60005800000 */
[----:B------:R-:W4:Y:S01]  /*4980*/  MUFU.EX2 R162, R18 ;  /* 0x0000001200a27308 */ /* 0x000f220000000800 */
[----:B------:R-:W-:Y:S01]  /*4990*/  @P2 FSEL R27, R27, -INF , !P3 ;  /* 0xff8000001b1b2808 */ /* 0x000fe20005800000 */
[----:B---3--:R-:W-:Y:S01]  /*49a0*/  @P0 FADD.FTZ R158, -R158, -RZ ;  /* 0x800000ff9e9e0221 */ /* 0x008fe20000010100 */
[----:B------:R-:W-:Y:S01]  /*49b0*/  ISETP.GT.U32.AND P3, PT, R4, UR10, PT ;  /* 0x0000000a04007c0c */ /* 0x000fe2000bf64070 */
[-C--:B------:R-:W-:Y:S01]  /*49c0*/  FFMA.FTZ R28, R170, -R216.reuse, R28 ;  /* 0x800000d8aa1c7223 */ /* 0x080fe2000001001c */
[----:B------:R-:W-:Y:S01]  /*49d0*/  ISETP.GT.U32.AND P6, PT, R244, UR10, PT ;  /* 0x0000000af4007c0c */ /* 0x000fe2000bfc4070 */
[----:B------:R-:W-:Y:S01]  /*49e0*/  FFMA.FTZ R34, R7, -R216, R34 ;  /* 0x800000d807227223 */ /* 0x000fe20000010022 */
[C---:B------:R-:W-:Y:S03]  /*49f0*/  PRMT R6, R242.reuse, 0x7770, RZ ;  /* 0x00007770f2067816 */ /* 0x040fe600000000ff */
[----:B------:R-:W3:Y:S01]  /*4a00*/  MUFU.EX2 R161, R19 ;  /* 0x0000001300a17308 */ /* 0x000ee20000000800 */
[----:B------:R-:W-:Y:S01]  /*4a10*/  PRMT R4, R242, 0x7771, RZ ;  /* 0x00007771f2047816 */ /* 0x000fe200000000ff */
[----:B------:R-:W-:Y:S01]  /*4a20*/  @P2 VIADD R148, R148, 0x19 ;  /* 0x0000001994942836 */ /* 0x000fe20000000000 */
[----:B------:R-:W-:Y:S01]  /*4a30*/  ISETP.LE.U32.AND P0, PT, R6, UR10, PT ;  /* 0x0000000a06007c0c */ /* 0x000fe2000bf03070 */
[----:B------:R-:W-:Y:S01]  /*4a40*/  FFMA.FTZ R21, R21, UR11, -R227 ;  /* 0x0000000b15157c23 */ /* 0x000fe200080108e3 */
[----:B-1----:R-:W-:Y:S01]  /*4a50*/  PRMT R14, R242, 0x7772, RZ ;  /* 0x00007772f20e7816 */ /* 0x002fe200000000ff */
[----:B------:R-:W-:Y:S01]  /*4a60*/  FFMA.FTZ R24, R24, UR11, -R141 ;  /* 0x0000000b18187c23 */ /* 0x000fe2000801088d */
[----:B------:R-:W-:Y:S01]  /*4a70*/  PRMT R242, R242, 0x7773, RZ ;  /* 0x00007773f2f27816 */ /* 0x000fe200000000ff */
[----:B--2---:R-:W-:Y:S01]  /*4a80*/  @P3 FADD.FTZ R157, -R157, -RZ ;  /* 0x800000ff9d9d3221 */ /* 0x004fe20000010100 */
[----:B------:R-:W-:Y:S01]  /*4a90*/  ISETP.GT.U32.AND P3, PT, R4, UR10, PT ;  /* 0x0000000a04007c0c */ /* 0x000fe2000bf64070 */
[----:B------:R-:W-:Y:S01]  /*4aa0*/  @P6 FADD.FTZ R160, -R160, -RZ ;  /* 0x800000ffa0a06221 */ /* 0x000fe20000010100 */
[----:B------:R-:W-:Y:S01]  /*4ab0*/  ISETP.GT.U32.AND P6, PT, R14, UR10, PT ;  /* 0x0000000a0e007c0c */ /* 0x000fe2000bfc4070 */
[----:B------:R-:W1:Y:S01]  /*4ac0*/  MUFU.EX2 R163, R20 ;  /* 0x0000001400a37308 */ /* 0x000e620000000800 */
[----:B------:R-:W-:Y:S01]  /*4ad0*/  LOP3.LUT R240, R199, R240, R17, 0x96, !PT ;  /* 0x000000f0c7f07212 */ /* 0x000fe200078e9611 */
[----:B------:R-:W-:Y:S01]  /*4ae0*/  @!P5 FADD.FTZ R151, -R151, -RZ ;  /* 0x800000ff9797d221 */ /* 0x000fe20000010100 */
[----:B------:R-:W-:Y:S01]  /*4af0*/  LOP3.LUT R11, R199, R168, R13, 0x96, !PT ;  /* 0x000000a8c70b7212 */ /* 0x000fe200078e960d */
[----:B------:R-:W-:Y:S01]  /*4b00*/  @!P0 FADD.FTZ R165, -R165, -RZ ;  /* 0x800000ffa5a58221 */ /* 0x000fe20000010100 */
[----:B------:R-:W-:Y:S01]  /*4b10*/  ISETP.GT.U32.AND P0, PT, R242, UR10, PT ;  /* 0x0000000af2007c0c */ /* 0x000fe2000bf04070 */
[----:B------:R-:W-:Y:S01]  /*4b20*/  FFMA.FTZ R22, R22, UR11, -R164 ;  /* 0x0000000b16167c23 */ /* 0x000fe200080108a4 */
[----:B------:R-:W-:Y:S03]  /*4b30*/  PRMT R13, R16, 0x7770, RZ ;  /* 0x00007770100d7816 */ /* 0x000fe600000000ff */
[----:B------:R-:W2:Y:S01]  /*4b40*/  MUFU.EX2 R167, R21 ;  /* 0x0000001500a77308 */ /* 0x000ea20000000800 */
[----:B------:R-:W-:Y:S01]  /*4b50*/  LOP3.LUT R14, R240, 0xff, RZ, 0xc0, !PT ;  /* 0x000000fff00e7812 */ /* 0x000fe200078ec0ff */
[----:B------:R-:W-:Y:S01]  /*4b60*/  @P3 FADD.FTZ R166, -R166, -RZ ;  /* 0x800000ffa6a63221 */ /* 0x000fe20000010100 */
[----:B------:R-:W-:Y:S01]  /*4b70*/  ISETP.LE.U32.AND P3, PT, R13, UR10, PT ;  /* 0x0000000a0d007c0c */ /* 0x000fe2000bf63070 */
[----:B----4-:R-:W-:Y:S01]  /*4b80*/  @P6 FADD.FTZ R162, -R162, -RZ ;  /* 0x800000ffa2a26221 */ /* 0x010fe20000010100 */
[----:B------:R-:W-:Y:S01]  /*4b90*/  VIADD R13, R215, 0xffffffd1 ;  /* 0xffffffd1d70d7836 */ /* 0x000fe20000000000 */
[----:B------:R-:W-:Y:S01]  /*4ba0*/  ISETP.LE.U32.AND P6, PT, R14, UR10, PT ;  /* 0x0000000a0e007c0c */ /* 0x000fe2000bfc3070 */
[-C--:B------:R-:W-:Y:S01]  /*4bb0*/  FFMA.FTZ R29, R142, -R216.reuse, R29 ;  /* 0x800000d88e1d7223 */ /* 0x080fe2000001001d */
[----:B------:R-:W-:Y:S02]  /*4bc0*/  SHF.R.U32.HI R14, RZ, 0x18, R240 ;  /* 0x00000018ff0e7819 */ /* 0x000fe400000116f0 */
[----:B------:R-:W4:Y:S01]  /*4bd0*/  MUFU.EX2 R170, R24 ;  /* 0x0000001800aa7308 */ /* 0x000f220000000800 */
[----:B---3--:R-:W-:Y:S01]  /*4be0*/  @P0 FADD.FTZ R161, -R161, -RZ ;  /* 0x800000ffa1a10221 */ /* 0x008fe20000010100 */
[----:B------:R-:W-:Y:S01]  /*4bf0*/  IABS R13, R13 ;  /* 0x0000000d000d7213 */ /* 0x000fe20000000000 */
[-C--:B------:R-:W-:Y:S01]  /*4c00*/  FFMA.FTZ R31, R9, -R216.reuse, R31 ;  /* 0x800000d8091f7223 */ /* 0x080fe2000001001f */
[----:B------:R-:W-:Y:S01]  /*4c10*/  ISETP.LE.U32.AND P0, PT, R14, UR10, PT ;  /* 0x0000000a0e007c0c */ /* 0x000fe2000bf03070 */
[----:B------:R-:W-:Y:S01]  /*4c20*/  VIADD R14, R215, 0xffffffd0 ;  /* 0xffffffd0d70e7836 */ /* 0x000fe20000000000 */
[----:B------:R-:W-:Y:S01]  /*4c30*/  LOP3.LUT R8, R240, 0xffff, RZ, 0xc0, !PT ;  /* 0x0000fffff0087812 */ /* 0x000fe200078ec0ff */
[----:B------:R-:W-:Y:S01]  /*4c40*/  FFMA.FTZ R35, R5, -R216, R35 ;  /* 0x800000d805237223 */ /* 0x000fe20000010023 */
[----:B------:R-:W-:Y:S02]  /*4c50*/  I2FP.F32.S32 R13, R13 ;  /* 0x0000000d000d7245 */ /* 0x000fe40000201400 */
[----:B------:R-:W-:Y:S01]  /*4c60*/  MUFU.EX2 R169, R22 ;  /* 0x0000001600a97308 */ /* 0x000fe20000000800 */
[----:B------:R-:W-:Y:S01]  /*4c70*/  IABS R14, R14 ;  /* 0x0000000e000e7213 */ /* 0x000fe20000000000 */
[----:B-1----:R-:W-:Y:S01]  /*4c80*/  @!P6 FADD.FTZ R163, -R163, -RZ ;  /* 0x800000ffa3a3e221 */ /* 0x002fe20000010100 */
[----:B------:R-:W-:Y:S01]  /*4c90*/  SHF.R.U32.HI R8, RZ, 0x8, R8 ;  /* 0x00000008ff087819 */ /* 0x000fe20000011608 */
[----:B------:R-:W-:Y:S01]  /*4ca0*/  FFMA.FTZ R32, R13, -R216, R32 ;  /* 0x800000d80d207223 */ /* 0x000fe20000010020 */
[----:B------:R-:W-:Y:S01]  /*4cb0*/  I2FP.F32.S32 R14, R14 ;  /* 0x0000000e000e7245 */ /* 0x000fe20000201400 */
[----:B------:R-:W-:Y:S01]  /*4cc0*/  FFMA.FTZ R26, R26, UR11, -R140 ;  /* 0x0000000b1a1a7c23 */ /* 0x000fe2000801088c */
[----:B------:R-:W-:Y:S01]  /*4cd0*/  LOP3.LUT R8, R8, 0xffff, RZ, 0xc0, !PT ;  /* 0x0000ffff08087812 */ /* 0x000fe200078ec0ff */
[----:B------:R-:W-:Y:S01]  /*4ce0*/  FFMA.FTZ R25, R25, UR11, -R141 ;  /* 0x0000000b19197c23 */ /* 0x000fe2000801088d */
[----:B------:R-:W-:Y:S01]  /*4cf0*/  @P2 FSEL R28, R28, -INF , !P4 ;  /* 0xff8000001c1c2808 */ /* 0x000fe20006000000 */
[----:B------:R-:W-:Y:S01]  /*4d00*/  FFMA.FTZ R33, R14, -R216, R33 ;  /* 0x800000d80e217223 */ /* 0x000fe20000010021 */
[----:B------:R-:W-:Y:S01]  /*4d10*/  @P2 FSEL R30, R30, -INF , !P4 ;  /* 0xff8000001e1e2808 */ /* 0x000fe20006000000 */
[----:B------:R-:W-:Y:S01]  /*4d20*/  MUFU.EX2 R171, R26 ;  /* 0x0000001a00ab7308 */ /* 0x000fe20000000800 */
[----:B------:R-:W-:Y:S01]  /*4d30*/  @P2 FSEL R32, R32, -INF , !P4 ;  /* 0xff80000020202808 */ /* 0x000fe20006000000 */
[----:B------:R-:W-:Y:S01]  /*4d40*/  FFMA.FTZ R23, R23, UR11, -R164 ;  /* 0x0000000b17177c23 */ /* 0x000fe200080108a4 */
[----:B------:R-:W-:Y:S01]  /*4d50*/  @P2 FSEL R34, R34, -INF , !P4 ;  /* 0xff80000022222808 */ /* 0x000fe20006000000 */
[----:B------:R-:W-:Y:S01]  /*4d60*/  FFMA.FTZ R27, R27, UR11, -R140 ;  /* 0x0000000b1b1b7c23 */ /* 0x000fe2000801088c */
[----:B------:R-:W-:Y:S01]  /*4d70*/  ISETP.LE.U32.AND P4, PT, R8, UR10, PT ;  /* 0x0000000a08007c0c */ /* 0x000fe2000bf83070 */
[----:B------:R-:W-:Y:S01]  /*4d80*/  FFMA.FTZ R32, R32, UR11, -R227 ;  /* 0x0000000b20207c23 */ /* 0x000fe200080108e3 */
[----:B------:R-:W-:Y:S03]  /*4d90*/  LOP3.LUT R8, R11, 0xff, RZ, 0xc0, !PT ;  /* 0x000000ff0b087812 */ /* 0x000fe600078ec0ff */
[----:B------:R-:W-:Y:S01]  /*4da0*/  MUFU.EX2 R180, R25 ;  /* 0x0000001900b47308 */ /* 0x000fe20000000800 */
[----:B------:R-:W-:Y:S01]  /*4db0*/  @P2 ISETP.GE.AND P5, PT, R148, R223, PT ;  /* 0x000000df9400220c */ /* 0x000fe20003fa6270 */
[----:B------:R-:W-:Y:S01]  /*4dc0*/  FFMA.FTZ R34, R34, UR11, -R164 ;  /* 0x0000000b22227c23 */ /* 0x000fe200080108a4 */
[----:B------:R-:W-:Y:S01]  /*4dd0*/  ISETP.LE.U32.AND P6, PT, R8, UR10, PT ;  /* 0x0000000a08007c0c */ /* 0x000fe2000bfc3070 */
[----:B------:R-:W-:Y:S01]  /*4de0*/  FFMA.FTZ R28, R28, UR11, -R141 ;  /* 0x0000000b1c1c7c23 */ /* 0x000fe2000801088d */
[----:B------:R-:W-:Y:S01]  /*4df0*/  @P2 FSEL R33, R33, -INF , !P5 ;  /* 0xff80000021212808 */ /* 0x000fe20006800000 */
[----:B------:R-:W-:Y:S01]  /*4e00*/  FFMA.FTZ R30, R30, UR11, -R140 ;  /* 0x0000000b1e1e7c23 */ /* 0x000fe2000801088c */
[----:B------:R-:W-:Y:S03]  /*4e10*/  PRMT R240, R240, 0x7632, R240 ;  /* 0x00007632f0f07816 */ /* 0x000fe600000000f0 */
[----:B------:R-:W1:Y:S01]  /*4e20*/  MUFU.EX2 R248, R32 ;  /* 0x0000002000f87308 */ /* 0x000e620000000800 */
[----:B------:R-:W-:Y:S01]  /*4e30*/  PRMT R7, R11, 0x7632, R7 ;  /* 0x000076320b077816 */ /* 0x000fe20000000007 */
[----:B------:R-:W-:Y:S01]  /*4e40*/  FFMA.FTZ R227, R33, UR11, -R227 ;  /* 0x0000000b21e37c23 */ /* 0x000fe200080108e3 */
[----:B------:R-:W-:Y:S01]  /*4e50*/  LOP3.LUT R240, R240, 0xff, RZ, 0xc0, !PT ;  /* 0x000000fff0f07812 */ /* 0x000fe200078ec0ff */
[----:B--2---:R-:W-:Y:S01]  /*4e60*/  @!P4 FADD.FTZ R167, -R167, -RZ ;  /* 0x800000ffa7a7c221 */ /* 0x004fe20000010100 */
[----:B------:R-:W-:Y:S02]  /*4e70*/  @P2 FSEL R29, R29, -INF , !P5 ;  /* 0xff8000001d1d2808 */ /* 0x000fe40006800000 */
[----:B------:R-:W-:Y:S03]  /*4e80*/  @P2 FSEL R31, R31, -INF , !P5 ;  /* 0xff8000001f1f2808 */ /* 0x000fe60006800000 */
[----:B------:R2:W3:Y:S01]  /*4e90*/  MUFU.EX2 R247, R227 ;  /* 0x000000e300f77308 */ /* 0x0004e20000000800 */
[----:B------:R-:W-:Y:S01]  /*4ea0*/  @P2 FSEL R35, R35, -INF , !P5 ;  /* 0xff80000023232808 */ /* 0x000fe20006800000 */
[----:B----4-:R-:W-:Y:S01]  /*4eb0*/  @!P6 FADD.FTZ R170, -R170, -RZ ;  /* 0x800000ffaaaae221 */ /* 0x010fe20000010100 */
[----:B------:R-:W-:Y:S01]  /*4ec0*/  ISETP.LE.U32.AND P5, PT, R240, UR10, PT ;  /* 0x0000000af0007c0c */ /* 0x000fe2000bfa3070 */
[----:B------:R-:W-:Y:S01]  /*4ed0*/  FFMA.FTZ R141, R29, UR11, -R141 ;  /* 0x0000000b1d8d7c23 */ /* 0x000fe2000801088d */
[----:B------:R-:W-:Y:S01]  /*4ee0*/  PRMT R10, R16, 0x7771, RZ ;  /* 0x00007771100a7816 */ /* 0x000fe200000000ff */
[----:B------:R-:W-:Y:S01]  /*4ef0*/  FFMA.FTZ R164, R35, UR11, -R164 ;  /* 0x0000000b23a47c23 */ /* 0x000fe200080108a4 */
[----:B------:R-:W-:Y:S03]  /*4f00*/  LOP3.LUT R7, R7, 0xff, RZ, 0xc0, !PT ;  /* 0x000000ff07077812 */ /* 0x000fe600078ec0ff */
[----:B------:R-:W4:Y:S01]  /*4f10*/  MUFU.EX2 R168, R23 ;  /* 0x0000001700a87308 */ /* 0x000f220000000800 */
[----:B------:R-:W-:Y:S01]  /*4f20*/  LOP3.LUT R5, R11, 0xffff, RZ, 0xc0, !PT ;  /* 0x0000ffff0b057812 */ /* 0x000fe200078ec0ff */
[----:B-1----:R-:W-:Y:S01]  /*4f30*/  @!P3 FADD.FTZ R248, -R248, -RZ ;  /* 0x800000fff8f8b221 */ /* 0x002fe20000010100 */
[----:B------:R-:W-:Y:S01]  /*4f40*/  ISETP.LE.U32.AND P4, PT, R7, UR10, PT ;  /* 0x0000000a07007c0c */ /* 0x000fe2000bf83070 */
[----:B------:R-:W-:Y:S01]  /*4f50*/  FFMA.FTZ R140, R31, UR11, -R140 ;  /* 0x0000000b1f8c7c23 */ /* 0x000fe2000801088c */
[----:B------:R-:W-:Y:S02]  /*4f60*/  ISETP.GT.U32.AND P6, PT, R10, UR10, PT ;  /* 0x0000000a0a007c0c */ /* 0x000fe4000bfc4070 */
[----:B------:R-:W-:Y:S01]  /*4f70*/  SHF.R.U32.HI R5, RZ, 0x8, R5 ;  /* 0x00000008ff057819 */ /* 0x000fe20000011605 */
[----:B------:R-:W-:Y:S01]  /*4f80*/  @!P5 FADD.FTZ R169, -R169, -RZ ;  /* 0x800000ffa9a9d221 */ /* 0x000fe20000010100 */
[----:B------:R-:W-:Y:S01]  /*4f90*/  PRMT R4, R16, 0x7773, RZ ;  /* 0x0000777310047816 */ /* 0x000fe200000000ff */
[----:B------:R-:W-:Y:S01]  /*4fa0*/  MUFU.EX2 R242, R27 ;  /* 0x0000001b00f27308 */ /* 0x000fe20000000800 */
[----:B------:R-:W-:Y:S01]  /*4fb0*/  LOP3.LUT R5, R5, 0xffff, RZ, 0xc0, !PT ;  /* 0x0000ffff05057812 */ /* 0x000fe200078ec0ff */
[----:B--2---:R-:W-:Y:S01]  /*4fc0*/  IMAD.IADD R227, R181, 0x1, R212 ;  /* 0x00000001b5e37824 */ /* 0x004fe200078e02d4 */
[C---:B------:R-:W-:Y:S02]  /*4fd0*/  PRMT R7, R12.reuse, 0x7771, RZ ;  /* 0x000077710c077816 */ /* 0x040fe400000000ff */
[----:B------:R-:W-:Y:S01]  /*4fe0*/  ISETP.LE.U32.AND P5, PT, R5, UR10, PT ;  /* 0x0000000a05007c0c */ /* 0x000fe2000bfa3070 */
[----:B------:R-:W-:Y:S01]  /*4ff0*/  @!P4 FADD.FTZ R171, -R171, -RZ ;  /* 0x800000ffababc221 */ /* 0x000fe20000010100 */
[----:B------:R-:W-:Y:S01]  /*5000*/  PRMT R5, R12, 0x7772, RZ ;  /* 0x000077720c057816 */ /* 0x000fe200000000ff */
[----:B---3--:R-:W-:Y:S01]  /*5010*/  @P6 FADD.FTZ R247, -R247, -RZ ;  /* 0x800000fff7f76221 */ /* 0x008fe20000010100 */
[----:B------:R-:W-:Y:S01]  /*5020*/  ISETP.GT.U32.AND P4, PT, R4, UR10, PT ;  /* 0x0000000a04007c0c */ /* 0x000fe2000bf84070 */
[----:B----4-:R-:W-:Y:S01]  /*5030*/  @!P0 FADD.FTZ R168, -R168, -RZ ;  /* 0x800000ffa8a88221 */ /* 0x010fe20000010100 */
[----:B------:R-:W-:Y:S01]  /*5040*/  ISETP.GT.U32.AND P6, PT, R5, UR10, PT ;  /* 0x0000000a05007c0c */ /* 0x000fe2000bfc4070 */
[----:B------:R-:W1:Y:S01]  /*5050*/  MUFU.EX2 R246, R34 ;  /* 0x0000002200f67308 */ /* 0x000e620000000800 */
[----:B------:R-:W-:Y:S02]  /*5060*/  F2FP.RELU.BF16.F32.PACK_AB R5, R154, R155 ;  /* 0x0000009b9a05723e */ /* 0x000fe400000018ff */
[----:B------:R-:W-:Y:S02]  /*5070*/  F2FP.RELU.BF16.F32.PACK_AB R4, R150, R149 ;  /* 0x000000959604723e */ /* 0x000fe400000018ff */
[----:B------:R-:W-:Y:S01]  /*5080*/  PRMT R6, R16, 0x7772, RZ ;  /* 0x0000777210067816 */ /* 0x000fe200000000ff */
[----:B------:R2:W-:Y:S01]  /*5090*/  STS [R185+0x19000], R5 ;  /* 0x01900005b9007388 */ /* 0x0005e20000000800 */
[----:B------:R-:W-:Y:S01]  /*50a0*/  ISETP.GT.U32.AND P3, PT, R7, UR10, PT ;  /* 0x0000000a07007c0c */ /* 0x000fe2000bf64070 */
[----:B------:R-:W-:Y:S01]  /*50b0*/  @!P5 FADD.FTZ R180, -R180, -RZ ;  /* 0x800000ffb4b4d221 */ /* 0x000fe20000010100 */
[----:B------:R-:W-:Y:S01]  /*50c0*/  F2FP.RELU.BF16.F32.PACK_AB R7, R156, R151 ;  /* 0x000000979c07723e */ /* 0x000fe200000018ff */
[----:B------:R3:W-:Y:S01]  /*50d0*/  STS [R185+0x19400], R4 ;  /* 0x01940004b9007388 */ /* 0x0007e20000000800 */
[----:B------:R-:W-:Y:S01]  /*50e0*/  ISETP.GT.U32.AND P5, PT, R6, UR10, PT ;  /* 0x0000000a06007c0c */ /* 0x000fe2000bfa4070 */
[----:B------:R-:W4:Y:S01]  /*50f0*/  MUFU.EX2 R245, R164 ;  /* 0x000000a400f57308 */ /* 0x000f220000000800 */
[----:B------:R-:W-:Y:S02]  /*5100*/  F2FP.RELU.BF16.F32.PACK_AB R6, R152, R153 ;  /* 0x000000999806723e */ /* 0x000fe400000018ff */
[----:B------:R-:W-:Y:S02]  /*5110*/  SHF.R.U32.HI R11, RZ, 0x18, R11 ;  /* 0x00000018ff0b7819 */ /* 0x000fe4000001160b */
[C---:B------:R-:W-:Y:S02]  /*5120*/  PRMT R8, R12.reuse, 0x7770, RZ ;  /* 0x000077700c087816 */ /* 0x040fe400000000ff */
[----:B------:R-:W-:Y:S03]  /*5130*/  ISETP.LE.U32.AND P0, PT, R11, UR10, PT ;  /* 0x0000000a0b007c0c */ /* 0x000fe6000bf03070 */
[----:B------:R-:W-:Y:S01]  /*5140*/  MUFU.EX2 R244, R28 ;  /* 0x0000001c00f47308 */ /* 0x000fe20000000800 */
[----:B------:R-:W-:Y:S01]  /*5150*/  PRMT R12, R12, 0x7773, RZ ;  /* 0x000077730c0c7816 */ /* 0x000fe200000000ff */
[----:B-1----:R-:W-:Y:S03]  /*5160*/  @P5 FADD.FTZ R246, -R246, -RZ ;  /* 0x800000fff6f65221 */ /* 0x002fe60000010100 */
[----:B------:R-:W-:Y:S05]  /*5170*/  ISETP.GT.U32.AND P5, PT, R12, UR10, PT ;  /* 0x0000000a0c007c0c */ /* 0x000fea000bfa4070 */
[----:B------:R-:W1:Y:S01]  /*5180*/  MUFU.EX2 R243, R141 ;  /* 0x0000008d00f37308 */ /* 0x000e620000000800 */
[----:B----4-:R-:W-:Y:S01]  /*5190*/  @P4 FADD.FTZ R245, -R245, -RZ ;  /* 0x800000fff5f54221 */ /* 0x010fe20000010100 */
[----:B------:R-:W-:Y:S02]  /*51a0*/  SEL R164, R0, 0xffffffe0, !P1 ;  /* 0xffffffe000a47807 */ /* 0x000fe40004800000 */
[----:B--2---:R-:W-:Y:S01]  /*51b0*/  F2FP.RELU.BF16.F32.PACK_AB R5, R166, R165 ;  /* 0x000000a5a605723e */ /* 0x004fe200000018ff */
[----:B------:R-:W-:Y:S01]  /*51c0*/  @!P0 FADD.FTZ R242, -R242, -RZ ;  /* 0x800000fff2f28221 */ /* 0x000fe20000010100 */
[----:B------:R-:W-:Y:S01]  /*51d0*/  ISETP.LE.U32.AND P0, PT, R8, UR10, PT ;  /* 0x0000000a08007c0c */ /* 0x000fe2000bf03070 */
[--C-:B------:R-:W-:Y:S01]  /*51e0*/  IMAD.IADD R148, R178, 0x1, R164.reuse ;  /* 0x00000001b2947824 */ /* 0x100fe200078e02a4 */
[----:B---3--:R-:W-:Y:S01]  /*51f0*/  F2FP.RELU.BF16.F32.PACK_AB R4, R161, R162 ;  /* 0x000000a2a104723e */ /* 0x008fe200000018ff */
[----:B------:R2:W-:Y:S01]  /*5200*/  STS [R197+0x19000], R5 ;  /* 0x01900005c5007388 */ /* 0x0005e20000000800 */
[----:B------:R-:W-:Y:S01]  /*5210*/  F2FP.RELU.BF16.F32.PACK_AB R8, R158, R159 ;  /* 0x0000009f9e08723e */ /* 0x000fe200000018ff */
[----:B------:R-:W3:Y:S01]  /*5220*/  MUFU.EX2 R241, R30 ;  /* 0x0000001e00f17308 */ /* 0x000ee20000000800 */
[----:B------:R-:W-:Y:S01]  /*5230*/  IMAD.IADD R179, R175, 0x1, R164 ;  /* 0x00000001afb37824 */ /* 0x000fe200078e02a4 */
[----:B------:R4:W-:Y:S01]  /*5240*/  STS [R197+0x19400], R4 ;  /* 0x01940004c5007388 */ /* 0x0009e20000000800 */
[----:B------:R-:W-:Y:S03]  /*5250*/  FSETP.GE.FTZ.AND P4, PT, R154, RZ, PT ;  /* 0x000000ff9a00720b */ /* 0x000fe60003f96000 */
[----:B------:R4:W-:Y:S01]  /*5260*/  STS [R185+0x1a400], R7 ;  /* 0x01a40007b9007388 */ /* 0x0009e20000000800 */
[----:B-1----:R-:W-:Y:S03]  /*5270*/  @P3 FADD.FTZ R243, -R243, -RZ ;  /* 0x800000fff3f33221 */ /* 0x002fe60000010100 */
[----:B------:R-:W1:Y:S01]  /*5280*/  MUFU.EX2 R240, R140 ;  /* 0x0000008c00f07308 */ /* 0x000e620000000800 */
[----:B------:R-:W-:Y:S01]  /*5290*/  @!P0 FADD.FTZ R244, -R244, -RZ ;  /* 0x800000fff4f48221 */ /* 0x000fe20000010100 */
[----:B------:R4:W-:Y:S01]  /*52a0*/  STS [R185+0x1a000], R6 ;  /* 0x01a00006b9007388 */ /* 0x0009e20000000800 */
[----:B------:R-:W-:Y:S03]  /*52b0*/  FSETP.GE.FTZ.AND P3, PT, R165, RZ, PT ;  /* 0x000000ffa500720b */ /* 0x000fe60003f76000 */
[----:B------:R4:W-:Y:S01]  /*52c0*/  STS [R197+0x1a000], R8 ;  /* 0x01a00008c5007388 */ /* 0x0009e20000000800 */
[----:B---3--:R-:W-:Y:S01]  /*52d0*/  @P6 FADD.FTZ R241, -R241, -RZ ;  /* 0x800000fff1f16221 */ /* 0x008fe20000010100 */
[----:B------:R-:W-:Y:S02]  /*52e0*/  FSETP.GE.FTZ.AND P6, PT, R150, RZ, PT ;  /* 0x000000ff9600720b */ /* 0x000fe40003fd6000 */
[----:B--2---:R-:W-:Y:S01]  /*52f0*/  F2FP.RELU.BF16.F32.PACK_AB R5, R168, R169 ;  /* 0x000000a9a805723e */ /* 0x004fe200000018ff */
[----:B-1----:R-:W-:Y:S01]  /*5300*/  @P5 FADD.FTZ R240, -R240, -RZ ;  /* 0x800000fff0f05221 */ /* 0x002fe20000010100 */
[----:B----4-:R-:W-:Y:S02]  /*5310*/  F2FP.RELU.BF16.F32.PACK_AB R4, R247, R248 ;  /* 0x000000f8f704723e */ /* 0x010fe400000018ff */
[----:B------:R-:W-:Y:S02]  /*5320*/  F2FP.RELU.BF16.F32.PACK_AB R7, R160, R157 ;  /* 0x0000009da007723e */ /* 0x000fe400000018ff */
[----:B------:R-:W-:Y:S03]  /*5330*/  F2FP.RELU.BF16.F32.PACK_AB R6, R167, R163 ;  /* 0x000000a3a706723e */ /* 0x000fe600000018ff */
[----:B------:R1:W-:Y:S01]  /*5340*/  STS [R197+0x1a400], R7 ;  /* 0x01a40007c5007388 */ /* 0x0003e20000000800 */
[----:B------:R-:W-:Y:S03]  /*5350*/  F2FP.RELU.BF16.F32.PACK_AB R8, R180, R170 ;  /* 0x000000aab408723e */ /* 0x000fe600000018ff */
[----:B------:R2:W-:Y:S04]  /*5360*/  STS [R181], R6 ;  /* 0x00000006b5007388 */ /* 0x0005e80000000800 */
[----:B------:R3:W-:Y:S04]  /*5370*/  STS [R181+0x400], R5 ;  /* 0x00040005b5007388 */ /* 0x0007e80000000800 */
[----:B------:R4:W-:Y:S01]  /*5380*/  STS [R227], R4 ;  /* 0x00000004e3007388 */ /* 0x0009e20000000800 */
[----:B-1----:R-:W-:Y:S02]  /*5390*/  F2FP.RELU.BF16.F32.PACK_AB R7, R242, R171 ;  /* 0x000000abf207723e */ /* 0x002fe400000018ff */
[----:B--2---:R-:W-:Y:S02]  /*53a0*/  F2FP.RELU.BF16.F32.PACK_AB R6, R245, R246 ;  /* 0x000000f6f506723e */ /* 0x004fe400000018ff */
[----:B---3--:R-:W-:Y:S03]  /*53b0*/  F2FP.RELU.BF16.F32.PACK_AB R5, R243, R244 ;  /* 0x000000f4f305723e */ /* 0x008fe600000018ff */
[----:B------:R-:W-:Y:S01]  /*53c0*/  STS [R227+0x400], R6 ;  /* 0x00040006e3007388 */ /* 0x000fe20000000800 */
[----:B----4-:R-:W-:Y:S03]  /*53d0*/  F2FP.RELU.BF16.F32.PACK_AB R4, R240, R241 ;  /* 0x000000f1f004723e */ /* 0x010fe600000018ff */
        /* <DEDUP_REMOVED lines=33> */
[C---:B--2---:R-:W-:Y:S04]  /*55f0*/  HMMA.16816.F32.BF16 R8, R132.reuse, R144, R8 ;  /* 0x000000908408723c */ /* 0x044fe80000041808 */
[----:B------:R-:W-:Y:S02]  /*5600*/  IMAD.MOV.U32 R144, RZ, RZ, R195 ;  /* 0x000000ffff907224 */ /* 0x000fe400078e00c3 */
[----:B------:R-:W-:Y:S02]  /*5610*/  IMAD.MOV.U32 R145, RZ, RZ, R194 ;  /* 0x000000ffff917224 */ /* 0x000fe400078e00c2 */
[-C--:B------:R-:W-:Y:S03]  /*5620*/  HMMA.16816.F32.BF16 R12, R132, R146.reuse, R12 ;  /* 0x00000092840c723c */ /* 0x080fe6000004180c */
[C---:B------:R-:W-:Y:S04]  /*5630*/  LEA R250, P0, R184.reuse, R144, 0x2 ;  /* 0x00000090b8fa7211 */ /* 0x040fe800078010ff */
[----:B------:R-:W-:Y:S01]  /*5640*/  LEA.HI.X R251, R184, R145, RZ, 0x2, P0 ;  /* 0x00000091b8fb7211 */ /* 0x000fe200000f14ff */
[C---:B------:R-:W-:Y:S04]  /*5650*/  HMMA.16816.F32.BF16 R16, R140.reuse, R146, R16 ;  /* 0x000000928c10723c */ /* 0x040fe80000041810 */
[----:B------:R-:W2:Y:S01]  /*5660*/  LDG.E R144, desc[UR28][R250.64] ;  /* 0x0000001cfa907981 */ /* 0x000ea2000c1e1900 */
[----:B------:R-:W-:Y:S03]  /*5670*/  FSETP.GE.FTZ.AND P0, PT, R155, RZ, PT ;  /* 0x000000ff9b00720b */ /* 0x000fe60003f16000 */
[-C--:B---3--:R-:W-:Y:S01]  /*5680*/  HMMA.16816.F32.BF16 R20, R140, R136.reuse, R20 ;  /* 0x000000888c14723c */ /* 0x088fe20000041814 */
[----:B------:R-:W3:Y:S04]  /*5690*/  LDG.E R145, desc[UR28][R250.64+0x20] ;  /* 0x0000201cfa917981 */ /* 0x000ee8000c1e1900 */
[----:B------:R-:W4:Y:S03]  /*56a0*/  LDG.E R146, desc[UR28][R250.64+0x80] ;  /* 0x0000801cfa927981 */ /* 0x000f26000c1e1900 */
[C---:B------:R-:W-:Y:S01]  /*56b0*/  HMMA.16816.F32.BF16 R24, R132.reuse, R136, R24 ;  /* 0x000000888418723c */ /* 0x040fe20000041818 */
[----:B------:R-:W2:Y:S07]  /*56c0*/  LDG.E R147, desc[UR28][R250.64+0xa0] ;  /* 0x0000a01cfa937981 */ /* 0x000eae000c1e1900 */
[-C--:B------:R-:W-:Y:S01]  /*56d0*/  HMMA.16816.F32.BF16 R28, R132, R138.reuse, R28 ;  /* 0x0000008a841c723c */ /* 0x080fe2000004181c */
[----:B------:R-:W-:Y:S07]  /*56e0*/  LDSM.16.M88.4 R132, [R148+0x7000] ;  /* 0x007000009484783b */ /* 0x000fee0000000200 */
[----:B------:R-:W-:Y:S01]  /*56f0*/  HMMA.16816.F32.BF16 R32, R140, R138, R32 ;  /* 0x0000008a8c20723c */ /* 0x000fe20000041820 */
[----:B------:R-:W1:Y:S08]  /*5700*/  LDSM.16.M88.4 R136, [R179+0x8000] ;  /* 0x00800000b388783b */ /* 0x000e700000000200 */
[----:B------:R-:W1:Y:S02]  /*5710*/  LDSM.16.M88.4 R140, [R148+0x7800] ;  /* 0x00780000948c783b */ /* 0x000e640000000200 */
        /* <DEDUP_REMOVED lines=22> */
[----:B------:R1:W-:Y:S08]  /*5880*/  LDSM.16.M88.4 R132, [R148+0x8000] ;  /* 0x008000009484783b */ /* 0x0003f00000000200 */
[----:B------:R-:W3:Y:S01]  /*5890*/  LDSM.16.M88.4 R136, [R179+0xa000] ;  /* 0x00a00000b388783b */ /* 0x000ee20000000200 */
[----:B-1----:R-:W-:Y:S01]  /*58a0*/  IMAD.SHL.U32 R148, R2, 0x8, RZ ;  /* 0x0000000802947824 */ /* 0x002fe200078e00ff */
[-C--:B---3--:R-:W-:Y:S08]  /*58b0*/  HMMA.16816.F32.BF16 R4, R132, R136.reuse, R4 ;  /* 0x000000888404723c */ /* 0x088ff00000041804 */
[C---:B------:R-:W-:Y:S08]  /*58c0*/  HMMA.16816.F32.BF16 R8, R140.reuse, R136, R8 ;  /* 0x000000888c08723c */ /* 0x040ff00000041808 */
[-C--:B------:R-:W-:Y:S03]  /*58d0*/  HMMA.16816.F32.BF16 R12, R140, R138.reuse, R12 ;  /* 0x0000008a8c0c723c */ /* 0x080fe6000004180c */
[C---:B------:R-:W-:Y:S01]  /*58e0*/  FADD.FTZ R6, -R145.reuse, R6 ;  /* 0x0000000691067221 */ /* 0x040fe20000010100 */
[----:B------:R-:W-:Y:S04]  /*58f0*/  FADD.FTZ R7, -R145, R7 ;  /* 0x0000000791077221 */ /* 0x000fe80000010100 */
[C---:B------:R-:W-:Y:S01]  /*5900*/  HMMA.16816.F32.BF16 R16, R132.reuse, R138, R16 ;  /* 0x0000008a8410723c */ /* 0x040fe20000041810 */
[----:B------:R-:W1:Y:S03]  /*5910*/  LDSM.16.M88.4 R136, [R179+0xa400] ;  /* 0x00a40000b388783b */ /* 0x000e660000000200 */
[----:B------:R-:W-:Y:S01]  /*5920*/  FSEL R7, R7, R145, P6 ;  /* 0x0000009107077208 */ /* 0x000fe20003000000 */
[C---:B----4-:R-:W-:Y:S01]  /*5930*/  FADD.FTZ R8, -R146.reuse, R8 ;  /* 0x0000000892087221 */ /* 0x050fe20000010100 */
[----:B------:R-:W-:Y:S01]  /*5940*/  FSETP.GE.FTZ.AND P6, PT, R169, RZ, PT ;  /* 0x000000ffa900720b */ /* 0x000fe20003fd6000 */
[----:B------:R-:W-:Y:S01]  /*5950*/  FADD.FTZ R9, -R146, R9 ;  /* 0x0000000992097221 */ /* 0x000fe20000010100 */
[C---:B--2---:R-:W-:Y:S01]  /*5960*/  FADD.FTZ R10, -R147.reuse, R10 ;  /* 0x0000000a930a7221 */ /* 0x044fe20000010100 */
[C---:B------:R-:W-:Y:S01]  /*5970*/  FADD.FTZ R11, -R147.reuse, R11 ;  /* 0x0000000b930b7221 */ /* 0x040fe20000010100 */
[----:B------:R-:W-:Y:S01]  /*5980*/  FMUL.FTZ R7, R150, R7 ;  /* 0x0000000796077220 */ /* 0x000fe20000410000 */
[C---:B------:R-:W-:Y:S01]  /*5990*/  FADD.FTZ R13, -R146.reuse, R13 ;  /* 0x0000000d920d7221 */ /* 0x040fe20000010100 */
[----:B------:R-:W-:Y:S01]  /*59a0*/  FADD.FTZ R12, -R146, R12 ;  /* 0x0000000c920c7221 */ /* 0x000fe20000010100 */
[C---:B------:R-:W-:Y:S01]  /*59b0*/  FADD.FTZ R14, -R147.reuse, R14 ;  /* 0x0000000e930e7221 */ /* 0x040fe20000010100 */
[----:B------:R-:W-:Y:S05]  /*59c0*/  FADD.FTZ R15, -R147, R15 ;  /* 0x0000000f930f7221 */ /* 0x000fea0000010100 */
[C---:B------:R-:W-:Y:S01]  /*59d0*/  FADD.FTZ R17, -R144.reuse, R17 ;  /* 0x0000001190117221 */ /* 0x040fe20000010100 */
[----:B------:R-:W-:Y:S01]  /*59e0*/  FADD.FTZ R16, -R144, R16 ;  /* 0x0000001090107221 */ /* 0x000fe20000010100 */
[C---:B------:R-:W-:Y:S01]  /*59f0*/  FADD.FTZ R18, -R145.reuse, R18 ;  /* 0x0000001291127221 */ /* 0x040fe20000010100 */
[----:B------:R-:W-:Y:S03]  /*5a00*/  FADD.FTZ R19, -R145, R19 ;  /* 0x0000001391137221 */ /* 0x000fe60000010100 */
[----:B------:R-:W-:Y:S02]  /*5a10*/  FSEL R16, R16, R144, P3 ;  /* 0x0000009010107208 */ /* 0x000fe40001800000 */
[----:B------:R-:W-:Y:S03]  /*5a20*/  FSETP.GE.FTZ.AND P3, PT, R167, RZ, PT ;  /* 0x000000ffa700720b */ /* 0x000fe60003f76000 */
[----:B------:R-:W-:Y:S01]  /*5a30*/  FMUL.FTZ R16, R165, R16 ;  /* 0x00000010a5107220 */ /* 0x000fe20000410000 */
[-C--:B-1----:R-:W-:Y:S08]  /*5a40*/  HMMA.16816.F32.BF16 R20, R132, R136.reuse, R20 ;  /* 0x000000888414723c */ /* 0x082ff00000041814 */
[C---:B------:R-:W-:Y:S04]  /*5a50*/  HMMA.16816.F32.BF16 R24, R140.reuse, R136, R24 ;  /* 0x000000888c18723c */ /* 0x040fe80000041818 */
[----:B------:R-:W-:Y:S04]  /*5a60*/  VIADD R136, R222, 0x1 ;  /* 0x00000001de887836 */ /* 0x000fe80000000000 */
[-C--:B------:R-:W-:Y:S03]  /*5a70*/  HMMA.16816.F32.BF16 R28, R140, R138.reuse, R28 ;  /* 0x0000008a8c1c723c */ /* 0x080fe6000004181c */
[----:B------:R-:W-:Y:S01]  /*5a80*/  ISETP.NE.AND P5, PT, R136, 0x1, PT ;  /* 0x000000018800780c */ /* 0x000fe20003fa5270 */
[C---:B------:R-:W-:Y:S01]  /*5a90*/  FADD.FTZ R21, -R144.reuse, R21 ;  /* 0x0000001590157221 */ /* 0x040fe20000010100 */
[C---:B------:R-:W-:Y:S01]  /*5aa0*/  FADD.FTZ R20, -R144.reuse, R20 ;  /* 0x0000001490147221 */ /* 0x040fe20000010100 */
[C---:B------:R-:W-:Y:S01]  /*5ab0*/  FADD.FTZ R22, -R145.reuse, R22 ;  /* 0x0000001691167221 */ /* 0x040fe20000010100 */
[----:B------:R-:W-:Y:S01]  /*5ac0*/  FADD.FTZ R23, -R145, R23 ;  /* 0x0000001791177221 */ /* 0x000fe20000010100 */
[----:B------:R-:W-:Y:S04]  /*5ad0*/  HMMA.16816.F32.BF16 R32, R132, R138, R32 ;  /* 0x0000008a8420723c */ /* 0x000fe80000041820 */
[-C--:B------:R-:W-:Y:S01]  /*5ae0*/  FSEL R21, R21, R144.reuse, P3 ;  /* 0x0000009015157208 */ /* 0x080fe20001800000 */
[----:B------:R-:W-:Y:S01]  /*5af0*/  FADD.FTZ R133, -R144, R4 ;  /* 0x0000000490857221 */ /* 0x000fe20000010100 */
[----:B------:R-:W-:Y:S01]  /*5b00*/  FSETP.GE.FTZ.AND P3, PT, R248, RZ, PT ;  /* 0x000000fff800720b */ /* 0x000fe20003f76000 */
[----:B------:R-:W-:Y:S01]  /*5b10*/  FADD.FTZ R4, -R144, R5 ;  /* 0x0000000590047221 */ /* 0x000fe20000010100 */
[----:B------:R-:W-:Y:S01]  /*5b20*/  FSEL R22, R22, R145, P6 ;  /* 0x0000009116167208 */ /* 0x000fe20003000000 */
[C---:B------:R-:W-:Y:S01]  /*5b30*/  FADD.FTZ R24, -R146.reuse, R24 ;  /* 0x0000001892187221 */ /* 0x040fe20000010100 */
[-C--:B------:R-:W-:Y:S01]  /*5b40*/  FSEL R5, R133, R144.reuse, P0 ;  /* 0x0000009085057208 */ /* 0x080fe20000000000 */
[----:B------:R-:W-:Y:S01]  /*5b50*/  FADD.FTZ R28, -R146, R28 ;  /* 0x0000001c921c7221 */ /* 0x000fe20000010100 */
[----:B------:R-:W-:Y:S01]  /*5b60*/  FSETP.GE.FTZ.AND P0, PT, R166, RZ, PT ;  /* 0x000000ffa600720b */ /* 0x000fe20003f16000 */
[----:B------:R-:W-:Y:S01]  /*5b70*/  FADD.FTZ R25, -R146, R25 ;  /* 0x0000001992197221 */ /* 0x000fe20000010100 */
[-C--:B------:R-:W-:Y:S01]  /*5b80*/  FSEL R4, R4, R144.reuse, P4 ;  /* 0x0000009004047208 */ /* 0x080fe20002000000 */
[----:B------:R-:W-:Y:S01]  /*5b90*/  FMUL.FTZ R155, R155, R5 ;  /* 0x000000059b9b7220 */ /* 0x000fe20000410000 */
[----:B------:R-:W-:Y:S01]  /*5ba0*/  FSEL R17, R17, R144, P0 ;  /* 0x0000009011117208 */ /* 0x000fe20000000000 */
[----:B------:R-:W-:Y:S01]  /*5bb0*/  FADD.FTZ R26, -R147, R26 ;  /* 0x0000001a931a7221 */ /* 0x000fe20000010100 */
[----:B------:R-:W-:Y:S01]  /*5bc0*/  FSETP.GE.FTZ.AND P0, PT, R247, RZ, PT ;  /* 0x000000fff700720b */ /* 0x000fe20003f16000 */
[----:B------:R-:W-:Y:S01]  /*5bd0*/  FADD.FTZ R32, -R144, R32 ;  /* 0x0000002090207221 */ /* 0x000fe20000010100 */
[----:B------:R-:W-:Y:S01]  /*5be0*/  FSETP.GE.FTZ.AND P4, PT, R163, RZ, PT ;  /* 0x000000ffa300720b */ /* 0x000fe20003f96000 */
[----:B------:R-:W-:Y:S01]  /*5bf0*/  FADD.FTZ R34, -R145, R34 ;  /* 0x0000002291227221 */ /* 0x000fe20000010100 */
[----:B------:R-:W-:Y:S01]  /*5c00*/  FSETP.GE.FTZ.AND P6, PT, R152, RZ, PT ;  /* 0x000000ff9800720b */ /* 0x000fe20003fd6000 */
[----:B------:R-:W-:Y:S01]  /*5c10*/  FMUL.FTZ R154, R154, R4 ;  /* 0x000000049a9a7220 */ /* 0x000fe20000410000 */
[-C--:B------:R-:W-:Y:S01]  /*5c20*/  FSEL R32, R32, R144.reuse, P3 ;  /* 0x0000009020207208 */ /* 0x080fe20001800000 */
[----:B------:R-:W-:Y:S01]  /*5c30*/  IMAD.SHL.U32 R4, R2, 0x40, RZ ;  /* 0x0000004002047824 */ /* 0x000fe200078e00ff */
[----:B------:R-:W-:Y:S01]  /*5c40*/  FSEL R20, R20, R144, P4 ;  /* 0x0000009014147208 */ /* 0x000fe20002000000 */
[----:B------:R-:W-:Y:S01]  /*5c50*/  FADD.FTZ R27, -R147, R27 ;  /* 0x0000001b931b7221 */ /* 0x000fe20000010100 */
[----:B------:R-:W-:Y:S01]  /*5c60*/  FSETP.GE.FTZ.AND P3, PT, R149, RZ, PT ;  /* 0x000000ff9500720b */ /* 0x000fe20003f76000 */
[----:B------:R-:W-:Y:S01]  /*5c70*/  FADD.FTZ R30, -R147, R30 ;  /* 0x0000001e931e7221 */ /* 0x000fe20000010100 */
[----:B------:R-:W-:Y:S01]  /*5c80*/  FSETP.GE.FTZ.AND P4, PT, R162, RZ, PT ;  /* 0x000000ffa200720b */ /* 0x000fe20003f96000 */
[----:B------:R-:W-:Y:S01]  /*5c90*/  @P0 FADD.FTZ R144, -R144, R33 ;  /* 0x0000002190900221 */ /* 0x000fe20000010100 */
[----:B------:R-:W-:Y:S01]  /*5ca0*/  FSETP.GE.FTZ.AND P0, PT, R245, RZ, PT ;  /* 0x000000fff500720b */ /* 0x000fe20003f16000 */
[----:B------:R-:W-:Y:S01]  /*5cb0*/  FMUL.FTZ R166, R166, R17 ;  /* 0x00000011a6a67220 */ /* 0x000fe20000410000 */
[----:B------:R-:W-:Y:S01]  /*5cc0*/  FSEL R6, R6, R145, P3 ;  /* 0x0000009106067208 */ /* 0x000fe20001800000 */
[----:B------:R-:W-:Y:S01]  /*5cd0*/  FMUL.FTZ R20, R163, R20 ;  /* 0x00000014a3147220 */ /* 0x000fe20000410000 */
[----:B------:R-:W-:Y:S01]  /*5ce0*/  FSETP.GE.FTZ.AND P3, PT, R161, RZ, PT ;  /* 0x000000ffa100720b */ /* 0x000fe20003f76000 */
[----:B------:R-:W-:Y:S01]  /*5cf0*/  FMUL.FTZ R21, R167, R21 ;  /* 0x00000015a7157220 */ /* 0x000fe20000410000 */
[-C--:B------:R-:W-:Y:S01]  /*5d00*/  FSEL R18, R18, R145.reuse, P4 ;  /* 0x0000009112127208 */ /* 0x080fe20002000000 */
[----:B------:R-:W-:Y:S01]  /*5d10*/  FMUL.FTZ R32, R248, R32 ;  /* 0x00000020f8207220 */ /* 0x000fe20000410000 */
[-C--:B------:R-:W-:Y:S01]  /*5d20*/  FSEL R19, R19, R145.reuse, P3 ;  /* 0x0000009113137208 */ /* 0x080fe20001800000 */
[----:B------:R-:W-:Y:S01]  /*5d30*/  FMUL.FTZ R144, R247, R144 ;  /* 0x00000090f7907220 */ /* 0x000fe20000410000 */
[----:B------:R-:W-:Y:S01]  /*5d40*/  FSETP.GE.FTZ.AND P4, PT, R168, RZ, PT ;  /* 0x000000ffa800720b */ /* 0x000fe20003f96000 */
[----:B------:R-:W-:Y:S01]  /*5d50*/  FMUL.FTZ R6, R149, R6 ;  /* 0x0000000695067220 */ /* 0x000fe20000410000 */
[----:B------:R-:W-:Y:S02]  /*5d60*/  FSETP.GE.FTZ.AND P3, PT, R246, RZ, PT ;  /* 0x000000fff600720b */ /* 0x000fe40003f76000 */
[-C--:B------:R-:W-:Y:S02]  /*5d70*/  FSEL R23, R23, R145.reuse, P4 ;  /* 0x0000009117177208 */ /* 0x080fe40002000000 */
[----:B------:R-:W-:Y:S01]  /*5d80*/  FSEL R34, R34, R145, P3 ;  /* 0x0000009122227208 */ /* 0x000fe20001800000 */
[----:B------:R-:W-:Y:S01]  /*5d90*/  @P0 FADD.FTZ R145, -R145, R35 ;  /* 0x0000002391910221 */ /* 0x000fe20000010100 */
[----:B------:R-:W-:Y:S02]  /*5da0*/  FSETP.GE.FTZ.AND P0, PT, R153, RZ, PT ;  /* 0x000000ff9900720b */ /* 0x000fe40003f16000 */
[----:B------:R-:W-:Y:S02]  /*5db0*/  FSETP.GE.FTZ.AND P3, PT, R158, RZ, PT ;  /* 0x000000ff9e00720b */ /* 0x000fe40003f76000 */
[-C--:B------:R-:W-:Y:S02]  /*5dc0*/  FSEL R8, R8, R146.reuse, P0 ;  /* 0x0000009208087208 */ /* 0x080fe40000000000 */
[----:B------:R-:W-:Y:S02]  /*5dd0*/  FSETP.GE.FTZ.AND P0, PT, R243, RZ, PT ;  /* 0x000000fff300720b */ /* 0x000fe40003f16000 */
[----:B------:R-:W-:Y:S02]  /*5de0*/  FSETP.GE.FTZ.AND P4, PT, R159, RZ, PT ;  /* 0x000000ff9f00720b */ /* 0x000fe40003f96000 */
[--C-:B------:R-:W-:Y:S02]  /*5df0*/  SHF.R.U32.HI R132, RZ, 0x1, R2.reuse ;  /* 0x00000001ff847819 */ /* 0x100fe40000011602 */
[-C--:B------:R-:W-:Y:S02]  /*5e00*/  FSEL R13, R13, R146.reuse, P3 ;  /* 0x000000920d0d7208 */ /* 0x080fe40001800000 */
[-C--:B------:R-:W-:Y:S02]  /*5e10*/  FSEL R9, R9, R146.reuse, P6 ;  /* 0x0000009209097208 */ /* 0x080fe40003000000 */
[-C--:B------:R-:W-:Y:S02]  /*5e20*/  FSEL R12, R12, R146.reuse, P4 ;  /* 0x000000920c0c7208 */ /* 0x080fe40002000000 */
[----:B------:R-:W-:Y:S02]  /*5e30*/  FSETP.GE.FTZ.AND P3, PT, R244, RZ, PT ;  /* 0x000000fff400720b */ /* 0x000fe40003f76000 */
[----:B------:R-:W-:Y:S02]  /*5e40*/  FSETP.GE.FTZ.AND P6, PT, R170, RZ, PT ;  /* 0x000000ffaa00720b */ /* 0x000fe40003fd6000 */
[----:B------:R-:W-:Y:S02]  /*5e50*/  FSETP.GE.FTZ.AND P4, PT, R180, RZ, PT ;  /* 0x000000ffb400720b */ /* 0x000fe40003f96000 */
[----:B------:R-:W-:Y:S02]  /*5e60*/  LOP3.LUT R5, R132, 0x30, RZ, 0xc0, !PT ;  /* 0x0000003084057812 */ /* 0x000fe400078ec0ff */
[-C--:B------:R-:W-:Y:S02]  /*5e70*/  FSEL R28, R28, R146.reuse, P3 ;  /* 0x000000921c1c7208 */ /* 0x080fe40001800000 */
[-C--:B------:R-:W-:Y:S02]  /*5e80*/  FSEL R24, R24, R146.reuse, P6 ;  /* 0x0000009218187208 */ /* 0x080fe40003000000 */
[----:B------:R-:W-:Y:S01]  /*5e90*/  FSEL R25, R25, R146, P4 ;  /* 0x0000009219197208 */ /* 0x000fe20002000000 */
[----:B------:R-:W-:Y:S01]  /*5ea0*/  @P0 FADD.FTZ R146, -R146, R29 ;  /* 0x0000001d92920221 */ /* 0x000fe20000010100 */
[----:B------:R-:W-:Y:S02]  /*5eb0*/  FSETP.GE.FTZ.AND P3, PT, R151, RZ, PT ;  /* 0x000000ff9700720b */ /* 0x000fe40003f76000 */
[----:B------:R-:W-:Y:S02]  /*5ec0*/  LOP3.LUT R5, R5, 0x8, R2, 0xf8, !PT ;  /* 0x0000000805057812 */ /* 0x000fe400078ef802 */
[----:B------:R-:W-:Y:S02]  /*5ed0*/  FSETP.GE.FTZ.AND P0, PT, R240, RZ, PT ;  /* 0x000000fff000720b */ /* 0x000fe40003f16000 */
[-C--:B------:R-:W-:Y:S02]  /*5ee0*/  FSEL R10, R10, R147.reuse, P3 ;  /* 0x000000930a0a7208 */ /* 0x080fe40001800000 */
[----:B------:R-:W-:Y:S02]  /*5ef0*/  FSETP.GE.FTZ.AND P6, PT, R156, RZ, PT ;  /* 0x000000ff9c00720b */ /* 0x000fe40003fd6000 */
[----:B------:R-:W-:Y:S02]  /*5f00*/  FSETP.GE.FTZ.AND P4, PT, R157, RZ, PT ;  /* 0x000000ff9d00720b */ /* 0x000fe40003f96000 */
[----:B------:R-:W-:Y:S02]  /*5f10*/  FSETP.GE.FTZ.AND P3, PT, R160, RZ, PT ;  /* 0x000000ffa000720b */ /* 0x000fe40003f76000 */
[----:B------:R-:W-:Y:S02]  /*5f20*/  LOP3.LUT R5, R5, 0x1c0, R4, 0xf8, !PT ;  /* 0x000001c005057812 */ /* 0x000fe400078ef804 */
[-C--:B------:R-:W-:Y:S02]  /*5f30*/  FSEL R11, R11, R147.reuse, P6 ;  /* 0x000000930b0b7208 */ /* 0x080fe40003000000 */
[-C--:B------:R-:W-:Y:S02]  /*5f40*/  FSEL R14, R14, R147.reuse, P4 ;  /* 0x000000930e0e7208 */ /* 0x080fe40002000000 */
[-C--:B------:R-:W-:Y:S02]  /*5f50*/  FSEL R15, R15, R147.reuse, P3 ;  /* 0x000000930f0f7208 */ /* 0x080fe40001800000 */
[----:B------:R-:W-:Y:S02]  /*5f60*/  LOP3.LUT R165, R4, 0x400, RZ, 0xc0, !PT ;  /* 0x0000040004a57812 */ /* 0x000fe400078ec0ff */
[----:B------:R-:W-:Y:S02]  /*5f70*/  LOP3.LUT R5, R5, 0x38, R148, 0x78, !PT ;  /* 0x0000003805057812 */ /* 0x000fe400078e7894 */
[----:B------:R-:W-:Y:S02]  /*5f80*/  FSETP.GE.FTZ.AND P6, PT, R171, RZ, PT ;  /* 0x000000ffab00720b */ /* 0x000fe40003fd6000 */
[----:B------:R-:W-:Y:S01]  /*5f90*/  FSETP.GE.FTZ.AND P4, PT, R242, RZ, PT ;  /* 0x000000fff200720b */ /* 0x000fe20003f96000 */
[----:B------:R-:W-:Y:S01]  /*5fa0*/  IMAD R165, R5, 0x2, R165 ;  /* 0x0000000205a57824 */ /* 0x000fe200078e02a5 */
[----:B------:R-:W-:Y:S02]  /*5fb0*/  FSETP.GE.FTZ.AND P3, PT, R241, RZ, PT ;  /* 0x000000fff100720b */ /* 0x000fe40003f76000 */
[-C--:B------:R-:W-:Y:S02]  /*5fc0*/  FSEL R26, R26, R147.reuse, P6 ;  /* 0x000000931a1a7208 */ /* 0x080fe40003000000 */
[-C--:B------:R-:W-:Y:S02]  /*5fd0*/  FSEL R27, R27, R147.reuse, P4 ;  /* 0x000000931b1b7208 */ /* 0x080fe40002000000 */
[----:B------:R-:W-:Y:S01]  /*5fe0*/  FSEL R30, R30, R147, P3 ;  /* 0x000000931e1e7208 */ /* 0x000fe20001800000 */
[----:B------:R-:W-:Y:S01]  /*5ff0*/  @P0 FADD.FTZ R147, -R147, R31 ;  /* 0x0000001f93930221 */ /* 0x000fe20000010100 */
[----:B------:R-:W-:Y:S02]  /*6000*/  F2FP.BF16.F32.PACK_AB R154, R154, R155 ;  /* 0x0000009b9a9a723e */ /* 0x000fe400000010ff */
[----:B------:R-:W-:Y:S02]  /*6010*/  F2FP.BF16.F32.PACK_AB R16, R166, R16 ;  /* 0x00000010a610723e */ /* 0x000fe400000010ff */
[----:B------:R-:W-:Y:S01]  /*6020*/  F2FP.BF16.F32.PACK_AB R20, R21, R20 ;  /* 0x000000141514723e */ /* 0x000fe200000010ff */
[----:B------:R-:W-:Y:S06]  /*6030*/  @!P5 BRA `(.L_x_1413) ;  /* 0x000000000088d947 */ /* 0x000fec0003800000 */
[----:B------:R-:W-:Y:S02]  /*6040*/  IADD3 R17, P0, PT, RZ, -UR5, RZ ;  /* 0x80000005ff117c10 */ /* 0x000fe4000ff1e0ff */
[----:B------:R-:W-:Y:S02]  /*6050*/  LOP3.LUT R4, R222, 0x1, RZ, 0xc0, !PT ;  /* 0x00000001de047812 */ /* 0x000fe400078ec0ff */
[----:B------:R-:W-:Y:S01]  /*6060*/  ISETP.GE.AND P4, PT, R186, UR8, PT ;  /* 0x00000008ba007c0c */ /* 0x000fe2000bf86270 */
[----:B------:R-:W-:Y:S01]  /*6070*/  IMAD.X R5, RZ, RZ, ~UR7, P0 ;  /* 0x80000007ff057e24 */ /* 0x000fe200080e06ff */
[----:B------:R-:W-:Y:S01]  /*6080*/  ISETP.NE.U32.AND P0, PT, R4, 0x1, PT ;  /* 0x000000010400780c */ /* 0x000fe20003f05070 */
[----:B------:R-:W-:Y:S01]  /*6090*/  IMAD.MOV.U32 R4, RZ, RZ, -0x3000 ;  /* 0xffffd000ff047424 */ /* 0x000fe200078e00ff */
[----:B------:R-:W-:Y:S02]  /*60a0*/  ISETP.GE.AND P3, PT, R183, UR8, PT ;  /* 0x00000008b7007c0c */ /* 0x000fe4000bf66270 */
[----:B------:R-:W-:Y:S02]  /*60b0*/  SHF.R.S64 R17, R17, 0x1f, R5 ;  /* 0x0000001f11117819 */ /* 0x000fe40000001005 */
[----:B------:R-:W-:Y:S02]  /*60c0*/  SEL R4, R4, 0x3000, !P0 ;  /* 0x0000300004047807 */ /* 0x000fe40004000000 */
[----:B------:R-:W-:Y:S02]  /*60d0*/  IADD3 R236, P6, PT, R236, R17, RZ ;  /* 0x00000011ecec7210 */ /* 0x000fe40007fde0ff */
[----:B------:R-:W-:Y:S01]  /*60e0*/  ISETP.GE.AND P0, PT, R182, UR8, PT ;  /* 0x00000008b6007c0c */ /* 0x000fe2000bf06270 */
[--C-:B------:R-:W-:Y:S01]  /*60f0*/  IMAD.IADD R213, R213, 0x1, R4.reuse ;  /* 0x00000001d5d57824 */ /* 0x100fe200078e0204 */
[----:B------:R-:W-:Y:S01]  /*6100*/  LEA.HI.X.SX32 R237, R5, R237, 0x1, P6 ;  /* 0x000000ed05ed7211 */ /* 0x000fe200030f0eff */
[--C-:B------:R-:W-:Y:S02]  /*6110*/  IMAD.IADD R221, R221, 0x1, R4.reuse ;  /* 0x00000001dddd7824 */ /* 0x100fe400078e0204 */
[----:B------:R-:W-:Y:S02]  /*6120*/  IMAD.IADD R174, R174, 0x1, R4 ;  /* 0x00000001aeae7824 */ /* 0x000fe400078e0204 */
        /* <DEDUP_REMOVED lines=19> */
.L_x_1413:
[----:B------:R-:W-:Y:S01]  /*6260*/  FMUL.FTZ R19, R161, R19 ;  /* 0x00000013a1137220 */ /* 0x000fe20000410000 */
[----:B------:R-:W-:Y:S01]  /*6270*/  FMUL.FTZ R18, R162, R18 ;  /* 0x00000012a2127220 */ /* 0x000fe20000410000 */
[----:B------:R-:W-:Y:S01]  /*6280*/  F2FP.BF16.F32.PACK_AB R6, R7, R6 ;  /* 0x000000060706723e */ /* 0x000fe200000010ff */
[----:B------:R-:W-:Y:S01]  /*6290*/  FMUL.FTZ R9, R152, R9 ;  /* 0x0000000998097220 */ /* 0x000fe20000410000 */
[----:B------:R-:W-:Y:S01]  /*62a0*/  FMUL.FTZ R11, R156, R11 ;  /* 0x0000000b9c0b7220 */ /* 0x000fe20000410000 */
[----:B------:R-:W-:Y:S01]  /*62b0*/  FMUL.FTZ R8, R153, R8 ;  /* 0x0000000899087220 */ /* 0x000fe20000410000 */
[----:B------:R-:W-:Y:S01]  /*62c0*/  FMUL.FTZ R10, R151, R10 ;  /* 0x0000000a970a7220 */ /* 0x000fe20000410000 */
[----:B------:R-:W-:Y:S01]  /*62d0*/  F2FP.BF16.F32.PACK_AB R18, R19, R18 ;  /* 0x000000121312723e */ /* 0x000fe200000010ff */
[----:B------:R-:W-:Y:S01]  /*62e0*/  STS [R185+0x15000], R154 ;  /* 0x0150009ab9007388 */ /* 0x000fe20000000800 */
[----:B------:R-:W-:Y:S01]  /*62f0*/  FMUL.FTZ R13, R158, R13 ;  /* 0x0000000d9e0d7220 */ /* 0x000fe20000410000 */
[----:B------:R-:W-:Y:S01]  /*6300*/  FMUL.FTZ R15, R160, R15 ;  /* 0x0000000fa00f7220 */ /* 0x000fe20000410000 */
[----:B------:R-:W-:Y:S02]  /*6310*/  FMUL.FTZ R12, R159, R12 ;  /* 0x0000000c9f0c7220 */ /* 0x000fe40000410000 */
[----:B------:R-:W-:Y:S01]  /*6320*/  STS [R185+0x15400], R6 ;  /* 0x01540006b9007388 */ /* 0x000fe20000000800 */
[----:B------:R-:W-:Y:S01]  /*6330*/  FMUL.FTZ R14, R157, R14 ;  /* 0x0000000e9d0e7220 */ /* 0x000fe20000410000 */
[----:B------:R-:W-:Y:S01]  /*6340*/  F2FP.BF16.F32.PACK_AB R8, R9, R8 ;  /* 0x000000080908723e */ /* 0x000fe200000010ff */
[----:B------:R-:W-:Y:S01]  /*6350*/  FMUL.FTZ R23, R168, R23 ;  /* 0x00000017a8177220 */ /* 0x000fe20000410000 */
[----:B------:R-:W-:Y:S01]  /*6360*/  F2FP.BF16.F32.PACK_AB R10, R11, R10 ;  /* 0x0000000a0b0a723e */ /* 0x000fe200000010ff */
[----:B------:R-:W-:Y:S01]  /*6370*/  STS [R197+0x15000], R16 ;  /* 0x01500010c5007388 */ /* 0x000fe20000000800 */
[----:B------:R-:W-:Y:S01]  /*6380*/  FMUL.FTZ R22, R169, R22 ;  /* 0x00000016a9167220 */ /* 0x000fe20000410000 */
[----:B------:R-:W-:Y:S01]  /*6390*/  F2FP.BF16.F32.PACK_AB R12, R13, R12 ;  /* 0x0000000c0d0c723e */ /* 0x000fe200000010ff */
[----:B------:R-:W-:Y:S02]  /*63a0*/  FMUL.FTZ R145, R245, R145 ;  /* 0x00000091f5917220 */ /* 0x000fe40000410000 */
[----:B------:R-:W-:Y:S01]  /*63b0*/  STS [R197+0x15400], R18 ;  /* 0x01540012c5007388 */ /* 0x000fe20000000800 */
[----:B------:R-:W-:Y:S01]  /*63c0*/  F2FP.BF16.F32.PACK_AB R14, R15, R14 ;  /* 0x0000000e0f0e723e */ /* 0x000fe200000010ff */
[----:B------:R-:W-:Y:S01]  /*63d0*/  FMUL.FTZ R34, R246, R34 ;  /* 0x00000022f6227220 */ /* 0x000fe20000410000 */
[----:B------:R-:W-:Y:S02]  /*63e0*/  F2FP.BF16.F32.PACK_AB R22, R23, R22 ;  /* 0x000000161716723e */ /* 0x000fe400000010ff */
[----:B------:R-:W-:Y:S01]  /*63f0*/  STS [R185+0x16000], R8 ;  /* 0x01600008b9007388 */ /* 0x000fe20000000800 */
[----:B------:R-:W-:Y:S01]  /*6400*/  FMUL.FTZ R25, R180, R25 ;  /* 0x00000019b4197220 */ /* 0x000fe20000410000 */
[----:B------:R-:W-:Y:S01]  /*6410*/  FMUL.FTZ R27, R242, R27 ;  /* 0x0000001bf21b7220 */ /* 0x000fe20000410000 */
[----:B------:R-:W-:Y:S02]  /*6420*/  FMUL.FTZ R24, R170, R24 ;  /* 0x00000018aa187220 */ /* 0x000fe40000410000 */
[----:B------:R-:W-:Y:S01]  /*6430*/  STS [R185+0x16400], R10 ;  /* 0x0164000ab9007388 */ /* 0x000fe20000000800 */
[----:B------:R-:W-:Y:S01]  /*6440*/  FMUL.FTZ R26, R171, R26 ;  /* 0x0000001aab1a7220 */ /* 0x000fe20000410000 */
[----:B------:R-:W-:Y:S01]  /*6450*/  F2FP.BF16.F32.PACK_AB R32, R144, R32 ;  /* 0x000000209020723e */ /* 0x000fe200000010ff */
[----:B------:R-:W-:Y:S02]  /*6460*/  FMUL.FTZ R146, R243, R146 ;  /* 0x00000092f3927220 */ /* 0x000fe40000410000 */
[----:B------:R-:W-:Y:S01]  /*6470*/  STS [R197+0x16000], R12 ;  /* 0x0160000cc5007388 */ /* 0x000fe20000000800 */
[----:B------:R-:W-:Y:S01]  /*6480*/  F2FP.BF16.F32.PACK_AB R34, R145, R34 ;  /* 0x000000229122723e */ /* 0x000fe200000010ff */
[----:B------:R-:W-:Y:S01]  /*6490*/  FMUL.FTZ R147, R240, R147 ;  /* 0x00000093f0937220 */ /* 0x000fe20000410000 */
[----:B------:R-:W-:Y:S02]  /*64a0*/  FMUL.FTZ R28, R244, R28 ;  /* 0x0000001cf41c7220 */ /* 0x000fe40000410000 */
[----:B------:R-:W-:Y:S01]  /*64b0*/  STS [R197+0x16400], R14 ;  /* 0x0164000ec5007388 */ /* 0x000fe20000000800 */
[----:B------:R-:W-:Y:S01]  /*64c0*/  FMUL.FTZ R30, R241, R30 ;  /* 0x0000001ef11e7220 */ /* 0x000fe20000410000 */
[----:B------:R-:W-:Y:S01]  /*64d0*/  F2FP.BF16.F32.PACK_AB R24, R25, R24 ;  /* 0x000000181918723e */ /* 0x000fe200000010ff */
[----:B------:R-:W-:Y:S02]  /*64e0*/  IMAD R169, R191, UR9, RZ ;  /* 0x00000009bfa97c24 */ /* 0x000fe4000f8e02ff */
[----:B------:R-:W-:Y:S01]  /*64f0*/  STS [R181+-0x4000], R20 ;  /* 0xffc00014b5007388 */ /* 0x000fe20000000800 */
[----:B------:R-:W-:Y:S02]  /*6500*/  F2FP.BF16.F32.PACK_AB R26, R27, R26 ;  /* 0x0000001a1b1a723e */ /* 0x000fe400000010ff */
[----:B------:R-:W-:Y:S02]  /*6510*/  F2FP.BF16.F32.PACK_AB R28, R146, R28 ;  /* 0x0000001c921c723e */ /* 0x000fe400000010ff */
[----:B------:R-:W-:Y:S01]  /*6520*/  STS [R181+-0x3c00], R22 ;  /* 0xffc40016b5007388 */ /* 0x000fe20000000800 */
[----:B------:R-:W-:Y:S04]  /*6530*/  F2FP.BF16.F32.PACK_AB R30, R147, R30 ;  /* 0x0000001e931e723e */ /* 0x000fe800000010ff */
        /* <DEDUP_REMOVED lines=64> */
[----:B------:R-:W-:Y:S02]  /*6940*/  LOP3.LUT R4, R148, 0xd8, RZ, 0xc0, !PT ;  /* 0x000000d894047812 */ /* 0x000fe400078ec0ff */
[----:B------:R-:W-:Y:S02]  /*6950*/  LEA R5, -R169, RZ, 0x6 ;  /* 0x000000ffa9057211 */ /* 0x000fe400078e31ff */
[-C--:B-----5:R-:W-:Y:S05]  /*6960*/  HMMA.16816.F32.BF16 R36, R132, R136.reuse, R36 ;  /* 0x000000888424723c */ /* 0x0a0fea0000041824 */
[----:B------:R-:W-:Y:S02]  /*6970*/  LOP3.LUT R4, R4, 0x18, R2, 0x78, !PT ;  /* 0x0000001804047812 */ /* 0x000fe400078e7802 */
[C---:B------:R-:W-:Y:S01]  /*6980*/  LEA R232, P0, R5.reuse, R232, 0x2 ;  /* 0x000000e805e87211 */ /* 0x040fe200078010ff */
[C---:B------:R-:W-:Y:S04]  /*6990*/  HMMA.16816.F32.BF16 R40, R140.reuse, R136, R40 ;  /* 0x000000888c28723c */ /* 0x040fe80000041828 */
[----:B------:R-:W-:Y:S02]  /*69a0*/  LOP3.LUT R4, R4, 0x1f20, R148, 0xf8, !PT ;  /* 0x00001f2004047812 */ /* 0x000fe400078ef894 */
[----:B------:R-:W-:Y:S02]  /*69b0*/  LEA.HI.X.SX32 R233, R5, R233, 0x2, P0 ;  /* 0x000000e905e97211 */ /* 0x000fe400000f16ff */
[-C--:B------:R-:W-:Y:S03]  /*69c0*/  HMMA.16816.F32.BF16 R44, R140, R138.reuse, R44 ;  /* 0x0000008a8c2c723c */ /* 0x080fe6000004182c */
[----:B------:R-:W-:Y:S05]  /*69d0*/  LEA R168, R4, UR4, 0x1 ;  /* 0x0000000404a87c11 */ /* 0x000fea000f8e08ff */
        /* <DEDUP_REMOVED lines=35> */
.L_x_1414:
[----:B------:R-:W-:Y:S01]  /*6c10*/  LDSM.16.M88.4 R24, [R176+0x15000] ;  /* 0x01500000b018783b */ /* 0x000fe20000000200 */
[----:B------:R-:W-:Y:S01]  /*6c20*/  IMAD.MOV.U32 R167, RZ, RZ, R193 ;  /* 0x000000ffffa77224 */ /* 0x000fe200078e00c1 */
[----:B------:R-:W-:Y:S01]  /*6c30*/  ISETP.NE.AND P5, PT, R222, RZ, PT ;  /* 0x000000ffde00720c */ /* 0x000fe20003fa5270 */
[----:B------:R-:W-:Y:S01]  /*6c40*/  @P1 VIADD R167, R226, 0xffffffc0 ;  /* 0xffffffc0e2a71836 */ /* 0x000fe20000000000 */
[----:B------:R-:W2:Y:S01]  /*6c50*/  LDSM.16.MT88.4 R8, [R177+0x9000] ;  /* 0x00900000b108783b */ /* 0x000ea20000004200 */
[----:B------:R-:W-:Y:S01]  /*6c60*/  VIADD R215, R215, 0xffffffc0 ;  /* 0xffffffc0d7d77836 */ /* 0x000fe20000000000 */
[----:B------:R-:W-:Y:S01]  /*6c70*/  ISETP.GT.AND P4, PT, R222, RZ, PT ;  /* 0x000000ffde00720c */ /* 0x000fe20003f84270 */
[----:B------:R-:W-:Y:S01]  /*6c80*/  IMAD.IADD R166, R172, 0x1, R167 ;  /* 0x00000001aca67824 */ /* 0x000fe200078e02a7 */
[----:B------:R-:W3:Y:S01]  /*6c90*/  LDSM.16.MT88.4 R16, [R177+0xb000] ;  /* 0x00b00000b110783b */ /* 0x000ee20000004200 */
[----:B------:R-:W-:Y:S03]  /*6ca0*/  VIADD R214, R214, 0xfffffffc ;  /* 0xfffffffcd6d67836 */ /* 0x000fe60000000000 */
[----:B------:R-:W4:Y:S04]  /*6cb0*/  LDSM.16.MT88.4 R28, [R177+0xd000] ;  /* 0x00d00000b11c783b */ /* 0x000f280000004200 */
[----:B------:R-:W-:Y:S04]  /*6cc0*/  LDSM.16.M88.4 R32, [R3+0x15000] ;  /* 0x015000000320783b */ /* 0x000fe80000000200 */
[----:B------:R-:W1:Y:S04]  /*6cd0*/  LDSM.16.MT88.4 R132, [R177+0x9400] ;  /* 0x00940000b184783b */ /* 0x000e680000004200 */
        /* <DEDUP_REMOVED lines=32> */
[----:B------:R-:W-:Y:S02]  /*6ee0*/  LDSM.16.M88.4 R132, [R3+0x17000] ;  /* 0x017000000384783b */ /* 0x000fe40000000200 */
[C---:B------:R-:W-:Y:S04]  /*6ef0*/  LEA R144, P0, R198.reuse, R232, 0x2 ;  /* 0x000000e8c6907211 */ /* 0x040fe800078010ff */
[----:B------:R-:W-:Y:S01]  /*6f00*/  LEA.HI.X.SX32 R145, R198, R233, 0x2, P0 ;  /* 0x000000e9c6917211 */ /* 0x000fe200000f16ff */
[C---:B---3--:R-:W-:Y:S05]  /*6f10*/  HMMA.16816.F32.BF16 R4, R32.reuse, R136, R4 ;  /* 0x000000882004723c */ /* 0x048fea0000041804 */
[C---:B------:R-:W-:Y:S03]  /*6f20*/  LEA R146, P0, R169.reuse, R144, 0x5 ;  /* 0x00000090a9927211 */ /* 0x040fe600078028ff */
[C---:B------:R-:W-:Y:S01]  /*6f30*/  HMMA.16816.F32.BF16 R8, R32.reuse, R138, R8 ;  /* 0x0000008a2008723c */ /* 0x040fe20000041808 */
[----:B------:R-:W1:Y:S02]  /*6f40*/  LDSM.16.MT88.4 R136, [R177+0xa400] ;  /* 0x00a40000b188783b */ /* 0x000e640000004200 */
[C---:B------:R-:W-:Y:S05]  /*6f50*/  LEA.HI.X.SX32 R147, R169.reuse, R145, 0x5, P0 ;  /* 0x00000091a9937211 */ /* 0x040fea00000f2eff */
        /* <DEDUP_REMOVED lines=33> */
[----:B------:R4:W-:Y:S03]  /*7170*/  LDSM.16.M88.4 R132, [R166+0x2000] ;  /* 0x00200000a684783b */ /* 0x0009e60000000200 */
        /* <DEDUP_REMOVED lines=12> */
[C---:B----4-:R-:W-:Y:S03]  /*7240*/  LEA R166, P0, R169.reuse, R170, 0x5 ;  /* 0x000000aaa9a67211 */ /* 0x050fe600078028ff */
        /* <DEDUP_REMOVED lines=10> */
[----:B------:R-:W-:Y:S04]  /*72f0*/  @P5 IMAD.WIDE.U32 R142, R184, 0x4, R238 ;  /* 0x00000004b88e5825 */ /* 0x000fe800078e00ee */
[C---:B------:R-:W-:Y:S01]  /*7300*/  IMAD.WIDE R136, R169.reuse, -0xc0, R242 ;  /* 0xffffff40a9887825 */ /* 0x040fe200078e02f2 */
[----:B------:R-:W5:Y:S01]  /*7310*/  @P5 LDG.E R220, desc[UR28][R142.64+-0x100] ;  /* 0xffff001c8edc5981 */ /* 0x000f62000c1e1900 */
[C---:B--2---:R-:W-:Y:S03]  /*7320*/  HMMA.16816.F32.BF16 R12, R132.reuse, R28, R12 ;  /* 0x0000001c840c723c */ /* 0x044fe6000004180c */
        /* <DEDUP_REMOVED lines=8> */
[C---:B---3--:R-:W-:Y:S03]  /*73b0*/  HMMA.16816.F32.BF16 R20, R132.reuse, R32, R20 ;  /* 0x000000208414723c */ /* 0x048fe60000041814 */
[----:B------:R3:W-:Y:S01]  /*73c0*/  REDG.E.ADD.F32.FTZ.RN.STRONG.GPU desc[UR28][R144.64], R5 ;  /* 0x00000005900079a6 */ /* 0x0007e2000c12f31c */
[C---:B------:R-:W-:Y:S02]  /*73d0*/  LEA.HI.X.SX32 R141, R169.reuse, R139, 0x5, P0 ;  /* 0x0000008ba98d7211 */ /* 0x040fe400000f2eff */
[C---:B------:R-:W-:Y:S01]  /*73e0*/  LEA R28, P0, R169.reuse, R140, 0x5 ;  /* 0x0000008ca91c7211 */ /* 0x040fe200078028ff */
[----:B------:R4:W-:Y:S01]  /*73f0*/  REDG.E.ADD.F32.FTZ.RN.STRONG.GPU desc[UR28][R146.64], R6 ;  /* 0x00000006920079a6 */ /* 0x0009e2000c12f31c */
[----:B------:R-:W-:Y:S03]  /*7400*/  HMMA.16816.F32.BF16 R24, R132, R34, R24 ;  /* 0x000000228418723c */ /* 0x000fe60000041818 */
[----:B------:R1:W-:Y:S01]  /*7410*/  REDG.E.ADD.F32.FTZ.RN.STRONG.GPU desc[UR28][R148.64], R7 ;  /* 0x00000007940079a6 */ /* 0x0003e2000c12f31c */
[C---:B------:R-:W-:Y:S02]  /*7420*/  LEA.HI.X.SX32 R29, R169.reuse, R141, 0x5, P0 ;  /* 0x0000008da91d7211 */ /* 0x040fe400000f2eff */
[C---:B------:R-:W-:Y:S01]  /*7430*/  LEA R30, P0, R169.reuse, R28, 0x5 ;  /* 0x0000001ca91e7211 */ /* 0x040fe200078028ff */
[----:B------:R-:W-:Y:S03]  /*7440*/  REDG.E.ADD.F32.FTZ.RN.STRONG.GPU desc[UR28][R150.64], R8 ;  /* 0x00000008960079a6 */ /* 0x000fe6000c12f31c */
[C---:B------:R-:W-:Y:S01]  /*7450*/  LEA.HI.X.SX32 R31, R169.reuse, R29, 0x5, P0 ;  /* 0x0000001da91f7211 */ /* 0x040fe200000f2eff */
        /* <DEDUP_REMOVED lines=51> */
[----:B------:R-:W-:Y:S03]  /*7790*/  LDSM.16.MT88.4 R28, [R165+UR4+0x16800] ;  /* 0x01680004a51c783b */ /* 0x000fe60008004200 */
        /* <DEDUP_REMOVED lines=9> */
[----:B------:R-:W4:Y:S07]  /*7830*/  LDSM.16.MT88.4 R24, [R173+0x2800] ;  /* 0x00280000ad18783b */ /* 0x000f2e0000004200 */
        /* <DEDUP_REMOVED lines=17> */
[C---:B------:R-:W-:Y:S01]  /*7950*/  LOP3.LUT R4, R222.reuse, 0x1, RZ, 0xc0, !PT ;  /* 0x00000001de047812 */ /* 0x040fe200078ec0ff */
[----:B------:R-:W-:Y:S01]  /*7960*/  VIADD R222, R222, 0xffffffff ;  /* 0xffffffffdede7836 */ /* 0x000fe20000000000 */
[----:B------:R-:W-:Y:S02]  /*7970*/  @P5 IADD3 R6, P3, PT, R238, -0x100, RZ ;  /* 0xffffff00ee065810 */ /* 0x000fe40007f7e0ff */
[-C--:B------:R-:W-:Y:S05]  /*7980*/  HMMA.16816.F32.BF16 R84, R28, R136.reuse, R84 ;  /* 0x000000881c54723c */ /* 0x080fea0000041854 */
[----:B------:R-:W-:Y:S01]  /*7990*/  ISETP.NE.U32.AND P0, PT, R4, 0x1, PT ;  /* 0x000000010400780c */ /* 0x000fe20003f05070 */
[----:B------:R-:W-:Y:S01]  /*79a0*/  VIADD R4, R173, 0xffffd000 ;  /* 0xffffd000ad047836 */ /* 0x000fe20000000000 */
[----:B------:R-:W-:Y:S01]  /*79b0*/  @P5 IADD3.X R5, PT, PT, R239, -0x1, RZ, P3, !PT ;  /* 0xffffffffef055810 */ /* 0x000fe20001ffe4ff */
[C---:B------:R-:W-:Y:S04]  /*79c0*/  HMMA.16816.F32.BF16 R88, R140.reuse, R136, R88 ;  /* 0x000000888c58723c */ /* 0x040fe80000041858 */
[----:B------:R-:W-:Y:S02]  /*79d0*/  @P5 IMAD.MOV.U32 R238, RZ, RZ, R6 ;  /* 0x000000ffffee5224 */ /* 0x000fe400078e0006 */
[----:B------:R-:W-:Y:S02]  /*79e0*/  @P5 IMAD.MOV.U32 R239, RZ, RZ, R5 ;  /* 0x000000ffffef5224 */ /* 0x000fe400078e0005 */
[-C--:B------:R-:W-:Y:S03]  /*79f0*/  HMMA.16816.F32.BF16 R92, R140, R138.reuse, R92 ;  /* 0x0000008a8c5c723c */ /* 0x080fe6000004185c */
[----:B------:R-:W-:Y:S01]  /*7a00*/  @P0 VIADD R4, R173, 0x3000 ;  /* 0x00003000ad040836 */ /* 0x000fe20000000000 */
[----:B------:R-:W-:Y:S03]  /*7a10*/  @P5 IADD3 R195, P0, PT, R195, -0x100, RZ ;  /* 0xffffff00c3c35810 */ /* 0x000fe60007f1e0ff */
[----:B-1----:R-:W-:Y:S01]  /*7a20*/  IMAD.MOV.U32 R173, RZ, RZ, R4 ;  /* 0x000000ffffad7224 */ /* 0x002fe200078e0004 */
[C---:B------:R-:W-:Y:S04]  /*7a30*/  HMMA.16816.F32.BF16 R96, R28.reuse, R138, R96 ;  /* 0x0000008a1c60723c */ /* 0x040fe80000041860 */
[----:B------:R-:W-:Y:S04]  /*7a40*/  @P5 IADD3.X R194, PT, PT, R194, -0x1, RZ, P0, !PT ;  /* 0xffffffffc2c25810 */ /* 0x000fe800007fe4ff */
        /* <DEDUP_REMOVED lines=212> */
[----:B-1----:R-:W-:-:S05]  /*8790*/  SHF.R.S32.HI R0, RZ, 0x1f, R224 ;  /* 0x0000001fff007819 */ /* 0x002fca00000114e0 */
[----:B--2---:R-:W-:Y:S02]  /*87a0*/  IMAD R0, R0, UR10, RZ ;  /* 0x0000000a00007c24 */ /* 0x004fe4000f8e02ff */
[----:B------:R-:W-:-:S04]  /*87b0*/  IMAD.WIDE.U32 R6, R224, UR10, RZ ;  /* 0x0000000ae0067c25 */ /* 0x000fc8000f8e00ff */
[----:B------:R-:W-:-:S05]  /*87c0*/  IMAD R0, R224, UR11, R0 ;  /* 0x0000000be0007c24 */ /* 0x000fca000f8e0200 */
[----:B------:R-:W-:-:S03]  /*87d0*/  IADD3 R7, PT, PT, R7, R0, RZ ;  /* 0x0000000007077210 */ /* 0x000fc60007ffe0ff */
[----:B---3--:R-:W-:-:S04]  /*87e0*/  IMAD.WIDE.U32 R6, R4, UR25, R6 ;  /* 0x0000001904067c25 */ /* 0x008fc8000f8e0006 */
[----:B------:R-:W-:Y:S01]  /*87f0*/  IMAD R0, R5, UR25, R7 ;  /* 0x0000001905007c24 */ /* 0x000fe2000f8e0207 */
[----:B------:R-:W-:Y:S05]  /*8800*/  BRA `(.L_x_1417) ;  /* 0x0000000000147947 */ /* 0x000fea0003800000 */
.L_x_1416:
[----:B------:R-:W1:Y:S01]  /*8810*/  LDCU.64 UR10, c[0x0][0x5c0] ;  /* 0x0000b800ff0a77ac */ /* 0x000e620008000a00 */
[----:B------:R-:W-:-:S05]  /*8820*/  IADD3 R6, PT, PT, R224, R225, RZ ;  /* 0x000000e1e0067210 */ /* 0x000fca0007ffe0ff */
[C---:B-1----:R-:W-:Y:S02]  /*8830*/  IMAD R0, R6.reuse, UR11, RZ ;  /* 0x0000000b06007c24 */ /* 0x042fe4000f8e02ff */
[----:B------:R-:W-:-:S05]  /*8840*/  IMAD.WIDE.U32 R6, R6, UR10, RZ ;  /* 0x0000000a06067c25 */ /* 0x000fca000f8e00ff */
[----:B------:R-:W-:Y:S02]  /*8850*/  IADD3 R0, PT, PT, R7, R0, RZ ;  /* 0x0000000007007210 */ /* 0x000fe40007ffe0ff */
.L_x_1417:
[----:B------:R-:W-:Y:S05]  /*8860*/  @P0 BRA `(.L_x_1418) ;  /* 0x0000000000280947 */ /* 0x000fea0003800000 */
[----:B------:R-:W1:Y:S01]  /*8870*/  LDCU.64 UR8, c[0x0][0x5c8] ;  /* 0x0000b900ff0877ac */ /* 0x000e620008000a00 */
[----:B------:R-:W2:Y:S01]  /*8880*/  LDC.64 R4, c[0x0][0x5b0] ;  /* 0x00016c00ff047b82 */ /* 0x000ea20000000a00 */
[----:B------:R-:W-:-:S05]  /*8890*/  SHF.R.S32.HI R3, RZ, 0x1f, R224 ;  /* 0x0000001fff037819 */ /* 0x000fca00000114e0 */
[----:B-1----:R-:W-:Y:S02]  /*88a0*/  IMAD R3, R3, UR8, RZ ;  /* 0x0000000803037c24 */ /* 0x002fe4000f8e02ff */
[----:B------:R-:W-:-:S04]  /*88b0*/  IMAD.WIDE.U32 R8, R224, UR8, RZ ;  /* 0x00000008e0087c25 */ /* 0x000fc8000f8e00ff */
[----:B------:R-:W-:-:S05]  /*88c0*/  IMAD R3, R224, UR9, R3 ;  /* 0x00000009e0037c24 */ /* 0x000fca000f8e0203 */
[----:B------:R-:W-:-:S03]  /*88d0*/  IADD3 R9, PT, PT, R9, R3, RZ ;  /* 0x0000000309097210 */ /* 0x000fc60007ffe0ff */
[----:B--2---:R-:W-:-:S04]  /*88e0*/  IMAD.WIDE.U32 R44, R4, UR25, R8 ;  /* 0x00000019042c7c25 */ /* 0x004fc8000f8e0008 */
[----:B------:R-:W-:Y:S01]  /*88f0*/  IMAD R7, R5, UR25, R45 ;  /* 0x0000001905077c24 */ /* 0x000fe2000f8e022d */
[----:B------:R-:W-:Y:S06]  /*8900*/  BRA `(.L_x_1419) ;  /* 0x0000000000147947 */ /* 0x000fec0003800000 */
.L_x_1418:
[----:B------:R-:W1:Y:S01]  /*8910*/  LDCU.64 UR8, c[0x0][0x5c8] ;  /* 0x0000b900ff0877ac */ /* 0x000e620008000a00 */
[----:B------:R-:W-:-:S05]  /*8920*/  IADD3 R44, PT, PT, R224, R225, RZ ;  /* 0x000000e1e02c7210 */ /* 0x000fca0007ffe0ff */
[C---:B-1----:R-:W-:Y:S02]  /*8930*/  IMAD R7, R44.reuse, UR9, RZ ;  /* 0x000000092c077c24 */ /* 0x042fe4000f8e02ff */
[----:B------:R-:W-:-:S05]  /*8940*/  IMAD.WIDE.U32 R44, R44, UR8, RZ ;  /* 0x000000082c2c7c25 */ /* 0x000fca000f8e00ff */
[----:B------:R-:W-:-:S07]  /*8950*/  IADD3 R7, PT, PT, R45, R7, RZ ;  /* 0x000000072d077210 */ /* 0x000fce0007ffe0ff */
.L_x_1419:
[----:B------:R-:W-:Y:S01]  /*8960*/  BAR.SYNC.DEFER_BLOCKING 0x0 ;  /* 0x0000000000007b1d */ /* 0x000fe20000010000 */
[C---:B------:R-:W-:Y:S01]  /*8970*/  IMAD.SHL.U32 R45, R189.reuse, 0x80, RZ ;  /* 0x00000080bd2d7824 */ /* 0x040fe200078e00ff */
[----:B------:R-:W-:Y:S01]  /*8980*/  SHF.L.U32 R3, R189, 0x7, RZ ;  /* 0x00000007bd037819 */ /* 0x000fe200000006ff */
[----:B------:R-:W-:Y:S01]  /*8990*/  IMAD.MOV.U32 R53, RZ, RZ, RZ ;  /* 0x000000ffff357224 */ /* 0x000fe200078e00ff */
[----:B------:R-:W-:Y:S01]  /*89a0*/  LEA.HI R47, R2, 0x40, RZ, 0x1e ;  /* 0x00000040022f7811 */ /* 0x000fe200078ff0ff */
[----:B------:R-:W-:-:S03]  /*89b0*/  IMAD.WIDE.U32 R50, R45, UR10, RZ ;  /* 0x0000000a2d327c25 */ /* 0x000fc6000f8e00ff */
[----:B------:R-:W1:Y:S01]  /*89c0*/  LDC.64 R4, c[0x0][0x5d8] ;  /* 0x00017600ff047b82 */ /* 0x000e620000000a00 */
[----:B------:R-:W-:Y:S01]  /*89d0*/  SHF.R.S32.HI R46, RZ, 0x1f, R45 ;  /* 0x0000001fff2e7819 */ /* 0x000fe2000001142d */
[----:B------:R-:W-:Y:S01]  /*89e0*/  BSSY.RECONVERGENT B0, `(.L_x_1420) ;  /* 0x000002e000007945 */ /* 0x000fe20003800200 */
[----:B------:R-:W-:Y:S01]  /*89f0*/  IMAD.IADD R223, R223, 0x1, -R3 ;  /* 0x00000001dfdf7824 */ /* 0x000fe200078e0a03 */
[----:B------:R-:W-:Y:S02]  /*8a00*/  LOP3.LUT R49, R50, 0x18, R187, 0xf8, !PT ;  /* 0x0000001832317812 */ /* 0x000fe400078ef8bb */
[----:B------:R-:W-:Y:S01]  /*8a10*/  IMAD R48, R46, UR10, RZ ;  /* 0x0000000a2e307c24 */ /* 0x000fe2000f8e02ff */
[----:B------:R-:W-:Y:S01]  /*8a20*/  MOV R52, R186 ;  /* 0x000000ba00347202 */ /* 0x000fe20000000f00 */
[----:B------:R-:W2:Y:S01]  /*8a30*/  LDC.64 R2, c[0x0][0x5e0] ;  /* 0x00017800ff027b82 */ /* 0x000ea20000000a00 */
[----:B------:R-:W-:Y:S01]  /*8a40*/  ISETP.GE.AND P4, PT, R188, R223, PT ;  /* 0x000000dfbc00720c */ /* 0x000fe20003f86270 */
[----:B------:R-:W-:Y:S01]  /*8a50*/  IMAD R48, R45, UR11, R48 ;  /* 0x0000000b2d307c24 */ /* 0x000fe2000f8e0230 */
[----:B------:R-:W-:Y:S01]  /*8a60*/  IADD3 R50, P0, PT, R6, R49, RZ ;  /* 0x0000003106327210 */ /* 0x000fe20007f1e0ff */
[----:B------:R-:W-:Y:S01]  /*8a70*/  IMAD R46, R46, UR8, RZ ;  /* 0x000000082e2e7c24 */ /* 0x000fe2000f8e02ff */
[----:B------:R-:W-:Y:S01]  /*8a80*/  ISETP.GE.AND P6, PT, R47, R223, PT ;  /* 0x000000df2f00720c */ /* 0x000fe20003fc6270 */
[----:B------:R-:W-:Y:S01]  /*8a90*/  IMAD.WIDE.U32 R52, R45, UR8, R52 ;  /* 0x000000082d347c25 */ /* 0x000fe2000f8e0034 */
[----:B------:R-:W-:-:S02]  /*8aa0*/  IADD3.X R51, PT, PT, R0, R51, R48, P0, !PT ;  /* 0x0000003300337210 */ /* 0x000fc400007fe430 */
[----:B------:R-:W-:Y:S01]  /*8ab0*/  IADD3 R0, P0, PT, R188, 0x40, RZ ;  /* 0x00000040bc007810 */ /* 0x000fe20007f1e0ff */
[----:B------:R3:W4:Y:S01]  /*8ac0*/  LDS.128 R40, [R168+0xa000] ;  /* 0x00a00000a8287984 */ /* 0x0007220000000c00 */
[----:B------:R-:W-:Y:S01]  /*8ad0*/  IMAD R46, R45, UR9, R46 ;  /* 0x000000092d2e7c24 */ /* 0x000fe2000f8e022e */
[----:B------:R-:W-:Y:S02]  /*8ae0*/  IADD3 R52, P1, PT, R44, R52, RZ ;  /* 0x000000342c347210 */ /* 0x000fe40007f3e0ff */
[----:B------:R3:W2:Y:S01]  /*8af0*/  LDS.128 R36, [R168+0xc000] ;  /* 0x00c00000a8247984 */ /* 0x0006a20000000c00 */
[----:B-1----:R-:W-:Y:S01]  /*8b00*/  IMAD.WIDE.U32 R50, R4, UR24, R50 ;  /* 0x0000001804327c25 */ /* 0x002fe2000f8e0032 */
[----:B------:R-:W-:Y:S02]  /*8b10*/  IADD3.X R53, PT, PT, R7, R53, R46, P1, !PT ;  /* 0x0000003507357210 */ /* 0x000fe40000ffe42e */
[----:B------:R3:W1:Y:S01]  /*8b20*/  LDS.128 R32, [R168+0xe000] ;  /* 0x00e00000a8207984 */ /* 0x0006620000000c00 */
[----:B------:R-:W-:-:S03]  /*8b30*/  IMAD R48, R5, UR24, R51 ;  /* 0x0000001805307c24 */ /* 0x000fc6000f8e0233 */
[----:B------:R3:W1:Y:S04]  /*8b40*/  LDS.128 R28, [R168+0xf000] ;  /* 0x00f00000a81c7984 */ /* 0x0006680000000c00 */
[----:B------:R3:W1:Y:S04]  /*8b50*/  LDS.128 R24, [R168+0x10000] ;  /* 0x01000000a8187984 */ /* 0x0006680000000c00 */
        /* <DEDUP_REMOVED lines=8> */
[----:B------:R-:W3:Y:S01]  /*8be0*/  LDCU.64 UR6, c[0x0][0x560] ;  /* 0x0000ac00ff0677ac */ /* 0x000ee20008000a00 */
        /* <DEDUP_REMOVED lines=9> */
[----:B------:R-:W3:Y:S04]  /*8c80*/  LDS.128 R168, [R168+0xd000] ;  /* 0x00d00000a8a87984 */ /* 0x000ee80000000c00 */
[----:B----4-:R4:W-:Y:S04]  /*8c90*/  @!P2 STG.E.128 desc[UR28][R54.64+0x40], R44 ;  /* 0x0000402c3600a986 */ /* 0x0109e8000c101d1c */
[----:B--2---:R4:W-:Y:S04]  /*8ca0*/  @!P3 STG.E.128 desc[UR28][R54.64], R4 ;  /* 0x000000043600b986 */ /* 0x0049e8000c101d1c */
[----:B---3--:R4:W-:Y:S02]  /*8cb0*/  @!P1 STG.E.128 desc[UR28][R54.64+0x80], R168 ;  /* 0x000080a836009986 */ /* 0x0089e4000c101d1c */
.L_x_1421:
[----:B------:R-:W-:Y:S05]  /*8cc0*/  BSYNC.RECONVERGENT B0 ;  /* 0x0000000000007941 */ /* 0x000fea0003800200 */
.L_x_1420:
[----:B------:R-:W-:Y:S01]  /*8cd0*/  BSSY.RECONVERGENT B0, `(.L_x_1422) ;  /* 0x0000014000007945 */ /* 0x000fe20003800200 */
[----:B------:R-:W-:Y:S01]  /*8ce0*/  IMAD.WIDE.U32 R52, R2, UR24, R52 ;  /* 0x0000001802347c25 */ /* 0x000fe2000f8e0034 */
[----:B----4-:R-:W-:Y:S02]  /*8cf0*/  IADD3.X R4, PT, PT, RZ, RZ, RZ, P0, !PT ;  /* 0x000000ffff047210 */ /* 0x010fe400007fe4ff */
[----:B------:R-:W-:Y:S05]  /*8d00*/  @P6 BRA `(.L_x_1423) ;  /* 0x0000000000406947 */ /* 0x000fea0003800000 */
[----:B------:R-:W2:Y:S01]  /*8d10*/  LDCU UR16, c[0x0][0x440] ;  /* 0x00008800ff1077ac */ /* 0x000ea20008000800 */
[----:B------:R-:W-:Y:S01]  /*8d20*/  MOV R7, R48 ;  /* 0x0000003000077202 */ /* 0x000fe20000000f00 */
[----:B------:R-:W-:Y:S01]  /*8d30*/  IMAD R2, R4, UR10, RZ ;  /* 0x0000000a04027c24 */ /* 0x000fe2000f8e02ff */
[----:B------:R-:W4:Y:S01]  /*8d40*/  LDCU.64 UR6, c[0x0][0x560] ;  /* 0x0000ac00ff0677ac */ /* 0x000f220008000a00 */
[----:B------:R-:W-:Y:S02]  /*8d50*/  IMAD.MOV.U32 R6, RZ, RZ, R50 ;  /* 0x000000ffff067224 */ /* 0x000fe400078e0032 */
[C---:B------:R-:W-:Y:S02]  /*8d60*/  IMAD R2, R0.reuse, UR11, R2 ;  /* 0x0000000b00027c24 */ /* 0x040fe4000f8e0202 */
[----:B------:R-:W-:-:S04]  /*8d70*/  IMAD.WIDE.U32 R6, R0, UR10, R6 ;  /* 0x0000000a00067c25 */ /* 0x000fc8000f8e0006 */
[----:B------:R-:W-:Y:S01]  /*8d80*/  IMAD.IADD R2, R2, 0x1, R7 ;  /* 0x0000000102027824 */ /* 0x000fe200078e0207 */
[----:B--2---:R-:W-:Y:S02]  /*8d90*/  ISETP.GE.AND P2, PT, R186, UR16, PT ;  /* 0x00000010ba007c0c */ /* 0x004fe4000bf46270 */
[----:B------:R-:W-:Y:S02]  /*8da0*/  ISETP.GE.AND P1, PT, R183, UR16, PT ;  /* 0x00000010b7007c0c */ /* 0x000fe4000bf26270 */
[----:B------:R-:W-:Y:S02]  /*8db0*/  ISETP.GE.AND P0, PT, R182, UR16, PT ;  /* 0x00000010b6007c0c */ /* 0x000fe4000bf06270 */
[----:B----4-:R-:W-:-:S04]  /*8dc0*/  LEA R44, P3, R6, UR6, 0x1 ;  /* 0x00000006062c7c11 */ /* 0x010fc8000f8608ff */
[----:B------:R-:W-:-:S05]  /*8dd0*/  LEA.HI.X R45, R6, UR7, R2, 0x1, P3 ;  /* 0x00000007062d7c11 */ /* 0x000fca00098f0c02 */
[----:B------:R2:W-:Y:S04]  /*8de0*/  @!P2 STG.E.128 desc[UR28][R44.64], R40 ;  /* 0x000000282c00a986 */ /* 0x0005e8000c101d1c */
[----:B------:R2:W-:Y:S04]  /*8df0*/  @!P1 STG.E.128 desc[UR28][R44.64+0x40], R36 ;  /* 0x000040242c009986 */ /* 0x0005e8000c101d1c */
[----:B-1----:R2:W-:Y:S02]  /*8e00*/  @!P0 STG.E.128 desc[UR28][R44.64+0x80], R32 ;  /* 0x000080202c008986 */ /* 0x0025e4000c101d1c */
.L_x_1423:
[----:B------:R-:W-:Y:S05]  /*8e10*/  BSYNC.RECONVERGENT B0 ;  /* 0x0000000000007941 */ /* 0x000fea0003800200 */
.L_x_1422:
[----:B------:R-:W-:Y:S01]  /*8e20*/  BSSY.RECONVERGENT B0, `(.L_x_1424) ;  /* 0x0000010000007945 */ /* 0x000fe20003800200 */
[----:B------:R-:W-:-:S03]  /*8e30*/  IMAD R3, R3, UR24, R53 ;  /* 0x0000001803037c24 */ /* 0x000fc6000f8e0235 */
[----:B------:R-:W-:Y:S05]  /*8e40*/  @P4 BRA `(.L_x_1425) ;  /* 0x0000000000344947 */ /* 0x000fea0003800000 */
[----:B------:R-:W4:Y:S01]  /*8e50*/  LDCU UR10, c[0x0][0x440] ;  /* 0x00008800ff0a77ac */ /* 0x000f220008000800 */
[----:B------:R-:W-:Y:S01]  /*8e60*/  IMAD.MOV.U32 R2, RZ, RZ, R52 ;  /* 0x000000ffff027224 */ /* 0x000fe200078e0034 */
[----:B------:R-:W3:Y:S03]  /*8e70*/  LDCU.64 UR6, c[0x0][0x568] ;  /* 0x0000ad00ff0677ac */ /* 0x000ee60008000a00 */
[----:B-12---:R-:W-:-:S04]  /*8e80*/  IMAD.WIDE.U32 R32, R188, UR8, R2 ;  /* 0x00000008bc207c25 */ /* 0x006fc8000f8e0002 */
[----:B------:R-:W-:Y:S01]  /*8e90*/  IMAD R2, R188, UR9, R33 ;  /* 0x00000009bc027c24 */ /* 0x000fe2000f8e0221 */
[----:B----4-:R-:W-:Y:S02]  /*8ea0*/  ISETP.GE.AND P2, PT, R186, UR10, PT ;  /* 0x0000000aba007c0c */ /* 0x010fe4000bf46270 */
[----:B------:R-:W-:Y:S02]  /*8eb0*/  ISETP.GE.AND P1, PT, R183, UR10, PT ;  /* 0x0000000ab7007c0c */ /* 0x000fe4000bf26270 */
[----:B------:R-:W-:Y:S02]  /*8ec0*/  ISETP.GE.AND P0, PT, R182, UR10, PT ;  /* 0x0000000ab6007c0c */ /* 0x000fe4000bf06270 */
[----:B---3--:R-:W-:-:S04]  /*8ed0*/  LEA R6, P3, R32, UR6, 0x1 ;  /* 0x0000000620067c11 */ /* 0x008fc8000f8608ff */
[----:B------:R-:W-:-:S05]  /*8ee0*/  LEA.HI.X R7, R32, UR7, R2, 0x1, P3 ;  /* 0x0000000720077c11 */ /* 0x000fca00098f0c02 */
[----:B------:R4:W-:Y:S04]  /*8ef0*/  @!P2 STG.E.128 desc[UR28][R6.64], R28 ;  /* 0x0000001c0600a986 */ /* 0x0009e8000c101d1c */
[----:B------:R4:W-:Y:S04]  /*8f00*/  @!P1 STG.E.128 desc[UR28][R6.64+0x40], R20 ;  /* 0x0000401406009986 */ /* 0x0009e8000c101d1c */
[----:B------:R4:W-:Y:S02]  /*8f10*/  @!P0 STG.E.128 desc[UR28][R6.64+0x80], R12 ;  /* 0x0000800c06008986 */ /* 0x0009e4000c101d1c */
.L_x_1425:
[----:B------:R-:W-:Y:S05]  /*8f20*/  BSYNC.RECONVERGENT B0 ;  /* 0x0000000000007941 */ /* 0x000fea0003800200 */
.L_x_1424:
[----:B------:R-:W-:Y:S05]  /*8f30*/  @P6 BRA `(.L_x_1391) ;  /* 0x00000000003c6947 */ /* 0x000fea0003800000 */
[----:B------:R-:W1:Y:S01]  /*8f40*/  LDCU UR10, c[0x0][0x440] ;  /* 0x00008800ff0a77ac */ /* 0x000e620008000800 */
[----:B------:R-:W-:Y:S02]  /*8f50*/  IMAD R4, R4, UR8, RZ ;  /* 0x0000000804047c24 */ /* 0x000fe4000f8e02ff */
[----:B------:R-:W-:Y:S01]  /*8f60*/  IMAD.MOV.U32 R2, RZ, RZ, R52 ;  /* 0x000000ffff027224 */ /* 0x000fe200078e0034 */
[----:B------:R-:W4:Y:S01]  /*8f70*/  LDCU.64 UR6, c[0x0][0x568] ;  /* 0x0000ad00ff0677ac */ /* 0x000f220008000a00 */
[C---:B------:R-:W-:Y:S02]  /*8f80*/  IMAD R4, R0.reuse, UR9, R4 ;  /* 0x0000000900047c24 */ /* 0x040fe4000f8e0204 */
[----:B------:R-:W-:-:S04]  /*8f90*/  IMAD.WIDE.U32 R2, R0, UR8, R2 ;  /* 0x0000000800027c25 */ /* 0x000fc8000f8e0002 */
[----:B------:R-:W-:Y:S01]  /*8fa0*/  IMAD.IADD R4, R4, 0x1, R3 ;  /* 0x0000000104047824 */ /* 0x000fe200078e0203 */
[----:B-1----:R-:W-:Y:S02]  /*8fb0*/  ISETP.GE.AND P2, PT, R186, UR10, PT ;  /* 0x0000000aba007c0c */ /* 0x002fe4000bf46270 */
[----:B------:R-:W-:Y:S02]  /*8fc0*/  ISETP.GE.AND P1, PT, R183, UR10, PT ;  /* 0x0000000ab7007c0c */ /* 0x000fe4000bf26270 */
[----:B------:R-:W-:Y:S02]  /*8fd0*/  ISETP.GE.AND P0, PT, R182, UR10, PT ;  /* 0x0000000ab6007c0c */ /* 0x000fe4000bf06270 */
[----:B----4-:R-:W-:-:S04]  /*8fe0*/  LEA R6, P3, R2, UR6, 0x1 ;  /* 0x0000000602067c11 */ /* 0x010fc8000f8608ff */
[----:B------:R-:W-:-:S05]  /*8ff0*/  LEA.HI.X R7, R2, UR7, R4, 0x1, P3 ;  /* 0x0000000702077c11 */ /* 0x000fca00098f0c04 */
[----:B------:R1:W-:Y:S04]  /*9000*/  @!P2 STG.E.128 desc[UR28][R6.64], R24 ;  /* 0x000000180600a986 */ /* 0x0003e8000c101d1c */
[----:B------:R1:W-:Y:S04]  /*9010*/  @!P1 STG.E.128 desc[UR28][R6.64+0x40], R16 ;  /* 0x0000401006009986 */ /* 0x0003e8000c101d1c */
[----:B------:R1:W-:Y:S02]  /*9020*/  @!P0 STG.E.128 desc[UR28][R6.64+0x80], R8 ;  /* 0x0000800806008986 */ /* 0x0003e4000c101d1c */
.L_x_1391:
[----:B------:R-:W-:Y:S05]  /*9030*/  BSYNC.RECONVERGENT B1 ;  /* 0x0000000000017941 */ /* 0x000fea0003800200 */
.L_x_1369:
[----:B------:R-:W2:Y:S01]  /*9040*/  LDCU UR7, c[0x0][0x438] ;  /* 0x00008700ff0777ac */ /* 0x000ea20008000800 */
[----:B-1--4-:R-:W1:Y:S08]  /*9050*/  LDC R2, c[0x0][0x370] ;  /* 0x0000dc00ff027b82 */ /* 0x012e700000000800 */
[----:B------:R-:W4:Y:S01]  /*9060*/  LDC R0, c[0x0][0x438] ;  /* 0x00010e00ff007b82 */ /* 0x000f220000000800 */
[----:B--2---:R-:W-:-:S04]  /*9070*/  UIADD3 UR7, UPT, UPT, UR7, 0x7f, URZ ;  /* 0x0000007f07077890 */ /* 0x004fc8000fffe0ff */
[----:B------:R-:W-:Y:S01]  /*9080*/  USHF.R.S32.HI UR6, URZ, 0x1f, UR7 ;  /* 0x0000001fff067899 */ /* 0x000fe20008011407 */
[----:B-1----:R-:W-:-:S03]  /*9090*/  IADD3 R189, PT, PT, R2, R189, RZ ;  /* 0x000000bd02bd7210 */ /* 0x002fc60007ffe0ff */
[----:B------:R-:W-:-:S04]  /*90a0*/  ULEA.HI UR6, UR6, UR7, URZ, 0x7 ;  /* 0x0000000706067291 */ /* 0x000fc8000f8f38ff */
[----:B------:R-:W-:-:S06]  /*90b0*/  USHF.R.S32.HI UR6, URZ, 0x7, UR6 ;  /* 0x00000007ff067899 */ /* 0x000fcc0008011406 */
[----:B------:R-:W-:-:S13]  /*90c0*/  ISETP.GE.AND P0, PT, R189, UR6, PT ;  /* 0x00000006bd007c0c */ /* 0x000fda000bf06270 */
[----:B----4-:R-:W-:Y:S05]  /*90d0*/  @!P0 BRA `(.L_x_1426) ;  /* 0xffffff7400308947 */ /* 0x010fea000383ffff */
[----:B------:R-:W-:Y:S05]  /*90e0*/  EXIT ;  /* 0x000000000000794d */ /* 0x000fea0003800000 */
.L_x_1427:
        /* <DEDUP_REMOVED lines=9> */
.L_x_1741:


//--------------------- .text._ZN5flash44flash_bwd_dq_dk_dv_loop_seqk_parallel_kernelI23Flash_bwd_kernel_traitsILi96ELi64ELi128ELi8ELi2ELi4ELi4ELb0ELb0EN7cutlass10bfloat16_tE19Flash_kernel_traitsILi96ELi64ELi128ELi8ES3_EELb0ELb0ELb0ELb1ELb0ELb0ELb1EEEvNS_16Flash_bwd_paramsE --------------------------
	.section	.text._ZN5flash44flash_bwd_dq_dk_dv_loop_seqk_parallel_kernelI23Flash_bwd_kernel_traitsILi96ELi64ELi128ELi8ELi2ELi4ELi4ELb0ELb0EN7cutlass10bfloat16_tE19Flash_kernel_traitsILi96ELi64ELi128ELi8ES3_EELb0ELb0ELb0ELb1ELb0ELb0ELb1EEEvNS_16Flash_bwd_paramsE,"ax",@progbits
	.align	128
        .global         _ZN5flash44flash_bwd_dq_dk_dv_loop_seqk_parallel_kernelI23Flash_bwd_kernel_traitsILi96ELi64ELi128ELi8ELi2ELi4ELi4ELb0ELb0EN7cutlass10bfloat16_tE19Flash_kernel_traitsILi96ELi64ELi128ELi8ES3_EELb0ELb0ELb0ELb1ELb0ELb0ELb1EEEvNS_16Flash_bwd_paramsE
        .type           _ZN5flash44flash_bwd_dq_dk_dv_loop_seqk_parallel_kernelI23Flash_bwd_kernel_traitsILi96ELi64ELi128ELi8ELi2ELi4ELi4ELb0ELb0EN7cutlass10bfloat16_tE19Flash_kernel_traitsILi96ELi64ELi128ELi8ES3_EELb0ELb0ELb0ELb1ELb0ELb0ELb1EEEvNS_16Flash_bwd_paramsE,@function
        .size           _ZN5flash44flash_bwd_dq_dk_dv_loop_seqk_parallel_kernelI23Flash_bwd_kernel_traitsILi96ELi64ELi128ELi8ELi2ELi4ELi4ELb0ELb0EN7cutlass10bfloat16_tE19Flash_kernel_traitsILi96ELi64ELi128ELi8ES3_EELb0ELb0ELb0ELb1ELb0ELb0ELb1EEEvNS_16Flash_bwd_paramsE,(.L_x_1742 - _ZN5flash44flash_bwd_dq_dk_dv_loop_seqk_parallel_kernelI23Flash_bwd_kernel_traitsILi96ELi64ELi128ELi8ELi2ELi4ELi4ELb0ELb0EN7cutlass10bfloat16_tE19Flash_kernel_traitsILi96ELi64ELi128ELi8ES3_EELb0ELb0ELb0ELb1ELb0ELb0ELb1EEEvNS_16Flash_bwd_paramsE)
        .other          _ZN5flash44flash_bwd_dq_dk_dv_loop_seqk_parallel_kernelI23Flash_bwd_kernel_traitsILi96ELi64ELi128ELi8ELi2ELi4ELi4ELb0ELb0EN7cutlass10bfloat16_tE19Flash_kernel_traitsILi96ELi64ELi128ELi8ES3_EELb0ELb0ELb0ELb1ELb0ELb0ELb1EEEvNS_16Flash_bwd_paramsE,@"STO_CUDA_ENTRY STV_DEFAULT"
_ZN5flash44flash_bwd_dq_dk_dv_loop_seqk_parallel_kernelI23Flash_bwd_kernel_traitsILi96ELi64ELi128ELi8ELi2ELi4ELi4ELb0ELb0EN7cutlass10bfloat16_tE19Flash_kernel_traitsILi96ELi64ELi128ELi8ES3_EELb0ELb0ELb0ELb1ELb0ELb0ELb1EEEvNS_16Flash_bwd_paramsE:
.text._ZN5flash44flash_bwd_dq_dk_dv_loop_seqk_parallel_kernelI23Flash_bwd_kernel_traitsILi96ELi64ELi128ELi8ELi2ELi4ELi4ELb0ELb0EN7cutlass10bfloat16_tE19Flash_kernel_traitsILi96ELi64ELi128ELi8ES3_EELb0ELb0ELb0ELb1ELb0ELb0ELb1EEEvNS_16Flash_bwd_paramsE:
        /* <DEDUP_REMOVED lines=18> */
[----:B------:R-:W-:Y:S01]  /*0120*/  S2UR UR23, SR_CTAID.Y ;  /* 0x00000000001779c3 */ /* 0x000fe20000002600 */
[----:B-1----:R-:W-:-:S02]  /*0130*/  ULEA UR46, UP0, UR29, UR46, 0x2 ;  /* 0x0000002e1d2e7291 */ /* 0x002fc4000f8010ff */
[----:B--2---:R-:W-:Y:S02]  /*0140*/  UISETP.NE.U32.AND UP1, UPT, UR6, URZ, UPT ;  /* 0x000000ff0600728c */ /* 0x004fe4000bf25070 */
[----:B------:R-:W-:Y:S02]  /*0150*/  ULEA.HI.X UR47, UR29, UR47, URZ, 0x2, UP0 ;  /* 0x0000002f1d2f7291 */ /* 0x000fe400080f14ff */
[----:B------:R-:W-:Y:S01]  /*0160*/  UISETP.NE.U32.AND UP0, UPT, UR6, URZ, UPT ;  /* 0x000000ff0600728c */ /* 0x000fe2000bf05070 */
[----:B------:R-:W-:Y:S01]  /*0170*/  S2UR UR26, SR_CTAID.X ;  /* 0x00000000001a79c3 */ /* 0x000fe20000002500 */
        /* <DEDUP_REMOVED lines=8> */
[----:B------:R-:W4:Y:S01]  /*0200*/  S2UR UR22, SR_CTAID.Y ;  /* 0x00000000001679c3 */ /* 0x000f220000002600 */
[----:B------:R-:W-:Y:S01]  /*0210*/  UISETP.EQ.OR.EX UP0, UPT, UR5, URZ, !UP3, UP2 ;  /* 0x000000ff0500728c */ /* 0x000fe2000df02720 */
[----:B------:R-:W-:Y:S02]  /*0220*/  UMOV UR8, 0x400 ;  /* 0x0000040000087882 */ /* 0x000fe40000000000 */
[----:B------:R-:W-:Y:S01]  /*0230*/  UMOV UR5, 0x400 ;  /* 0x0000040000057882 */ /* 0x000fe20000000000 */
[----:B------:R-:W-:Y:S02]  /*0240*/  UP2UR UR32, UPR, URZ, 0x1 ;  /* 0x00000001ff207883 */ /* 0x000fe40008000000 */
[----:B------:R-:W-:Y:S01]  /*0250*/  UP2UR UR31, UPR, URZ, 0x8 ;  /* 0x00000008ff1f7883 */ /* 0x000fe20008000000 */
[----:B------:R-:W4:Y:S01]  /*0260*/  S2UR UR25, SR_CTAID.Z ;  /* 0x00000000001979c3 */ /* 0x000f220000002700 */
        /* <DEDUP_REMOVED lines=10> */
.L_x_1487:
[----:B------:R-:W1:Y:S01]  /*0310*/  LDCU.64 UR8, c[0x0][0x478] ;  /* 0x00008f00ff0877ac */ /* 0x000e620008000a00 */
[----:B------:R-:W-:Y:S02]  /*0320*/  PLOP3.LUT P1, PT, PT, PT, UP3, 0x80, 0x8 ;  /* 0x000000000008781c */ /* 0x000fe40003f2f038 */
[----:B------:R-:W-:Y:S01]  /*0330*/  PLOP3.LUT P4, PT, PT, PT, UP5, 0x80, 0x8 ;  /* 0x000000000008781c */ /* 0x000fe20003f8f058 */
[----:B------:R-:W-:Y:S01]  /*0340*/  @UP3 ULEA UR12, UP0, UR29, UR6, 0x2 ;  /* 0x000000061d0c3291 */ /* 0x000fe2000f8010ff */
[----:B------:R-:W-:Y:S01]  /*0350*/  PLOP3.LUT P2, PT, PT, PT, UP4, 0x80, 0x8 ;  /* 0x000000000008781c */ /* 0x000fe20003f4f048 */
[----:B------:R-:W-:Y:S02]  /*0360*/  UISETP.NE.AND UP2, UPT, UR32, URZ, UPT ;  /* 0x000000ff2000728c */ /* 0x000fe4000bf45270 */
[----:B------:R-:W-:Y:S02]  /*0370*/  @UP3 ULEA.HI.X UR13, UR29, UR7, URZ, 0x2, UP0 ;  /* 0x000000071d0d3291 */ /* 0x000fe400080f14ff */
[----:B----4-:R-:W-:-:S04]  /*0380*/  IMAD.U32 R2, RZ, RZ, UR12 ;  /* 0x0000000cff027e24 */ /* 0x010fc8000f8e00ff */
[----:B------:R-:W-:Y:S01]  /*0390*/  IMAD.U32 R3, RZ, RZ, UR13 ;  /* 0x0000000dff037e24 */ /* 0x000fe2000f8e00ff */
[----:B----4-:R-:W-:Y:S02]  /*03a0*/  UIMAD.WIDE.U32 UR12, UR29, 0x4, UR34 ;  /* 0x000000041d0c78a5 */ /* 0x010fe4000f8e0022 */
[----:B-1----:R-:W-:Y:S01]  /*03b0*/  UISETP.NE.U32.AND UP0, UPT, UR8, URZ, UPT ;  /* 0x000000ff0800728c */ /* 0x002fe2000bf05070 */
[----:B------:R-:W-:Y:S02]  /*03c0*/  PLOP3.LUT P3, PT, PT, PT, UP2, 0x80, 0x8 ;  /* 0x000000000008781c */ /* 0x000fe40003f6f028 */
[----:B---3--:R-:W3:Y:S01]  /*03d0*/  @P1 LDG.E R3, desc[UR40][R2.64] ;  /* 0x0000002802031981 */ /* 0x008ee2000c1e1900 */
        /* <DEDUP_REMOVED lines=9> */
[----:B------:R-:W-:-:S03]  /*0470*/  IMAD.U32 R5, RZ, RZ, UR15 ;  /* 0x0000000fff057e24 */ /* 0x000fc6000f8e00ff */
[----:B-----5:R-:W5:Y:S04]  /*0480*/  @P2 LDG.E R2, desc[UR40][R6.64+0x4] ;  /* 0x0000042806022981 */ /* 0x020f68000c1e1900 */
[----:B------:R-:W2:Y:S01]  /*0490*/  @P0 LDG.E R0, desc[UR40][R4.64] ;  /* 0x0000002804000981 */ /* 0x000ea2000c1e1900 */
[----:B------:R-:W-:Y:S01]  /*04a0*/  UMOV UR42, URZ ;  /* 0x000000ff002a7c82 */ /* 0x000fe20008000000 */
[----:B----4-:R-:W-:-:S04]  /*04b0*/  @!UP0 UISETP.NE.U32.AND UP1, UPT, UR8, URZ, UPT ;  /* 0x000000ff0800828c */ /* 0x010fc8000bf25070 */
[----:B------:R-:W-:Y:S01]  /*04c0*/  @!UP0 UISETP.NE.AND.EX UP1, UPT, UR9, URZ, UPT, UP1 ;  /* 0x000000ff0900828c */ /* 0x000fe2000bf25310 */
[----:B------:R-:W-:Y:S01]  /*04d0*/  UMOV UR12, 0xffffffff ;  /* 0xffffffff000c7882 */ /* 0x000fe20000000000 */
[----:B------:R-:W-:Y:S02]  /*04e0*/  UMOV UR44, 0xffffffff ;  /* 0xffffffff002c7882 */ /* 0x000fe40000000000 */
[----:B-1----:R-:W-:Y:S01]  /*04f0*/  @!UP0 USEL UR8, UR5, URZ, UP1 ;  /* 0x000000ff05088287 */ /* 0x002fe20008800000 */
[----:B------:R1:W4:Y:S02]  /*0500*/  @P4 LDG.E R4, desc[UR40][R6.64] ;  /* 0x0000002806044981 */ /* 0x000324000c1e1900 */
[----:B-1----:R-:W-:Y:S02]  /*0510*/  IMAD.U32 R6, RZ, RZ, UR46 ;  /* 0x0000002eff067e24 */ /* 0x002fe4000f8e00ff */
[----:B------:R-:W-:-:S05]  /*0520*/  IMAD.U32 R7, RZ, RZ, UR47 ;  /* 0x0000002fff077e24 */ /* 0x000fca000f8e00ff */
[----:B------:R-:W4:Y:S01]  /*0530*/  @!P3 LDG.E R6, desc[UR40][R6.64] ;  /* 0x000000280606b981 */ /* 0x000f22000c1e1900 */
[----:B------:R-:W-:Y:S01]  /*0540*/  USHF.L.U32 UR33, UR45, 0x7, URZ ;  /* 0x000000072d217899 */ /* 0x000fe200080006ff */
[----:B---3--:R-:W-:Y:S02]  /*0550*/  @P1 R2UR UR42, R3 ;  /* 0x00000000032a12ca */ /* 0x008fe400000e0000 */
[----:B-----5:R-:W-:Y:S02]  /*0560*/  @P2 R2UR UR5, R2 ;  /* 0x00000000020522ca */ /* 0x020fe400000e0000 */
[----:B--2---:R-:W-:-:S13]  /*0570*/  @P0 R2UR UR39, R0 ;  /* 0x00000000002702ca */ /* 0x004fda00000e0000 */
[----:B------:R-:W-:Y:S01]  /*0580*/  @UP0 UIADD3 UR39, UPT, UPT, UR39, -UR42, URZ ;  /* 0x8000002a27270290 */ /* 0x000fe2000fffe0ff */
        /* <DEDUP_REMOVED lines=12> */
.L_x_1428:
        /* <DEDUP_REMOVED lines=33> */
.L_x_1430:
[----:B------:R-:W1:Y:S01]  /*0860*/  LDCU.64 UR16, c[0x0][0x3b8] ;  /* 0x00007700ff1077ac */ /* 0x000e620008000a00 */
[----:B------:R-:W-:-:S04]  /*0870*/  UIADD3 UR8, UPT, UPT, UR42, UR44, URZ ;  /* 0x0000002c2a087290 */ /* 0x000fc8000fffe0ff */
[----:B-1----:R-:W-:Y:S02]  /*0880*/  UIMAD.WIDE.U32 UR54, UR8, UR16, URZ ;  /* 0x00000010083672a5 */ /* 0x002fe4000f8e00ff */
[----:B------:R-:W-:-:S04]  /*0890*/  UIMAD UR8, UR8, UR17, URZ ;  /* 0x00000011080872a4 */ /* 0x000fc8000f8e02ff */
[----:B------:R-:W-:-:S06]  /*08a0*/  UIADD3 UR8, UPT, UPT, UR55, UR8, URZ ;  /* 0x0000000837087290 */ /* 0x000fcc000fffe0ff */
[----:B------:R-:W-:Y:S02]  /*08b0*/  MOV R4, UR8 ;  /* 0x0000000800047c02 */ /* 0x000fe40008000f00 */
.L_x_1431:
        /* <DEDUP_REMOVED lines=42> */
.L_x_1432:
[----:B------:R-:W1:Y:S01]  /*0b60*/  LDCU.64 UR14, c[0x0][0x3c0] ;  /* 0x00007800ff0e77ac */ /* 0x000e620008000a00 */
[----:B------:R-:W-:-:S04]  /*0b70*/  UIADD3 UR8, UPT, UPT, UR42, UR44, URZ ;  /* 0x0000002c2a087290 */ /* 0x000fc8000fffe0ff */
[----:B-1----:R-:W-:Y:S02]  /*0b80*/  UIMAD.WIDE.U32 UR52, UR8, UR14, URZ ;  /* 0x0000000e083472a5 */ /* 0x002fe4000f8e00ff */
[----:B------:R-:W-:-:S04]  /*0b90*/  UIMAD UR8, UR8, UR15, URZ ;  /* 0x0000000f080872a4 */ /* 0x000fc8000f8e02ff */
[----:B------:R-:W-:-:S06]  /*0ba0*/  UIADD3 UR8, UPT, UPT, UR53, UR8, URZ ;  /* 0x0000000835087290 */ /* 0x000fcc000fffe0ff */
[----:B------:R-:W-:-:S07]  /*0bb0*/  MOV R5, UR8 ;  /* 0x0000000800057c02 */ /* 0x000fce0008000f00 */
.L_x_1433:
        /* <DEDUP_REMOVED lines=28> */
.L_x_1434:
[----:B------:R-:W-:Y:S02]  /*0d80*/  UIMAD.WIDE.U32 UR10, UR64, UR12, URZ ;  /* 0x0000000c400a72a5 */ /* 0x000fe4000f8e00ff */
[----:B------:R-:W-:-:S04]  /*0d90*/  UIMAD UR8, UR65, UR12, URZ ;  /* 0x0000000c410872a4 */ /* 0x000fc8000f8e02ff */
[----:B------:R-:W-:-:S12]  /*0da0*/  UIADD3 UR8, UPT, UPT, UR11, UR8, URZ ;  /* 0x000000080b087290 */ /* 0x000fd8000fffe0ff */
.L_x_1435:
        /* <DEDUP_REMOVED lines=21> */
.L_x_1436:
[----:B------:R-:W1:Y:S01]  /*0f00*/  LDCU UR58, c[0x0][0x434] ;  /* 0x00008680ff3a77ac */ /* 0x000e620008000800 */
[----:B------:R-:W-:-:S04]  /*0f10*/  UIMAD UR9, UR29, UR60, UR28 ;  /* 0x0000003c1d0972a4 */ /* 0x000fc8000f8e021c */
[----:B-1----:R-:W-:Y:S02]  /*0f20*/  UIMAD UR58, UR9, UR58, URZ ;  /* 0x0000003a093a72a4 */ /* 0x002fe4000f8e02ff */
.L_x_1437:
        /* <DEDUP_REMOVED lines=11> */
.L_x_1438:
[----:B------:R-:W1:Y:S01]  /*0fe0*/  LDCU UR57, c[0x0][0x444] ;  /* 0x00008880ff3977ac */ /* 0x000e620008000800 */
[----:B------:R-:W-:-:S04]  /*0ff0*/  UIMAD UR9, UR29, UR60, UR28 ;  /* 0x0000003c1d0972a4 */ /* 0x000fc8000f8e021c */
[----:B-1----:R-:W-:-:S12]  /*1000*/  UIMAD UR57, UR9, UR57, URZ ;  /* 0x00000039093972a4 */ /* 0x002fd8000f8e02ff */
.L_x_1439:
        /* <DEDUP_REMOVED lines=20> */
[----:B-1----:R-:W-:Y:S01]  /*1150*/  SHF.R.U32.HI R9, RZ, 0x5, R176 ;  /* 0x00000005ff097819 */ /* 0x002fe200000116b0 */
[----:B------:R-:W-:Y:S01]  /*1160*/  IMAD.SHL.U32 R8, R176, 0x8, RZ ;  /* 0x00000008b0087824 */ /* 0x000fe200078e00ff */
[----:B-----5:R-:W-:-:S04]  /*1170*/  UIMAD UR51, UR51, UR8, URZ ;  /* 0x00000008333372a4 */ /* 0x020fc8000f8e02ff */
[----:B------:R-:W-:-:S04]  /*1180*/  LOP3.LUT R14, R8, 0x18, RZ, 0xc0, !PT ;  /* 0x00000018080e7812 */ /* 0x000fc800078ec0ff */
[----:B------:R-:W-:Y:S01]  /*1190*/  IADD3 R16, P0, PT, R14, UR62, RZ ;  /* 0x0000003e0e107c10 */ /* 0x000fe2000ff1e0ff */
[----:B------:R-:W-:Y:S01]  /*11a0*/  IMAD.WIDE.U32 R10, R10, UR20, R14 ;  /* 0x000000140a0a7c25 */ /* 0x000fe2000f8e000e */
[----:B------:R-:W1:Y:S03]  /*11b0*/  LDCU.64 UR62, c[0x0][0x420] ;  /* 0x00008400ff3e77ac */ /* 0x000e660008000a00 */
[----:B------:R-:W-:Y:S01]  /*11c0*/  IMAD.X R17, RZ, RZ, UR61, P0 ;  /* 0x0000003dff117e24 */ /* 0x000fe200080e06ff */
[----:B------:R-:W-:Y:S01]  /*11d0*/  IADD3 R12, P1, PT, R10, UR56, RZ ;  /* 0x000000380a0c7c10 */ /* 0x000fe2000ff3e0ff */
[----:B------:R-:W2:Y:S01]  /*11e0*/  LDCU.64 UR60, c[0x0][0x5e8] ;  /* 0x0000bd00ff3c77ac */ /* 0x000ea20008000a00 */
[----:B------:R-:W-:Y:S02]  /*11f0*/  MOV R10, UR8 ;  /* 0x00000008000a7c02 */ /* 0x000fe40008000f00 */
[----:B------:R-:W-:-:S02]  /*1200*/  IADD3.X R13, PT, PT, R11, UR21, R0, P1, !PT ;  /* 0x000000150b0d7c10 */ /* 0x000fc40008ffe400 */
[----:B------:R-:W-:Y:S01]  /*1210*/  LOP3.LUT R0, R176, 0x1f, RZ, 0xc0, !PT ;  /* 0x0000001fb0007812 */ /* 0x000fe200078ec0ff */
[----:B------:R-:W-:Y:S01]  /*1220*/  IMAD.WIDE.U32 R10, R10, UR20, R16 ;  /* 0x000000140a0a7c25 */ /* 0x000fe2000f8e0010 */
[----:B------:R-:W-:Y:S02]  /*1230*/  UIMAD UR20, UR20, UR9, UR51 ;  /* 0x00000009141472a4 */ /* 0x000fe4000f8e0233 */
[----:B------:R-:W-:Y:S01]  /*1240*/  USHF.L.U32 UR51, UR49, 0x6, URZ ;  /* 0x0000000631337899 */ /* 0x000fe200080006ff */
[----:B------:R-:W-:Y:S01]  /*1250*/  IMAD.WIDE.U32 R18, R18, UR28, R12 ;  /* 0x0000001c12127c25 */ /* 0x000fe2000f8e000c */
[----:B------:R-:W-:-:S03]  /*1260*/  MOV R12, UR10 ;  /* 0x0000000a000c7c02 */ /* 0x000fc60008000f00 */
[----:B------:R-:W-:Y:S02]  /*1270*/  VIADD R11, R11, UR20 ;  /* 0x000000140b0b7c36 */ /* 0x000fe40008000000 */
[----:B------:R-:W-:Y:S02]  /*1280*/  IMAD R0, R9, UR49, R0 ;  /* 0x0000003109007c24 */ /* 0x000fe4000f8e0200 */
[----:B------:R-:W-:Y:S01]  /*1290*/  IMAD.WIDE.U32 R12, R12, UR28, R10 ;  /* 0x0000001c0c0c7c25 */ /* 0x000fe2000f8e000a */
[----:B------:R-:W4:Y:S03]  /*12a0*/  LDCU.64 UR20, c[0x0][0x380] ;  /* 0x00007000ff1477ac */ /* 0x000f260008000a00 */
[----:B---3--:R-:W-:-:S04]  /*12b0*/  IMAD.WIDE.U32 R10, R6, UR26, RZ ;  /* 0x0000001a060a7c25 */ /* 0x008fc8000f8e00ff */
[----:B------:R-:W-:Y:S01]  /*12c0*/  IMAD.U32 R6, RZ, RZ, UR11 ;  /* 0x0000000bff067e24 */ /* 0x000fe2000f8e00ff */
[----:B------:R-:W3:Y:S01]  /*12d0*/  LDCU.64 UR10, c[0x0][0x570] ;  /* 0x0000ae00ff0a77ac */ /* 0x000ee20008000a00 */
[----:B------:R-:W-:Y:S01]  /*12e0*/  SEL R9, R10, RZ, P3 ;  /* 0x000000ff0a097207 */ /* 0x000fe20001800000 */
[----:B------:R-:W-:Y:S01]  /*12f0*/  IMAD R7, R7, UR26, R11 ;  /* 0x0000001a07077c24 */ /* 0x000fe2000f8e020b */
[----:B------:R-:W-:Y:S01]  /*1300*/  SHF.R.U32.HI R10, RZ, 0x2, R176 ;  /* 0x00000002ff0a7819 */ /* 0x000fe200000116b0 */
[----:B------:R-:W-:Y:S01]  /*1310*/  IMAD.U32 R16, RZ, RZ, UR19 ;  /* 0x00000013ff107e24 */ /* 0x000fe2000f8e00ff */
[----:B------:R-:W5:Y:S01]  /*1320*/  LDCU.64 UR18, c[0x0][0x550] ;  /* 0x0000aa00ff1277ac */ /* 0x000f620008000a00 */
[----:B------:R-:W-:Y:S01]  /*1330*/  IADD3 R9, P1, P0, R0, UR55, R9 ;  /* 0x0000003700097c10 */ /* 0x000fe2000f83e009 */
[----:B------:R-:W-:Y:S01]  /*1340*/  IMAD R13, R6, UR28, R13 ;  /* 0x0000001c060d7c24 */ /* 0x000fe2000f8e020d */
[----:B------:R-:W-:Y:S01]  /*1350*/  SHF.R.S32.HI R0, RZ, 0x1f, R0 ;  /* 0x0000001fff007819 */ /* 0x000fe20000011400 */
[----:B------:R-:W-:Y:S01]  /*1360*/  IMAD R17, R16, UR28, R19 ;  /* 0x0000001c10117c24 */ /* 0x000fe2000f8e0213 */
[----:B------:R-:W-:Y:S01]  /*1370*/  SEL R7, R7, RZ, P3 ;  /* 0x000000ff07077207 */ /* 0x000fe20001800000 */
[----:B------:R-:W-:Y:S01]  /*1380*/  IMAD.MOV.U32 R16, RZ, RZ, R18 ;  /* 0x000000ffff107224 */ /* 0x000fe200078e0012 */
[----:B------:R-:W-:Y:S01]  /*1390*/  LOP3.LUT R11, R14, 0x20, RZ, 0xfc, !PT ;  /* 0x000000200e0b7812 */ /* 0x000fe200078efcff */
[----:B------:R-:W-:Y:S01]  /*13a0*/  IMAD.WIDE.U32 R12, R10, UR8, R12 ;  /* 0x000000080a0c7c25 */ /* 0x000fe2000f8e000c */
[----:B------:R-:W-:-:S02]  /*13b0*/  IADD3.X R0, PT, PT, R0, UR53, R7, P1, P0 ;  /* 0x0000003500007c10 */ /* 0x000fc40008fe0407 */
[----:B------:R-:W-:Y:S01]  /*13c0*/  IADD3 R9, P0, PT, R9, UR51, RZ ;  /* 0x0000003309097c10 */ /* 0x000fe2000ff1e0ff */
[----:B------:R-:W-:Y:S02]  /*13d0*/  IMAD.U32 R7, RZ, RZ, UR51 ;  /* 0x00000033ff077e24 */ /* 0x000fe4000f8e00ff */
[----:B------:R-:W-:-:S03]  /*13e0*/  IMAD.WIDE.U32 R16, R10, UR12, R16 ;  /* 0x0000000c0a107c25 */ /* 0x000fc6000f8e0010 */
[----:B------:R-:W-:Y:S01]  /*13f0*/  LEA.HI.X.SX32 R7, R7, R0, 0x1, P0 ;  /* 0x0000000007077211 */ /* 0x000fe200000f0eff */
[C---:B------:R-:W-:Y:S01]  /*1400*/  IMAD R6, R10.reuse, UR9, R13 ;  /* 0x000000090a067c24 */ /* 0x040fe2000f8e020d */
[C---:B---3--:R-:W-:Y:S01]  /*1410*/  LEA R188, P0, R9.reuse, UR10, 0x2 ;  /* 0x0000000a09bc7c11 */ /* 0x048fe2000f8010ff */
[----:B------:R-:W-:Y:S01]  /*1420*/  IMAD R0, R10, UR13, R17 ;  /* 0x0000000d0a007c24 */ /* 0x000fe2000f8e0211 */
[----:B-----5:R-:W-:Y:S01]  /*1430*/  LEA R198, P1, R12, UR18, 0x1 ;  /* 0x000000120cc67c11 */ /* 0x020fe2000f8208ff */
[----:B--2---:R-:W-:Y:S01]  /*1440*/  UIMAD.WIDE UR12, UR57, 0x4, UR60 ;  /* 0x00000004390c78a5 */ /* 0x004fe2000f8e023c */
[----:B------:R-:W-:Y:S02]  /*1450*/  LEA.HI.X R189, R9, UR11, R7, 0x2, P0 ;  /* 0x0000000b09bd7c11 */ /* 0x000fe400080f1407 */
[----:B------:R-:W-:Y:S02]  /*1460*/  IADD3 R7, P0, PT, R10, 0x40, RZ ;  /* 0x000000400a077810 */ /* 0x000fe40007f1e0ff */
[----:B----4-:R-:W-:-:S02]  /*1470*/  LEA R202, P2, R16, UR20, 0x1 ;  /* 0x0000001410ca7c11 */ /* 0x010fc4000f8408ff */
[----:B------:R-:W-:Y:S01]  /*1480*/  LEA.HI.X R199, R12, UR19, R6, 0x1, P1 ;  /* 0x000000130cc77c11 */ /* 0x000fe200088f0c06 */
[----:B------:R-:W-:Y:S01]  /*1490*/  IMAD.X R6, RZ, RZ, RZ, P0 ;  /* 0x000000ffff067224 */ /* 0x000fe200000e06ff */
[----:B------:R-:W-:Y:S02]  /*14a0*/  IADD3 R9, PT, PT, R10, 0x40, RZ ;  /* 0x000000400a097810 */ /* 0x000fe40007ffe0ff */
[----:B------:R-:W-:Y:S02]  /*14b0*/  LOP3.LUT R12, R14, 0x40, RZ, 0xfc, !PT ;  /* 0x000000400e0c7812 */ /* 0x000fe400078efcff */
[----:B------:R-:W-:Y:S01]  /*14c0*/  LEA.HI.X R203, R16, UR21, R0, 0x1, P2 ;  /* 0x0000001510cb7c11 */ /* 0x000fe200090f0c00 */
[----:B-1----:R-:W-:Y:S01]  /*14d0*/  UIMAD.WIDE UR20, UR58, 0x4, UR62 ;  /* 0x000000043a1478a5 */ /* 0x002fe2000f8e023e */
        /* <DEDUP_REMOVED lines=13> */
.L_x_1441:
[----:B------:R-:W1:Y:S01]  /*15b0*/  LDCU.64 UR10, c[0x0][0x5c0] ;  /* 0x0000b800ff0a77ac */ /* 0x000e620008000a00 */
[----:B------:R-:W-:-:S04]  /*15c0*/  UIADD3 UR5, UPT, UPT, UR42, UR44, URZ ;  /* 0x0000002c2a057290 */ /* 0x000fc8000fffe0ff */
[----:B-1----:R-:W-:Y:S02]  /*15d0*/  UIMAD.WIDE.U32 UR16, UR5, UR10, URZ ;  /* 0x0000000a051072a5 */ /* 0x002fe4000f8e00ff */
[----:B------:R-:W-:-:S04]  /*15e0*/  UIMAD UR5, UR5, UR11, URZ ;  /* 0x0000000b050572a4 */ /* 0x000fc8000f8e02ff */
[----:B------:R-:W-:-:S06]  /*15f0*/  UIADD3 UR5, UPT, UPT, UR17, UR5, URZ ;  /* 0x0000000511057290 */ /* 0x000fcc000fffe0ff */
[----:B------:R-:W-:Y:S02]  /*1600*/  MOV R2, UR5 ;  /* 0x0000000500027c02 */ /* 0x000fe40008000f00 */
.L_x_1442:
        /* <DEDUP_REMOVED lines=12> */
.L_x_1443:
[----:B------:R-:W1:Y:S01]  /*16d0*/  LDCU.64 UR8, c[0x0][0x5c8] ;  /* 0x0000b900ff0877ac */ /* 0x000e620008000a00 */
[----:B------:R-:W-:-:S04]  /*16e0*/  UIADD3 UR42, UPT, UPT, UR42, UR44, URZ ;  /* 0x0000002c2a2a7290 */ /* 0x000fc8000fffe0ff */
[----:B-1----:R-:W-:Y:S02]  /*16f0*/  UIMAD.WIDE.U32 UR14, UR42, UR8, URZ ;  /* 0x000000082a0e72a5 */ /* 0x002fe4000f8e00ff */
[----:B------:R-:W-:-:S04]  /*1700*/  UIMAD UR42, UR42, UR9, URZ ;  /* 0x000000092a2a72a4 */ /* 0x000fc8000f8e02ff */
[----:B------:R-:W-:-:S06]  /*1710*/  UIADD3 UR42, UPT, UPT, UR15, UR42, URZ ;  /* 0x0000002a0f2a7290 */ /* 0x000fcc000fffe0ff */
[----:B------:R-:W-:Y:S02]  /*1720*/  MOV R0, UR42 ;  /* 0x0000002a00007c02 */ /* 0x000fe40008000f00 */
.L_x_1444:
        /* <DEDUP_REMOVED lines=30> */
.L_x_1446:
[----:B------:R-:W-:Y:S05]  /*1910*/  BSYNC.RECONVERGENT B0 ;  /* 0x0000000000007941 */ /* 0x000fea0003800200 */
.L_x_1445:
        /* <DEDUP_REMOVED lines=17> */
.L_x_1448:
[----:B------:R-:W-:Y:S05]  /*1a30*/  BSYNC.RECONVERGENT B0 ;  /* 0x0000000000007941 */ /* 0x000fea0003800200 */
.L_x_1447:
        /* <DEDUP_REMOVED lines=27> */
.L_x_1450:
[----:B------:R-:W-:Y:S05]  /*1bf0*/  BSYNC.RECONVERGENT B0 ;  /* 0x0000000000007941 */ /* 0x000fea0003800200 */
.L_x_1449:
        /* <DEDUP_REMOVED lines=18> */
.L_x_1440:
        /* <DEDUP_REMOVED lines=32> */
.L_x_1454:
[----:B------:R2:W-:Y:S01]  /*1f20*/  STS.128 [R8+0x8000], RZ ;  /* 0x008000ff08007388 */ /* 0x0005e20000000c00 */
[----:B------:R-:W-:Y:S05]  /*1f30*/  BRA `(.L_x_1455) ;  /* 0x00000000000c7947 */ /* 0x000fea0003800000 */
.L_x_1453:
[----:B------:R1:W-:Y:S04]  /*1f40*/  STS.128 [R8+0x6000], RZ ;  /* 0x006000ff08007388 */ /* 0x0003e80000000c00 */
[----:B------:R1:W-:Y:S04]  /*1f50*/  STS.128 [R8+0x7000], RZ ;  /* 0x007000ff08007388 */ /* 0x0003e80000000c00 */
[----:B------:R1:W-:Y:S02]  /*1f60*/  STS.128 [R8+0x8000], RZ ;  /* 0x008000ff08007388 */ /* 0x0003e40000000c00 */
.L_x_1455:
[----:B------:R-:W-:Y:S05]  /*1f70*/  BSYNC.RECONVERGENT B0 ;  /* 0x0000000000007941 */ /* 0x000fea0003800200 */
.L_x_1452:
        /* <DEDUP_REMOVED lines=23> */
.L_x_1458:
[----:B------:R1:W-:Y:S01]  /*20f0*/  STS.128 [R187+0x2000], RZ ;  /* 0x002000ffbb007388 */ /* 0x0003e20000000c00 */
[----:B------:R-:W-:Y:S05]  /*2100*/  BRA `(.L_x_1459) ;  /* 0x00000000000c7947 */ /* 0x000fea0003800000 */
.L_x_1457:
[----:B------:R4:W-:Y:S04]  /*2110*/  STS.128 [R187], RZ ;  /* 0x000000ffbb007388 */ /* 0x0009e80000000c00 */
[----:B------:R4:W-:Y:S04]  /*2120*/  STS.128 [R187+0x1000], RZ ;  /* 0x001000ffbb007388 */ /* 0x0009e80000000c00 */
[----:B------:R4:W-:Y:S02]  /*2130*/  STS.128 [R187+0x2000], RZ ;  /* 0x002000ffbb007388 */ /* 0x0009e40000000c00 */
.L_x_1459:
[----:B------:R-:W-:Y:S05]  /*2140*/  BSYNC.RECONVERGENT B0 ;  /* 0x0000000000007941 */ /* 0x000fea0003800200 */
.L_x_1456:
        /* <DEDUP_REMOVED lines=17> */
[----:B------:R-:W-:-:S03]  /*2260*/  UIADD3 UR10, UPT, UPT, -UR33, UR39, URZ ;  /* 0x00000027210a7290 */ /* 0x000fc6000fffe1ff */
[----:B------:R-:W-:Y:S01]  /*2270*/  IMAD.U32 R0, RZ, RZ, UR16 ;  /* 0x00000010ff007e24 */ /* 0x000fe2000f8e00ff */
[----:B------:R-:W5:Y:S01]  /*2280*/  @!P3 LDG.E R185, desc[UR40][R16.64] ;  /* 0x0000002810b9b981 */ /* 0x000f62000c1e1900 */
[----:B------:R-:W-:-:S03]  /*2290*/  UIMAD UR11, UR48, UR16, URZ ;  /* 0x00000010300b72a4 */ /* 0x000fc6000f8e02ff */
[----:B------:R-:W5:Y:S04]  /*22a0*/  @!P2 LDG.E R184, desc[UR40][R16.64+0x20] ;  /* 0x0000202810b8a981 */ /* 0x000f68000c1e1900 */
[----:B------:R-:W5:Y:S04]  /*22b0*/  @!P1 LDG.E R183, desc[UR40][R16.64+0x80] ;  /* 0x0000802810b79981 */ /* 0x000f68000c1e1900 */
[----:B------:R3:W5:Y:S01]  /*22c0*/  @!P0 LDG.E R182, desc[UR40][R16.64+0xa0] ;  /* 0x0000a02810b68981 */ /* 0x000762000c1e1900 */
[----:B------:R-:W-:Y:S01]  /*22d0*/  UIMAD UR11, UR33, UR17, UR11 ;  /* 0x00000011210b72a4 */ /* 0x000fe2000f8e020b */
[----:B------:R-:W-:Y:S01]  /*22e0*/  ISETP.GE.AND P4, PT, R10, UR10, PT ;  /* 0x0000000a0a007c0c */ /* 0x000fe2000bf86270 */
        /* <DEDUP_REMOVED lines=36> */
.L_x_1462:
[----:B------:R3:W-:Y:S01]  /*2530*/  STS.128 [R8+0xd000], RZ ;  /* 0x00d000ff08007388 */ /* 0x0007e20000000c00 */
[----:B------:R-:W-:Y:S05]  /*2540*/  BRA `(.L_x_1463) ;  /* 0x00000000000c7947 */ /* 0x000fea0003800000 */
.L_x_1461:
[----:B------:R2:W-:Y:S04]  /*2550*/  STS.128 [R8+0x9000], RZ ;  /* 0x009000ff08007388 */ /* 0x0005e80000000c00 */
[----:B------:R2:W-:Y:S04]  /*2560*/  STS.128 [R8+0xb000], RZ ;  /* 0x00b000ff08007388 */ /* 0x0005e80000000c00 */
[----:B------:R2:W-:Y:S02]  /*2570*/  STS.128 [R8+0xd000], RZ ;  /* 0x00d000ff08007388 */ /* 0x0005e40000000c00 */
.L_x_1463:
[----:B------:R-:W-:Y:S05]  /*2580*/  BSYNC.RECONVERGENT B0 ;  /* 0x0000000000007941 */ /* 0x000fea0003800200 */
.L_x_1460:
        /* <DEDUP_REMOVED lines=34> */
.L_x_1466:
[----:B------:R3:W-:Y:S02]  /*27b0*/  STS.128 [R8+0xe000], RZ ;  /* 0x00e000ff08007388 */ /* 0x0007e40000000c00 */
.L_x_1465:
[----:B------:R-:W-:Y:S05]  /*27c0*/  BSYNC.RECONVERGENT B0 ;  /* 0x0000000000007941 */ /* 0x000fea0003800200 */
.L_x_1464:
[----:B------:R-:W2:Y:S01]  /*27d0*/  LDCU.64 UR8, c[0x0][0x3d8] ;  /* 0x00007b00ff0877ac */ /* 0x000ea20008000a00 */
[----:B------:R-:W-:Y:S01]  /*27e0*/  MOV R0, UR14 ;  /* 0x0000000e00007c02 */ /* 0x000fe20008000f00 */
[----:B------:R-:W-:Y:S01]  /*27f0*/  BSSY.RECONVERGENT B0, `(.L_x_1467) ;  /* 0x000002b000007945 */ /* 0x000fe20003800200 */
[----:B------:R-:W-:-:S03]  /*2800*/  UIMAD UR10, UR48, UR14, URZ ;  /* 0x0000000e300a72a4 */ /* 0x000fc6000f8e02ff */
[----:B------:R-:W-:Y:S01]  /*2810*/  IMAD.WIDE.U32 R16, R0, UR33, R14 ;  /* 0x0000002100107c25 */ /* 0x000fe2000f8e000e */
[----:B------:R-:W-:Y:S02]  /*2820*/  UIMAD UR10, UR33, UR15, UR10 ;  /* 0x0000000f210a72a4 */ /* 0x000fe4000f8e020a */
[----:B------:R-:W-:-:S04]  /*2830*/  IADD3 R4, P0, PT, R16, UR52, RZ ;  /* 0x0000003410047c10 */ /* 0x000fc8000ff1e0ff */
[----:B------:R-:W-:Y:S01]  /*2840*/  IADD3.X R5, PT, PT, R5, UR10, R17, P0, !PT ;  /* 0x0000000a05057c10 */ /* 0x000fe200087fe411 */
        /* <DEDUP_REMOVED lines=32> */
.L_x_1469:
[----:B------:R3:W-:Y:S01]  /*2a50*/  STS.128 [R8+0x13000], RZ ;  /* 0x013000ff08007388 */ /* 0x0007e20000000c00 */
[----:B------:R-:W-:Y:S05]  /*2a60*/  BRA `(.L_x_1470) ;  /* 0x00000000000c7947 */ /* 0x000fea0003800000 */
.L_x_1468:
[----:B------:R2:W-:Y:S04]  /*2a70*/  STS.128 [R8+0xf000], RZ ;  /* 0x00f000ff08007388 */ /* 0x0005e80000000c00 */
[----:B------:R2:W-:Y:S04]  /*2a80*/  STS.128 [R8+0x11000], RZ ;  /* 0x011000ff08007388 */ /* 0x0005e80000000c00 */
[----:B------:R2:W-:Y:S02]  /*2a90*/  STS.128 [R8+0x13000], RZ ;  /* 0x013000ff08007388 */ /* 0x0005e40000000c00 */
.L_x_1470:
[----:B------:R-:W-:Y:S05]  /*2aa0*/  BSYNC.RECONVERGENT B0 ;  /* 0x0000000000007941 */ /* 0x000fea0003800200 */
.L_x_1467:
        /* <DEDUP_REMOVED lines=34> */
.L_x_1473:
[----:B------:R4:W-:Y:S02]  /*2cd0*/  STS.128 [R8+0x14000], RZ ;  /* 0x014000ff08007388 */ /* 0x0009e40000000c00 */
.L_x_1472:
[----:B------:R-:W-:Y:S05]  /*2ce0*/  BSYNC.RECONVERGENT B0 ;  /* 0x0000000000007941 */ /* 0x000fea0003800200 */
.L_x_1471:
[----:B------:R-:W2:Y:S01]  /*2cf0*/  LDCU.64 UR10, c[0x0][0x538] ;  /* 0x0000a700ff0a77ac */ /* 0x000ea20008000a00 */
[----:B------:R-:W-:Y:S02]  /*2d00*/  IMAD.U32 R181, RZ, RZ, UR5 ;  /* 0x00000005ffb57e24 */ /* 0x000fe4000f8e00ff */
[----:B------:R-:W-:Y:S02]  /*2d10*/  IMAD.U32 R10, RZ, RZ, UR33 ;  /* 0x00000021ff0a7e24 */ /* 0x000fe4000f8e00ff */
[C---:B------:R-:W-:Y:S02]  /*2d20*/  IMAD.SHL.U32 R173, R176.reuse, 0x20, RZ ;  /* 0x00000020b0ad7824 */ /* 0x040fe400078e00ff */
[C---:B------:R-:W-:Y:S01]  /*2d30*/  IMAD.SHL.U32 R7, R176.reuse, 0x4, RZ ;  /* 0x00000004b0077824 */ /* 0x040fe200078e00ff */
[----:B------:R-:W-:Y:S01]  /*2d40*/  SHF.R.U32.HI R9, RZ, 0x4, R176 ;  /* 0x00000004ff097819 */ /* 0x000fe200000116b0 */
[----:B------:R-:W-:Y:S02]  /*2d50*/  IMAD.SHL.U32 R0, R176, 0x10, RZ ;  /* 0x00000010b0007824 */ /* 0x000fe400078e00ff */
[----:B---34-:R-:W-:Y:S01]  /*2d60*/  VIADD R4, R186, UR39 ;  /* 0x00000027ba047c36 */ /* 0x018fe20008000000 */
[----:B------:R-:W-:Y:S01]  /*2d70*/  LOP3.LUT P1, RZ, R176, 0x4, RZ, 0xc0, !PT ;  /* 0x00000004b0ff7812 */ /* 0x000fe2000782c0ff */
[----:B------:R-:W0:Y:S01]  /*2d80*/  LDGDEPBAR ;  /* 0x00000000000079af */ /* 0x000e220000000000 */
[----:B------:R-:W3:Y:S01]  /*2d90*/  LDC R191, c[0x0][0x44c] ;  /* 0x00011300ffbf7b82 */ /* 0x000ee20000000800 */
[----:B--2---:R-:W-:-:S04]  /*2da0*/  UISETP.NE.U32.AND UP0, UPT, UR10, URZ, UPT ;  /* 0x000000ff0a00728c */ /* 0x004fc8000bf05070 */
[----:B------:R-:W-:-:S06]  /*2db0*/  UISETP.NE.AND.EX UP0, UPT, UR11, URZ, UPT, UP0 ;  /* 0x000000ff0b00728c */ /* 0x000fcc000bf05300 */
[----:B------:R-:W-:-:S05]  /*2dc0*/  PLOP3.LUT P0, PT, PT, PT, UP0, 0x80, 0x8 ;  /* 0x000000000008781c */ /* 0x000fca0003f0f008 */
[----:B------:R-:W2:Y:S01]  /*2dd0*/  @UP0 LDCU.64 UR8, c[0x0][0x540] ;  /* 0x0000a800ff0807ac */ /* 0x000ea20008000a00 */
[----:B------:R-:W-:Y:S01]  /*2de0*/  @UP0 UMOV UR14, UR28 ;  /* 0x0000001c000e0c82 */ /* 0x000fe20008000000 */
[----:B------:R-:W-:Y:S01]  /*2df0*/  @UP0 UMOV UR15, URZ ;  /* 0x000000ff000f0c82 */ /* 0x000fe20008000000 */
[----:B------:R-:W4:Y:S01]  /*2e00*/  @UP0 LDCU UR5, c[0x0][0x458] ;  /* 0x00008b00ff0507ac */ /* 0x000f220008000800 */
[----:B--2---:R-:W-:Y:S01]  /*2e10*/  @UP0 UIMAD.WIDE.U32 UR14, UR29, UR8, UR14 ;  /* 0x000000081d0e02a5 */ /* 0x004fe2000f8e000e */
[----:B------:R-:W-:Y:S02]  /*2e20*/  LOP3.LUT R6, R173, 0x20, RZ, 0xc0, !PT ;  /* 0x00000020ad067812 */ /* 0x000fe400078ec0ff */
[----:B------:R-:W-:Y:S01]  /*2e30*/  LOP3.LUT R7, R7, 0x18, RZ, 0xc0, !PT ;  /* 0x0000001807077812 */ /* 0x000fe200078ec0ff */
[----:B------:R-:W-:Y:S02]  /*2e40*/  @UP0 UIMAD UR9, UR29, UR9, UR15 ;  /* 0x000000091d0902a4 */ /* 0x000fe4000f8e020f */
[----:B------:R-:W-:Y:S01]  /*2e50*/  @UP0 ULEA UR10, UP1, UR14, UR10, 0x2 ;  /* 0x0000000a0e0a0291 */ /* 0x000fe2000f8210ff */
[----:B------:R-:W-:Y:S01]  /*2e60*/  LOP3.LUT R9, R9, 0x8, RZ, 0xc0, !PT ;  /* 0x0000000809097812 */ /* 0x000fe200078ec0ff */
[----:B------:R-:W-:Y:S01]  /*2e70*/  IMAD R181, R181, 0x40, R4 ;  /* 0x00000040b5b57824 */ /* 0x000fe200078e0204 */
[----:B-1----:R-:W-:Y:S01]  /*2e80*/  LOP3.LUT R8, R173, 0x120, RZ, 0xc0, !PT ;  /* 0x00000120ad087812 */ /* 0x002fe200078ec0ff */
[----:B------:R-:W-:-:S02]  /*2e90*/  @UP0 ULEA.HI.X UR11, UR14, UR11, UR9, 0x2, UP1 ;  /* 0x0000000b0e0b0291 */ /* 0x000fc400088f1409 */
[----:B------:R-:W-:Y:S01]  /*2ea0*/  IMAD.U32 R2, RZ, RZ, UR10 ;  /* 0x0000000aff027e24 */ /* 0x000fe2000f8e00ff */
[----:B------:R-:W-:Y:S01]  /*2eb0*/  LOP3.LUT R6, R6, 0x3c00, R0, 0xf8, !PT ;  /* 0x00003c0006067812 */ /* 0x000fe200078ef800 */
[----:B------:R-:W1:Y:S02]  /*2ec0*/  LDCU UR14, c[0x0][0x3b0] ;  /* 0x00007600ff0e77ac */ /* 0x000e640008000800 */
[----:B------:R-:W-:Y:S01]  /*2ed0*/  IMAD.U32 R3, RZ, RZ, UR11 ;  /* 0x0000000bff037e24 */ /* 0x000fe2000f8e00ff */
[--C-:B------:R-:W-:Y:S01]  /*2ee0*/  LOP3.LUT R12, R7, 0xc0, R173.reuse, 0xf8, !PT ;  /* 0x000000c0070c7812 */ /* 0x100fe200078ef8ad */
[----:B------:R-:W2:Y:S03]  /*2ef0*/  LDCU UR15, c[0x0][0x590] ;  /* 0x0000b200ff0f77ac */ /* 0x000ea60008000800 */
[----:B------:R4:W3:Y:S01]  /*2f00*/  @P0 LDG.E R5, desc[UR40][R2.64] ;  /* 0x0000002802050981 */ /* 0x0008e2000c1e1900 */
[----:B------:R-:W-:Y:S01]  /*2f10*/  LOP3.LUT R9, R9, 0x10, R176, 0xf8, !PT ;  /* 0x0000001009097812 */ /* 0x000fe200078ef8b0 */
[----:B------:R-:W-:Y:S01]  /*2f20*/  IMAD.MOV.U32 R160, RZ, RZ, 0x20 ;  /* 0x00000020ffa07424 */ /* 0x000fe200078e00ff */
[--C-:B------:R-:W-:Y:S01]  /*2f30*/  LOP3.LUT R6, R6, 0x100, R0.reuse, 0xf8, !PT ;  /* 0x0000010006067812 */ /* 0x100fe200078ef800 */
[----:B------:R-:W-:Y:S01]  /*2f40*/  IMAD.MOV.U32 R195, RZ, RZ, 0x10 ;  /* 0x00000010ffc37424 */ /* 0x000fe200078e00ff */
[----:B------:R-:W-:Y:S01]  /*2f50*/  LOP3.LUT R8, R8, 0x200, R0, 0xf8, !PT ;  /* 0x0000020008087812 */ /* 0x000fe200078ef800 */
[----:B------:R-:W-:Y:S01]  /*2f60*/  IMAD.MOV.U32 R172, RZ, RZ, 0x20 ;  /* 0x00000020ffac7424 */ /* 0x000fe200078e00ff */
[----:B------:R-:W-:Y:S01]  /*2f70*/  LOP3.LUT R9, R9, 0xc0, R173, 0xf8, !PT ;  /* 0x000000c009097812 */ /* 0x000fe200078ef8ad */
[----:B------:R-:W-:Y:S01]  /*2f80*/  UIADD3 UR33, UPT, UPT, UR33, 0x80, URZ ;  /* 0x0000008021217890 */ /* 0x000fe2000fffe0ff */
[----:B------:R-:W-:Y:S01]  /*2f90*/  SEL R160, R160, 0xffffffe0, !P1 ;  /* 0xffffffe0a0a07807 */ /* 0x000fe20004800000 */
[----:B------:R-:W-:Y:S01]  /*2fa0*/  IMAD.MOV.U32 R196, RZ, RZ, R187 ;  /* 0x000000ffffc47224 */ /* 0x000fe200078e00bb */
[----:B------:R-:W-:Y:S01]  /*2fb0*/  LOP3.LUT R9, R9, R7, RZ, 0x3c, !PT ;  /* 0x0000000709097212 */ /* 0x000fe200078e3cff */
[----:B------:R-:W-:Y:S01]  /*2fc0*/  IMAD.MOV.U32 R192, RZ, RZ, 0x20 ;  /* 0x00000020ffc07424 */ /* 0x000fe200078e00ff */
[----:B------:R-:W-:Y:S01]  /*2fd0*/  CS2R R126, SRZ ;  /* 0x00000000007e7805 */ /* 0x000fe2000001ff00 */
[----:B------:R-:W-:Y:S01]  /*2fe0*/  IMAD.MOV.U32 R190, RZ, RZ, 0x4 ;  /* 0x00000004ffbe7424 */ /* 0x000fe200078e00ff */
[----:B------:R-:W-:-:S02]  /*2ff0*/  LOP3.LUT R173, R9, 0x120, R173, 0xf8, !PT ;  /* 0x0000012009ad7812 */ /* 0x000fc400078ef8ad */
[----:B------:R-:W-:Y:S02]  /*3000*/  CS2R R124, SRZ ;  /* 0x00000000007c7805 */ /* 0x000fe4000001ff00 */
[----:B------:R-:W-:Y:S02]  /*3010*/  CS2R R130, SRZ ;  /* 0x0000000000827805 */ /* 0x000fe4000001ff00 */
[----:B------:R-:W-:Y:S02]  /*3020*/  CS2R R128, SRZ ;  /* 0x0000000000807805 */ /* 0x000fe4000001ff00 */
[----:B------:R-:W-:Y:S02]  /*3030*/  LEA R173, R173, UR30, 0x1 ;  /* 0x0000001eadad7c11 */ /* 0x000fe4000f8e08ff */
[----:B------:R-:W-:Y:S02]  /*3040*/  CS2R R122, SRZ ;  /* 0x00000000007a7805 */ /* 0x000fe4000001ff00 */
[----:B------:R-:W-:-:S02]  /*3050*/  CS2R R120, SRZ ;  /* 0x0000000000787805 */ /* 0x000fc4000001ff00 */
[----:B------:R-:W-:Y:S02]  /*3060*/  CS2R R118, SRZ ;  /* 0x0000000000767805 */ /* 0x000fe4000001ff00 */
[----:B------:R-:W-:Y:S02]  /*3070*/  CS2R R116, SRZ ;  /* 0x0000000000747805 */ /* 0x000fe4000001ff00 */
[----:B------:R-:W-:Y:S01]  /*3080*/  CS2R R110, SRZ ;  /* 0x00000000006e7805 */ /* 0x000fe2000001ff00 */
[----:B----4-:R-:W4:Y:S01]  /*3090*/  S2R R3, SR_TID.X ;  /* 0x0000000000037919 */ /* 0x010f220000002100 */
[----:B------:R-:W-:Y:S01]  /*30a0*/  IMAD.SHL.U32 R2, R176, 0x2, RZ ;  /* 0x00000002b0027824 */ /* 0x000fe200078e00ff */
[----:B------:R-:W-:Y:S02]  /*30b0*/  LOP3.LUT R176, R12, 0x8, R176, 0x78, !PT ;  /* 0x000000080cb07812 */ /* 0x000fe400078e78b0 */
[----:B------:R-:W-:Y:S02]  /*30c0*/  CS2R R108, SRZ ;  /* 0x00000000006c7805 */ /* 0x000fe4000001ff00 */
[----:B------:R-:W-:-:S02]  /*30d0*/  CS2R R114, SRZ ;  /* 0x0000000000727805 */ /* 0x000fc4000001ff00 */
[----:B------:R-:W-:Y:S02]  /*30e0*/  CS2R R112, SRZ ;  /* 0x0000000000707805 */ /* 0x000fe4000001ff00 */
[----:B------:R-:W-:Y:S02]  /*30f0*/  LOP3.LUT R2, R2, 0x6, RZ, 0xc0, !PT ;  /* 0x0000000602027812 */ /* 0x000fe400078ec0ff */
[----:B------:R-:W-:Y:S02]  /*3100*/  CS2R R106, SRZ ;  /* 0x00000000006a7805 */ /* 0x000fe4000001ff00 */
[----:B------:R-:W-:Y:S02]  /*3110*/  LOP3.LUT R176, R6, R176, RZ, 0xfc, !PT ;  /* 0x000000b006b07212 */ /* 0x000fe400078efcff */
[----:B------:R-:W-:Y:S02]  /*3120*/  CS2R R104, SRZ ;  /* 0x0000000000687805 */ /* 0x000fe4000001ff00 */
[----:B------:R-:W-:-:S02]  /*3130*/  LOP3.LUT R2, R2, 0x1e0, R174, 0xf8, !PT ;  /* 0x000001e002027812 */ /* 0x000fc400078ef8ae */
[----:B------:R-:W-:Y:S02]  /*3140*/  CS2R R102, SRZ ;  /* 0x0000000000667805 */ /* 0x000fe4000001ff00 */
[----:B------:R-:W-:Y:S02]  /*3150*/  LOP3.LUT R174, R12, 0x8, R174, 0x78, !PT ;  /* 0x000000080cae7812 */ /* 0x000fe400078e78ae */
[----:B------:R-:W-:Y:S02]  /*3160*/  CS2R R100, SRZ ;  /* 0x0000000000647805 */ /* 0x000fe4000001ff00 */
[----:B------:R-:W-:Y:S02]  /*3170*/  IADD3 R10, PT, PT, R2, UR43, R10 ;  /* 0x0000002b020a7c10 */ /* 0x000fe4000fffe00a */
[----:B------:R-:W-:Y:S01]  /*3180*/  CS2R R94, SRZ ;  /* 0x00000000005e7805 */ /* 0x000fe2000001ff00 */
[----:B------:R-:W3:Y:S01]  /*3190*/  @P0 MUFU.RCP R2, UR5 ;  /* 0x0000000500020d08 */ /* 0x000ee20008001000 */
[----:B------:R-:W-:-:S02]  /*31a0*/  LOP3.LUT R174, R8, R174, RZ, 0xfc, !PT ;  /* 0x000000ae08ae7212 */ /* 0x000fc400078efcff */
[----:B------:R-:W-:Y:S02]  /*31b0*/  CS2R R92, SRZ ;  /* 0x00000000005c7805 */ /* 0x000fe4000001ff00 */
[----:B------:R-:W-:Y:S02]  /*31c0*/  LEA R176, R176, UR30, 0x1 ;  /* 0x0000001eb0b07c11 */ /* 0x000fe4000f8e08ff */
[----:B------:R-:W-:Y:S02]  /*31d0*/  CS2R R98, SRZ ;  /* 0x0000000000627805 */ /* 0x000fe4000001ff00 */
[----:B------:R-:W-:Y:S02]  /*31e0*/  LEA R174, R174, UR30, 0x1 ;  /* 0x0000001eaeae7c11 */ /* 0x000fe4000f8e08ff */
[----:B------:R-:W-:Y:S02]  /*31f0*/  CS2R R96, SRZ ;  /* 0x0000000000607805 */ /* 0x000fe4000001ff00 */
[----:B------:R-:W-:-:S02]  /*3200*/  IADD3 R181, PT, PT, R181, -0x29, -R10 ;  /* 0xffffffd7b5b57810 */ /* 0x000fc40007ffe80a */
[----:B------:R-:W-:Y:S02]  /*3210*/  CS2R R90, SRZ ;  /* 0x00000000005a7805 */ /* 0x000fe4000001ff00 */
[----:B------:R-:W-:Y:S02]  /*3220*/  CS2R R88, SRZ ;  /* 0x0000000000587805 */ /* 0x000fe4000001ff00 */
[----:B------:R-:W-:Y:S02]  /*3230*/  CS2R R86, SRZ ;  /* 0x0000000000567805 */ /* 0x000fe4000001ff00 */
[----:B------:R-:W-:Y:S02]  /*3240*/  CS2R R84, SRZ ;  /* 0x0000000000547805 */ /* 0x000fe4000001ff00 */
[----:B------:R-:W-:Y:S02]  /*3250*/  CS2R R78, SRZ ;  /* 0x00000000004e7805 */ /* 0x000fe4000001ff00 */
[----:B------:R-:W-:-:S02]  /*3260*/  CS2R R76, SRZ ;  /* 0x00000000004c7805 */ /* 0x000fc4000001ff00 */
[----:B------:R-:W-:Y:S02]  /*3270*/  CS2R R82, SRZ ;  /* 0x0000000000527805 */ /* 0x000fe4000001ff00 */
[----:B------:R-:W-:Y:S01]  /*3280*/  CS2R R80, SRZ ;  /* 0x0000000000507805 */ /* 0x000fe2000001ff00 */
[C---:B----4-:R-:W-:Y:S01]  /*3290*/  IMAD.SHL.U32 R4, R3.reuse, 0x20, RZ ;  /* 0x0000002003047824 */ /* 0x050fe200078e00ff */
[----:B------:R-:W-:Y:S01]  /*32a0*/  SHF.R.U32.HI R179, RZ, 0x1, R3 ;  /* 0x00000001ffb37819 */ /* 0x000fe20000011603 */
[C---:B------:R-:W-:Y:S01]  /*32b0*/  IMAD.SHL.U32 R6, R3.reuse, 0x10, RZ ;  /* 0x0000001003067824 */ /* 0x040fe200078e00ff */
[C---:B------:R-:W-:Y:S01]  /*32c0*/  LOP3.LUT P1, RZ, R3.reuse, 0x4, RZ, 0xc0, !PT ;  /* 0x0000000403ff7812 */ /* 0x040fe2000782c0ff */
[C---:B------:R-:W-:Y:S01]  /*32d0*/  IMAD.SHL.U32 R0, R3.reuse, 0x4, RZ ;  /* 0x0000000403007824 */ /* 0x040fe200078e00ff */
[C---:B------:R-:W-:Y:S01]  /*32e0*/  LOP3.LUT R178, R4.reuse, 0x20, RZ, 0xc0, !PT ;  /* 0x0000002004b27812 */ /* 0x040fe200078ec0ff */
[----:B------:R-:W-:Y:S01]  /*32f0*/  IMAD.SHL.U32 R180, R3, 0x2, RZ ;  /* 0x0000000203b47824 */ /* 0x000fe200078e00ff */
        /* <DEDUP_REMOVED lines=8> */
[----:B------:R-:W-:Y:S02]  /*3380*/  LOP3.LUT R194, R6, 0x1c0, RZ, 0xc0, !PT ;  /* 0x000001c006c27812 */ /* 0x000fe400078ec0ff */
[----:B------:R-:W-:Y:S02]  /*3390*/  CS2R R62, SRZ ;  /* 0x00000000003e7805 */ /* 0x000fe4000001ff00 */
[----:B------:R-:W-:Y:S02]  /*33a0*/  CS2R R60, SRZ ;  /* 0x00000000003c7805 */ /* 0x000fe4000001ff00 */
[----:B------:R-:W-:Y:S02]  /*33b0*/  CS2R R66, SRZ ;  /* 0x0000000000427805 */ /* 0x000fe4000001ff00 */
[----:B------:R-:W-:-:S02]  /*33c0*/  LOP3.LUT R194, R194, 0x38, R180, 0xf8, !PT ;  /* 0x00000038c2c27812 */ /* 0x000fc400078ef8b4 */
[----:B------:R-:W-:Y:S02]  /*33d0*/  CS2R R64, SRZ ;  /* 0x0000000000407805 */ /* 0x000fe4000001ff00 */
[----:B------:R-:W-:Y:S02]  /*33e0*/  CS2R R58, SRZ ;  /* 0x00000000003a7805 */ /* 0x000fe4000001ff00 */
[----:B------:R-:W-:Y:S02]  /*33f0*/  CS2R R56, SRZ ;  /* 0x0000000000387805 */ /* 0x000fe4000001ff00 */
        /* <DEDUP_REMOVED lines=11> */
[----:B------:R-:W-:Y:S01]  /*34b0*/  LOP3.LUT P2, RZ, R3, 0x8, RZ, 0xc0, !PT ;  /* 0x0000000803ff7812 */ /* 0x000fe2000784c0ff */
[----:B------:R-:W-:Y:S01]  /*34c0*/  VIADD R174, R174, UR18 ;  /* 0x00000012aeae7c36 */ /* 0x000fe20008000000 */
[----:B------:R-:W-:Y:S01]  /*34d0*/  SEL R195, R195, 0xfffffff0, !P1 ;  /* 0xfffffff0c3c37807 */ /* 0x000fe20004800000 */
[----:B------:R-:W-:Y:S01]  /*34e0*/  VIADD R173, R173, UR18 ;  /* 0x00000012adad7c36 */ /* 0x000fe20008000000 */
[----:B------:R-:W-:Y:S01]  /*34f0*/  UMOV UR5, URZ ;  /* 0x000000ff00057c82 */ /* 0x000fe20008000000 */
[----:B------:R-:W-:Y:S01]  /*3500*/  IMAD.IADD R175, R160, 0x1, R176 ;  /* 0x00000001a0af7824 */ /* 0x000fe200078e02b0 */
[----:B------:R-:W-:Y:S01]  /*3510*/  USHF.L.U32 UR49, UR49, 0x3, URZ ;  /* 0x0000000331317899 */ /* 0x000fe200080006ff */
[----:B------:R-:W4:Y:S01]  /*3520*/  LDCU UR8, c[0x0][0x440] ;  /* 0x00008800ff0877ac */ /* 0x000f220008000800 */
[----:B------:R-:W3:Y:S01]  /*3530*/  LDCU UR9, c[0x0][0x3e0] ;  /* 0x00007c00ff0977ac */ /* 0x000ee20008000800 */
[----:B------:R-:W3:Y:S01]  /*3540*/  LDCU UR11, c[0x0][0x50c] ;  /* 0x0000a180ff0b77ac */ /* 0x000ee20008000800 */
[----:B------:R-:W3:Y:S01]  /*3550*/  LDCU UR10, c[0x0][0x45c] ;  /* 0x00008b80ff0a77ac */ /* 0x000ee20008000800 */
[----:B------:R-:W-:-:S02]  /*3560*/  UISETP.GE.AND UP1, UPT, UR33, UR39, UPT ;  /* 0x000000272100728c */ /* 0x000fc4000bf26270 */
[----:B-1----:R-:W-:Y:S02]  /*3570*/  USHF.L.U32 UR14, UR14, 0x6, URZ ;  /* 0x000000060e0e7899 */ /* 0x002fe400080006ff */
[----:B--2---:R-:W-:Y:S01]  /*3580*/  USHF.L.U32 UR15, UR15, 0x6, URZ ;  /* 0x000000060f0f7899 */ /* 0x004fe200080006ff */
[----:B---3--:R-:W-:Y:S01]  /*3590*/  @P0 FMUL.FTZ R5, R5, R2 ;  /* 0x0000000205050220 */ /* 0x008fe20000410000 */
[C---:B------:R-:W-:Y:S02]  /*35a0*/  LOP3.LUT R2, R4.reuse, 0x120, RZ, 0xc0, !PT ;  /* 0x0000012004027812 */ /* 0x040fe400078ec0ff */
[----:B------:R-:W-:Y:S02]  /*35b0*/  LOP3.LUT R4, R4, 0x7400, RZ, 0xc0, !PT ;  /* 0x0000740004047812 */ /* 0x000fe400078ec0ff */
[----:B------:R-:W-:Y:S02]  /*35c0*/  LOP3.LUT R2, R2, 0x200, R6, 0xf8, !PT ;  /* 0x0000020002027812 */ /* 0x000fe400078ef806 */
[----:B------:R-:W-:-:S02]  /*35d0*/  LOP3.LUT R6, R0, 0x8, R3, 0x78, !PT ;  /* 0x0000000800067812 */ /* 0x000fc400078e7803 */
[----:B------:R-:W-:Y:S02]  /*35e0*/  LOP3.LUT R0, R0, 0x8, R179, 0x78, !PT ;  /* 0x0000000800007812 */ /* 0x000fe400078e78b3 */
[----:B------:R-:W-:Y:S02]  /*35f0*/  @P0 R2UR UR16, R5 ;  /* 0x00000000051002ca */ /* 0x000fe400000e0000 */
[----:B------:R-:W-:Y:S01]  /*3600*/  LOP3.LUT R0, R2, R0, RZ, 0xfc, !PT ;  /* 0x0000000002007212 */ /* 0x000fe200078efcff */
[C---:B------:R-:W-:Y:S01]  /*3610*/  IMAD.SHL.U32 R2, R3.reuse, 0x8, RZ ;  /* 0x0000000803027824 */ /* 0x040fe200078e00ff */
[----:B------:R-:W-:Y:S02]  /*3620*/  LOP3.LUT R4, R4, 0x6, R180, 0xf8, !PT ;  /* 0x0000000604047812 */ /* 0x000fe400078ef8b4 */
[----:B------:R-:W-:Y:S02]  /*3630*/  LOP3.LUT P0, RZ, R3, 0x2, RZ, 0xc0, !PT ;  /* 0x0000000203ff7812 */ /* 0x000fe4000780c0ff */
[----:B------:R-:W-:-:S02]  /*3640*/  LOP3.LUT R193, R2, 0x18, RZ, 0xc0, !PT ;  /* 0x0000001802c17812 */ /* 0x000fc400078ec0ff */
[----:B------:R-:W-:Y:S02]  /*3650*/  LOP3.LUT R178, R178, R6, RZ, 0xfc, !PT ;  /* 0x00000006b2b27212 */ /* 0x000fe400078efcff */
[----:B------:R-:W-:Y:S01]  /*3660*/  LOP3.LUT R194, R4, R194, RZ, 0xfc, !PT ;  /* 0x000000c204c27212 */ /* 0x000fe200078efcff */
[----:B------:R-:W-:Y:S01]  /*3670*/  @UP0 UMOV UR5, UR16 ;  /* 0x0000001000050c82 */ /* 0x000fe20008000000 */
[----:B------:R-:W-:Y:S02]  /*3680*/  SEL R172, R172, 0xffffffe0, !P0 ;  /* 0xffffffe0acac7807 */ /* 0x000fe40004000000 */
[C---:B------:R-:W-:Y:S02]  /*3690*/  LOP3.LUT R200, R193.reuse, 0x40, RZ, 0xfc, !PT ;  /* 0x00000040c1c87812 */ /* 0x040fe400078efcff */
[----:B----4-:R-:W-:-:S07]  /*36a0*/  LOP3.LUT R197, R193, 0x20, RZ, 0xfc, !PT ;  /* 0x00000020c1c57812 */ /* 0x010fce00078efcff */
.L_x_1476:
[----:B------:R-:W0:Y:S01]  /*36b0*/  LDGDEPBAR ;  /* 0x00000000000079af */ /* 0x000e220000000000 */
[----:B------:R-:W-:Y:S01]  /*36c0*/  IMAD.IADD R177, R174, 0x1, R160 ;  /* 0x00000001aeb17824 */ /* 0x000fe200078e02a0 */
[----:B------:R-:W-:Y:S01]  /*36d0*/  PLOP3.LUT P5, PT, PT, PT, UP1, 0x80, 0x8 ;  /* 0x000000000008781c */ /* 0x000fe20003faf018 */
[C---:B------:R-:W-:Y:S01]  /*36e0*/  VIADD R237, R181.reuse, 0xffffffe0 ;  /* 0xffffffe0b5ed7836 */ /* 0x040fe20000000000 */
[----:B------:R-:W-:Y:S01]  /*36f0*/  PLOP3.LUT P4, PT, PT, PT, UP1, 0x80, 0x8 ;  /* 0x000000000008781c */ /* 0x000fe20003f8f018 */
[----:B------:R-:W-:Y:S01]  /*3700*/  IMAD.U32 R250, RZ, RZ, UR12 ;  /* 0x0000000cfffa7e24 */ /* 0x000fe2000f8e00ff */
[----:B------:R-:W-:Y:S01]  /*3710*/  PLOP3.LUT P3, PT, PT, PT, UP1, 0x80, 0x8 ;  /* 0x000000000008781c */ /* 0x000fe20003f6f018 */
[----:B------:R-:W-:Y:S01]  /*3720*/  IMAD.U32 R251, RZ, RZ, UR13 ;  /* 0x0000000dfffb7e24 */ /* 0x000fe2000f8e00ff */
[----:B------:R-:W-:Y:S01]  /*3730*/  PLOP3.LUT P0, PT, PT, PT, UP1, 0x80, 0x8 ;  /* 0x000000000008781c */ /* 0x000fe20003f0f018 */
[----:B------:R-:W-:Y:S01]  /*3740*/  UIADD3 UR16, UPT, UPT, UR50, 0x1, URZ ;  /* 0x0000000132107890 */ /* 0x000fe2000fffe0ff */
[----:B------:R-:W-:Y:S02]  /*3750*/  PLOP3.LUT P6, PT, PT, PT, UP1, 0x80, 0x8 ;  /* 0x000000000008781c */ /* 0x000fe40003fcf018 */
[----:B------:R-:W-:Y:S01]  /*3760*/  IADD3 R238, PT, PT, R181, -0x1f, RZ ;  /* 0xffffffe1b5ee7810 */ /* 0x000fe20007ffe0ff */
[----:B------:R-:W-:Y:S01]  /*3770*/  UISETP.NE.AND UP2, UPT, UR16, 0x1, UPT ;  /* 0x000000011000788c */ /* 0x000fe2000bf45270 */
[----:B------:R-:W-:Y:S02]  /*3780*/  IABS R237, R237 ;  /* 0x000000ed00ed7213 */ /* 0x000fe40000000000 */
[----:B------:R-:W-:Y:S02]  /*3790*/  IABS R238, R238 ;  /* 0x000000ee00ee7213 */ /* 0x000fe40000000000 */
[----:B------:R-:W-:Y:S02]  /*37a0*/  I2FP.F32.S32 R237, R237 ;  /* 0x000000ed00ed7245 */ /* 0x000fe40000201400 */
[----:B------:R-:W-:Y:S01]  /*37b0*/  I2FP.F32.S32 R238, R238 ;  /* 0x000000ee00ee7245 */ /* 0x000fe20000201400 */
        /* <DEDUP_REMOVED lines=63> */
[C---:B------:R-:W-:Y:S08]  /*3bb0*/  HMMA.16816.F32.BF16 R24, R132.reuse, R152, R24 ;  /* 0x000000988418723c */ /* 0x040ff00000041818 */
        /* <DEDUP_REMOVED lines=11> */
[----:B------:R-:W-:Y:S01]  /*3c70*/  MUFU.TANH R155, R4 ;  /* 0x00000004009b7308 */ /* 0x000fe20000002400 */
[----:B------:R-:W-:Y:S01]  /*3c80*/  IMAD.IADD R148, R149, 0x1, R160 ;  /* 0x0000000195947824 */ /* 0x000fe200078e02a0 */
[C---:B------:R-:W-:Y:S04]  /*3c90*/  HMMA.16816.F32.BF16 R16, R156.reuse, R162, R16 ;  /* 0x000000a29c10723c */ /* 0x040fe80000041810 */
[----:B------:R-:W-:Y:S01]  /*3ca0*/  FMUL.FTZ R9, R9, UR11 ;  /* 0x0000000b09097c20 */ /* 0x000fe20008410000 */
[----:B------:R-:W-:Y:S03]  /*3cb0*/  FMUL.FTZ R8, R8, UR11 ;  /* 0x0000000b08087c20 */ /* 0x000fe60008410000 */
[----:B------:R-:W1:Y:S01]  /*3cc0*/  MUFU.TANH R154, R5 ;  /* 0x00000005009a7308 */ /* 0x000e620000002400 */
[----:B------:R-:W-:Y:S01]  /*3cd0*/  FMUL.FTZ R10, R10, UR11 ;  /* 0x0000000b0a0a7c20 */ /* 0x000fe20008410000 */
[----:B------:R-:W-:Y:S01]  /*3ce0*/  FMUL.FTZ R11, R11, UR11 ;  /* 0x0000000b0b0b7c20 */ /* 0x000fe20008410000 */
[----:B------:R-:W-:Y:S01]  /*3cf0*/  FMUL.FTZ R13, R13, UR11 ;  /* 0x0000000b0d0d7c20 */ /* 0x000fe20008410000 */
[----:B------:R-:W-:Y:S01]  /*3d00*/  FMUL.FTZ R14, R14, UR11 ;  /* 0x0000000b0e0e7c20 */ /* 0x000fe20008410000 */
[----:B------:R-:W-:Y:S01]  /*3d10*/  FMUL.FTZ R12, R12, UR11 ;  /* 0x0000000b0c0c7c20 */ /* 0x000fe20008410000 */
[----:B------:R-:W-:Y:S04]  /*3d20*/  FMUL.FTZ R15, R15, UR11 ;  /* 0x0000000b0f0f7c20 */ /* 0x000fe80008410000 */
[----:B------:R-:W-:Y:S01]  /*3d30*/  MUFU.TANH R150, R6 ;  /* 0x0000000600967308 */ /* 0x000fe20000002400 */
[----:B------:R-:W-:Y:S01]  /*3d40*/  FMUL.FTZ R16, R16, UR11 ;  /* 0x0000000b10107c20 */ /* 0x000fe20008410000 */
[----:B------:R-:W-:Y:S01]  /*3d50*/  FMUL.FTZ R18, R18, UR11 ;  /* 0x0000000b12127c20 */ /* 0x000fe20008410000 */
[----:B------:R-:W-:Y:S07]  /*3d60*/  FMUL.FTZ R17, R17, UR11 ;  /* 0x0000000b11117c20 */ /* 0x000fee0008410000 */
[----:B------:R2:W3:Y:S01]  /*3d70*/  MUFU.TANH R151, R7 ;  /* 0x0000000700977308 */ /* 0x0004e20000002400 */
[----:B------:R-:W-:Y:S09]  /*3d80*/  FMUL.FTZ R19, R19, UR11 ;  /* 0x0000000b13137c20 */ /* 0x000ff20008410000 */
[----:B------:R4:W-:Y:S10]  /*3d90*/  MUFU.TANH R152, R8 ;  /* 0x0000000800987308 */ /* 0x0009f40000002400 */
[----:B------:R1:W-:Y:S01]  /*3da0*/  MUFU.TANH R153, R9 ;  /* 0x0000000900997308 */ /* 0x0003e20000002400 */
[----:B--2---:R2:W3:Y:S09]  /*3db0*/  LDSM.16.M88.4 R4, [R175+0xd400] ;  /* 0x00d40000af04783b */ /* 0x0044f20000000200 */
[----:B------:R2:W-:Y:S01]  /*3dc0*/  MUFU.TANH R162, R13 ;  /* 0x0000000d00a27308 */ /* 0x0005e20000002400 */
[----:B----4-:R-:W-:Y:S02]  /*3dd0*/  @P5 LOP3.LUT R8, R180, 0x6, RZ, 0xc0, !PT ;  /* 0x00000006b4085812 */ /* 0x010fe400078ec0ff */
[----:B------:R-:W-:Y:S02]  /*3de0*/  PLOP3.LUT P5, PT, PT, PT, UP1, 0x80, 0x8 ;  /* 0x000000000008781c */ /* 0x000fe40003faf018 */
[----:B------:R-:W-:Y:S02]  /*3df0*/  @P4 LOP3.LUT R8, R8, 0x1e0, R179, 0xf8, !PT ;  /* 0x000001e008084812 */ /* 0x000fe400078ef8b3 */
[----:B-----5:R-:W-:Y:S03]  /*3e00*/  FSETP.NEU.FTZ.AND P4, PT, R185, -INF , PT ;  /* 0xff800000b900780b */ /* 0x020fe60003f9d000 */
[----:B------:R4:W-:Y:S01]  /*3e10*/  MUFU.TANH R166, R14 ;  /* 0x0000000e00a67308 */ /* 0x0009e20000002400 */
[----:B-1----:R-:W-:Y:S04]  /*3e20*/  IMAD.U32 R9, RZ, RZ, UR45 ;  /* 0x0000002dff097e24 */ /* 0x002fe8000f8e00ff */
[----:B------:R-:W-:Y:S01]  /*3e30*/  @P3 IMAD R9, R9, 0x80, R8 ;  /* 0x0000008009093824 */ /* 0x000fe200078e0208 */
[----:B------:R-:W-:Y:S04]  /*3e40*/  PLOP3.LUT P3, PT, PT, PT, UP1, 0x80, 0x8 ;  /* 0x000000000008781c */ /* 0x000fe80003f6f018 */
[----:B------:R1:W-:Y:S01]  /*3e50*/  MUFU.TANH R161, R10 ;  /* 0x0000000a00a17308 */ /* 0x0003e20000002400 */
[----:B--2---:R-:W-:Y:S01]  /*3e60*/  IADD3 R175, PT, PT, R160, R176, RZ ;  /* 0x000000b0a0af7210 */ /* 0x004fe20007ffe0ff */
[----:B------:R-:W-:Y:S01]  /*3e70*/  VIADD R13, R181, 0xffffffe8 ;  /* 0xffffffe8b50d7836 */ /* 0x000fe20000000000 */
[C---:B------:R-:W-:Y:S02]  /*3e80*/  @P5 ISETP.GE.AND P5, PT, R9.reuse, UR39, PT ;  /* 0x0000002709005c0c */ /* 0x040fe4000bfa6270 */
[----:B------:R-:W-:Y:S02]  /*3e90*/  @P0 IADD3 R8, PT, PT, R9, 0x1, RZ ;  /* 0x0000000109080810 */ /* 0x000fe40007ffe0ff */
[----:B------:R-:W-:Y:S03]  /*3ea0*/  PLOP3.LUT P0, PT, PT, PT, UP1, 0x80, 0x8 ;  /* 0x000000000008781c */ /* 0x000fe60003f0f018 */
[----:B------:R2:W-:Y:S01]  /*3eb0*/  MUFU.TANH R167, R15 ;  /* 0x0000000f00a77308 */ /* 0x0005e20000002400 */
[----:B------:R-:W-:Y:S01]  /*3ec0*/  @P6 ISETP.GE.AND P6, PT, R8, UR39, PT ;  /* 0x0000002708006c0c */ /* 0x000fe2000bfc6270 */
[----:B------:R-:W-:Y:S01]  /*3ed0*/  FMUL.FTZ R8, R185, 1.4426950216293334961 ;  /* 0x3fb8aa3bb9087820 */ /* 0x000fe20000410000 */
[----:B------:R-:W-:Y:S01]  /*3ee0*/  IABS R13, R13 ;  /* 0x0000000d000d7213 */ /* 0x000fe20000000000 */
[C---:B----4-:R-:W-:Y:S03]  /*3ef0*/  VIADD R14, R181.reuse, 0xffffffe9 ;  /* 0xffffffe9b50e7836 */ /* 0x050fe60000000000 */
[----:B------:R-:W-:Y:S03]  /*3f00*/  FSEL R8, R8, RZ, P4 ;  /* 0x000000ff08087208 */ /* 0x000fe60002000000 */
[----:B------:R4:W-:Y:S01]  /*3f10*/  MUFU.TANH R164, R11 ;  /* 0x0000000b00a47308 */ /* 0x0009e20000002400 */
[----:B------:R-:W-:Y:S01]  /*3f20*/  I2FP.F32.S32 R13, R13 ;  /* 0x0000000d000d7245 */ /* 0x000fe20000201400 */
[-C--:B---3--:R-:W-:Y:S03]  /*3f30*/  HMMA.16816.F32.BF16 R20, R156, R4.reuse, R20 ;  /* 0x000000049c14723c */ /* 0x088fe60000041814 */
[----:B------:R-:W-:Y:S01]  /*3f40*/  IABS R14, R14 ;  /* 0x0000000e000e7213 */ /* 0x000fe20000000000 */
[----:B-1----:R-:W-:Y:S01]  /*3f50*/  VIADD R10, R181, 0xfffffff0 ;  /* 0xfffffff0b50a7836 */ /* 0x002fe20000000000 */
[----:B------:R-:W-:Y:S03]  /*3f60*/  FSETP.NEU.FTZ.AND P4, PT, R184, -INF , PT ;  /* 0xff800000b800780b */ /* 0x000fe60003f9d000 */
[----:B------:R-:W-:Y:S01]  /*3f70*/  MUFU.TANH R170, R17 ;  /* 0x0000001100aa7308 */ /* 0x000fe20000002400 */
[----:B--2---:R-:W-:Y:S01]  /*3f80*/  FFMA.FTZ R15, R13, -UR5, R154 ;  /* 0x800000050d0f7c23 */ /* 0x004fe2000801009a */
[----:B------:R-:W-:Y:S01]  /*3f90*/  I2FP.F32.S32 R14, R14 ;  /* 0x0000000e000e7245 */ /* 0x000fe20000201400 */
[C---:B------:R-:W-:Y:S04]  /*3fa0*/  HMMA.16816.F32.BF16 R24, R136.reuse, R4, R24 ;  /* 0x000000048818723c */ /* 0x040fe80000041818 */
[----:B------:R-:W-:Y:S03]  /*3fb0*/  @P0 FSEL R15, R15, -INF , !P6 ;  /* 0xff8000000f0f0808 */ /* 0x000fe60007000000 */
[----:B------:R-:W-:Y:S01]  /*3fc0*/  MUFU.TANH R165, R12 ;  /* 0x0000000c00a57308 */ /* 0x000fe20000002400 */
[----:B------:R-:W-:Y:S01]  /*3fd0*/  FFMA.FTZ R163, R14, -UR5, R155 ;  /* 0x800000050ea37c23 */ /* 0x000fe2000801009b */
[----:B------:R-:W-:Y:S01]  /*3fe0*/  PLOP3.LUT P0, PT, PT, PT, UP1, 0x80, 0x8 ;  /* 0x000000000008781c */ /* 0x000fe20003f0f018 */
[-C--:B------:R-:W-:Y:S03]  /*3ff0*/  HMMA.16816.F32.BF16 R28, R136, R6.reuse, R28 ;  /* 0x00000006881c723c */ /* 0x080fe6000004181c */
[----:B------:R-:W-:Y:S01]  /*4000*/  FMUL.FTZ R21, R21, UR11 ;  /* 0x0000000b15157c20 */ /* 0x000fe20008410000 */
[----:B------:R-:W-:Y:S03]  /*4010*/  FMUL.FTZ R22, R22, UR11 ;  /* 0x0000000b16167c20 */ /* 0x000fe60008410000 */
[----:B------:R1:W-:Y:S01]  /*4020*/  MUFU.TANH R169, R18 ;  /* 0x0000001200a97308 */ /* 0x0003e20000002400 */
[----:B------:R-:W-:Y:S01]  /*4030*/  FMUL.FTZ R23, R23, UR11 ;  /* 0x0000000b17177c20 */ /* 0x000fe20008410000 */
[----:B------:R-:W-:Y:S01]  /*4040*/  FFMA.FTZ R213, R15, UR10, -R8 ;  /* 0x0000000a0fd57c23 */ /* 0x000fe20008010808 */
[----:B------:R-:W-:Y:S04]  /*4050*/  HMMA.16816.F32.BF16 R32, R156, R6, R32 ;  /* 0x000000069c20723c */ /* 0x000fe80000041820 */
[----:B------:R-:W-:Y:S03]  /*4060*/  LEA R159, R194, UR4, 0x1 ;  /* 0x00000004c29f7c11 */ /* 0x000fe6000f8e08ff */
[----:B------:R2:W3:Y:S01]  /*4070*/  MUFU.TANH R168, R16 ;  /* 0x0000001000a87308 */ /* 0x0004e20000002400 */
[----:B------:R-:W-:Y:S01]  /*4080*/  IABS R10, R10 ;  /* 0x0000000a000a7213 */ /* 0x000fe20000000000 */
[----:B------:R-:W-:Y:S01]  /*4090*/  FMUL.FTZ R24, R24, UR11 ;  /* 0x0000000b18187c20 */ /* 0x000fe20008410000 */
[----:B----4-:R-:W-:Y:S01]  /*40a0*/  IADD3 R11, PT, PT, R181, -0xf, RZ ;  /* 0xfffffff1b50b7810 */ /* 0x010fe20007ffe0ff */
[----:B------:R-:W-:Y:S01]  /*40b0*/  FMUL.FTZ R26, R26, UR11 ;  /* 0x0000000b1a1a7c20 */ /* 0x000fe20008410000 */
[----:B------:R-:W-:Y:S01]  /*40c0*/  I2FP.F32.S32 R10, R10 ;  /* 0x0000000a000a7245 */ /* 0x000fe20000201400 */
[----:B------:R-:W-:Y:S01]  /*40d0*/  FMUL.FTZ R28, R28, UR11 ;  /* 0x0000000b1c1c7c20 */ /* 0x000fe20008410000 */
[----:B------:R-:W-:Y:S03]  /*40e0*/  @P3 FSEL R163, R163, -INF , !P5 ;  /* 0xff800000a3a33808 */ /* 0x000fe60006800000 */
[----:B------:R4:W4:Y:S01]  /*40f0*/  MUFU.TANH R171, R19 ;  /* 0x0000001300ab7308 */ /* 0x0009220000002400 */
[----:B------:R-:W-:Y:S01]  /*4100*/  IABS R11, R11 ;  /* 0x0000000b000b7213 */ /* 0x000fe20000000000 */
[----:B------:R-:W-:Y:S01]  /*4110*/  FFMA.FTZ R5, R10, -UR5, R151 ;  /* 0x800000050a057c23 */ /* 0x000fe20008010097 */
[----:B------:R-:W-:Y:S01]  /*4120*/  PLOP3.LUT P3, PT, PT, PT, UP1, 0x80, 0x8 ;  /* 0x000000000008781c */ /* 0x000fe20003f6f018 */
[C---:B-1----:R-:W-:Y:S01]  /*4130*/  VIADD R18, R181.reuse, 0x9 ;  /* 0x00000009b5127836 */ /* 0x042fe20000000000 */
[----:B------:R-:W-:Y:S01]  /*4140*/  I2FP.F32.S32 R11, R11 ;  /* 0x0000000b000b7245 */ /* 0x000fe20000201400 */
[C---:B------:R-:W-:Y:S01]  /*4150*/  VIADD R15, R181.reuse, 0x11 ;  /* 0x00000011b50f7836 */ /* 0x040fe20000000000 */
[----:B------:R-:W-:Y:S03]  /*4160*/  IADD3 R17, PT, PT, R181, 0x8, RZ ;  /* 0x00000008b5117810 */ /* 0x000fe60007ffe0ff */
[----:B------:R-:W-:Y:S01]  /*4170*/  MUFU.TANH R204, R21 ;  /* 0x0000001500cc7308 */ /* 0x000fe20000002400 */
[----:B------:R-:W-:Y:S01]  /*4180*/  @P0 FSEL R5, R5, -INF , !P6 ;  /* 0xff80000005050808 */ /* 0x000fe20007000000 */
[----:B------:R-:W-:Y:S01]  /*4190*/  FFMA.FTZ R12, R11, -UR5, R150 ;  /* 0x800000050b0c7c23 */ /* 0x000fe20008010096 */
[----:B------:R-:W-:Y:S01]  /*41a0*/  IABS R17, R17 ;  /* 0x0000001100117213 */ /* 0x000fe20000000000 */
[----:B--2---:R-:W-:Y:S01]  /*41b0*/  FMUL.FTZ R16, R184, 1.4426950216293334961 ;  /* 0x3fb8aa3bb8107820 */ /* 0x004fe20000410000 */
[----:B------:R-:W-:Y:S01]  /*41c0*/  PLOP3.LUT P0, PT, PT, PT, UP1, 0x80, 0x8 ;  /* 0x000000000008781c */ /* 0x000fe20003f0f018 */
[----:B------:R-:W-:Y:S01]  /*41d0*/  FMUL.FTZ R20, R20, UR11 ;  /* 0x0000000b14147c20 */ /* 0x000fe20008410000 */
[----:B------:R-:W-:Y:S01]  /*41e0*/  I2FP.F32.S32 R17, R17 ;  /* 0x0000001100117245 */ /* 0x000fe20000201400 */
[----:B---3--:R-:W-:Y:S01]  /*41f0*/  FFMA.FTZ R6, R238, -UR5, R168 ;  /* 0x80000005ee067c23 */ /* 0x008fe200080100a8 */
[----:B------:R-:W-:Y:S01]  /*4200*/  @P3 FSEL R12, R12, -INF , !P5 ;  /* 0xff8000000c0c3808 */ /* 0x000fe20006800000 */
[----:B----4-:R-:W-:Y:S01]  /*4210*/  VIADD R19, R181, 0x10 ;  /* 0x00000010b5137836 */ /* 0x010fe20000000000 */
[----:B------:R-:W-:Y:S01]  /*4220*/  IABS R18, R18 ;  /* 0x0000001200127213 */ /* 0x000fe20000000000 */
[----:B------:R-:W-:Y:S01]  /*4230*/  MUFU.TANH R205, R20 ;  /* 0x0000001400cd7308 */ /* 0x000fe20000002400 */
[----:B------:R-:W-:Y:S01]  /*4240*/  PLOP3.LUT P3, PT, PT, PT, UP1, 0x80, 0x8 ;  /* 0x000000000008781c */ /* 0x000fe20003f6f018 */
[----:B------:R-:W-:Y:S01]  /*4250*/  FFMA.FTZ R14, R14, -UR5, R169 ;  /* 0x800000050e0e7c23 */ /* 0x000fe200080100a9 */
[----:B------:R-:W-:Y:S01]  /*4260*/  FSEL R4, R16, RZ, P4 ;  /* 0x000000ff10047208 */ /* 0x000fe20002000000 */
[C---:B------:R-:W-:Y:S01]  /*4270*/  FFMA.FTZ R16, R17.reuse, -UR5, R153 ;  /* 0x8000000511107c23 */ /* 0x040fe20008010099 */
[----:B------:R-:W-:Y:S01]  /*4280*/  I2FP.F32.S32 R18, R18 ;  /* 0x0000001200127245 */ /* 0x000fe20000201400 */
[----:B------:R-:W-:Y:S01]  /*4290*/  FFMA.FTZ R17, R17, -UR5, R167 ;  /* 0x8000000511117c23 */ /* 0x000fe200080100a7 */
[----:B------:R-:W-:Y:S01]  /*42a0*/  IABS R19, R19 ;  /* 0x0000001300137213 */ /* 0x000fe20000000000 */
[----:B------:R-:W-:Y:S01]  /*42b0*/  FFMA.FTZ R207, R12, UR10, -R4 ;  /* 0x0000000a0ccf7c23 */ /* 0x000fe20008010804 */
[----:B------:R-:W-:Y:S01]  /*42c0*/  @P0 FSEL R16, R16, -INF , !P6 ;  /* 0xff80000010100808 */ /* 0x000fe20007000000 */
[----:B------:R-:W-:Y:S01]  /*42d0*/  FFMA.FTZ R208, R18, -UR5, R152 ;  /* 0x8000000512d07c23 */ /* 0x000fe20008010098 */
[----:B------:R-:W-:Y:S01]  /*42e0*/  PLOP3.LUT P0, PT, PT, PT, UP1, 0x80, 0x8 ;  /* 0x000000000008781c */ /* 0x000fe20003f0f018 */
[----:B------:R-:W-:Y:S01]  /*42f0*/  FMUL.FTZ R12, R183, 1.4426950216293334961 ;  /* 0x3fb8aa3bb70c7820 */ /* 0x000fe20000410000 */
[----:B------:R-:W-:Y:S01]  /*4300*/  I2FP.F32.S32 R19, R19 ;  /* 0x0000001300137245 */ /* 0x000fe20000201400 */
[----:B------:R-:W-:Y:S01]  /*4310*/  FFMA.FTZ R206, R5, UR10, -R4 ;  /* 0x0000000a05ce7c23 */ /* 0x000fe20008010804 */
[----:B------:R-:W-:Y:S01]  /*4320*/  @P3 FSEL R208, R208, -INF , !P5 ;  /* 0xff800000d0d03808 */ /* 0x000fe20006800000 */
[----:B------:R-:W-:Y:S01]  /*4330*/  FMUL.FTZ R5, R182, 1.4426950216293334961 ;  /* 0x3fb8aa3bb6057820 */ /* 0x000fe20000410000 */
[----:B------:R-:W-:Y:S01]  /*4340*/  IABS R15, R15 ;  /* 0x0000000f000f7213 */ /* 0x000fe20000000000 */
[----:B------:R-:W-:Y:S01]  /*4350*/  FFMA.FTZ R19, R19, -UR5, R164 ;  /* 0x8000000513137c23 */ /* 0x000fe200080100a4 */
[----:B------:R-:W-:Y:S01]  /*4360*/  PLOP3.LUT P3, PT, PT, PT, UP1, 0x80, 0x8 ;  /* 0x000000000008781c */ /* 0x000fe20003f6f018 */
[----:B------:R-:W-:Y:S01]  /*4370*/  FFMA.FTZ R18, R18, -UR5, R166 ;  /* 0x8000000512127c23 */ /* 0x000fe200080100a6 */
[----:B------:R-:W-:Y:S01]  /*4380*/  FSETP.NEU.FTZ.AND P4, PT, R183, -INF , PT ;  /* 0xff800000b700780b */ /* 0x000fe20003f9d000 */
[----:B------:R-:W-:Y:S01]  /*4390*/  FFMA.FTZ R245, R237, -UR5, R170 ;  /* 0x80000005edf57c23 */ /* 0x000fe200080100aa */
[----:B------:R-:W-:Y:S01]  /*43a0*/  I2FP.F32.S32 R15, R15 ;  /* 0x0000000f000f7245 */ /* 0x000fe20000201400 */
[----:B------:R-:W-:Y:S01]  /*43b0*/  FFMA.FTZ R239, R13, -UR5, R171 ;  /* 0x800000050def7c23 */ /* 0x000fe200080100ab */
[----:B------:R-:W-:Y:S01]  /*43c0*/  FSEL R12, R12, RZ, P4 ;  /* 0x000000ff0c0c7208 */ /* 0x000fe20002000000 */
[----:B------:R-:W1:Y:S01]  /*43d0*/  MUFU.TANH R201, R22 ;  /* 0x0000001600c97308 */ /* 0x000e620000002400 */
[----:B------:R-:W-:Y:S01]  /*43e0*/  @P0 FSEL R19, R19, -INF , !P6 ;  /* 0xff80000013130808 */ /* 0x000fe20007000000 */
[----:B------:R-:W-:Y:S01]  /*43f0*/  FFMA.FTZ R15, R15, -UR5, R161 ;  /* 0x800000050f0f7c23 */ /* 0x000fe200080100a1 */
[----:B------:R-:W-:Y:S01]  /*4400*/  PLOP3.LUT P0, PT, PT, PT, UP1, 0x80, 0x8 ;  /* 0x000000000008781c */ /* 0x000fe20003f0f018 */
[----:B------:R-:W-:Y:S01]  /*4410*/  FFMA.FTZ R216, R16, UR10, -R12 ;  /* 0x0000000a10d87c23 */ /* 0x000fe2000801080c */
[----:B------:R-:W-:Y:S01]  /*4420*/  FSETP.NEU.FTZ.AND P4, PT, R182, -INF , PT ;  /* 0xff800000b600780b */ /* 0x000fe20003f9d000 */
[----:B------:R-:W-:Y:S01]  /*4430*/  FMUL.FTZ R25, R25, UR11 ;  /* 0x0000000b19197c20 */ /* 0x000fe20008410000 */
[----:B------:R-:W-:Y:S03]  /*4440*/  @P3 FSEL R15, R15, -INF , !P5 ;  /* 0xff8000000f0f3808 */ /* 0x000fe60006800000 */
[----:B------:R-:W2:Y:S01]  /*4450*/  MUFU.TANH R177, R23 ;  /* 0x0000001700b17308 */ /* 0x000ea20000002400 */
[----:B------:R-:W-:Y:S01]  /*4460*/  IADD3 R16, PT, PT, R181, 0x1, RZ ;  /* 0x00000001b5107810 */ /* 0x000fe20007ffe0ff */
[----:B------:R-:W-:Y:S01]  /*4470*/  FMUL.FTZ R27, R27, UR11 ;  /* 0x0000000b1b1b7c20 */ /* 0x000fe20008410000 */
[----:B------:R-:W-:Y:S01]  /*4480*/  PLOP3.LUT P6, PT, PT, PT, UP1, 0x80, 0x8 ;  /* 0x000000000008781c */ /* 0x000fe20003fcf018 */
[----:B------:R-:W-:Y:S01]  /*4490*/  FMUL.FTZ R32, R32, UR11 ;  /* 0x0000000b20207c20 */ /* 0x000fe20008410000 */
[----:B------:R-:W-:Y:S01]  /*44a0*/  PLOP3.LUT P5, PT, PT, PT, UP1, 0x80, 0x8 ;  /* 0x000000000008781c */ /* 0x000fe20003faf018 */
[----:B------:R-:W-:Y:S01]  /*44b0*/  FMUL.FTZ R33, R33, UR11 ;  /* 0x0000000b21217c20 */ /* 0x000fe20008410000 */
[----:B------:R-:W-:Y:S03]  /*44c0*/  FSEL R5, R5, RZ, P4 ;  /* 0x000000ff05057208 */ /* 0x000fe60002000000 */
[----:B------:R-:W-:Y:S01]  /*44d0*/  MUFU.TANH R212, R24 ;  /* 0x0000001800d47308 */ /* 0x000fe20000002400 */
[----:B------:R-:W-:Y:S01]  /*44e0*/  IABS R16, R16 ;  /* 0x0000001000107213 */ /* 0x000fe20000000000 */
[----:B-1----:R-:W-:Y:S01]  /*44f0*/  FFMA.FTZ R238, R238, -UR5, R201 ;  /* 0x80000005eeee7c23 */ /* 0x002fe200080100c9 */
[----:B------:R-:W-:Y:S01]  /*4500*/  PLOP3.LUT P3, PT, PT, PT, UP1, 0x80, 0x8 ;  /* 0x000000000008781c */ /* 0x000fe20003f6f018 */
[--C-:B------:R-:W-:Y:S01]  /*4510*/  FFMA.FTZ R214, R19, UR10, -R5.reuse ;  /* 0x0000000a13d67c23 */ /* 0x100fe20008010805 */
[----:B------:R-:W-:Y:S01]  /*4520*/  PLOP3.LUT P4, PT, PT, PT, UP1, 0x80, 0x8 ;  /* 0x000000000008781c */ /* 0x000fe20003f8f018 */
[----:B------:R-:W-:Y:S01]  /*4530*/  @P0 VIADD R19, R9, 0x8 ;  /* 0x0000000809130836 */ /* 0x000fe20000000000 */
[----:B------:R-:W-:Y:S01]  /*4540*/  I2FP.F32.S32 R16, R16 ;  /* 0x0000001000107245 */ /* 0x000fe20000201400 */
[----:B------:R-:W-:Y:S01]  /*4550*/  FFMA.FTZ R215, R15, UR10, -R5 ;  /* 0x0000000a0fd77c23 */ /* 0x000fe20008010805 */
[----:B------:R-:W-:Y:S01]  /*4560*/  IABS R15, R181 ;  /* 0x000000b5000f7213 */ /* 0x000fe20000000000 */
[----:B------:R-:W-:Y:S01]  /*4570*/  @P5 VIADD R20, R9, 0x9 ;  /* 0x0000000909145836 */ /* 0x000fe20000000000 */
[----:B------:R-:W-:Y:S01]  /*4580*/  PLOP3.LUT P0, PT, PT, PT, UP1, 0x80, 0x8 ;  /* 0x000000000008781c */ /* 0x000fe20003f0f018 */
[----:B------:R-:W-:Y:S01]  /*4590*/  FFMA.FTZ R220, R16, -UR5, R165 ;  /* 0x8000000510dc7c23 */ /* 0x000fe200080100a5 */
[----:B------:R-:W-:Y:S01]  /*45a0*/  @P6 ISETP.GE.AND P6, PT, R19, UR39, PT ;  /* 0x0000002713006c0c */ /* 0x000fe2000bfc6270 */
[----:B------:R-:W-:Y:S01]  /*45b0*/  MUFU.TANH R210, R26 ;  /* 0x0000001a00d27308 */ /* 0x000fe20000002400 */
[----:B------:R-:W-:Y:S01]  /*45c0*/  PLOP3.LUT P5, PT, PT, PT, UP1, 0x80, 0x8 ;  /* 0x000000000008781c */ /* 0x000fe20003faf018 */
[----:B--2---:R-:W-:Y:S01]  /*45d0*/  FFMA.FTZ R237, R237, -UR5, R177 ;  /* 0x80000005eded7c23 */ /* 0x004fe200080100b1 */
[----:B------:R-:W-:Y:S01]  /*45e0*/  I2FP.F32.S32 R15, R15 ;  /* 0x0000000f000f7245 */ /* 0x000fe20000201400 */
[----:B------:R-:W-:Y:S01]  /*45f0*/  FMUL.FTZ R29, R29, UR11 ;  /* 0x0000000b1d1d7c20 */ /* 0x000fe20008410000 */
[----:B------:R-:W-:Y:S01]  /*4600*/  @P3 FSEL R220, R220, -INF , !P6 ;  /* 0xff800000dcdc3808 */ /* 0x000fe20007000000 */
[----:B------:R-:W-:Y:S01]  /*4610*/  FFMA.FTZ R163, R163, UR10, -R8 ;  /* 0x0000000aa3a37c23 */ /* 0x000fe20008010808 */
[----:B------:R-:W-:Y:S01]  /*4620*/  @P4 ISETP.GE.AND P3, PT, R20, UR39, PT ;  /* 0x0000002714004c0c */ /* 0x000fe2000bf66270 */
[----:B------:R-:W-:Y:S01]  /*4630*/  FFMA.FTZ R19, R15, -UR5, R162 ;  /* 0x800000050f137c23 */ /* 0x000fe200080100a2 */
[----:B------:R-:W-:Y:S01]  /*4640*/  PLOP3.LUT P4, PT, PT, PT, UP1, 0x80, 0x8 ;  /* 0x000000000008781c */ /* 0x000fe20003f8f018 */
[----:B------:R-:W-:Y:S01]  /*4650*/  MUFU.TANH R211, R25 ;  /* 0x0000001900d37308 */ /* 0x000fe20000002400 */
[----:B------:R-:W-:Y:S01]  /*4660*/  FMUL.FTZ R34, R34, UR11 ;  /* 0x0000000b22227c20 */ /* 0x000fe20008410000 */
[----:B------:R-:W-:Y:S01]  /*4670*/  FMUL.FTZ R35, R35, UR11 ;  /* 0x0000000b23237c20 */ /* 0x000fe20008410000 */
[----:B------:R-:W-:Y:S01]  /*4680*/  @P0 FSEL R19, R19, -INF , !P3 ;  /* 0xff80000013130808 */ /* 0x000fe20005800000 */
[----:B------:R-:W-:Y:S01]  /*4690*/  FMUL.FTZ R30, R30, UR11 ;  /* 0x0000000b1e1e7c20 */ /* 0x000fe20008410000 */
[----:B------:R-:W-:Y:S01]  /*46a0*/  PLOP3.LUT P0, PT, PT, PT, UP1, 0x80, 0x8 ;  /* 0x000000000008781c */ /* 0x000fe20003f0f018 */
[----:B------:R-:W-:Y:S01]  /*46b0*/  FMUL.FTZ R31, R31, UR11 ;  /* 0x0000000b1f1f7c20 */ /* 0x000fe20008410000 */
[----:B------:R-:W-:Y:S03]  /*46c0*/  @P5 FSEL R18, R18, -INF , !P6 ;  /* 0xff80000012125808 */ /* 0x000fe60007000000 */
[----:B------:R-:W1:Y:S01]  /*46d0*/  MUFU.TANH R209, R27 ;  /* 0x0000001b00d17308 */ /* 0x000e620000002400 */
[----:B------:R-:W-:Y:S01]  /*46e0*/  PLOP3.LUT P5, PT, PT, PT, UP1, 0x80, 0x8 ;  /* 0x000000000008781c */ /* 0x000fe20003faf018 */
[--C-:B------:R-:W-:Y:S01]  /*46f0*/  FFMA.FTZ R208, R208, UR10, -R12.reuse ;  /* 0x0000000ad0d07c23 */ /* 0x100fe2000801080c */
[----:B------:R-:W-:Y:S01]  /*4700*/  IADD3 R158, PT, PT, R195, R159, RZ ;  /* 0x0000009fc39e7210 */ /* 0x000fe20007ffe0ff */
[--C-:B------:R-:W-:Y:S01]  /*4710*/  FFMA.FTZ R223, R18, UR10, -R5.reuse ;  /* 0x0000000a12df7c23 */ /* 0x100fe20008010805 */
[----:B------:R-:W-:Y:S01]  /*4720*/  @P4 FSEL R17, R17, -INF , !P3 ;  /* 0xff80000011114808 */ /* 0x000fe20005800000 */
[--C-:B------:R-:W-:Y:S01]  /*4730*/  FFMA.FTZ R224, R19, UR10, -R12.reuse ;  /* 0x0000000a13e07c23 */ /* 0x100fe2000801080c */
[----:B------:R-:W-:Y:S03]  /*4740*/  PLOP3.LUT P4, PT, PT, PT, UP1, 0x80, 0x8 ;  /* 0x000000000008781c */ /* 0x000fe60003f8f018 */
[----:B------:R-:W2:Y:S01]  /*4750*/  MUFU.TANH R217, R28 ;  /* 0x0000001c00d97308 */ /* 0x000ea20000002400 */
[----:B------:R-:W-:Y:S01]  /*4760*/  FFMA.FTZ R220, R220, UR10, -R12 ;  /* 0x0000000adcdc7c23 */ /* 0x000fe2000801080c */
[----:B------:R-:W-:Y:S01]  /*4770*/  @P0 FSEL R6, R6, -INF , !P6 ;  /* 0xff80000006060808 */ /* 0x000fe20007000000 */
[----:B------:R-:W-:Y:S01]  /*4780*/  FFMA.FTZ R222, R17, UR10, -R5 ;  /* 0x0000000a11de7c23 */ /* 0x000fe20008010805 */
[----:B------:R-:W-:Y:S01]  /*4790*/  PLOP3.LUT P0, PT, PT, PT, UP1, 0x80, 0x8 ;  /* 0x000000000008781c */ /* 0x000fe20003f0f018 */
[----:B------:R-:W-:Y:S01]  /*47a0*/  VIADD R157, R159, 0x19020 ;  /* 0x000190209f9d7836 */ /* 0x000fe20000000000 */
[----:B------:R-:W-:Y:S01]  /*47b0*/  @P5 FSEL R14, R14, -INF , !P6 ;  /* 0xff8000000e0e5808 */ /* 0x000fe20007000000 */
[----:B------:R-:W-:Y:S01]  /*47c0*/  FFMA.FTZ R246, R6, UR10, -R8 ;  /* 0x0000000a06f67c23 */ /* 0x000fe20008010808 */
[----:B------:R-:W-:Y:S01]  /*47d0*/  PLOP3.LUT P6, PT, PT, PT, UP1, 0x80, 0x8 ;  /* 0x000000000008781c */ /* 0x000fe20003fcf018 */
[----:B-1----:R-:W-:Y:S01]  /*47e0*/  FFMA.FTZ R15, R15, -UR5, R209 ;  /* 0x800000050f0f7c23 */ /* 0x002fe200080100d1 */
[----:B------:R-:W-:Y:S01]  /*47f0*/  IADD3 R6, PT, PT, R181, -0x27, RZ ;  /* 0xffffffd9b5067810 */ /* 0x000fe20007ffe0ff */
[----:B------:R-:W-:Y:S01]  /*4800*/  FFMA.FTZ R240, R14, UR10, -R4 ;  /* 0x0000000a0ef07c23 */ /* 0x000fe20008010804 */
[----:B------:R-:W-:Y:S01]  /*4810*/  @P4 VIADD R17, R9, 0x10 ;  /* 0x0000001009114836 */ /* 0x000fe20000000000 */
[----:B------:R-:W-:Y:S01]  /*4820*/  PLOP3.LUT P4, PT, PT, PT, UP1, 0x80, 0x8 ;  /* 0x000000000008781c */ /* 0x000fe20003f8f018 */
[----:B------:R-:W-:Y:S01]  /*4830*/  MUFU.TANH R225, R32 ;  /* 0x0000002000e17308 */ /* 0x000fe20000002400 */
[----:B------:R-:W-:Y:S01]  /*4840*/  PLOP3.LUT P5, PT, PT, PT, UP1, 0x80, 0x8 ;  /* 0x000000000008781c */ /* 0x000fe20003faf018 */
[----:B------:R-:W-:Y:S01]  /*4850*/  FFMA.FTZ R155, -R155, R155, 1 ;  /* 0x3f8000009b9b7423 */ /* 0x000fe2000001019b */
[----:B------:R-:W-:Y:S01]  /*4860*/  @P0 FSEL R245, R245, -INF , !P3 ;  /* 0xff800000f5f50808 */ /* 0x000fe20005800000 */
[----:B--2---:R-:W-:Y:S01]  /*4870*/  FFMA.FTZ R11, R11, -UR5, R217 ;  /* 0x800000050b0b7c23 */ /* 0x004fe200080100d9 */
[----:B------:R-:W-:Y:S01]  /*4880*/  PLOP3.LUT P0, PT, PT, PT, UP1, 0x80, 0x8 ;  /* 0x000000000008781c */ /* 0x000fe20003f0f018 */
[----:B------:R-:W-:Y:S01]  /*4890*/  FFMA.FTZ R154, -R154, R154, 1 ;  /* 0x3f8000009a9a7423 */ /* 0x000fe2000001019a */
[----:B------:R-:W-:Y:S01]  /*48a0*/  @P6 VIADD R7, R9, 0x11 ;  /* 0x0000001109076836 */ /* 0x000fe20000000000 */
[----:B------:R-:W-:Y:S02]  /*48b0*/  IABS R6, R6 ;  /* 0x0000000600067213 */ /* 0x000fe40000000000 */
[----:B------:R-:W-:Y:S01]  /*48c0*/  MUFU.TANH R226, R33 ;  /* 0x0000002100e27308 */ /* 0x000fe20000002400 */
[----:B------:R-:W-:Y:S01]  /*48d0*/  PLOP3.LUT P6, PT, PT, PT, UP1, 0x80, 0x8 ;  /* 0x000000000008781c */ /* 0x000fe20003fcf018 */
[----:B------:R-:W-:Y:S01]  /*48e0*/  FFMA.FTZ R245, R245, UR10, -R8 ;  /* 0x0000000af5f57c23 */ /* 0x000fe20008010808 */
[----:B------:R-:W-:Y:S01]  /*48f0*/  @P4 ISETP.GE.AND P4, PT, R7, UR39, PT ;  /* 0x0000002707004c0c */ /* 0x000fe2000bf86270 */
[----:B------:R-:W-:Y:S01]  /*4900*/  VIADD R7, R181, 0xffffffd8 ;  /* 0xffffffd8b5077836 */ /* 0x000fe20000000000 */
[----:B------:R-:W-:Y:S01]  /*4910*/  I2FP.F32.S32 R14, R6 ;  /* 0x00000006000e7245 */ /* 0x000fe20000201400 */
[----:B------:R-:W-:Y:S01]  /*4920*/  FFMA.FTZ R168, -R168, R168, 1 ;  /* 0x3f800000a8a87423 */ /* 0x000fe200000101a8 */
[----:B------:R-:W-:Y:S01]  /*4930*/  @P5 ISETP.GE.AND P5, PT, R17, UR39, PT ;  /* 0x0000002711005c0c */ /* 0x000fe2000bfa6270 */
[----:B------:R-:W-:Y:S01]  /*4940*/  FFMA.FTZ R17, R16, -UR5, R210 ;  /* 0x8000000510117c23 */ /* 0x000fe200080100d2 */
[----:B------:R-:W-:Y:S01]  /*4950*/  @P0 FSEL R239, R239, -INF , !P3 ;  /* 0xff800000efef0808 */ /* 0x000fe20005800000 */
[----:B------:R-:W-:Y:S01]  /*4960*/  FFMA.FTZ R244, R14, -UR5, R205 ;  /* 0x800000050ef47c23 */ /* 0x000fe200080100cd */
[----:B------:R-:W-:Y:S01]  /*4970*/  IABS R13, R7 ;  /* 0x00000007000d7213 */ /* 0x000fe20000000000 */
[----:B------:R-:W1:Y:S01]  /*4980*/  MUFU.TANH R218, R29 ;  /* 0x0000001d00da7308 */ /* 0x000e620000002400 */
[----:B------:R-:W-:Y:S01]  /*4990*/  PLOP3.LUT P3, PT, PT, PT, UP1, 0x80, 0x8 ;  /* 0x000000000008781c */ /* 0x000fe20003f6f018 */
[----:B------:R-:W-:Y:S01]  /*49a0*/  FFMA.FTZ R239, R239, UR10, -R4 ;  /* 0x0000000aefef7c23 */ /* 0x000fe20008010804 */
[----:B------:R-:W-:Y:S01]  /*49b0*/  I2FP.F32.S32 R13, R13 ;  /* 0x0000000d000d7245 */ /* 0x000fe20000201400 */
[----:B------:R-:W-:Y:S01]  /*49c0*/  FFMA.FTZ R170, -R170, R170, 1 ;  /* 0x3f800000aaaa7423 */ /* 0x000fe200000101aa */
[----:B------:R-:W-:Y:S01]  /*49d0*/  IADD3 R6, PT, PT, R181, -0x7, RZ ;  /* 0xfffffff9b5067810 */ /* 0x000fe20007ffe0ff */
[----:B------:R-:W-:Y:S01]  /*49e0*/  FFMA.FTZ R205, -R205, R205, 1 ;  /* 0x3f800000cdcd7423 */ /* 0x000fe200000101cd */
[----:B------:R-:W-:Y:S01]  /*49f0*/  PLOP3.LUT P0, PT, PT, PT, UP1, 0x80, 0x8 ;  /* 0x000000000008781c */ /* 0x000fe20003f0f018 */
[----:B------:R-:W-:Y:S01]  /*4a00*/  FFMA.FTZ R7, R13, -UR5, R204 ;  /* 0x800000050d077c23 */ /* 0x000fe200080100cc */
[----:B------:R-:W-:Y:S01]  /*4a10*/  @P6 FSEL R244, R244, -INF , !P5 ;  /* 0xff800000f4f46808 */ /* 0x000fe20006800000 */
[----:B------:R-:W-:Y:S01]  /*4a20*/  MUFU.EX2 R163, R163 ;  /* 0x000000a300a37308 */ /* 0x000fe20000000800 */
[----:B------:R-:W-:Y:S01]  /*4a30*/  IABS R6, R6 ;  /* 0x0000000600067213 */ /* 0x000fe20000000000 */
[----:B------:R-:W-:Y:S01]  /*4a40*/  FFMA.FTZ R204, -R204, R204, 1 ;  /* 0x3f800000cccc7423 */ /* 0x000fe200000101cc */
[----:B------:R-:W-:Y:S01]  /*4a50*/  PLOP3.LUT P6, PT, PT, PT, UP1, 0x80, 0x8 ;  /* 0x000000000008781c */ /* 0x000fe20003fcf018 */
[--C-:B------:R-:W-:Y:S01]  /*4a60*/  FFMA.FTZ R244, R244, UR10, -R8.reuse ;  /* 0x0000000af4f47c23 */ /* 0x100fe20008010808 */
[----:B------:R-:W-:Y:S01]  /*4a70*/  @P3 FSEL R7, R7, -INF , !P4 ;  /* 0xff80000007073808 */ /* 0x000fe20006000000 */
[----:B------:R-:W-:Y:S01]  /*4a80*/  FMUL.FTZ R155, R155, UR11 ;  /* 0x0000000b9b9b7c20 */ /* 0x000fe20008410000 */
[----:B------:R-:W-:Y:S03]  /*4a90*/  PLOP3.LUT P3, PT, PT, PT, UP1, 0x80, 0x8 ;  /* 0x000000000008781c */ /* 0x000fe60003f6f018 */
[----:B------:R-:W-:Y:S01]  /*4aa0*/  MUFU.EX2 R213, R213 ;  /* 0x000000d500d57308 */ /* 0x000fe20000000800 */
[----:B------:R-:W-:Y:S01]  /*4ab0*/  I2FP.F32.S32 R6, R6 ;  /* 0x0000000600067245 */ /* 0x000fe20000201400 */
[----:B------:R-:W-:Y:S01]  /*4ac0*/  FFMA.FTZ R243, R7, UR10, -R8 ;  /* 0x0000000a07f37c23 */ /* 0x000fe20008010808 */
[----:B------:R-:W-:Y:S01]  /*4ad0*/  VIADD R7, R181, 0xfffffff8 ;  /* 0xfffffff8b5077836 */ /* 0x000fe20000000000 */
[----:B------:R-:W-:Y:S01]  /*4ae0*/  @P0 FSEL R238, R238, -INF , !P5 ;  /* 0xff800000eeee0808 */ /* 0x000fe20006800000 */
[----:B-1----:R-:W-:Y:S01]  /*4af0*/  FFMA.FTZ R10, R10, -UR5, R218 ;  /* 0x800000050a0a7c23 */ /* 0x002fe200080100da */
[----:B------:R-:W-:Y:S01]  /*4b00*/  FFMA.FTZ R234, R6, -UR5, R212 ;  /* 0x8000000506ea7c23 */ /* 0x000fe200080100d4 */
[----:B------:R-:W-:Y:S03]  /*4b10*/  PLOP3.LUT P0, PT, PT, PT, UP1, 0x80, 0x8 ;  /* 0x000000000008781c */ /* 0x000fe60003f0f018 */
[----:B------:R-:W1:Y:S01]  /*4b20*/  MUFU.TANH R248, R34 ;  /* 0x0000002200f87308 */ /* 0x000e620000002400 */
[----:B------:R-:W-:Y:S01]  /*4b30*/  @P6 FSEL R237, R237, -INF , !P4 ;  /* 0xff800000eded6808 */ /* 0x000fe20006000000 */
[--C-:B------:R-:W-:Y:S01]  /*4b40*/  FFMA.FTZ R238, R238, UR10, -R4.reuse ;  /* 0x0000000aeeee7c23 */ /* 0x100fe20008010804 */
[----:B------:R-:W-:Y:S01]  /*4b50*/  IABS R7, R7 ;  /* 0x0000000700077213 */ /* 0x000fe20000000000 */
[----:B------:R-:W-:Y:S01]  /*4b60*/  FMUL.FTZ R154, R154, UR11 ;  /* 0x0000000b9a9a7c20 */ /* 0x000fe20008410000 */
[----:B------:R-:W-:Y:S01]  /*4b70*/  @P3 FSEL R234, R234, -INF , !P5 ;  /* 0xff800000eaea3808 */ /* 0x000fe20006800000 */
[----:B------:R-:W-:Y:S01]  /*4b80*/  FFMA.FTZ R237, R237, UR10, -R4 ;  /* 0x0000000aeded7c23 */ /* 0x000fe20008010804 */
[----:B------:R-:W-:Y:S03]  /*4b90*/  PLOP3.LUT P6, PT, PT, PT, UP1, 0x80, 0x8 ;  /* 0x000000000008781c */ /* 0x000fe60003fcf018 */
[----:B------:R-:W2:Y:S01]  /*4ba0*/  MUFU.TANH R247, R35 ;  /* 0x0000002300f77308 */ /* 0x000ea20000002400 */
[----:B------:R-:W-:Y:S01]  /*4bb0*/  PLOP3.LUT P3, PT, PT, PT, UP1, 0x80, 0x8 ;  /* 0x000000000008781c */ /* 0x000fe20003f6f018 */
[----:B------:R-:W-:Y:S01]  /*4bc0*/  FFMA.FTZ R234, R234, UR10, -R12 ;  /* 0x0000000aeaea7c23 */ /* 0x000fe2000801080c */
[----:B------:R-:W-:Y:S01]  /*4bd0*/  I2FP.F32.S32 R7, R7 ;  /* 0x0000000700077245 */ /* 0x000fe20000201400 */
[----:B------:R-:W-:Y:S01]  /*4be0*/  FMUL.FTZ R168, R168, UR11 ;  /* 0x0000000ba8a87c20 */ /* 0x000fe20008410000 */
[----:B------:R-:W-:Y:S01]  /*4bf0*/  @P0 FSEL R17, R17, -INF , !P5 ;  /* 0xff80000011110808 */ /* 0x000fe20006800000 */
[----:B------:R-:W-:Y:S01]  /*4c00*/  FMUL.FTZ R170, R170, UR11 ;  /* 0x0000000baaaa7c20 */ /* 0x000fe20008410000 */
[----:B------:R-:W-:Y:S01]  /*4c10*/  PLOP3.LUT P0, PT, PT, PT, UP1, 0x80, 0x8 ;  /* 0x000000000008781c */ /* 0x000fe20003f0f018 */
[----:B------:R-:W-:Y:S01]  /*4c20*/  FFMA.FTZ R233, R7, -UR5, R211 ;  /* 0x8000000507e97c23 */ /* 0x000fe200080100d3 */
[----:B------:R-:W-:Y:S01]  /*4c30*/  PLOP3.LUT P5, PT, PT, PT, UP1, 0x80, 0x8 ;  /* 0x000000000008781c */ /* 0x000fe20003faf018 */
[----:B-1----:R-:W-:Y:S01]  /*4c40*/  FFMA.FTZ R14, R14, -UR5, R248 ;  /* 0x800000050e0e7c23 */ /* 0x002fe200080100f8 */
[----:B------:R-:W-:Y:S01]  /*4c50*/  MUFU.EX2 R207, R207 ;  /* 0x000000cf00cf7308 */ /* 0x000fe20000000800 */
[----:B------:R-:W-:Y:S01]  /*4c60*/  @P6 VIADD R16, R9, 0x18 ;  /* 0x0000001809106836 */ /* 0x000fe20000000000 */
[----:B------:R-:W-:Y:S01]  /*4c70*/  PLOP3.LUT P6, PT, PT, PT, UP1, 0x80, 0x8 ;  /* 0x000000000008781c */ /* 0x000fe20003fcf018 */
[----:B------:R-:W-:Y:S01]  /*4c80*/  FFMA.FTZ R230, R17, UR10, -R5 ;  /* 0x0000000a11e67c23 */ /* 0x000fe20008010805 */
[----:B------:R-:W-:Y:S01]  /*4c90*/  @P3 FSEL R233, R233, -INF , !P4 ;  /* 0xff800000e9e93808 */ /* 0x000fe20006000000 */
[----:B------:R-:W-:Y:S01]  /*4ca0*/  FMUL.FTZ R205, R205, UR11 ;  /* 0x0000000bcdcd7c20 */ /* 0x000fe20008410000 */
[----:B------:R-:W-:Y:S01]  /*4cb0*/  PLOP3.LUT P3, PT, PT, PT, UP1, 0x80, 0x8 ;  /* 0x000000000008781c */ /* 0x000fe20003f6f018 */
[----:B--2---:R-:W-:Y:S03]  /*4cc0*/  FFMA.FTZ R13, R13, -UR5, R247 ;  /* 0x800000050d0d7c23 */ /* 0x004fe600080100f7 */
[----:B------:R-:W-:Y:S01]  /*4cd0*/  MUFU.EX2 R206, R206 ;  /* 0x000000ce00ce7308 */ /* 0x000fe20000000800 */
[----:B------:R-:W-:Y:S01]  /*4ce0*/  @P0 IADD3 R9, PT, PT, R9, 0x19, RZ ;  /* 0x0000001909090810 */ /* 0x000fe20007ffe0ff */
[--C-:B------:R-:W-:Y:S01]  /*4cf0*/  FFMA.FTZ R233, R233, UR10, -R12.reuse ;  /* 0x0000000ae9e97c23 */ /* 0x100fe2000801080c */
[----:B------:R-:W-:Y:S01]  /*4d00*/  PLOP3.LUT P0, PT, PT, PT, UP1, 0x80, 0x8 ;  /* 0x000000000008781c */ /* 0x000fe20003f0f018 */
[----:B------:R-:W-:Y:S01]  /*4d10*/  FMUL.FTZ R204, R204, UR11 ;  /* 0x0000000bcccc7c20 */ /* 0x000fe20008410000 */
[----:B------:R-:W-:Y:S01]  /*4d20*/  @P5 ISETP.GE.AND P5, PT, R16, UR39, PT ;  /* 0x0000002710005c0c */ /* 0x000fe2000bfa6270 */
[----:B------:R-:W-:Y:S01]  /*4d30*/  FFMA.FTZ R150, -R150, R150, 1 ;  /* 0x3f80000096967423 */ /* 0x000fe20000010196 */
[----:B------:R-:W-:Y:S01]  /*4d40*/  @P6 ISETP.GE.AND P6, PT, R9, UR39, PT ;  /* 0x0000002709006c0c */ /* 0x000fe2000bfc6270 */
[----:B------:R-:W-:Y:S02]  /*4d50*/  VIADD R9, R181, 0xffffffd1 ;  /* 0xffffffd1b5097836 */ /* 0x000fe40000000000 */
[----:B------:R-:W-:Y:S01]  /*4d60*/  MUFU.EX2 R240, R240 ;  /* 0x000000f000f07308 */ /* 0x000fe20000000800 */
[----:B------:R-:W-:Y:S01]  /*4d70*/  FFMA.FTZ R151, -R151, R151, 1 ;  /* 0x3f80000097977423 */ /* 0x000fe20000010197 */
[----:B------:R-:W-:Y:S01]  /*4d80*/  @P3 FSEL R15, R15, -INF , !P4 ;  /* 0xff8000000f0f3808 */ /* 0x000fe20006000000 */
[----:B------:R-:W-:Y:S01]  /*4d90*/  FMUL.FTZ R150, R150, UR11 ;  /* 0x0000000b96967c20 */ /* 0x000fe20008410000 */
[----:B------:R-:W-:Y:S01]  /*4da0*/  PLOP3.LUT P4, PT, PT, PT, UP1, 0x80, 0x8 ;  /* 0x000000000008781c */ /* 0x000fe20003f8f018 */
[----:B------:R-:W-:Y:S01]  /*4db0*/  FMUL.FTZ R151, R151, UR11 ;  /* 0x0000000b97977c20 */ /* 0x000fe20008410000 */
[----:B------:R-:W-:Y:S01]  /*4dc0*/  PLOP3.LUT P3, PT, PT, PT, UP1, 0x80, 0x8 ;  /* 0x000000000008781c */ /* 0x000fe20003f6f018 */
[----:B------:R-:W-:Y:S01]  /*4dd0*/  FFMA.FTZ R229, R15, UR10, -R5 ;  /* 0x0000000a0fe57c23 */ /* 0x000fe20008010805 */
[----:B------:R-:W-:Y:S01]  /*4de0*/  IABS R15, R9 ;  /* 0x00000009000f7213 */ /* 0x000fe20000000000 */
[----:B------:R-:W-:Y:S01]  /*4df0*/  VIADD R9, R181, 0xffffffd0 ;  /* 0xffffffd0b5097836 */ /* 0x000fe20000000000 */
[----:B------:R-:W-:Y:S01]  /*4e00*/  @P0 FSEL R11, R11, -INF , !P5 ;  /* 0xff8000000b0b0808 */ /* 0x000fe20006800000 */
[----:B------:R-:W-:Y:S01]  /*4e10*/  MUFU.EX2 R239, R239 ;  /* 0x000000ef00ef7308 */ /* 0x000fe20000000800 */
[----:B------:R-:W-:Y:S02]  /*4e20*/  PLOP3.LUT P0, PT, PT, PT, UP1, 0x80, 0x8 ;  /* 0x000000000008781c */ /* 0x000fe40003f0f018 */
[----:B------:R-:W-:Y:S01]  /*4e30*/  IABS R9, R9 ;  /* 0x0000000900097213 */ /* 0x000fe20000000000 */
[----:B------:R-:W-:Y:S01]  /*4e40*/  FFMA.FTZ R232, R11, UR10, -R12 ;  /* 0x0000000a0be87c23 */ /* 0x000fe2000801080c */
[----:B------:R-:W-:Y:S02]  /*4e50*/  I2FP.F32.S32 R15, R15 ;  /* 0x0000000f000f7245 */ /* 0x000fe40000201400 */
[----:B------:R-:W-:Y:S03]  /*4e60*/  I2FP.F32.S32 R9, R9 ;  /* 0x0000000900097245 */ /* 0x000fe60000201400 */
[----:B------:R-:W1:Y:S01]  /*4e70*/  MUFU.TANH R219, R30 ;  /* 0x0000001e00db7308 */ /* 0x000e620000002400 */
[----:B------:R-:W-:Y:S01]  /*4e80*/  @P3 FSEL R10, R10, -INF , !P6 ;  /* 0xff8000000a0a3808 */ /* 0x000fe20007000000 */
[----:B------:R-:W-:Y:S01]  /*4e90*/  FFMA.FTZ R15, R15, -UR5, R225 ;  /* 0x800000050f0f7c23 */ /* 0x000fe200080100e1 */
[----:B------:R-:W-:Y:S01]  /*4ea0*/  PLOP3.LUT P3, PT, PT, PT, UP1, 0x80, 0x8 ;  /* 0x000000000008781c */ /* 0x000fe20003f6f018 */
[----:B------:R-:W-:Y:S01]  /*4eb0*/  FFMA.FTZ R9, R9, -UR5, R226 ;  /* 0x8000000509097c23 */ /* 0x000fe200080100e2 */
[----:B------:R-:W-:Y:S01]  /*4ec0*/  FFMA.FTZ R225, -R225, R225, 1 ;  /* 0x3f800000e1e17423 */ /* 0x000fe200000101e1 */
[----:B------:R-:W-:Y:S01]  /*4ed0*/  FFMA.FTZ R12, R10, UR10, -R12 ;  /* 0x0000000a0a0c7c23 */ /* 0x000fe2000801080c */
[----:B------:R-:W-:Y:S03]  /*4ee0*/  @P4 FSEL R15, R15, -INF , !P5 ;  /* 0xff8000000f0f4808 */ /* 0x000fe60006800000 */
[----:B------:R-:W-:Y:S01]  /*4ef0*/  MUFU.EX2 R246, R246 ;  /* 0x000000f600f67308 */ /* 0x000fe20000000800 */
[----:B------:R-:W-:Y:S01]  /*4f00*/  @P0 FSEL R9, R9, -INF , !P6 ;  /* 0xff80000009090808 */ /* 0x000fe20007000000 */
[----:B------:R-:W-:Y:S01]  /*4f10*/  FFMA.FTZ R226, -R226, R226, 1 ;  /* 0x3f800000e2e27423 */ /* 0x000fe200000101e2 */
[----:B------:R-:W-:Y:S01]  /*4f20*/  PLOP3.LUT P0, PT, PT, PT, UP1, 0x80, 0x8 ;  /* 0x000000000008781c */ /* 0x000fe20003f0f018 */
[--C-:B------:R-:W-:Y:S01]  /*4f30*/  FFMA.FTZ R242, R15, UR10, -R8.reuse ;  /* 0x0000000a0ff27c23 */ /* 0x100fe20008010808 */
[----:B------:R-:W-:Y:S01]  /*4f40*/  PLOP3.LUT P4, PT, PT, PT, UP1, 0x80, 0x8 ;  /* 0x000000000008781c */ /* 0x000fe20003f8f018 */
[----:B------:R-:W-:Y:S01]  /*4f50*/  FFMA.FTZ R8, R9, UR10, -R8 ;  /* 0x0000000a09087c23 */ /* 0x000fe20008010808 */
[----:B------:R-:W-:Y:S03]  /*4f60*/  IADD3 R9, PT, PT, R159, 0x19000, RZ ;  /* 0x000190009f097810 */ /* 0x000fe60007ffe0ff */
[----:B------:R-:W2:Y:S01]  /*4f70*/  MUFU.EX2 R245, R245 ;  /* 0x000000f500f57308 */ /* 0x000ea20000000800 */
[----:B------:R-:W-:Y:S01]  /*4f80*/  @P3 FSEL R14, R14, -INF , !P5 ;  /* 0xff8000000e0e3808 */ /* 0x000fe20006800000 */
[----:B-1----:R-:W-:Y:S01]  /*4f90*/  FFMA.FTZ R228, R6, -UR5, R219 ;  /* 0x8000000506e47c23 */ /* 0x002fe200080100db */
[----:B------:R-:W-:Y:S01]  /*4fa0*/  PLOP3.LUT P3, PT, PT, PT, UP1, 0x80, 0x8 ;  /* 0x000000000008781c */ /* 0x000fe20003f6f018 */
[----:B------:R-:W-:Y:S02]  /*4fb0*/  @P2 VIADD R157, R9, 0xffffffe0 ;  /* 0xffffffe0099d2836 */ /* 0x000fe40000000000 */
[----:B------:R-:W-:Y:S01]  /*4fc0*/  FMUL.FTZ R225, R225, UR11 ;  /* 0x0000000be1e17c20 */ /* 0x000fe20008410000 */
[--C-:B------:R-:W-:Y:S01]  /*4fd0*/  FFMA.FTZ R236, R14, UR10, -R4.reuse ;  /* 0x0000000a0eec7c23 */ /* 0x100fe20008010804 */
[----:B------:R-:W-:Y:S02]  /*4fe0*/  FMUL.FTZ R226, R226, UR11 ;  /* 0x0000000be2e27c20 */ /* 0x000fe40008410000 */
[----:B------:R1:W-:Y:S01]  /*4ff0*/  MUFU.EX2 R241, R8 ;  /* 0x0000000800f17308 */ /* 0x0003e20000000800 */
[----:B------:R-:W-:Y:S01]  /*5000*/  @P0 FSEL R13, R13, -INF , !P6 ;  /* 0xff8000000d0d0808 */ /* 0x000fe20007000000 */
[----:B------:R-:W-:Y:S01]  /*5010*/  IMAD.IADD R156, R195, 0x1, R157 ;  /* 0x00000001c39c7824 */ /* 0x000fe200078e029d */
[----:B------:R-:W-:Y:S03]  /*5020*/  @P4 FSEL R228, R228, -INF , !P5 ;  /* 0xff800000e4e44808 */ /* 0x000fe60006800000 */
[----:B------:R-:W-:Y:S04]  /*5030*/  FFMA.FTZ R4, R13, UR10, -R4 ;  /* 0x0000000a0d047c23 */ /* 0x000fe80008010804 */
[----:B------:R-:W3:Y:S01]  /*5040*/  MUFU.TANH R221, R31 ;  /* 0x0000001f00dd7308 */ /* 0x000ee20000002400 */
[----:B--2---:R-:W-:Y:S01]  /*5050*/  F2FP.BF16.F32.PACK_AB R6, R245, R246 ;  /* 0x000000f6f506723e */ /* 0x004fe200000010ff */
[----:B------:R-:W-:Y:S08]  /*5060*/  FFMA.FTZ R228, R228, UR10, -R5 ;  /* 0x0000000ae4e47c23 */ /* 0x000ff00008010805 */
[----:B------:R2:W-:Y:S01]  /*5070*/  MUFU.EX2 R235, R4 ;  /* 0x0000000400eb7308 */ /* 0x0005e20000000800 */
[----:B-1----:R-:W-:Y:S05]  /*5080*/  F2FP.BF16.F32.PACK_AB R8, R213, R163 ;  /* 0x000000a3d508723e */ /* 0x002fea00000010ff */
[----:B------:R1:W-:Y:S04]  /*5090*/  STS [R159+0x19000], R8 ;  /* 0x019000089f007388 */ /* 0x0003e80000000800 */
[----:B------:R-:W-:Y:S01]  /*50a0*/  MUFU.EX2 R208, R208 ;  /* 0x000000d000d07308 */ /* 0x000fe20000000800 */
[----:B---3--:R-:W-:Y:S05]  /*50b0*/  FFMA.FTZ R7, R7, -UR5, R221 ;  /* 0x8000000507077c23 */ /* 0x008fea00080100dd */
[----:B------:R-:W-:Y:S04]  /*50c0*/  @P3 FSEL R7, R7, -INF , !P6 ;  /* 0xff80000007073808 */ /* 0x000fe80007000000 */
[----:B------:R-:W-:Y:S01]  /*50d0*/  MUFU.EX2 R216, R216 ;  /* 0x000000d800d87308 */ /* 0x000fe20000000800 */
[----:B--2---:R-:W-:Y:S01]  /*50e0*/  F2FP.BF16.F32.PACK_AB R4, R239, R240 ;  /* 0x000000f0ef04723e */ /* 0x004fe200000010ff */
[----:B------:R-:W-:Y:S08]  /*50f0*/  FFMA.FTZ R5, R7, UR10, -R5 ;  /* 0x0000000a07057c23 */ /* 0x000ff00008010805 */
[----:B------:R-:W-:Y:S01]  /*5100*/  MUFU.EX2 R215, R215 ;  /* 0x000000d700d77308 */ /* 0x000fe20000000800 */
[----:B-1----:R-:W-:Y:S09]  /*5110*/  F2FP.BF16.F32.PACK_AB R8, R206, R207 ;  /* 0x000000cfce08723e */ /* 0x002ff200000010ff */
[----:B------:R-:W1:Y:S01]  /*5120*/  MUFU.EX2 R214, R214 ;  /* 0x000000d600d67308 */ /* 0x000e620000000800 */
[----:B------:R2:W-:Y:S04]  /*5130*/  STS [R159+0x19400], R8 ;  /* 0x019400089f007388 */ /* 0x0005e80000000800 */
[----:B------:R3:W-:Y:S05]  /*5140*/  STS [R158+0x19400], R4 ;  /* 0x019400049e007388 */ /* 0x0007ea0000000800 */
[----:B------:R-:W-:Y:S01]  /*5150*/  MUFU.EX2 R223, R223 ;  /* 0x000000df00df7308 */ /* 0x000fe20000000800 */
[----:B------:R4:W-:Y:S09]  /*5160*/  STS [R158+0x19000], R6 ;  /* 0x019000069e007388 */ /* 0x0009f20000000800 */
[----:B------:R-:W3:Y:S01]  /*5170*/  MUFU.EX2 R222, R222 ;  /* 0x000000de00de7308 */ /* 0x000ee20000000800 */
[----:B-1----:R-:W-:Y:S05]  /*5180*/  F2FP.BF16.F32.PACK_AB R7, R214, R215 ;  /* 0x000000d7d607723e */ /* 0x002fea00000010ff */
[----:B------:R-:W-:Y:S04]  /*5190*/  STS [R159+0x1a400], R7 ;  /* 0x01a400079f007388 */ /* 0x000fe80000000800 */
[----:B------:R-:W-:Y:S01]  /*51a0*/  MUFU.EX2 R220, R220 ;  /* 0x000000dc00dc7308 */ /* 0x000fe20000000800 */
[----:B--2---:R-:W-:Y:S09]  /*51b0*/  F2FP.BF16.F32.PACK_AB R8, R216, R208 ;  /* 0x000000d0d808723e */ /* 0x004ff200000010ff */
[----:B------:R-:W4:Y:S01]  /*51c0*/  MUFU.EX2 R224, R224 ;  /* 0x000000e000e07308 */ /* 0x000f220000000800 */
[----:B---3--:R-:W-:Y:S01]  /*51d0*/  F2FP.BF16.F32.PACK_AB R4, R222, R223 ;  /* 0x000000dfde04723e */ /* 0x008fe200000010ff */
[----:B------:R1:W-:Y:S04]  /*51e0*/  STS [R159+0x1a000], R8 ;  /* 0x01a000089f007388 */ /* 0x0003e80000000800 */
[----:B------:R2:W-:Y:S04]  /*51f0*/  STS [R158+0x1a400], R4 ;  /* 0x01a400049e007388 */ /* 0x0005e80000000800 */
[----:B------:R-:W-:Y:S10]  /*5200*/  MUFU.EX2 R244, R244 ;  /* 0x000000f400f47308 */ /* 0x000ff40000000800 */
[----:B------:R-:W1:Y:S01]  /*5210*/  MUFU.EX2 R243, R243 ;  /* 0x000000f300f37308 */ /* 0x000e620000000800 */
[----:B----4-:R-:W-:Y:S05]  /*5220*/  F2FP.BF16.F32.PACK_AB R6, R224, R220 ;  /* 0x000000dce006723e */ /* 0x010fea00000010ff */
[----:B------:R3:W-:Y:S04]  /*5230*/  STS [R158+0x1a000], R6 ;  /* 0x01a000069e007388 */ /* 0x0007e80000000800 */
[----:B------:R-:W-:Y:S10]  /*5240*/  MUFU.EX2 R238, R238 ;  /* 0x000000ee00ee7308 */ /* 0x000ff40000000800 */
[----:B------:R-:W4:Y:S01]  /*5250*/  MUFU.EX2 R237, R237 ;  /* 0x000000ed00ed7308 */ /* 0x000f220000000800 */
[----:B-1----:R-:W-:Y:S05]  /*5260*/  F2FP.BF16.F32.PACK_AB R8, R243, R244 ;  /* 0x000000f4f308723e */ /* 0x002fea00000010ff */
[----:B------:R-:W-:Y:S04]  /*5270*/  STS [R157], R8 ;  /* 0x000000089d007388 */ /* 0x000fe80000000800 */
[----:B------:R-:W-:Y:S10]  /*5280*/  MUFU.EX2 R242, R242 ;  /* 0x000000f200f27308 */ /* 0x000ff40000000800 */
[----:B------:R-:W2:Y:S01]  /*5290*/  MUFU.EX2 R236, R236 ;  /* 0x000000ec00ec7308 */ /* 0x000ea20000000800 */
[----:B----4-:R-:W-:Y:S05]  /*52a0*/  F2FP.BF16.F32.PACK_AB R7, R237, R238 ;  /* 0x000000eeed07723e */ /* 0x010fea00000010ff */
[----:B------:R-:W-:Y:S04]  /*52b0*/  STS [R157+0x400], R7 ;  /* 0x000400079d007388 */ /* 0x000fe80000000800 */
[----:B------:R1:W-:Y:S10]  /*52c0*/  MUFU.EX2 R227, R5 ;  /* 0x0000000500e37308 */ /* 0x0003f40000000800 */
[----:B------:R-:W-:Y:S01]  /*52d0*/  MUFU.EX2 R234, R234 ;  /* 0x000000ea00ea7308 */ /* 0x000fe20000000800 */
[----:B--2---:R-:W-:Y:S05]  /*52e0*/  F2FP.BF16.F32.PACK_AB R4, R235, R236 ;  /* 0x000000eceb04723e */ /* 0x004fea00000010ff */
[----:B------:R-:W-:Y:S04]  /*52f0*/  STS [R156+0x400], R4 ;  /* 0x000400049c007388 */ /* 0x000fe80000000800 */
[----:B------:R-:W3:Y:S01]  /*5300*/  MUFU.EX2 R233, R233 ;  /* 0x000000e900e97308 */ /* 0x000ee20000000800 */
[----:B-1----:R-:W-:Y:S05]  /*5310*/  F2FP.BF16.F32.PACK_AB R5, R241, R242 ;  /* 0x000000f2f105723e */ /* 0x002fea00000010ff */
[----:B------:R-:W-:Y:S04]  /*5320*/  STS [R156], R5 ;  /* 0x000000059c007388 */ /* 0x000fe80000000800 */
[----:B------:R-:W-:Y:S10]  /*5330*/  MUFU.EX2 R230, R230 ;  /* 0x000000e600e67308 */ /* 0x000ff40000000800 */
[----:B------:R-:W1:Y:S01]  /*5340*/  MUFU.EX2 R229, R229 ;  /* 0x000000e500e57308 */ /* 0x000e620000000800 */
[----:B---3--:R-:W-:Y:S05]  /*5350*/  F2FP.BF16.F32.PACK_AB R6, R233, R234 ;  /* 0x000000eae906723e */ /* 0x008fea00000010ff */
[----:B------:R1:W-:Y:S04]  /*5360*/  STS [R157+0x1000], R6 ;  /* 0x001000069d007388 */ /* 0x0003e80000000800 */
[----:B------:R-:W-:Y:S10]  /*5370*/  MUFU.EX2 R232, R232 ;  /* 0x000000e800e87308 */ /* 0x000ff40000000800 */
[----:B------:R-:W2:Y:S10]  /*5380*/  MUFU.EX2 R231, R12 ;  /* 0x0000000c00e77308 */ /* 0x000eb40000000800 */
[----:B------:R-:W3:Y:S01]  /*5390*/  MUFU.EX2 R228, R228 ;  /* 0x000000e400e47308 */ /* 0x000ee20000000800 */
[----:B-1----:R-:W-:Y:S02]  /*53a0*/  F2FP.BF16.F32.PACK_AB R6, R229, R230 ;  /* 0x000000e6e506723e */ /* 0x002fe400000010ff */
[----:B--2---:R-:W-:Y:S03]  /*53b0*/  F2FP.BF16.F32.PACK_AB R5, R231, R232 ;  /* 0x000000e8e705723e */ /* 0x004fe600000010ff */
[----:B------:R-:W-:Y:S04]  /*53c0*/  STS [R157+0x1400], R6 ;  /* 0x001400069d007388 */ /* 0x000fe80000000800 */
[----:B------:R-:W-:Y:S01]  /*53d0*/  STS [R156+0x1000], R5 ;  /* 0x001000059c007388 */ /* 0x000fe20000000800 */
[----:B---3--:R-:W-:Y:S05]  /*53e0*/  F2FP.BF16.F32.PACK_AB R4, R227, R228 ;  /* 0x000000e4e304723e */ /* 0x008fea00000010ff */
        /* <DEDUP_REMOVED lines=31> */
[C---:B------:R-:W-:Y:S04]  /*55e0*/  LEA R144, P0, R186.reuse, R250, 0x2 ;  /* 0x000000faba907211 */ /* 0x040fe800078010ff */
[-C--:B------:R-:W-:Y:S03]  /*55f0*/  HMMA.16816.F32.BF16 R12, R132, R146.reuse, R12 ;  /* 0x00000092840c723c */ /* 0x080fe6000004180c */
[----:B------:R-:W-:Y:S05]  /*5600*/  LEA.HI.X R145, R186, R251, RZ, 0x2, P0 ;  /* 0x000000fbba917211 */ /* 0x000fea00000f14ff */
[C---:B------:R-:W-:Y:S01]  /*5610*/  HMMA.16816.F32.BF16 R16, R140.reuse, R146, R16 ;  /* 0x000000928c10723c */ /* 0x040fe20000041810 */
[----:B------:R-:W2:Y:S04]  /*5620*/  LDG.E R249, desc[UR40][R144.64] ;  /* 0x0000002890f97981 */ /* 0x000ea8000c1e1900 */
[----:B------:R-:W4:Y:S03]  /*5630*/  LDG.E R250, desc[UR40][R144.64+0x20] ;  /* 0x0000202890fa7981 */ /* 0x000f26000c1e1900 */
[-C--:B---3--:R-:W-:Y:S01]  /*5640*/  HMMA.16816.F32.BF16 R20, R140, R136.reuse, R20 ;  /* 0x000000888c14723c */ /* 0x088fe20000041814 */
[----:B------:R-:W5:Y:S04]  /*5650*/  LDG.E R252, desc[UR40][R144.64+0x80] ;  /* 0x0000802890fc7981 */ /* 0x000f68000c1e1900 */
[----:B------:R1:W5:Y:S03]  /*5660*/  LDG.E R251, desc[UR40][R144.64+0xa0] ;  /* 0x0000a02890fb7981 */ /* 0x000366000c1e1900 */
[C---:B------:R-:W-:Y:S08]  /*5670*/  HMMA.16816.F32.BF16 R24, R132.reuse, R136, R24 ;  /* 0x000000888418723c */ /* 0x040ff00000041818 */
[-C--:B------:R-:W-:Y:S01]  /*5680*/  HMMA.16816.F32.BF16 R28, R132, R138.reuse, R28 ;  /* 0x0000008a841c723c */ /* 0x080fe2000004181c */
[----:B------:R-:W-:Y:S07]  /*5690*/  LDSM.16.M88.4 R132, [R148+0x7000] ;  /* 0x007000009484783b */ /* 0x000fee0000000200 */
[----:B------:R-:W-:Y:S01]  /*56a0*/  HMMA.16816.F32.BF16 R32, R140, R138, R32 ;  /* 0x0000008a8c20723c */ /* 0x000fe20000041820 */
[----:B------:R-:W3:Y:S08]  /*56b0*/  LDSM.16.M88.4 R136, [R175+0x11000] ;  /* 0x01100000af88783b */ /* 0x000ef00000000200 */
[----:B------:R-:W3:Y:S08]  /*56c0*/  LDSM.16.M88.4 R140, [R148+0x7800] ;  /* 0x00780000948c783b */ /* 0x000ef00000000200 */
[----:B-1----:R-:W-:Y:S01]  /*56d0*/  LDSM.16.M88.4 R144, [R175+0x13400] ;  /* 0x01340000af90783b */ /* 0x002fe20000000200 */
[-C--:B---3--:R-:W-:Y:S08]  /*56e0*/  HMMA.16816.F32.BF16 R4, R132, R136.reuse, R4 ;  /* 0x000000888404723c */ /* 0x088ff00000041804 */
        /* <DEDUP_REMOVED lines=11> */
[----:B-1----:R-:W-:Y:S01]  /*57a0*/  SHF.L.U32 R149, R3, 0x6, RZ ;  /* 0x0000000603957819 */ /* 0x002fe200000006ff */
        /* <DEDUP_REMOVED lines=12> */
[----:B-1----:R-:W-:Y:S01]  /*5870*/  SHF.R.U32.HI R148, RZ, 0x1, R3 ;  /* 0x00000001ff947819 */ /* 0x002fe20000011603 */
[-C--:B---3--:R-:W-:Y:S08]  /*5880*/  HMMA.16816.F32.BF16 R4, R132, R136.reuse, R4 ;  /* 0x000000888404723c */ /* 0x088ff00000041804 */
[C---:B------:R-:W-:Y:S08]  /*5890*/  HMMA.16816.F32.BF16 R8, R140.reuse, R136, R8 ;  /* 0x000000888c08723c */ /* 0x040ff00000041808 */
[-C--:B------:R-:W-:Y:S03]  /*58a0*/  HMMA.16816.F32.BF16 R12, R140, R138.reuse, R12 ;  /* 0x0000008a8c0c723c */ /* 0x080fe6000004180c */
[C---:B--2---:R-:W-:Y:S01]  /*58b0*/  FADD.FTZ R4, -R249.reuse, R4 ;  /* 0x00000004f9047221 */ /* 0x044fe20000010100 */
[----:B------:R-:W-:Y:S01]  /*58c0*/  FADD.FTZ R5, -R249, R5 ;  /* 0x00000005f9057221 */ /* 0x000fe20000010100 */
[C---:B----4-:R-:W-:Y:S01]  /*58d0*/  FADD.FTZ R6, -R250.reuse, R6 ;  /* 0x00000006fa067221 */ /* 0x050fe20000010100 */
[----:B------:R-:W-:Y:S01]  /*58e0*/  FADD.FTZ R7, -R250, R7 ;  /* 0x00000007fa077221 */ /* 0x000fe20000010100 */
[----:B------:R-:W-:Y:S01]  /*58f0*/  FMUL.FTZ R163, R163, R4 ;  /* 0x00000004a3a37220 */ /* 0x000fe20000410000 */
[C---:B------:R-:W-:Y:S04]  /*5900*/  HMMA.16816.F32.BF16 R16, R132.reuse, R138, R16 ;  /* 0x0000008a8410723c */ /* 0x040fe80000041810 */
[----:B------:R-:W-:Y:S01]  /*5910*/  LOP3.LUT R4, R148, 0x30, RZ, 0xc0, !PT ;  /* 0x0000003094047812 */ /* 0x000fe200078ec0ff */
[----:B------:R-:W-:Y:S01]  /*5920*/  FMUL.FTZ R136, R213, R5 ;  /* 0x00000005d5887220 */ /* 0x000fe20000410000 */
[----:B------:R-:W-:Y:S01]  /*5930*/  FMUL.FTZ R5, R155, R163 ;  /* 0x000000a39b057220 */ /* 0x000fe20000410000 */
[----:B------:R-:W-:Y:S01]  /*5940*/  LOP3.LUT R163, R149, 0x400, RZ, 0xc0, !PT ;  /* 0x0000040095a37812 */ /* 0x000fe200078ec0ff */
[-C--:B------:R-:W-:Y:S03]  /*5950*/  HMMA.16816.F32.BF16 R20, R132, R144.reuse, R20 ;  /* 0x000000908414723c */ /* 0x080fe60000041814 */
[----:B------:R-:W-:Y:S01]  /*5960*/  LOP3.LUT R4, R4, 0x8, R3, 0xf8, !PT ;  /* 0x0000000804047812 */ /* 0x000fe200078ef803 */
[----:B------:R-:W-:Y:S01]  /*5970*/  FMUL.FTZ R136, R154, R136 ;  /* 0x000000889a887220 */ /* 0x000fe20000410000 */
[----:B------:R-:W-:Y:S01]  /*5980*/  FMUL.FTZ R6, R207, R6 ;  /* 0x00000006cf067220 */ /* 0x000fe20000410000 */
[----:B------:R-:W-:Y:S01]  /*5990*/  FMUL.FTZ R7, R206, R7 ;  /* 0x00000007ce077220 */ /* 0x000fe20000410000 */
[----:B------:R-:W-:Y:S01]  /*59a0*/  LOP3.LUT R4, R4, 0x1c0, R149, 0xf8, !PT ;  /* 0x000001c004047812 */ /* 0x000fe200078ef895 */
[C---:B------:R-:W-:Y:S04]  /*59b0*/  HMMA.16816.F32.BF16 R24, R140.reuse, R144, R24 ;  /* 0x000000908c18723c */ /* 0x040fe80000041818 */
[C---:B------:R-:W-:Y:S01]  /*59c0*/  FADD.FTZ R16, -R249.reuse, R16 ;  /* 0x00000010f9107221 */ /* 0x040fe20000010100 */
[C---:B------:R-:W-:Y:S01]  /*59d0*/  FADD.FTZ R17, -R249.reuse, R17 ;  /* 0x00000011f9117221 */ /* 0x040fe20000010100 */
[----:B------:R-:W-:Y:S01]  /*59e0*/  LOP3.LUT R4, R4, 0x38, R2, 0x78, !PT ;  /* 0x0000003804047812 */ /* 0x000fe200078e7802 */
[----:B------:R-:W-:Y:S01]  /*59f0*/  FMUL.FTZ R6, R150, R6 ;  /* 0x0000000696067220 */ /* 0x000fe20000410000 */
[-C--:B------:R-:W-:Y:S03]  /*5a00*/  HMMA.16816.F32.BF16 R28, R140, R146.reuse, R28 ;  /* 0x000000928c1c723c */ /* 0x080fe6000004181c */
[----:B------:R-:W-:Y:S02]  /*5a10*/  IMAD R163, R4, 0x2, R163 ;  /* 0x0000000204a37824 */ /* 0x000fe400078e02a3 */
[C---:B------:R-:W-:Y:S01]  /*5a20*/  FADD.FTZ R20, -R249.reuse, R20 ;  /* 0x00000014f9147221 */ /* 0x040fe20000010100 */
[----:B------:R-:W-:Y:S01]  /*5a30*/  FADD.FTZ R21, -R249, R21 ;  /* 0x00000015f9157221 */ /* 0x000fe20000010100 */
[----:B------:R-:W-:Y:S01]  /*5a40*/  FMUL.FTZ R16, R246, R16 ;  /* 0x00000010f6107220 */ /* 0x000fe20000410000 */
[----:B------:R-:W-:Y:S01]  /*5a50*/  FMUL.FTZ R17, R245, R17 ;  /* 0x00000011f5117220 */ /* 0x000fe20000410000 */
[----:B------:R-:W-:Y:S04]  /*5a60*/  HMMA.16816.F32.BF16 R32, R132, R146, R32 ;  /* 0x000000928420723c */ /* 0x000fe80000041820 */
        /* <DEDUP_REMOVED lines=8> */
[----:B------:R-:W-:Y:S02]  /*5af0*/  F2FP.BF16.F32.PACK_AB R16, R17, R16 ;  /* 0x000000101110723e */ /* 0x000fe400000010ff */
[----:B------:R-:W-:Y:S05]  /*5b00*/  F2FP.BF16.F32.PACK_AB R20, R21, R20 ;  /* 0x000000141514723e */ /* 0x000fea00000010ff */
[C---:B------:R-:W-:Y:S01]  /*5b10*/  FADD.FTZ R32, -R249.reuse, R32 ;  /* 0x00000020f9207221 */ /* 0x040fe20000010100 */
[----:B------:R-:W-:Y:S03]  /*5b20*/  FADD.FTZ R33, -R249, R33 ;  /* 0x00000021f9217221 */ /* 0x000fe60000010100 */
[----:B------:R-:W-:Y:S01]  /*5b30*/  FMUL.FTZ R32, R242, R32 ;  /* 0x00000020f2207220 */ /* 0x000fe20000410000 */
[----:B------:R-:W-:Y:S03]  /*5b40*/  FMUL.FTZ R33, R241, R33 ;  /* 0x00000021f1217220 */ /* 0x000fe60000410000 */
        /* <DEDUP_REMOVED lines=36> */
.L_x_1474:
[C---:B------:R-:W-:Y:S01]  /*5d90*/  FADD.FTZ R19, -R250.reuse, R19 ;  /* 0x00000013fa137221 */ /* 0x040fe20000010100 */
[----:B------:R-:W-:Y:S01]  /*5da0*/  FFMA.FTZ R171, -R171, R171, 1 ;  /* 0x3f800000abab7423 */ /* 0x000fe200000101ab */
[----:B------:R-:W-:Y:S01]  /*5db0*/  FADD.FTZ R18, -R250, R18 ;  /* 0x00000012fa127221 */ /* 0x000fe20000010100 */
[----:B------:R-:W-:Y:S01]  /*5dc0*/  FFMA.FTZ R169, -R169, R169, 1 ;  /* 0x3f800000a9a97423 */ /* 0x000fe200000101a9 */
[----:B------:R-:W-:Y:S01]  /*5dd0*/  FMUL.FTZ R19, R239, R19 ;  /* 0x00000013ef137220 */ /* 0x000fe20000410000 */
[----:B------:R-:W-:Y:S01]  /*5de0*/  FMUL.FTZ R171, R171, UR11 ;  /* 0x0000000babab7c20 */ /* 0x000fe20008410000 */
[----:B------:R-:W-:Y:S01]  /*5df0*/  FMUL.FTZ R18, R240, R18 ;  /* 0x00000012f0127220 */ /* 0x000fe20000410000 */
[----:B------:R-:W-:Y:S01]  /*5e00*/  FMUL.FTZ R169, R169, UR11 ;  /* 0x0000000ba9a97c20 */ /* 0x000fe20008410000 */
[----:B-----5:R-:W-:Y:S01]  /*5e10*/  FADD.FTZ R9, -R252, R9 ;  /* 0x00000009fc097221 */ /* 0x020fe20000010100 */
[----:B------:R-:W-:Y:S01]  /*5e20*/  FFMA.FTZ R153, -R153, R153, 1 ;  /* 0x3f80000099997423 */ /* 0x000fe20000010199 */
[C---:B------:R-:W-:Y:S01]  /*5e30*/  FADD.FTZ R11, -R251.reuse, R11 ;  /* 0x0000000bfb0b7221 */ /* 0x040fe20000010100 */
        /* <DEDUP_REMOVED lines=51> */
[C---:B------:R-:W-:Y:S01]  /*6170*/  FADD.FTZ R35, -R250.reuse, R35 ;  /* 0x00000023fa237221 */ /* 0x040fe20000010100 */
        /* <DEDUP_REMOVED lines=190> */
.L_x_1475:
[----:B------:R-:W-:Y:S01]  /*6d60*/  LOP3.LUT R149, R149, 0x200, RZ, 0xc0, !PT ;  /* 0x0000020095957812 */ /* 0x000fe200078ec0ff */
[----:B------:R-:W-:Y:S01]  /*6d70*/  LDSM.16.MT88.4 R8, [R164+0x9000] ;  /* 0x00900000a408783b */ /* 0x000fe20000004200 */
[----:B------:R-:W-:Y:S01]  /*6d80*/  LOP3.LUT R4, R4, 0x38, R2, 0xf8, !PT ;  /* 0x0000003804047812 */ /* 0x000fe200078ef802 */
[----:B------:R-:W-:Y:S01]  /*6d90*/  UISETP.NE.AND UP0, UPT, UR50, URZ, UPT ;  /* 0x000000ff3200728c */ /* 0x000fe2000bf05270 */
[----:B------:R-:W-:Y:S01]  /*6da0*/  LOP3.LUT R149, R149, 0xc00, R150, 0xf8, !PT ;  /* 0x00000c0095957812 */ /* 0x000fe200078ef896 */
[----:B------:R-:W-:Y:S01]  /*6db0*/  LDSM.16.MT88.4 R16, [R164+0xb000] ;  /* 0x00b00000a410783b */ /* 0x000fe20000004200 */
[----:B------:R-:W-:Y:S01]  /*6dc0*/  LOP3.LUT R4, R4, 0x8, R148, 0x78, !PT ;  /* 0x0000000804047812 */ /* 0x000fe200078e7894 */
[----:B------:R-:W-:Y:S01]  /*6dd0*/  ULOP3.LUT UR16, UR50, 0x1, URZ, 0xc0, !UPT ;  /* 0x0000000132107892 */ /* 0x000fe2000f8ec0ff */
[----:B------:R-:W-:Y:S01]  /*6de0*/  VIADD R181, R181, 0xffffffc0 ;  /* 0xffffffc0b5b57836 */ /* 0x000fe20000000000 */
        /* <DEDUP_REMOVED lines=415> */
.L_x_1477:
[----:B------:R-:W2:Y:S01]  /*87e0*/  LDCU.64 UR10, c[0x0][0x5c0] ;  /* 0x0000b800ff0a77ac */ /* 0x000ea20008000a00 */
[----:B------:R-:W-:-:S04]  /*87f0*/  UIADD3 UR5, UPT, UPT, UR42, UR44, URZ ;  /* 0x0000002c2a057290 */ /* 0x000fc8000fffe0ff */
[----:B--2---:R-:W-:Y:S02]  /*8800*/  UIMAD.WIDE.U32 UR16, UR5, UR10, URZ ;  /* 0x0000000a051072a5 */ /* 0x004fe4000f8e00ff */
[----:B------:R-:W-:-:S04]  /*8810*/  UIMAD UR5, UR5, UR11, URZ ;  /* 0x0000000b050572a4 */ /* 0x000fc8000f8e02ff */
[----:B------:R-:W-:-:S06]  /*8820*/  UIADD3 UR5, UPT, UPT, UR17, UR5, URZ ;  /* 0x0000000511057290 */ /* 0x000fcc000fffe0ff */
[----:B-1----:R-:W-:Y:S02]  /*8830*/  MOV R40, UR5 ;  /* 0x0000000500287c02 */ /* 0x002fe40008000f00 */
.L_x_1478:
        /* <DEDUP_REMOVED lines=12> */
.L_x_1479:
[----:B------:R-:W1:Y:S01]  /*8900*/  LDCU.64 UR8, c[0x0][0x5c8] ;  /* 0x0000b900ff0877ac */ /* 0x000e620008000a00 */
[----:B------:R-:W-:-:S04]  /*8910*/  UIADD3 UR5, UPT, UPT, UR42, UR44, URZ ;  /* 0x0000002c2a057290 */ /* 0x000fc8000fffe0ff */
[----:B-1----:R-:W-:Y:S02]  /*8920*/  UIMAD.WIDE.U32 UR18, UR5, UR8, URZ ;  /* 0x00000008051272a5 */ /* 0x002fe4000f8e00ff */
[----:B------:R-:W-:-:S04]  /*8930*/  UIMAD UR5, UR5, UR9, URZ ;  /* 0x00000009050572a4 */ /* 0x000fc8000f8e02ff */
[----:B------:R-:W-:-:S06]  /*8940*/  UIADD3 UR5, UPT, UPT, UR19, UR5, URZ ;  /* 0x0000000513057290 */ /* 0x000fcc000fffe0ff */
[----:B------:R-:W-:-:S07]  /*8950*/  MOV R0, UR5 ;  /* 0x0000000500007c02 */ /* 0x000fce0008000f00 */
.L_x_1480:
[----:B------:R-:W-:Y:S01]  /*8960*/  BAR.SYNC.DEFER_BLOCKING 0x0 ;  /* 0x0000000000007b1d */ /* 0x000fe20000010000 */
[----:B------:R-:W-:Y:S01]  /*8970*/  USHF.L.U32 UR5, UR45, 0x7, URZ ;  /* 0x000000072d057899 */ /* 0x000fe200080006ff */
[----:B------:R-:W-:Y:S01]  /*8980*/  SHF.R.U32.HI R3, RZ, 0x2, R3 ;  /* 0x00000002ff037819 */ /* 0x000fe20000011603 */
[----:B------:R-:W-:Y:S02]  /*8990*/  USHF.L.U32 UR13, UR45, 0x7, URZ ;  /* 0x000000072d0d7899 */ /* 0x000fe400080006ff */
[----:B------:R-:W-:-:S03]  /*89a0*/  UIMAD.WIDE.U32 UR20, UR5, UR10, URZ ;  /* 0x0000000a051472a5 */ /* 0x000fc6000f8e00ff */
[----:B------:R-:W1:Y:S01]  /*89b0*/  LDC.64 R4, c[0x0][0x5d8] ;  /* 0x00017600ff047b82 */ /* 0x000e620000000a00 */
[----:B------:R-:W-:Y:S01]  /*89c0*/  USHF.R.S32.HI UR14, URZ, 0x1f, UR5 ;  /* 0x0000001fff0e7899 */ /* 0x000fe20008011405 */
[C---:B------:R-:W-:Y:S01]  /*89d0*/  VIADD R41, R3.reuse, 0x40 ;  /* 0x0000004003297836 */ /* 0x040fe20000000000 */
[----:B------:R-:W-:Y:S01]  /*89e0*/  UIADD3 UR39, UPT, UPT, -UR13, UR39, URZ ;  /* 0x000000270d277290 */ /* 0x000fe2000fffe1ff */
[----:B------:R-:W-:Y:S01]  /*89f0*/  BSSY.RECONVERGENT B0, `(.L_x_1481) ;  /* 0x000002a000007945 */ /* 0x000fe20003800200 */
[----:B------:R-:W-:Y:S01]  /*8a00*/  IMAD.U32 R6, RZ, RZ, UR20 ;  /* 0x00000014ff067e24 */ /* 0x000fe2000f8e00ff */
[----:B------:R-:W-:Y:S01]  /*8a10*/  UIMAD UR12, UR14, UR10, URZ ;  /* 0x0000000a0e0c72a4 */ /* 0x000fe2000f8e02ff */
[----:B------:R-:W-:Y:S02]  /*8a20*/  IMAD.U32 R7, RZ, RZ, UR21 ;  /* 0x00000015ff077e24 */ /* 0x000fe4000f8e00ff */
[----:B------:R-:W-:Y:S01]  /*8a30*/  ISETP.GE.AND P4, PT, R3, UR39, PT ;  /* 0x0000002703007c0c */ /* 0x000fe2000bf86270 */
[----:B------:R-:W-:Y:S01]  /*8a40*/  UIMAD UR12, UR5, UR11, UR12 ;  /* 0x0000000b050c72a4 */ /* 0x000fe2000f8e020c */
[----:B------:R-:W-:-:S02]  /*8a50*/  LOP3.LUT R2, R6, 0x18, R2, 0xf8, !PT ;  /* 0x0000001806027812 */ /* 0x000fc400078ef802 */
[----:B------:R-:W2:Y:S01]  /*8a60*/  LDC.64 R6, c[0x0][0x5e0] ;  /* 0x00017800ff067b82 */ /* 0x000ea20000000a00 */
[----:B------:R-:W-:Y:S02]  /*8a70*/  ISETP.GE.AND P6, PT, R41, UR39, PT ;  /* 0x0000002729007c0c */ /* 0x000fe4000bfc6270 */
[----:B------:R-:W-:Y:S01]  /*8a80*/  IADD3 R54, P0, PT, R2, UR16, RZ ;  /* 0x0000001002367c10 */ /* 0x000fe2000ff1e0ff */
[----:B------:R-:W-:Y:S01]  /*8a90*/  IMAD.U32 R2, RZ, RZ, UR12 ;  /* 0x0000000cff027e24 */ /* 0x000fe2000f8e00ff */
[----:B------:R3:W4:Y:S04]  /*8aa0*/  LDS.128 R36, [R168+0xa000] ;  /* 0x00a00000a8247984 */ /* 0x0007280000000c00 */
[----:B------:R3:W2:Y:S01]  /*8ab0*/  LDS.128 R32, [R168+0xc000] ;  /* 0x00c00000a8207984 */ /* 0x0006a20000000c00 */
[----:B------:R-:W-:-:S02]  /*8ac0*/  IADD3.X R55, PT, PT, R40, UR21, R2, P0, !PT ;  /* 0x0000001528377c10 */ /* 0x000fc400087fe402 */
[----:B------:R-:W-:Y:S01]  /*8ad0*/  IADD3 R2, P0, PT, R3, 0x40, RZ ;  /* 0x0000004003027810 */ /* 0x000fe20007f1e0ff */
[----:B------:R3:W2:Y:S01]  /*8ae0*/  LDS.128 R28, [R168+0xf000] ;  /* 0x00f00000a81c7984 */ /* 0x0006a20000000c00 */
[----:B-1----:R-:W-:-:S03]  /*8af0*/  IMAD.WIDE.U32 R54, R4, UR25, R54 ;  /* 0x0000001904367c25 */ /* 0x002fc6000f8e0036 */
[----:B------:R3:W1:Y:S01]  /*8b00*/  LDS.128 R24, [R168+0x10000] ;  /* 0x01000000a8187984 */ /* 0x0006620000000c00 */
[----:B------:R-:W-:-:S03]  /*8b10*/  IMAD.U32 R4, RZ, RZ, UR8 ;  /* 0x00000008ff047e24 */ /* 0x000fc6000f8e00ff */
        /* <DEDUP_REMOVED lines=23> */
.L_x_1482:
[----:B------:R-:W-:Y:S05]  /*8c90*/  BSYNC.RECONVERGENT B0 ;  /* 0x0000000000007941 */ /* 0x000fea0003800200 */
.L_x_1481:
[----:B---3--:R-:W2:Y:S01]  /*8ca0*/  LDS.128 R168, [R168+0xe000] ;  /* 0x00e00000a8a87984 */ /* 0x008ea20000000c00 */
[----:B------:R-:W-:Y:S01]  /*8cb0*/  BSSY.RECONVERGENT B0, `(.L_x_1483) ;  /* 0x0000013000007945 */ /* 0x000fe20003800200 */
[----:B----4-:R-:W-:-:S03]  /*8cc0*/  IADD3.X R41, PT, PT, RZ, RZ, RZ, P0, !PT ;  /* 0x000000ffff297210 */ /* 0x010fc600007fe4ff */
[----:B------:R-:W-:Y:S05]  /*8cd0*/  @P6 BRA `(.L_x_1484) ;  /* 0x0000000000406947 */ /* 0x000fea0003800000 */
[----:B------:R-:W3:Y:S01]  /*8ce0*/  LDCU UR15, c[0x0][0x440] ;  /* 0x00008800ff0f77ac */ /* 0x000ee20008000800 */
[----:B------:R-:W-:Y:S01]  /*8cf0*/  MOV R43, R5 ;  /* 0x00000005002b7202 */ /* 0x000fe20000000f00 */
[----:B------:R-:W-:Y:S01]  /*8d00*/  IMAD R40, R41, UR10, RZ ;  /* 0x0000000a29287c24 */ /* 0x000fe2000f8e02ff */
[----:B------:R-:W4:Y:S01]  /*8d10*/  LDCU.64 UR12, c[0x0][0x560] ;  /* 0x0000ac00ff0c77ac */ /* 0x000f220008000a00 */
[----:B------:R-:W-:Y:S02]  /*8d20*/  IMAD.MOV.U32 R42, RZ, RZ, R54 ;  /* 0x000000ffff2a7224 */ /* 0x000fe400078e0036 */
[C---:B------:R-:W-:Y:S02]  /*8d30*/  IMAD R40, R2.reuse, UR11, R40 ;  /* 0x0000000b02287c24 */ /* 0x040fe4000f8e0228 */
[----:B------:R-:W-:-:S04]  /*8d40*/  IMAD.WIDE.U32 R42, R2, UR10, R42 ;  /* 0x0000000a022a7c25 */ /* 0x000fc8000f8e002a */
        /* <DEDUP_REMOVED lines=8> */
[----:B--2---:R3:W-:Y:S02]  /*8dd0*/  @!P0 STG.E.128 desc[UR40][R44.64+0x80], R168 ;  /* 0x000080a82c008986 */ /* 0x0047e4000c101d28 */
.L_x_1484:
[----:B------:R-:W-:Y:S05]  /*8de0*/  BSYNC.RECONVERGENT B0 ;  /* 0x0000000000007941 */ /* 0x000fea0003800200 */
.L_x_1483:
        /* <DEDUP_REMOVED lines=21> */
[----:B------:R3:W-:Y:S04]  /*8f40*/  @!P2 STG.E.128 desc[UR40][R34.64], R28 ;  /* 0x0000001c2200a986 */ /* 0x0007e8000c101d28 */
[----:B-1----:R3:W-:Y:S04]  /*8f50*/  @!P1 STG.E.128 desc[UR40][R34.64+0x40], R20 ;  /* 0x0000401422009986 */ /* 0x0027e8000c101d28 */
[----:B------:R3:W-:Y:S02]  /*8f60*/  @!P0 STG.E.128 desc[UR40][R34.64+0x80], R12 ;  /* 0x0000800c22008986 */ /* 0x0007e4000c101d28 */
.L_x_1486:
[----:B------:R-:W-:Y:S05]  /*8f70*/  BSYNC.RECONVERGENT B0 ;  /* 0x0000000000007941 */ /* 0x000fea0003800200 */
.L_x_1485:
        /* <DEDUP_REMOVED lines=16> */
.L_x_1451:
[----:B------:R-:W-:Y:S05]  /*9080*/  BSYNC.RECONVERGENT B1 ;  /* 0x0000000000017941 */ /* 0x000fea0003800200 */
.L_x_1429:
[----:B------:R-:W1:Y:S01]  /*9090*/  LDCU UR8, c[0x0][0x438] ;  /* 0x00008700ff0877ac */ /* 0x000e620008000800 */
[----:B------:R-:W2:Y:S01]  /*90a0*/  LDCU UR9, c[0x0][0x370] ;  /* 0x00006e00ff0977ac */ /* 0x000ea20008000800 */
[----:B------:R-:W-:Y:S01]  /*90b0*/  UMOV UR10, UR24 ;  /* 0x00000018000a7c82 */ /* 0x000fe20008000000 */
[----:B-1----:R-:W-:-:S04]  /*90c0*/  UIADD3 UR8, UPT, UPT, UR8, 0x7f, URZ ;  /* 0x0000007f08087890 */ /* 0x002fc8000fffe0ff */
[----:B------:R-:W-:Y:S02]  /*90d0*/  USHF.R.S32.HI UR5, URZ, 0x1f, UR8 ;  /* 0x0000001fff057899 */ /* 0x000fe40008011408 */
[----:B--2---:R-:W-:Y:S02]  /*90e0*/  UIADD3 UR45, UPT, UPT, UR9, UR45, URZ ;  /* 0x0000002d092d7290 */ /* 0x004fe4000fffe0ff */
[----:B------:R-:W-:-:S04]  /*90f0*/  ULEA.HI UR5, UR5, UR8, URZ, 0x7 ;  /* 0x0000000805057291 */ /* 0x000fc8000f8f38ff */
[----:B------:R-:W-:-:S04]  /*9100*/  USHF.R.S32.HI UR5, URZ, 0x7, UR5 ;  /* 0x00000007ff057899 */ /* 0x000fc80008011405 */
[----:B------:R-:W-:-:S09]  /*9110*/  UISETP.GE.AND UP0, UPT, UR45, UR5, UPT ;  /* 0x000000052d00728c */ /* 0x000fd2000bf06270 */
[----:B------:R-:W-:Y:S05]  /*9120*/  BRA.U !UP0, `(.L_x_1487) ;  /* 0xffffff7108787547 */ /* 0x000fea000b83ffff */
[----:B------:R-:W-:Y:S05]  /*9130*/  EXIT ;  /* 0x000000000000794d */ /* 0x000fea0003800000 */
.L_x_1488:
        /* <DEDUP_REMOVED lines=12> */
.L_x_1742:


//--------------------- .text._ZN5flash44flash_bwd_dq_dk_dv_loop_seqk_parallel_kernelI23Flash_bwd_kernel_traitsILi96ELi64ELi128ELi8ELi2ELi4ELi4ELb0ELb0EN7cutlass10bfloat16_tE19Flash_kernel_traitsILi96ELi64ELi128ELi8ES3_EELb1ELb0ELb1ELb0ELb0ELb1ELb0EEEvNS_16Flash_bwd_paramsE --------------------------
	.section	.text._ZN5flash44flash_bwd_dq_dk_dv_loop_seqk_parallel_kernelI23Flash_bwd_kernel_traitsILi96ELi64ELi128ELi8ELi2ELi4ELi4ELb0ELb0EN7cutlass10bfloat16_tE19Flash_kernel_traitsILi96ELi64ELi128ELi8ES3_EELb1ELb0ELb1ELb0ELb0ELb1ELb0EEEvNS_16Flash_bwd_paramsE,"ax",@progbits
	.align	128
        .global         _ZN5flash44flash_bwd_dq_dk_dv_loop_seqk_parallel_kernelI23Flash_bwd_kernel_traitsILi96ELi64ELi128ELi8ELi2ELi4ELi4ELb0ELb0EN7cutlass10bfloat16_tE19Flash_kernel_traitsILi96ELi64ELi128ELi8ES3_EELb1ELb0ELb1ELb0ELb0ELb1ELb0EEEvNS_16Flash_bwd_paramsE
        .type           _ZN5flash44flash_bwd_dq_dk_dv_loop_seqk_parallel_kernelI23Flash_bwd_kernel_traitsILi96ELi64ELi128ELi8ELi2ELi4ELi4ELb0ELb0EN7cutlass10bfloat16_tE19Flash_kernel_traitsILi96ELi64ELi128ELi8ES3_EELb1ELb0ELb1ELb0ELb0ELb1ELb0EEEvNS_16Flash_bwd_paramsE,@function
        .size           _ZN5flash44flash_bwd_dq_dk_dv_loop_seqk_parallel_kernelI23Flash_bwd_kernel_traitsILi96ELi64ELi128ELi8ELi2ELi4ELi4ELb0ELb0EN7cutlass10bfloat16_tE19Flash_kernel_traitsILi96ELi64ELi128ELi8ES3_EELb1ELb0ELb1ELb0ELb0ELb1ELb0EEEvNS_16Flash_bwd_paramsE,(.L_x_1743 - _ZN5flash44flash_bwd_dq_dk_dv_loop_seqk_parallel_kernelI23Flash_bwd_kernel_traitsILi96ELi64ELi128ELi8ELi2ELi4ELi4ELb0ELb0EN7cutlass10bfloat16_tE19Flash_kernel_traitsILi96ELi64ELi128ELi8ES3_EELb1ELb0ELb1ELb0ELb0ELb1ELb0EEEvNS_16Flash_bwd_paramsE)
        .other          _ZN5flash44flash_bwd_dq_dk_dv_loop_seqk_parallel_kernelI23Flash_bwd_kernel_traitsILi96ELi64ELi128ELi8ELi2ELi4ELi4ELb0ELb0EN7cutlass10bfloat16_tE19Flash_kernel_traitsILi96ELi64ELi128ELi8ES3_EELb1ELb0ELb1ELb0ELb0ELb1ELb0EEEvNS_16Flash_bwd_paramsE,@"STO_CUDA_ENTRY STV_DEFAULT"
_ZN5flash44flash_bwd_dq_dk_dv_loop_seqk_parallel_kernelI23Flash_bwd_kernel_traitsILi96ELi64ELi128ELi8ELi2ELi4ELi4ELb0ELb0EN7cutlass10bfloat16_tE19Flash_kernel_traitsILi96ELi64ELi128ELi8ES3_EELb1ELb0ELb1ELb0ELb0ELb1ELb0EEEvNS_16Flash_bwd_paramsE:
.text._ZN5flash44flash_bwd_dq_dk_dv_loop_seqk_parallel_kernelI23Flash_bwd_kernel_traitsILi96ELi64ELi128ELi8ELi2ELi4ELi4ELb0ELb0EN7cutlass10bfloat16_tE19Flash_kernel_traitsILi96ELi64ELi128ELi8ES3_EELb1ELb0ELb1ELb0ELb0ELb1ELb0EEEvNS_16Flash_bwd_paramsE:
        /* <DEDUP_REMOVED lines=13> */
[----:B------:R-:W3:Y:S01]  /*00d0*/  LDCU.64 UR24, c[0x0][0x358] ;  /* 0x00006b00ff1877ac */ /* 0x000ee20008000a00 */
[----:B------:R-:W-:-:S04]  /*00e0*/  UMOV UR22, URZ ;  /* 0x000000ff00167c82 */ /* 0x000fc80008000000 */
[----:B------:R-:W4:Y:S08]  /*00f0*/  S2UR UR21, SR_CTAID.X ;  /* 0x00000000001579c3 */ /* 0x000f300000002500 */
[----:B------:R-:W3:Y:S01]  /*0100*/  S2UR UR20, SR_CTAID.Z ;  /* 0x00000000001479c3 */ /* 0x000ee20000002700 */
[----:B--2---:R-:W-:-:S07]  /*0110*/  ULEA UR5, UR5, UR4, 0x18 ;  /* 0x0000000405057291 */ /* 0x004fce000f8ec0ff */
[----:B------:R-:W2:Y:S01]  /*0120*/  LDC.U8 R208, c[0x0][0x532] ;  /* 0x00014c80ffd07b82 */ /* 0x000ea20000000000 */
[----:B------:R-:W5:Y:S01]  /*0130*/  LDCU UR4, c[0x0][0x438] ;  /* 0x00008700ff0477ac */ /* 0x000f620008000800 */
[----:B------:R-:W-:Y:S01]  /*0140*/  UIADD3 UR6, UPT, UPT, UR5, 0x19000, URZ ;  /* 0x0001900005067890 */ /* 0x000fe2000fffe0ff */
[C---:B-1----:R-:W-:Y:S01]  /*0150*/  IMAD.SHL.U32 R3, R210.reuse, 0x10, RZ ;  /* 0x00000010d2037824 */ /* 0x042fe200078e00ff */
[----:B------:R-:W-:Y:S01]  /*0160*/  SHF.R.U32.HI R11, RZ, 0x4, R210 ;  /* 0x00000004ff0b7819 */ /* 0x000fe200000116d2 */
[C---:B------:R-:W-:Y:S01]  /*0170*/  IMAD.SHL.U32 R5, R210.reuse, 0x20, RZ ;  /* 0x00000020d2057824 */ /* 0x040fe200078e00ff */
[C---:B------:R-:W-:Y:S01]  /*0180*/  R2P PR, R210.reuse, 0xe ;  /* 0x0000000ed2007804 */ /* 0x040fe20000000000 */
[C---:B------:R-:W-:Y:S01]  /*0190*/  IMAD.SHL.U32 R0, R210.reuse, 0x2, RZ ;  /* 0x00000002d2007824 */ /* 0x040fe200078e00ff */
[----:B------:R-:W-:Y:S01]  /*01a0*/  LOP3.LUT R7, R3, 0x1c0, RZ, 0xc0, !PT ;  /* 0x000001c003077812 */ /* 0x000fe200078ec0ff */
[----:B------:R-:W-:Y:S01]  /*01b0*/  IMAD.SHL.U32 R199, R210, 0x40, RZ ;  /* 0x00000040d2c77824 */ /* 0x000fe200078e00ff */
[----:B------:R-:W-:-:S02]  /*01c0*/  LOP3.LUT R9, R5, 0x7400, RZ, 0xc0, !PT ;  /* 0x0000740005097812 */ /* 0x000fc400078ec0ff */
[----:B------:R-:W-:Y:S02]  /*01d0*/  LOP3.LUT R13, R3, 0x600, RZ, 0xc0, !PT ;  /* 0x00000600030d7812 */ /* 0x000fe400078ec0ff */
[--C-:B------:R-:W-:Y:S02]  /*01e0*/  LOP3.LUT R7, R7, 0x38, R0.reuse, 0xf8, !PT ;  /* 0x0000003807077812 */ /* 0x100fe400078ef800 */
[--C-:B------:R-:W-:Y:S02]  /*01f0*/  LOP3.LUT R212, R9, 0x6, R0.reuse, 0xf8, !PT ;  /* 0x0000000609d47812 */ /* 0x100fe400078ef800 */
[----:B------:R-:W-:Y:S01]  /*0200*/  LOP3.LUT R13, R13, 0x6, R0, 0xf8, !PT ;  /* 0x000000060d0d7812 */ /* 0x000fe200078ef800 */
[----:B------:R-:W-:Y:S01]  /*0210*/  IMAD.SHL.U32 R0, R210, 0x8, RZ ;  /* 0x00000008d2007824 */ /* 0x000fe200078e00ff */
[C---:B------:R-:W-:Y:S02]  /*0220*/  LOP3.LUT R200, R5.reuse, 0x20, RZ, 0xc0, !PT ;  /* 0x0000002005c87812 */ /* 0x040fe400078ec0ff */
[----:B------:R-:W-:-:S02]  /*0230*/  LOP3.LUT R2, R5, 0x120, RZ, 0xc0, !PT ;  /* 0x0000012005027812 */ /* 0x000fc400078ec0ff */
[--C-:B------:R-:W-:Y:S02]  /*0240*/  LOP3.LUT R200, R200, 0x3c00, R3.reuse, 0xf8, !PT ;  /* 0x00003c00c8c87812 */ /* 0x100fe400078ef803 */
[----:B------:R-:W-:Y:S02]  /*0250*/  LOP3.LUT R215, R0, 0xc0, RZ, 0xc0, !PT ;  /* 0x000000c000d77812 */ /* 0x000fe400078ec0ff */
[----:B------:R-:W-:Y:S02]  /*0260*/  LOP3.LUT R11, R11, 0x8, RZ, 0xc0, !PT ;  /* 0x000000080b0b7812 */ /* 0x000fe400078ec0ff */
[--C-:B------:R-:W-:Y:S02]  /*0270*/  LOP3.LUT R9, R2, 0x200, R3.reuse, 0xf8, !PT ;  /* 0x0000020002097812 */ /* 0x100fe400078ef803 */
[----:B------:R-:W-:Y:S01]  /*0280*/  LOP3.LUT R200, R200, 0x100, R3, 0xf8, !PT ;  /* 0x00000100c8c87812 */ /* 0x000fe200078ef803 */
[----:B------:R-:W-:Y:S01]  /*0290*/  IMAD.SHL.U32 R3, R210, 0x4, RZ ;  /* 0x00000004d2037824 */ /* 0x000fe200078e00ff */
[----:B------:R-:W-:-:S02]  /*02a0*/  SHF.R.U32.HI R2, RZ, 0x1, R210 ;  /* 0x00000001ff027819 */ /* 0x000fc400000116d2 */
[----:B------:R-:W-:Y:S02]  /*02b0*/  LOP3.LUT R215, R215, 0x18, R210, 0xf8, !PT ;  /* 0x00000018d7d77812 */ /* 0x000fe400078ef8d2 */
[----:B------:R-:W-:Y:S02]  /*02c0*/  LOP3.LUT R4, R13, 0x20, R0, 0xf8, !PT ;  /* 0x000000200d047812 */ /* 0x000fe400078ef800 */
[----:B------:R-:W-:Y:S02]  /*02d0*/  LOP3.LUT R201, R199, 0x1c0, RZ, 0xc0, !PT ;  /* 0x000001c0c7c97812 */ /* 0x000fe400078ec0ff */
[----:B------:R-:W-:Y:S02]  /*02e0*/  LOP3.LUT R202, R11, 0x10, R210, 0xf8, !PT ;  /* 0x000000100bca7812 */ /* 0x000fe400078ef8d2 */
[----:B------:R-:W-:Y:S02]  /*02f0*/  LOP3.LUT R7, R7, 0x20, R2, 0x78, !PT ;  /* 0x0000002007077812 */ /* 0x000fe400078e7802 */
[----:B------:R-:W-:Y:S01]  /*0300*/  LOP3.LUT R215, R4, R215, R11, 0xf6, !PT ;  /* 0x000000d704d77212 */ /* 0x000fe200078ef60b */
[----:B-----5:R-:W-:Y:S01]  /*0310*/  IMAD.U32 R11, RZ, RZ, UR4 ;  /* 0x00000004ff0b7e24 */ /* 0x020fe2000f8e00ff */
[----:B------:R-:W-:Y:S01]  /*0320*/  LOP3.LUT R3, R3, 0x18, RZ, 0xc0, !PT ;  /* 0x0000001803037812 */ /* 0x000fe200078ec0ff */
[----:B------:R-:W-:Y:S01]  /*0330*/  UIADD3 UR4, UPT, UPT, UR5, 0x9000, URZ ;  /* 0x0000900005047890 */ /* 0x000fe2000fffe0ff */
[----:B------:R-:W-:-:S02]  /*0340*/  LOP3.LUT R4, R199, 0x200, RZ, 0xc0, !PT ;  /* 0x00000200c7047812 */ /* 0x000fc400078ec0ff */
[----:B------:R-:W-:Y:S02]  /*0350*/  LOP3.LUT R201, R201, 0x38, R0, 0xf8, !PT ;  /* 0x00000038c9c97812 */ /* 0x000fe400078ef800 */
[--C-:B------:R-:W-:Y:S02]  /*0360*/  LOP3.LUT R202, R202, 0xc0, R5.reuse, 0xf8, !PT ;  /* 0x000000c0caca7812 */ /* 0x100fe400078ef805 */
[----:B------:R-:W-:Y:S02]  /*0370*/  LOP3.LUT R212, R212, R7, RZ, 0xfc, !PT ;  /* 0x00000007d4d47212 */ /* 0x000fe400078efcff */
[--C-:B------:R-:W-:Y:S02]  /*0380*/  LOP3.LUT R7, R3, 0xc0, R5.reuse, 0xf8, !PT ;  /* 0x000000c003077812 */ /* 0x100fe400078ef805 */
[----:B------:R-:W-:Y:S02]  /*0390*/  LOP3.LUT R4, R4, 0xc00, R5, 0xf8, !PT ;  /* 0x00000c0004047812 */ /* 0x000fe400078ef805 */
[----:B------:R-:W-:-:S02]  /*03a0*/  LOP3.LUT R201, R201, 0x8, R2, 0x78, !PT ;  /* 0x00000008c9c97812 */ /* 0x000fc400078e7802 */
[----:B------:R-:W-:Y:S02]  /*03b0*/  LOP3.LUT R202, R202, R3, RZ, 0x3c, !PT ;  /* 0x00000003caca7212 */ /* 0x000fe400078e3cff */
[----:B------:R-:W-:Y:S02]  /*03c0*/  LOP3.LUT R3, R2, 0x30, RZ, 0xc0, !PT ;  /* 0x0000003002037812 */ /* 0x000fe400078ec0ff */
[----:B------:R-:W-:Y:S02]  /*03d0*/  LOP3.LUT R201, R4, R201, RZ, 0xfc, !PT ;  /* 0x000000c904c97212 */ /* 0x000fe400078efcff */
[----:B------:R-:W-:Y:S02]  /*03e0*/  LOP3.LUT R213, R0, 0xd8, RZ, 0xc0, !PT ;  /* 0x000000d800d57812 */ /* 0x000fe400078ec0ff */
[--C-:B------:R-:W-:Y:S02]  /*03f0*/  LOP3.LUT R4, R3, 0x8, R210.reuse, 0xf8, !PT ;  /* 0x0000000803047812 */ /* 0x100fe400078ef8d2 */
[----:B------:R-:W-:-:S02]  /*0400*/  LOP3.LUT R213, R213, 0x18, R210, 0x78, !PT ;  /* 0x00000018d5d57812 */ /* 0x000fc400078e78d2 */
[----:B------:R-:W-:Y:S02]  /*0410*/  LOP3.LUT R3, R4, 0x1c0, R199, 0xf8, !PT ;  /* 0x000001c004037812 */ /* 0x000fe400078ef8c7 */
[----:B------:R-:W-:Y:S02]  /*0420*/  LEA R201, R201, UR5, 0x1 ;  /* 0x00000005c9c97c11 */ /* 0x000fe4000f8e08ff */
[--C-:B------:R-:W-:Y:S02]  /*0430*/  LOP3.LUT R213, R213, 0x1f20, R0.reuse, 0xf8, !PT ;  /* 0x00001f20d5d57812 */ /* 0x100fe400078ef800 */
[----:B------:R-:W-:Y:S01]  /*0440*/  LOP3.LUT R0, R3, 0x38, R0, 0x78, !PT ;  /* 0x0000003803007812 */ /* 0x000fe200078e7800 */
[----:B------:R-:W-:Y:S01]  /*0450*/  VIADD R3, R201, 0x15000 ;  /* 0x00015000c9037836 */ /* 0x000fe20000000000 */
[----:B------:R-:W-:Y:S01]  /*0460*/  LOP3.LUT R199, R199, 0x400, RZ, 0xc0, !PT ;  /* 0x00000400c7c77812 */ /* 0x000fe200078ec0ff */
[----:B------:R-:W-:Y:S01]  /*0470*/  VIADD R197, R201, 0x15040 ;  /* 0x00015040c9c57836 */ /* 0x000fe20000000000 */
[----:B------:R-:W-:Y:S01]  /*0480*/  LOP3.LUT R204, R7, 0x8, R2, 0x78, !PT ;  /* 0x0000000807cc7812 */ /* 0x000fe200078e7802 */
[----:B------:R-:W-:Y:S01]  /*0490*/  @P2 VIADD R197, R3, 0xffffffc0 ;  /* 0xffffffc003c52836 */ /* 0x000fe20000000000 */
[----:B------:R-:W-:Y:S01]  /*04a0*/  LOP3.LUT R7, R7, 0x8, R210, 0x78, !PT ;  /* 0x0000000807077812 */ /* 0x000fe200078e78d2 */
[----:B------:R-:W-:Y:S01]  /*04b0*/  IMAD R199, R0, 0x2, R199 ;  /* 0x0000000200c77824 */ /* 0x000fe200078e02c7 */
[----:B------:R-:W-:Y:S01]  /*04c0*/  LEA R212, R212, UR6, 0x1 ;  /* 0x00000006d4d47c11 */ /* 0x000fe2000f8e08ff */
[----:B------:R-:W-:Y:S01]  /*04d0*/  IMAD.MOV.U32 R0, RZ, RZ, 0x20 ;  /* 0x00000020ff007424 */ /* 0x000fe200078e00ff */
[----:B------:R-:W-:Y:S01]  /*04e0*/  LOP3.LUT R204, R9, R204, RZ, 0xfc, !PT ;  /* 0x000000cc09cc7212 */ /* 0x000fe200078efcff */
[----:B------:R-:W-:Y:S01]  /*04f0*/  IMAD.MOV.U32 R3, RZ, RZ, 0x10 ;  /* 0x00000010ff037424 */ /* 0x000fe200078e00ff */
[----:B------:R-:W-:Y:S01]  /*0500*/  LOP3.LUT R202, R202, 0x120, R5, 0xf8, !PT ;  /* 0x00000120caca7812 */ /* 0x000fe200078ef805 */
[----:B------:R-:W-:Y:S01]  /*0510*/  VIADD R214, R212, 0x20 ;  /* 0x00000020d4d67836 */ /* 0x000fe20000000000 */
[----:B------:R-:W-:Y:S01]  /*0520*/  SEL R0, R0, 0xffffffe0, !P1 ;  /* 0xffffffe000007807 */ /* 0x000fe20004800000 */
[----:B------:R-:W-:Y:S01]  /*0530*/  @P3 VIADD R214, R212, 0xffffffe0 ;  /* 0xffffffe0d4d63836 */ /* 0x000fe20000000000 */
[----:B------:R-:W-:-:S02]  /*0540*/  SEL R3, R3, 0xfffffff0, !P2 ;  /* 0xfffffff003037807 */ /* 0x000fc40005000000 */
[----:B------:R-:W-:Y:S02]  /*0550*/  SHF.R.U32.HI R210, RZ, 0x2, R210 ;  /* 0x00000002ffd27819 */ /* 0x000fe400000116d2 */
[----:B------:R-:W-:Y:S01]  /*0560*/  LOP3.LUT R209, R2, 0x10, RZ, 0xc0, !PT ;  /* 0x0000001002d17812 */ /* 0x000fe200078ec0ff */
[----:B------:R-:W-:Y:S01]  /*0570*/  IMAD.IADD R2, R0, 0x1, R201 ;  /* 0x0000000100027824 */ /* 0x000fe200078e02c9 */
[----:B------:R-:W-:Y:S01]  /*0580*/  LOP3.LUT R200, R200, R7, RZ, 0xfc, !PT ;  /* 0x00000007c8c87212 */ /* 0x000fe200078efcff */
[----:B------:R-:W-:Y:S01]  /*0590*/  IMAD.SHL.U32 R3, R3, 0x2, RZ ;  /* 0x0000000203037824 */ /* 0x000fe200078e00ff */
[----:B------:R-:W-:Y:S01]  /*05a0*/  LOP3.LUT R209, R209, 0x7, R210, 0xf8, !PT ;  /* 0x00000007d1d17812 */ /* 0x000fe200078ef8d2 */
[----:B------:R-:W-:Y:S01]  /*05b0*/  IMAD.IADD R0, R0, 0x1, R197 ;  /* 0x0000000100007824 */ /* 0x000fe200078e02c5 */
[----:B------:R-:W-:Y:S02]  /*05c0*/  LEA R213, R213, UR5, 0x1 ;  /* 0x00000005d5d57c11 */ /* 0x000fe4000f8e08ff */
[----:B------:R-:W-:-:S02]  /*05d0*/  LEA R204, R204, UR5, 0x1 ;  /* 0x00000005cccc7c11 */ /* 0x000fc4000f8e08ff */
[----:B------:R-:W-:Y:S02]  /*05e0*/  LEA R202, R202, UR5, 0x1 ;  /* 0x00000005caca7c11 */ /* 0x000fe4000f8e08ff */
[----:B------:R-:W-:Y:S02]  /*05f0*/  LEA R215, R215, UR4, 0x1 ;  /* 0x00000004d7d77c11 */ /* 0x000fe4000f8e08ff */
[----:B------:R-:W-:Y:S01]  /*0600*/  LEA R200, R200, UR4, 0x1 ;  /* 0x00000004c8c87c11 */ /* 0x000fe2000f8e08ff */
[----:B--234-:R-:W-:-:S06]  /*0610*/  UMOV UR4, URZ ;  /* 0x000000ff00047c82 */ /* 0x01cfcc0008000000 */
.L_x_1527:
[----:B------:R-:W1:Y:S01]  /*0620*/  LDC.64 R8, c[0x0][0x478] ;  /* 0x00011e00ff087b82 */ /* 0x000e620000000a00 */
[----:B------:R-:W2:Y:S01]  /*0630*/  S2R R14, SR_CTAID.Y ;  /* 0x00000000000e7919 */ /* 0x000ea20000002600 */
[----:B------:R-:W3:Y:S01]  /*0640*/  LDCU.64 UR6, c[0x0][0x470] ;  /* 0x00008e00ff0677ac */ /* 0x000ee20008000a00 */
[----:B------:R-:W-:-:S05]  /*0650*/  IMAD.MOV.U32 R232, RZ, RZ, RZ ;  /* 0x000000ffffe87224 */ /* 0x000fca00078e00ff */
[----:B------:R-:W4:Y:S08]  /*0660*/  LDC.64 R4, c[0x0][0x460] ;  /* 0x00011800ff047b82 */ /* 0x000f300000000a00 */
[----:B------:R-:W2:Y:S01]  /*0670*/  LDC.64 R16, c[0x0][0x460] ;  /* 0x00011800ff107b82 */ /* 0x000ea20000000a00 */
[----:B---3--:R-:W-:Y:S02]  /*0680*/  ISETP.NE.U32.AND P5, PT, RZ, UR6, PT ;  /* 0x00000006ff007c0c */ /* 0x008fe4000bfa5070 */
[----:B-1----:R-:W-:-:S05]  /*0690*/  ISETP.NE.U32.AND P4, PT, R8, RZ, PT ;  /* 0x000000ff0800720c */ /* 0x002fca0003f85070 */
[----:B------:R-:W1:Y:S01]  /*06a0*/  LDC.64 R6, c[0x0][0x468] ;  /* 0x00011a00ff067b82 */ /* 0x000e620000000a00 */
[----:B------:R-:W-:Y:S02]  /*06b0*/  ISETP.NE.AND.EX P5, PT, RZ, UR7, PT, P5 ;  /* 0x00000007ff007c0c */ /* 0x000fe4000bfa5350 */
[----:B------:R-:W-:Y:S02]  /*06c0*/  ISETP.NE.AND.EX P4, PT, R9, RZ, PT, P4 ;  /* 0x000000ff0900720c */ /* 0x000fe40003f85340 */
[----:B----4-:R-:W-:Y:S01]  /*06d0*/  ISETP.NE.U32.AND P3, PT, R4, RZ, PT ;  /* 0x000000ff0400720c */ /* 0x010fe20003f65070 */
[----:B--2---:R-:W-:Y:S01]  /*06e0*/  IMAD.SHL.U32 R13, R14, 0x4, RZ ;  /* 0x000000040e0d7824 */ /* 0x004fe200078e00ff */
[----:B------:R-:W-:Y:S02]  /*06f0*/  ISETP.NE.U32.AND P2, PT, R4, RZ, PT ;  /* 0x000000ff0400720c */ /* 0x000fe40003f45070 */
[----:B------:R-:W-:Y:S02]  /*0700*/  SHF.R.U32.HI R10, RZ, 0x1e, R14 ;  /* 0x0000001eff0a7819 */ /* 0x000fe4000001160e */
[----:B------:R-:W-:-:S03]  /*0710*/  ISETP.NE.AND.EX P3, PT, R5, RZ, PT, P3 ;  /* 0x000000ff0500720c */ /* 0x000fc60003f65330 */
[C---:B------:R-:W-:Y:S02]  /*0720*/  @P5 IADD3 R18, P1, PT, R13.reuse, UR6, RZ ;  /* 0x000000060d125c10 */ /* 0x040fe4000ff3e0ff */
[----:B------:R-:W-:Y:S02]  /*0730*/  @P4 IADD3 R20, P0, PT, R13, R8, RZ ;  /* 0x000000080d144210 */ /* 0x000fe40007f1e0ff */
[----:B------:R-:W-:Y:S01]  /*0740*/  ISETP.NE.AND.EX P2, PT, R5, RZ, PT, P2 ;  /* 0x000000ff0500720c */ /* 0x000fe20003f45320 */
[----:B------:R-:W-:Y:S01]  /*0750*/  IMAD.MOV.U32 R22, RZ, RZ, -0x1 ;  /* 0xffffffffff167424 */ /* 0x000fe200078e00ff */
[C---:B------:R-:W-:Y:S01]  /*0760*/  @P5 IADD3.X R19, PT, PT, R10.reuse, UR7, RZ, P1, !PT ;  /* 0x000000070a135c10 */ /* 0x040fe20008ffe4ff */
[----:B------:R-:W-:Y:S01]  /*0770*/  @P4 IMAD.X R21, R10, 0x1, R9, P0 ;  /* 0x000000010a154824 */ /* 0x000fe200000e0609 */
[----:B------:R-:W2:Y:S01]  /*0780*/  @!P4 LDC.64 R4, c[0x0][0x488] ;  /* 0x00012200ff04cb82 */ /* 0x000ea20000000a00 */
[----:B------:R-:W-:Y:S02]  /*0790*/  IMAD.WIDE.U32 R16, R14, 0x4, R16 ;  /* 0x000000040e107825 */ /* 0x000fe400078e0010 */
[----:B------:R-:W3:Y:S04]  /*07a0*/  @P5 LDG.E R232, desc[UR24][R18.64] ;  /* 0x0000001812e85981 */ /* 0x000ee8000c1e1900 */
[----:B------:R-:W3:Y:S01]  /*07b0*/  @P4 LDG.E R235, desc[UR24][R20.64] ;  /* 0x0000001814eb4981 */ /* 0x000ee2000c1e1900 */
[----:B------:R-:W-:Y:S01]  /*07c0*/  IMAD.MOV.U32 R237, RZ, RZ, -0x1 ;  /* 0xffffffffffed7424 */ /* 0x000fe200078e00ff */
[----:B------:R-:W4:Y:S02]  /*07d0*/  @!P4 LDC R8, c[0x0][0x43c] ;  /* 0x00010f00ff08cb82 */ /* 0x000f240000000800 */
[----:B-----5:R2:W5:Y:S04]  /*07e0*/  @P3 LDG.E R22, desc[UR24][R16.64] ;  /* 0x0000001810163981 */ /* 0x020568000c1e1900 */
[----:B------:R2:W5:Y:S01]  /*07f0*/  @P2 LDG.E R9, desc[UR24][R16.64+0x4] ;  /* 0x0000041810092981 */ /* 0x000562000c1e1900 */
[----:B------:R-:W-:-:S02]  /*0800*/  ISETP.NE.AND P5, PT, R208, RZ, PT ;  /* 0x000000ffd000720c */ /* 0x000fc40003fa5270 */
[----:B-1----:R-:W-:Y:S02]  /*0810*/  ISETP.EQ.U32.AND P1, PT, R6, RZ, PT ;  /* 0x000000ff0600720c */ /* 0x002fe40003f22070 */
[----:B------:R-:W-:Y:S02]  /*0820*/  IADD3 R12, P0, PT, R13, R6, RZ ;  /* 0x000000060d0c7210 */ /* 0x000fe40007f1e0ff */
[----:B------:R-:W-:-:S03]  /*0830*/  ISETP.EQ.OR.EX P1, PT, R7, RZ, !P5, P1 ;  /* 0x000000ff0700720c */ /* 0x000fc60006f22710 */
[----:B------:R-:W-:Y:S01]  /*0840*/  IMAD.X R13, R10, 0x1, R7, P0 ;  /* 0x000000010a0d7824 */ /* 0x000fe200000e0607 */
[----:B------:R-:W1:Y:S09]  /*0850*/  @!P2 LDC R234, c[0x0][0x434] ;  /* 0x00010d00ffeaab82 */ /* 0x000e720000000800 */
[----:B------:R1:W5:Y:S01]  /*0860*/  @!P1 LDG.E R237, desc[UR24][R12.64] ;  /* 0x000000180ced9981 */ /* 0x000362000c1e1900 */
[----:B------:R-:W-:-:S02]  /*0870*/  ISETP.NE.U32.AND P1, PT, R6, RZ, PT ;  /* 0x000000ff0600720c */ /* 0x000fc40003f25070 */
[----:B--2---:R-:W-:Y:S02]  /*0880*/  @!P4 ISETP.NE.U32.AND P0, PT, R4, RZ, PT ;  /* 0x000000ff0400c20c */ /* 0x004fe40003f05070 */
[----:B------:R-:W-:Y:S02]  /*0890*/  ISETP.NE.AND.EX P1, PT, R7, RZ, PT, P1 ;  /* 0x000000ff0700720c */ /* 0x000fe40003f25310 */
[----:B------:R-:W-:-:S04]  /*08a0*/  @!P4 ISETP.NE.AND.EX P0, PT, R5, RZ, PT, P0 ;  /* 0x000000ff0500c20c */ /* 0x000fc80003f05300 */
[----:B----4-:R-:W-:Y:S01]  /*08b0*/  @!P4 SEL R8, R8, RZ, P0 ;  /* 0x000000ff0808c207 */ /* 0x010fe20000000000 */
[----:B---3--:R-:W-:-:S06]  /*08c0*/  @P4 IMAD.IADD R235, R235, 0x1, -R232 ;  /* 0x00000001ebeb4824 */ /* 0x008fcc00078e0ae8 */
[----:B-1----:R-:W-:Y:S05]  /*08d0*/  @!P1 BRA `(.L_x_1489) ;  /* 0x00000000000c9947 */ /* 0x002fea0003800000 */
[----:B------:R-:W2:Y:S02]  /*08e0*/  @P5 LDG.E R4, desc[UR24][R12.64+0x4] ;  /* 0x000004180c045981 */ /* 0x000ea4000c1e1900 */
[----:B--2--5:R-:W-:-:S06]  /*08f0*/  @P5 IADD3 R11, PT, PT, R4, -R237, RZ ;  /* 0x800000ed040b5210 */ /* 0x024fcc0007ffe0ff */
[----:B------:R1:W5:Y:S02]  /*0900*/  @!P5 LDG.E R11, desc[UR24][R12.64] ;  /* 0x000000180c0bd981 */ /* 0x000364000c1e1900 */
.L_x_1489:
        /* <DEDUP_REMOVED lines=13> */
[----:B------:R-:W3:Y:S08]  /*09e0*/  @!P4 LDC.64 R6, c[0x0][0x398] ;  /* 0x0000e600ff06cb82 */ /* 0x000ef00000000a00 */
[----:B------:R-:W4:Y:S01]  /*09f0*/  @P4 LDC.64 R4, c[0x0][0x3b0] ;  /* 0x0000ec00ff044b82 */ /* 0x000f220000000a00 */
[----:B--2---:R-:W-:-:S05]  /*0a00*/  IADD3 R10, PT, PT, R219, R10, -R235 ;  /* 0x0000000adb0a7210 */ /* 0x004fca0007ffe8eb */
[----:B------:R-:W-:-:S05]  /*0a10*/  VIADD R10, R10, 0x3f ;  /* 0x0000003f0a0a7836 */ /* 0x000fca0000000000 */
[----:B------:R-:W-:-:S04]  /*0a20*/  SHF.R.S32.HI R19, RZ, 0x1f, R10 ;  /* 0x0000001fff137819 */ /* 0x000fc8000001140a */
[----:B------:R-:W-:Y:S01]  /*0a30*/  LEA.HI R19, R19, R10, RZ, 0x6 ;  /* 0x0000000a13137211 */ /* 0x000fe200078f30ff */
[C---:B---3--:R-:W-:Y:S01]  /*0a40*/  @!P4 IMAD.WIDE.U32 R28, R14.reuse, R6, RZ ;  /* 0x000000060e1cc225 */ /* 0x048fe200078e00ff */
[----:B------:R-:W-:Y:S02]  /*0a50*/  SHF.R.S32.HI R6, RZ, 0x6, R8 ;  /* 0x00000006ff067819 */ /* 0x000fe40000011408 */
        /* <DEDUP_REMOVED lines=20> */
.L_x_1491:
[----:B------:R-:W2:Y:S01]  /*0ba0*/  LDCU.64 UR18, c[0x0][0x3b8] ;  /* 0x00007700ff1277ac */ /* 0x000ea20008000a00 */
[----:B------:R-:W-:-:S05]  /*0bb0*/  IADD3 R4, PT, PT, R232, R237, RZ ;  /* 0x000000ede8047210 */ /* 0x000fca0007ffe0ff */
[C---:B--2---:R-:W-:Y:S02]  /*0bc0*/  IMAD R11, R4.reuse, UR19, RZ ;  /* 0x00000013040b7c24 */ /* 0x044fe4000f8e02ff */
[----:B------:R-:W-:-:S05]  /*0bd0*/  IMAD.WIDE.U32 R4, R4, UR18, RZ ;  /* 0x0000001204047c25 */ /* 0x000fca000f8e00ff */
[----:B------:R-:W-:Y:S02]  /*0be0*/  IADD3 R11, PT, PT, R5, R11, RZ ;  /* 0x0000000b050b7210 */ /* 0x000fe40007ffe0ff */
[----:B------:R-:W-:-:S07]  /*0bf0*/  MOV R18, R4 ;  /* 0x0000000400127202 */ /* 0x000fce0000000f00 */
.L_x_1492:
[----:B------:R-:W2:Y:S01]  /*0c00*/  LDC R4, c[0x0][0x3e8] ;  /* 0x0000fa00ff047b82 */ /* 0x000ea20000000800 */
[----:B-1----:R-:W1:Y:S01]  /*0c10*/  S2R R13, SR_CTAID.Z ;  /* 0x00000000000d7919 */ /* 0x002e620000002700 */
[----:B--2---:R-:W-:-:S04]  /*0c20*/  IABS R7, R4 ;  /* 0x0000000400077213 */ /* 0x004fc80000000000 */
[----:B------:R-:W2:Y:S08]  /*0c30*/  I2F.RP R10, R7 ;  /* 0x00000007000a7306 */ /* 0x000eb00000209400 */
[----:B--2---:R-:W2:Y:S02]  /*0c40*/  MUFU.RCP R8, R10 ;  /* 0x0000000a00087308 */ /* 0x004ea40000001000 */
[----:B--2---:R-:W-:Y:S01]  /*0c50*/  VIADD R8, R8, 0xffffffe ;  /* 0x0ffffffe08087836 */ /* 0x004fe20000000000 */
[----:B------:R-:W-:-:S05]  /*0c60*/  SHF.R.S32.HI R10, RZ, 0x1f, R220 ;  /* 0x0000001fff0a7819 */ /* 0x000fca00000114dc */
[----:B------:R-:W2:Y:S02]  /*0c70*/  F2I.FTZ.U32.TRUNC.NTZ R9, R8 ;  /* 0x0000000800097305 */ /* 0x000ea4000021f000 */
[----:B--2---:R-:W-:Y:S02]  /*0c80*/  IMAD.MOV R5, RZ, RZ, -R9 ;  /* 0x000000ffff057224 */ /* 0x004fe400078e0a09 */
[----:B------:R-:W-:Y:S02]  /*0c90*/  IMAD.MOV.U32 R8, RZ, RZ, RZ ;  /* 0x000000ffff087224 */ /* 0x000fe400078e00ff */
[----:B------:R-:W-:Y:S01]  /*0ca0*/  IMAD R6, R5, R7, RZ ;  /* 0x0000000705067224 */ /* 0x000fe200078e02ff */
[----:B-1----:R-:W-:-:S03]  /*0cb0*/  IABS R5, R13 ;  /* 0x0000000d00057213 */ /* 0x002fc60000000000 */
[----:B------:R-:W-:-:S06]  /*0cc0*/  IMAD.HI.U32 R6, R9, R6, R8 ;  /* 0x0000000609067227 */ /* 0x000fcc00078e0008 */
        /* <DEDUP_REMOVED lines=25> */
.L_x_1493:
[----:B------:R-:W1:Y:S01]  /*0e60*/  LDCU.64 UR16, c[0x0][0x3c0] ;  /* 0x00007800ff1077ac */ /* 0x000e620008000a00 */
[----:B------:R-:W-:-:S05]  /*0e70*/  IADD3 R20, PT, PT, R232, R237, RZ ;  /* 0x000000ede8147210 */ /* 0x000fca0007ffe0ff */
[C---:B-1----:R-:W-:Y:S02]  /*0e80*/  IMAD R17, R20.reuse, UR17, RZ ;  /* 0x0000001114117c24 */ /* 0x042fe4000f8e02ff */
[----:B------:R-:W-:-:S05]  /*0e90*/  IMAD.WIDE.U32 R20, R20, UR16, RZ ;  /* 0x0000001014147c25 */ /* 0x000fca000f8e00ff */
[----:B------:R-:W-:Y:S02]  /*0ea0*/  IADD3 R17, PT, PT, R21, R17, RZ ;  /* 0x0000001115117210 */ /* 0x000fe40007ffe0ff */
.L_x_1494:
[----:B------:R-:W1:Y:S01]  /*0eb0*/  @!P4 LDC.64 R6, c[0x0][0x588] ;  /* 0x00016200ff06cb82 */ /* 0x000e620000000a00 */
[----:B------:R-:W2:Y:S07]  /*0ec0*/  LDCU UR26, c[0x0][0x44c] ;  /* 0x00008980ff1a77ac */ /* 0x000eae0008000800 */
[----:B------:R-:W3:Y:S08]  /*0ed0*/  @P4 LDC.64 R4, c[0x0][0x590] ;  /* 0x00016400ff044b82 */ /* 0x000ef00000000a00 */
[----:B------:R-:W2:Y:S01]  /*0ee0*/  LDC R12, c[0x0][0x3e0] ;  /* 0x0000f800ff0c7b82 */ /* 0x000ea20000000800 */
[----:B-1----:R-:W-:-:S04]  /*0ef0*/  @!P4 IMAD.WIDE.U32 R30, R14, R6, RZ ;  /* 0x000000060e1ec225 */ /* 0x002fc800078e00ff */
[----:B------:R-:W-:Y:S02]  /*0f00*/  @!P4 IMAD R29, R14, R7, R31 ;  /* 0x000000070e1dc224 */ /* 0x000fe400078e021f */
[----:B---3--:R-:W-:Y:S01]  /*0f10*/  @P4 IMAD.WIDE.U32 R6, R22, R4, RZ ;  /* 0x0000000416064225 */ /* 0x008fe200078e00ff */
[----:B------:R-:W-:-:S03]  /*0f20*/  @!P4 MOV R4, R30 ;  /* 0x0000001e0004c202 */ /* 0x000fc60000000f00 */
        /* <DEDUP_REMOVED lines=20> */
.L_x_1495:
[-C--:B------:R-:W-:Y:S02]  /*1070*/  IMAD R26, R33, R22.reuse, RZ ;  /* 0x00000016211a7224 */ /* 0x080fe400078e02ff */
[----:B------:R-:W-:-:S05]  /*1080*/  IMAD.WIDE.U32 R30, R32, R22, RZ ;  /* 0x00000016201e7225 */ /* 0x000fca00078e00ff */
[----:B------:R-:W-:-:S07]  /*1090*/  IADD3 R26, PT, PT, R31, R26, RZ ;  /* 0x0000001a1f1a7210 */ /* 0x000fce0007ffe0ff */
.L_x_1496:
        /* <DEDUP_REMOVED lines=20> */
.L_x_1497:
[----:B------:R-:W1:Y:S01]  /*11e0*/  LDC R16, c[0x0][0x434] ;  /* 0x00010d00ff107b82 */ /* 0x000e620000000800 */
[----:B------:R-:W-:-:S04]  /*11f0*/  IMAD R5, R14, R12, R13 ;  /* 0x0000000c0e057224 */ /* 0x000fc800078e020d */
[----:B-1----:R-:W-:-:S03]  /*1200*/  IMAD R16, R5, R16, RZ ;  /* 0x0000001005107224 */ /* 0x002fc600078e02ff */
.L_x_1498:
        /* <DEDUP_REMOVED lines=11> */
.L_x_1499:
[----:B------:R-:W1:Y:S01]  /*12c0*/  LDC R24, c[0x0][0x444] ;  /* 0x00011100ff187b82 */ /* 0x000e620000000800 */
[----:B------:R-:W-:-:S04]  /*12d0*/  IMAD R5, R14, R12, R13 ;  /* 0x0000000c0e057224 */ /* 0x000fc800078e020d */
[----:B-1----:R-:W-:-:S07]  /*12e0*/  IMAD R24, R5, R24, RZ ;  /* 0x0000001805187224 */ /* 0x002fce00078e02ff */
.L_x_1500:
[----:B------:R-:W1:Y:S01]  /*12f0*/  S2R R6, SR_TID.X ;  /* 0x0000000000067919 */ /* 0x000e620000002100 */
[----:B------:R-:W2:Y:S01]  /*1300*/  LDCU.64 UR6, c[0x0][0x3b0] ;  /* 0x00007600ff0677ac */ /* 0x000ea20008000a00 */
[----:B------:R-:W-:Y:S01]  /*1310*/  IMAD.MOV.U32 R23, RZ, RZ, RZ ;  /* 0x000000ffff177224 */ /* 0x000fe200078e00ff */
[----:B------:R-:W3:Y:S01]  /*1320*/  LDC R216, c[0x0][0x508] ;  /* 0x00014200ffd87b82 */ /* 0x000ee20000000800 */
[----:B------:R-:W-:Y:S01]  /*1330*/  IMAD R226, R12, UR26, RZ ;  /* 0x0000001a0ce27c24 */ /* 0x000fe2000f8e02ff */
[----:B------:R-:W4:Y:S01]  /*1340*/  LDCU.128 UR8, c[0x0][0x590] ;  /* 0x0000b200ff0877ac */ /* 0x000f220008000c00 */
[----:B------:R-:W-:Y:S01]  /*1350*/  ISETP.NE.AND P6, PT, RZ, UR23, PT ;  /* 0x00000017ff007c0c */ /* 0x000fe2000bfc5270 */
[----:B------:R-:W-:Y:S01]  /*1360*/  BSSY.RECONVERGENT B1, `(.L_x_1490) ;  /* 0x000070d000017945 */ /* 0x000fe20003800200 */
[----:B------:R-:W5:Y:S03]  /*1370*/  LDCU.64 UR14, c[0x0][0x3c8] ;  /* 0x00007900ff0e77ac */ /* 0x000f660008000a00 */
[----:B------:R-:W5:Y:S01]  /*1380*/  LDC.64 R244, c[0x0][0x420] ;  /* 0x00010800fff47b82 */ /* 0x000f620000000a00 */
[----:B------:R-:W5:Y:S01]  /*1390*/  LDCU.64 UR12, c[0x0][0x380] ;  /* 0x00007000ff0c77ac */ /* 0x000f620008000a00 */
[----:B--2---:R-:W-:-:S04]  /*13a0*/  IMAD R32, R27, UR6, RZ ;  /* 0x000000061b207c24 */ /* 0x004fc8000f8e02ff */
[----:B------:R-:W-:Y:S02]  /*13b0*/  IMAD R32, R25, UR7, R32 ;  /* 0x0000000719207c24 */ /* 0x000fe4000f8e0220 */
[----:B---3--:R-:W-:Y:S02]  /*13c0*/  IMAD.IADD R216, R235, 0x1, R216 ;  /* 0x00000001ebd87824 */ /* 0x008fe400078e02d8 */
[----:B-1----:R-:W-:Y:S01]  /*13d0*/  IMAD.SHL.U32 R22, R6, 0x8, RZ ;  /* 0x0000000806167824 */ /* 0x002fe200078e00ff */
[----:B------:R-:W-:-:S04]  /*13e0*/  SHF.R.U32.HI R31, RZ, 0x5, R6 ;  /* 0x00000005ff1f7819 */ /* 0x000fc80000011606 */
[----:B------:R-:W-:-:S04]  /*13f0*/  LOP3.LUT R22, R22, 0x18, RZ, 0xc0, !PT ;  /* 0x0000001816167812 */ /* 0x000fc800078ec0ff */
[----:B------:R-:W-:Y:S01]  /*1400*/  IADD3 R38, P1, PT, R22, R4, RZ ;  /* 0x0000000416267210 */ /* 0x000fe20007f3e0ff */
[----:B------:R-:W-:-:S04]  /*1410*/  IMAD.WIDE.U32 R36, R25, UR6, R22 ;  /* 0x0000000619247c25 */ /* 0x000fc8000f8e0016 */
[----:B----4-:R-:W-:Y:S01]  /*1420*/  IMAD R4, R27, UR8, RZ ;  /* 0x000000081b047c24 */ /* 0x010fe2000f8e02ff */
[----:B------:R-:W-:Y:S01]  /*1430*/  IADD3 R28, P2, PT, R28, R36, RZ ;  /* 0x000000241c1c7210 */ /* 0x000fe20007f5e0ff */
[----:B------:R-:W-:-:S03]  /*1440*/  IMAD.X R39, RZ, RZ, R29, P1 ;  /* 0x000000ffff277224 */ /* 0x000fc600008e061d */
[----:B------:R-:W-:Y:S01]  /*1450*/  IADD3.X R29, PT, PT, R15, R37, R32, P2, !PT ;  /* 0x000000250f1d7210 */ /* 0x000fe200017fe420 */
[C---:B------:R-:W-:Y:S01]  /*1460*/  IMAD R15, R25.reuse, UR9, R4 ;  /* 0x00000009190f7c24 */ /* 0x040fe2000f8e0204 */
[----:B------:R-:W-:Y:S01]  /*1470*/  IADD3 R30, P2, P1, R34, R30, R21 ;  /* 0x0000001e221e7210 */ /* 0x000fe2000795e015 */
[----:B------:R-:W1:Y:S01]  /*1480*/  LDC.64 R4, c[0x0][0x5f8] ;  /* 0x00017e00ff047b82 */ /* 0x000e620000000a00 */
[----:B------:R-:W-:Y:S01]  /*1490*/  IMAD.WIDE.U32 R38, R25, UR8, R38 ;  /* 0x0000000819267c25 */ /* 0x000fe2000f8e0026 */
[----:B------:R-:W-:-:S03]  /*14a0*/  SHF.R.S32.HI R21, RZ, 0x1f, R21 ;  /* 0x0000001fff157819 */ /* 0x000fc60000011415 */
[----:B-----5:R-:W-:Y:S01]  /*14b0*/  IMAD.WIDE.U32 R28, R13, UR14, R28 ;  /* 0x0000000e0d1c7c25 */ /* 0x020fe2000f8e001c */
[----:B------:R-:W-:Y:S02]  /*14c0*/  IADD3.X R7, PT, PT, R7, R26, R21, P2, P1 ;  /* 0x0000001a07077210 */ /* 0x000fe400017e2415 */
[----:B------:R-:W2:Y:S01]  /*14d0*/  LDC.64 R26, c[0x0][0x5e8] ;  /* 0x00017a00ff1a7b82 */ /* 0x000ea20000000a00 */
[----:B------:R-:W-:Y:S02]  /*14e0*/  IMAD R33, R13, UR15, R29 ;  /* 0x0000000f0d217c24 */ /* 0x000fe4000f8e021d */
[----:B------:R-:W-:Y:S02]  /*14f0*/  IMAD.MOV.U32 R32, RZ, RZ, R28 ;  /* 0x000000ffff207224 */ /* 0x000fe400078e001c */
[----:B------:R-:W-:Y:S02]  /*1500*/  IMAD.IADD R39, R39, 0x1, R15 ;  /* 0x0000000127277824 */ /* 0x000fe400078e020f */
[----:B------:R-:W-:-:S04]  /*1510*/  IMAD.WIDE.U32 R32, R210, UR6, R32 ;  /* 0x00000006d2207c25 */ /* 0x000fc8000f8e0020 */
[----:B------:R-:W-:Y:S01]  /*1520*/  IMAD R15, R210, UR7, R33 ;  /* 0x00000007d20f7c24 */ /* 0x000fe2000f8e0221 */
[C---:B------:R-:W-:Y:S01]  /*1530*/  LEA R242, P3, R32.reuse, UR12, 0x1 ;  /* 0x0000000c20f27c11 */ /* 0x040fe2000f8608ff */
[----:B------:R-:W-:Y:S01]  /*1540*/  IMAD.WIDE.U32 R28, R13, UR10, R38 ;  /* 0x0000000a0d1c7c25 */ /* 0x000fe2000f8e0026 */
[----:B------:R-:W3:Y:S02]  /*1550*/  LDCU.64 UR6, c[0x0][0x570] ;  /* 0x0000ae00ff0677ac */ /* 0x000ee40008000a00 */
[----:B------:R-:W-:Y:S01]  /*1560*/  LEA.HI.X R243, R32, UR13, R15, 0x1, P3 ;  /* 0x0000000d20f37c11 */ /* 0x000fe200098f0c0f */
[----:B-1----:R-:W-:Y:S01]  /*1570*/  IMAD.WIDE.U32 R32, R4, UR21, RZ ;  /* 0x0000001504207c25 */ /* 0x002fe2000f8e00ff */
[----:B------:R-:W-:-:S03]  /*1580*/  LOP3.LUT R15, R6, 0x1f, RZ, 0xc0, !PT ;  /* 0x0000001f060f7812 */ /* 0x000fc600078ec0ff */
[----:B------:R-:W-:Y:S01]  /*1590*/  IMAD R29, R13, UR11, R29 ;  /* 0x0000000b0d1d7c24 */ /* 0x000fe2000f8e021d */
[----:B------:R-:W1:Y:S01]  /*15a0*/  LDCU.64 UR10, c[0x0][0x550] ;  /* 0x0000aa00ff0a77ac */ /* 0x000e620008000a00 */
[----:B------:R-:W-:Y:S01]  /*15b0*/  IMAD R4, R5, UR21, R33 ;  /* 0x0000001505047c24 */ /* 0x000fe2000f8e0221 */
[----:B------:R-:W-:Y:S01]  /*15c0*/  IADD3 R5, PT, PT, R219, -0x80, -R216 ;  /* 0xffffff80db057810 */ /* 0x000fe20007ffe8d8 */
[----:B------:R-:W-:Y:S01]  /*15d0*/  IMAD R31, R226, R31, R15 ;  /* 0x0000001fe21f7224 */ /* 0x000fe200078e020f */
[----:B------:R-:W-:Y:S01]  /*15e0*/  SEL R21, R32, RZ, P6 ;  /* 0x000000ff20157207 */ /* 0x000fe20003000000 */
[----:B------:R-:W-:Y:S01]  /*15f0*/  IMAD.WIDE.U32 R28, R210, UR8, R28 ;  /* 0x00000008d21c7c25 */ /* 0x000fe2000f8e001c */
[----:B------:R-:W-:Y:S02]  /*1600*/  SHF.R.S32.HI R218, RZ, 0x1f, R5 ;  /* 0x0000001fffda7819 */ /* 0x000fe40000011405 */
[----:B------:R-:W-:Y:S01]  /*1610*/  IADD3 R30, P2, P1, R31, R30, R21 ;  /* 0x0000001e1f1e7210 */ /* 0x000fe2000795e015 */
[----:B------:R-:W-:Y:S01]  /*1620*/  IMAD.SHL.U32 R25, R226, 0x40, RZ ;  /* 0x00000040e2197824 */ /* 0x000fe200078e00ff */
[----:B------:R-:W-:Y:S01]  /*1630*/  LEA.HI R218, R218, R5, RZ, 0x6 ;  /* 0x00000005dada7211 */ /* 0x000fe200078f30ff */
[----:B------:R-:W-:Y:S01]  /*1640*/  IMAD R21, R210, UR9, R29 ;  /* 0x00000009d2157c24 */ /* 0x000fe2000f8e021d */
[----:B------:R-:W-:-:S02]  /*1650*/  SHF.R.S32.HI R31, RZ, 0x1f, R31 ;  /* 0x0000001fff1f7819 */ /* 0x000fc4000001141f */
[----:B------:R-:W-:Y:S02]  /*1660*/  SEL R4, R4, RZ, P6 ;  /* 0x000000ff04047207 */ /* 0x000fe40003000000 */
[----:B------:R-:W-:Y:S02]  /*1670*/  SHF.R.S32.HI R218, RZ, 0x6, R218 ;  /* 0x00000006ffda7819 */ /* 0x000fe400000114da */
[----:B------:R-:W-:Y:S01]  /*1680*/  IADD3.X R4, PT, PT, R31, R7, R4, P2, P1 ;  /* 0x000000071f047210 */ /* 0x000fe200017e2404 */
[----:B------:R-:W-:Y:S01]  /*1690*/  IMAD R7, R233, 0x40, R24 ;  /* 0x00000040e9077824 */ /* 0x000fe200078e0218 */
[----:B-1----:R-:W-:Y:S02]  /*16a0*/  LEA R240, P2, R28, UR10, 0x1 ;  /* 0x0000000a1cf07c11 */ /* 0x002fe4000f8408ff */
[----:B------:R-:W-:Y:S01]  /*16b0*/  VIMNMX R218, PT, PT, RZ, R218, !PT ;  /* 0x000000daffda7248 */ /* 0x000fe20007fe0100 */
[----:B--2---:R-:W-:Y:S01]  /*16c0*/  IMAD.WIDE R222, R7, 0x4, R26 ;  /* 0x0000000407de7825 */ /* 0x004fe200078e021a */
[----:B------:R-:W-:-:S02]  /*16d0*/  IADD3 R5, P1, PT, R25, R30, RZ ;  /* 0x0000001e19057210 */ /* 0x000fc40007f3e0ff */
[----:B------:R-:W-:Y:S01]  /*16e0*/  LEA.HI.X R241, R28, UR11, R21, 0x1, P2 ;  /* 0x0000000b1cf17c11 */ /* 0x000fe200090f0c15 */
[----:B------:R-:W-:Y:S01]  /*16f0*/  IMAD.MOV.U32 R221, RZ, RZ, R223 ;  /* 0x000000ffffdd7224 */ /* 0x000fe200078e00df */
[----:B------:R-:W-:Y:S02]  /*1700*/  ISETP.GT.AND P2, PT, R19, R218, PT ;  /* 0x000000da1300720c */ /* 0x000fe40003f44270 */
[----:B------:R-:W-:Y:S02]  /*1710*/  LEA.HI.X.SX32 R4, R25, R4, 0x1, P1 ;  /* 0x0000000419047211 */ /* 0x000fe400008f0eff */
[----:B---3--:R-:W-:-:S04]  /*1720*/  LEA R238, P1, R5, UR6, 0x2 ;  /* 0x0000000605ee7c11 */ /* 0x008fc8000f8210ff */
[----:B------:R-:W-:Y:S01]  /*1730*/  LEA.HI.X R239, R5, UR7, R4, 0x2, P1 ;  /* 0x0000000705ef7c11 */ /* 0x000fe200088f1404 */
[----:B------:R-:W-:Y:S01]  /*1740*/  IMAD R5, R233, 0x40, R16 ;  /* 0x00000040e9057824 */ /* 0x000fe200078e0210 */
[----:B------:R-:W-:Y:S02]  /*1750*/  IADD3 R16, P1, PT, R210, 0x40, RZ ;  /* 0x00000040d2107810 */ /* 0x000fe40007f3e0ff */
[----:B------:R-:W-:Y:S01]  /*1760*/  LEA.HI R4, R6, 0x40, RZ, 0x1e ;  /* 0x0000004006047811 */ /* 0x000fe200078ff0ff */
[----:B------:R-:W-:-:S04]  /*1770*/  IMAD.WIDE R244, R5, 0x4, R244 ;  /* 0x0000000405f47825 */ /* 0x000fc800078e02f4 */
        /* <DEDUP_REMOVED lines=13> */
.L_x_1502:
[----:B------:R-:W1:Y:S01]  /*1850*/  LDCU.64 UR10, c[0x0][0x5c0] ;  /* 0x0000b800ff0a77ac */ /* 0x000e620008000a00 */
[----:B------:R-:W-:-:S05]  /*1860*/  IADD3 R5, PT, PT, R232, R237, RZ ;  /* 0x000000ede8057210 */ /* 0x000fca0007ffe0ff */
[C---:B-1----:R-:W-:Y:S02]  /*1870*/  IMAD R7, R5.reuse, UR11, RZ ;  /* 0x0000000b05077c24 */ /* 0x042fe4000f8e02ff */
[----:B------:R-:W-:-:S05]  /*1880*/  IMAD.WIDE.U32 R8, R5, UR10, RZ ;  /* 0x0000000a05087c25 */ /* 0x000fca000f8e00ff */
[----:B------:R-:W-:Y:S02]  /*1890*/  IADD3 R5, PT, PT, R9, R7, RZ ;  /* 0x0000000709057210 */ /* 0x000fe40007ffe0ff */
.L_x_1503:
        /* <DEDUP_REMOVED lines=11> */
.L_x_1504:
[----:B------:R-:W1:Y:S01]  /*1950*/  LDCU.64 UR8, c[0x0][0x5c8] ;  /* 0x0000b900ff0877ac */ /* 0x000e620008000a00 */
[----:B------:R-:W-:-:S05]  /*1960*/  IADD3 R232, PT, PT, R232, R237, RZ ;  /* 0x000000ede8e87210 */ /* 0x000fca0007ffe0ff */
[C---:B-1----:R-:W-:Y:S02]  /*1970*/  IMAD R14, R232.reuse, UR9, RZ ;  /* 0x00000009e80e7c24 */ /* 0x042fe4000f8e02ff */
[----:B------:R-:W-:-:S05]  /*1980*/  IMAD.WIDE.U32 R18, R232, UR8, RZ ;  /* 0x00000008e8127c25 */ /* 0x000fca000f8e00ff */
[----:B------:R-:W-:Y:S02]  /*1990*/  IADD3 R14, PT, PT, R19, R14, RZ ;  /* 0x0000000e130e7210 */ /* 0x000fe40007ffe0ff */
.L_x_1505:
        /* <DEDUP_REMOVED lines=19> */
[----:B------:R1:W-:Y:S04]  /*1ad0*/  STG.E.128 desc[UR24][R24.64], RZ ;  /* 0x000000ff18007986 */ /* 0x0003e8000c101d18 */
[----:B------:R1:W-:Y:S04]  /*1ae0*/  STG.E.128 desc[UR24][R24.64+0x40], RZ ;  /* 0x000040ff18007986 */ /* 0x0003e8000c101d18 */
[----:B------:R1:W-:Y:S02]  /*1af0*/  STG.E.128 desc[UR24][R24.64+0x80], RZ ;  /* 0x000080ff18007986 */ /* 0x0003e4000c101d18 */
.L_x_1507:
[----:B------:R-:W-:Y:S05]  /*1b00*/  BSYNC.RECONVERGENT B0 ;  /* 0x0000000000007941 */ /* 0x000fea0003800200 */
.L_x_1506:
[----:B------:R-:W-:Y:S04]  /*1b10*/  BSSY.RECONVERGENT B0, `(.L_x_1508) ;  /* 0x000000d000007945 */ /* 0x000fe80003800200 */
        /* <DEDUP_REMOVED lines=12> */
.L_x_1509:
[----:B------:R-:W-:Y:S05]  /*1be0*/  BSYNC.RECONVERGENT B0 ;  /* 0x0000000000007941 */ /* 0x000fea0003800200 */
.L_x_1508:
        /* <DEDUP_REMOVED lines=10> */
[----:B------:R-:W3:Y:S01]  /*1c90*/  LDCU.64 UR6, c[0x0][0x568] ;  /* 0x0000ad00ff0677ac */ /* 0x000ee20008000a00 */
[----:B------:R-:W-:-:S05]  /*1ca0*/  MOV R12, R4 ;  /* 0x00000004000c7202 */ /* 0x000fca0000000f00 */
[----:B--2---:R-:W-:-:S04]  /*1cb0*/  IMAD.WIDE.U32 R8, R210, UR8, R12 ;  /* 0x00000008d2087c25 */ /* 0x004fc8000f8e000c */
[----:B------:R-:W-:Y:S01]  /*1cc0*/  IMAD R7, R210, UR9, R9 ;  /* 0x00000009d2077c24 */ /* 0x000fe2000f8e0209 */
[----:B---3--:R-:W-:-:S04]  /*1cd0*/  LEA R10, P0, R8, UR6, 0x1 ;  /* 0x00000006080a7c11 */ /* 0x008fc8000f8008ff */
[----:B------:R-:W-:-:S05]  /*1ce0*/  LEA.HI.X R11, R8, UR7, R7, 0x1, P0 ;  /* 0x00000007080b7c11 */ /* 0x000fca00080f0c07 */
[----:B------:R3:W-:Y:S04]  /*1cf0*/  STG.E.128 desc[UR24][R10.64], RZ ;  /* 0x000000ff0a007986 */ /* 0x0007e8000c101d18 */
[----:B------:R3:W-:Y:S04]  /*1d00*/  STG.E.128 desc[UR24][R10.64+0x40], RZ ;  /* 0x000040ff0a007986 */ /* 0x0007e8000c101d18 */
[----:B------:R3:W-:Y:S02]  /*1d10*/  STG.E.128 desc[UR24][R10.64+0x80], RZ ;  /* 0x000080ff0a007986 */ /* 0x0007e4000c101d18 */
.L_x_1511:
[----:B------:R-:W-:Y:S05]  /*1d20*/  BSYNC.RECONVERGENT B0 ;  /* 0x0000000000007941 */ /* 0x000fea0003800200 */
.L_x_1510:
[----:B------:R-:W-:Y:S05]  /*1d30*/  @P1 BRA `(.L_x_1512) ;  /* 0x0000006400bc1947 */ /* 0x000fea0003800000 */
[----:B------:R-:W4:Y:S01]  /*1d40*/  LDCU.64 UR6, c[0x0][0x568] ;  /* 0x0000ad00ff0677ac */ /* 0x000f220008000a00 */
[----:B------:R-:W-:Y:S01]  /*1d50*/  MOV R12, R4 ;  /* 0x00000004000c7202 */ /* 0x000fe20000000f00 */
[----:B------:R-:W-:-:S04]  /*1d60*/  IMAD R5, R6, UR8, RZ ;  /* 0x0000000806057c24 */ /* 0x000fc8000f8e02ff */
        /* <DEDUP_REMOVED lines=9> */
.L_x_1501:
[----:B------:R-:W1:Y:S01]  /*1e00*/  LDCU.64 UR8, c[0x0][0x3d0] ;  /* 0x00007a00ff0877ac */ /* 0x000e620008000a00 */
[----:B------:R-:W-:Y:S01]  /*1e10*/  IMAD.IADD R217, R235, 0x1, -R220 ;  /* 0x00000001ebd97824 */ /* 0x000fe200078e0adc */
[----:B------:R-:W2:Y:S01]  /*1e20*/  LDC.64 R206, c[0x0][0x528] ;  /* 0x00014a00ffce7b82 */ /* 0x000ea20000000a00 */
[----:B------:R-:W-:Y:S01]  /*1e30*/  IMAD R5, R10, UR18, RZ ;  /* 0x000000120a057c24 */ /* 0x000fe2000f8e02ff */
[----:B------:R-:W3:Y:S01]  /*1e40*/  LDCU.64 UR6, c[0x0][0x3d8] ;  /* 0x00007b00ff0677ac */ /* 0x000ee20008000a00 */
[----:B------:R-:W-:Y:S01]  /*1e50*/  IMAD.WIDE.U32 R24, R220, UR18, R22 ;  /* 0x00000012dc187c25 */ /* 0x000fe2000f8e0016 */
[-C--:B------:R-:W-:Y:S02]  /*1e60*/  ISETP.GE.AND P2, PT, R4, R217.reuse, PT ;  /* 0x000000d90400720c */ /* 0x080fe40003f46270 */
[----:B------:R-:W-:Y:S01]  /*1e70*/  ISETP.GE.AND P3, PT, R210, R217, PT ;  /* 0x000000d9d200720c */ /* 0x000fe20003f66270 */
[----:B------:R-:W-:Y:S01]  /*1e80*/  IMAD R4, R220, UR19, R5 ;  /* 0x00000013dc047c24 */ /* 0x000fe2000f8e0205 */
[----:B------:R-:W-:Y:S01]  /*1e90*/  IADD3 R18, P1, PT, R18, R24, RZ ;  /* 0x0000001812127210 */ /* 0x000fe20007f3e0ff */
[----:B------:R-:W-:Y:S01]  /*1ea0*/  IMAD.WIDE.U32 R22, R220, UR16, R22 ;  /* 0x00000010dc167c25 */ /* 0x000fe2000f8e0016 */
[----:B------:R-:W4:Y:S02]  /*1eb0*/  LDCU UR10, c[0x0][0x504] ;  /* 0x0000a080ff0a77ac */ /* 0x000f240008000800 */
[----:B------:R-:W-:Y:S01]  /*1ec0*/  IADD3.X R19, PT, PT, R11, R25, R4, P1, !PT ;  /* 0x000000190b137210 */ /* 0x000fe20000ffe404 */
[----:B------:R-:W-:Y:S01]  /*1ed0*/  IMAD R7, R10, UR16, RZ ;  /* 0x000000100a077c24 */ /* 0x000fe2000f8e02ff */
[----:B------:R-:W-:Y:S01]  /*1ee0*/  IADD3 R20, P0, PT, R20, R22, RZ ;  /* 0x0000001614147210 */ /* 0x000fe20007f1e0ff */
[----:B------:R-:W-:Y:S01]  /*1ef0*/  IMAD.MOV.U32 R230, RZ, RZ, 0x7f800000 ;  /* 0x7f800000ffe67424 */ /* 0x000fe200078e00ff */
[----:B------:R-:W2:Y:S01]  /*1f00*/  LDCU UR12, c[0x0][0x45c] ;  /* 0x00008b80ff0c77ac */ /* 0x000ea20008000800 */
[----:B-1----:R-:W-:-:S02]  /*1f10*/  IMAD R4, R8, UR8, RZ ;  /* 0x0000000808047c24 */ /* 0x002fc4000f8e02ff */
[----:B------:R-:W-:Y:S01]  /*1f20*/  IMAD R10, R220, UR17, R7 ;  /* 0x00000011dc0a7c24 */ /* 0x000fe2000f8e0207 */
[----:B------:R-:W-:Y:S01]  /*1f30*/  LOP3.LUT R7, R233, 0x80000001, RZ, 0xc0, !PT ;  /* 0x80000001e9077812 */ /* 0x000fe200078ec0ff */
[----:B---3--:R-:W-:Y:S01]  /*1f40*/  IMAD R26, R8, UR6, RZ ;  /* 0x00000006081a7c24 */ /* 0x008fe2000f8e02ff */
[----:B------:R-:W1:Y:S01]  /*1f50*/  LDCU.U8 UR11, c[0x0][0x4f8] ;  /* 0x00009f00ff0b77ac */ /* 0x000e620008000000 */
[----:B------:R-:W-:Y:S01]  /*1f60*/  IMAD R8, R9, UR9, R4 ;  /* 0x0000000909087c24 */ /* 0x000fe2000f8e0204 */
[----:B------:R-:W-:Y:S01]  /*1f70*/  IADD3.X R21, PT, PT, R17, R23, R10, P0, !PT ;  /* 0x0000001711157210 */ /* 0x000fe200007fe40a */
[----:B------:R-:W3:Y:S01]  /*1f80*/  @!P2 LDC.64 R4, c[0x0][0x388] ;  /* 0x0000e200ff04ab82 */ /* 0x000ee20000000a00 */
[----:B------:R-:W-:Y:S01]  /*1f90*/  IMAD.WIDE.U32 R18, R9, UR8, R18 ;  /* 0x0000000809127c25 */ /* 0x000fe2000f8e0012 */
[----:B------:R-:W-:-:S03]  /*1fa0*/  ISETP.NE.AND P5, PT, R7, 0x1, PT ;  /* 0x000000010700780c */ /* 0x000fc60003fa5270 */
[----:B------:R-:W-:-:S03]  /*1fb0*/  IMAD.MOV.U32 R229, RZ, RZ, 0x7f800000 ;  /* 0x7f800000ffe57424 */ /* 0x000fc600078e00ff */
[----:B------:R-:W-:Y:S01]  /*1fc0*/  @P6 BAR.SYNC.DEFER_BLOCKING 0x0 ;  /* 0x0000000000006b1d */ /* 0x000fe20000010000 */
[C---:B------:R-:W-:Y:S02]  /*1fd0*/  IMAD R26, R9.reuse, UR7, R26 ;  /* 0x00000007091a7c24 */ /* 0x040fe4000f8e021a */
[----:B------:R-:W-:-:S05]  /*1fe0*/  IMAD.WIDE.U32 R20, R9, UR6, R20 ;  /* 0x0000000609147c25 */ /* 0x000fca000f8e0014 */
[----:B------:R-:W4:Y:S01]  /*1ff0*/  @!P3 LDC.64 R10, c[0x0][0x388] ;  /* 0x0000e200ff0abb82 */ /* 0x000f220000000a00 */
[----:B------:R-:W-:Y:S01]  /*2000*/  IMAD.IADD R9, R19, 0x1, R8 ;  /* 0x0000000113097824 */ /* 0x000fe200078e0208 */
[----:B------:R-:W1:Y:S01]  /*2010*/  LDCU UR7, c[0x0][0x3b0] ;  /* 0x00007600ff0777ac */ /* 0x000e620008000800 */
[--C-:B------:R-:W-:Y:S02]  /*2020*/  @!P3 IMAD.MOV.U32 R8, RZ, RZ, R18.reuse ;  /* 0x000000ffff08b224 */ /* 0x100fe400078e0012 */
[----:B------:R-:W-:Y:S01]  /*2030*/  @!P2 IMAD.MOV.U32 R30, RZ, RZ, R18 ;  /* 0x000000ffff1ea224 */ /* 0x000fe200078e0012 */
[----:B------:R-:W1:Y:S01]  /*2040*/  LDCU UR6, c[0x0][0x590] ;  /* 0x0000b200ff0677ac */ /* 0x000e620008000800 */
[----:B------:R-:W-:Y:S02]  /*2050*/  @!P2 IMAD.MOV.U32 R31, RZ, RZ, R9 ;  /* 0x000000ffff1fa224 */ /* 0x000fe400078e0009 */
[----:B------:R-:W-:Y:S02]  /*2060*/  @!P2 IMAD R19, R6, UR18, RZ ;  /* 0x000000120613ac24 */ /* 0x000fe4000f8e02ff */
[----:B------:R-:W-:-:S02]  /*2070*/  IMAD.MOV.U32 R228, RZ, RZ, 0x7f800000 ;  /* 0x7f800000ffe47424 */ /* 0x000fc400078e00ff */
[----:B------:R-:W-:Y:S01]  /*2080*/  IMAD.MOV.U32 R227, RZ, RZ, 0x7f800000 ;  /* 0x7f800000ffe37424 */ /* 0x000fe200078e00ff */
[----:B------:R-:W-:Y:S01]  /*2090*/  CS2R R158, SRZ ;  /* 0x00000000009e7805 */ /* 0x000fe2000001ff00 */
[----:B------:R-:W-:Y:S01]  /*20a0*/  @!P3 IMAD.WIDE.U32 R28, R210, UR18, R8 ;  /* 0x00000012d21cbc25 */ /* 0x000fe2000f8e0008 */
[----:B------:R-:W-:Y:S01]  /*20b0*/  CS2R R156, SRZ ;  /* 0x00000000009c7805 */ /* 0x000fe2000001ff00 */
[----:B------:R-:W2:Y:S01]  /*20c0*/  @!P3 LDC.64 R8, c[0x0][0x390] ;  /* 0x0000e400ff08bb82 */ /* 0x000ea20000000a00 */
[----:B------:R-:W-:Y:S01]  /*20d0*/  CS2R R162, SRZ ;  /* 0x0000000000a27805 */ /* 0x000fe2000001ff00 */
[----:B------:R-:W-:Y:S01]  /*20e0*/  IMAD R17, R233, -0x40, R234 ;  /* 0xffffffc0e9117824 */ /* 0x000fe200078e02ea */
[----:B------:R-:W-:Y:S01]  /*20f0*/  CS2R R160, SRZ ;  /* 0x0000000000a07805 */ /* 0x000fe2000001ff00 */
[----:B------:R-:W-:Y:S01]  /*2100*/  IMAD.IADD R27, R21, 0x1, R26 ;  /* 0x00000001151b7824 */ /* 0x000fe200078e021a */
[----:B------:R-:W-:Y:S01]  /*2110*/  CS2R R154, SRZ ;  /* 0x00000000009a7805 */ /* 0x000fe2000001ff00 */
[----:B------:R-:W-:Y:S01]  /*2120*/  @!P2 IMAD R19, R16, UR19, R19 ;  /* 0x000000131013ac24 */ /* 0x000fe2000f8e0213 */
[----:B------:R-:W-:Y:S01]  /*2130*/  ISETP.GE.AND P4, PT, R210, R17, PT ;  /* 0x00000011d200720c */ /* 0x000fe20003f86270 */
[----:B------:R-:W-:Y:S01]  /*2140*/  @!P2 IMAD.WIDE.U32 R30, R16, UR18, R30 ;  /* 0x00000012101eac25 */ /* 0x000fe2000f8e001e */
[----:B----4-:R-:W-:-:S02]  /*2150*/  @!P3 LEA R10, P1, R28, R10, 0x1 ;  /* 0x0000000a1c0ab211 */ /* 0x010fc400078208ff */
[----:B------:R-:W-:Y:S02]  /*2160*/  CS2R R152, SRZ ;  /* 0x0000000000987805 */ /* 0x000fe4000001ff00 */
[----:B------:R-:W-:Y:S01]  /*2170*/  CS2R R150, SRZ ;  /* 0x0000000000967805 */ /* 0x000fe2000001ff00 */
[----:B------:R-:W-:Y:S01]  /*2180*/  @!P2 IMAD R21, R6, UR16, RZ ;  /* 0x000000100615ac24 */ /* 0x000fe2000f8e02ff */
[C---:B---3--:R-:W-:Y:S01]  /*2190*/  @!P2 LEA R32, P0, R30.reuse, R4, 0x1 ;  /* 0x000000041e20a211 */ /* 0x048fe200078008ff */
[----:B------:R-:W3:Y:S01]  /*21a0*/  @!P2 LDC.64 R6, c[0x0][0x390] ;  /* 0x0000e400ff06ab82 */ /* 0x000ee20000000a00 */
[----:B------:R-:W-:Y:S01]  /*21b0*/  @!P2 IMAD.IADD R22, R31, 0x1, R19 ;  /* 0x000000011f16a824 */ /* 0x000fe200078e0213 */
[----:B------:R-:W-:Y:S01]  /*21c0*/  CS2R R148, SRZ ;  /* 0x0000000000947805 */ /* 0x000fe2000001ff00 */
[--C-:B------:R-:W-:Y:S01]  /*21d0*/  @!P3 IMAD.MOV.U32 R26, RZ, RZ, R20.reuse ;  /* 0x000000ffff1ab224 */ /* 0x100fe200078e0014 */
[----:B------:R-:W-:Y:S01]  /*21e0*/  CS2R R142, SRZ ;  /* 0x00000000008e7805 */ /* 0x000fe2000001ff00 */
[----:B------:R-:W-:Y:S01]  /*21f0*/  @!P2 IMAD.MOV.U32 R24, RZ, RZ, R20 ;  /* 0x000000ffff18a224 */ /* 0x000fe200078e0014 */
[----:B------:R-:W-:Y:S01]  /*2200*/  @!P2 LEA.HI.X R33, R30, R5, R22, 0x1, P0 ;  /* 0x000000051e21a211 */ /* 0x000fe200000f0c16 */
[C---:B------:R-:W-:Y:S01]  /*2210*/  @!P3 IMAD R20, R210.reuse, UR19, R29 ;  /* 0x00000013d214bc24 */ /* 0x040fe2000f8e021d */
[----:B------:R-:W-:Y:S01]  /*2220*/  SEL R5, RZ, 0x3000, P5 ;  /* 0x00003000ff057807 */ /* 0x000fe20002800000 */
[--C-:B------:R-:W-:Y:S01]  /*2230*/  @!P2 IMAD.MOV.U32 R25, RZ, RZ, R27.reuse ;  /* 0x000000ffff19a224 */ /* 0x100fe200078e001b */
[----:B------:R-:W-:Y:S01]  /*2240*/  @!PT LDS RZ, [RZ] ;  /* 0x00000000fffff984 */ /* 0x000fe20000000800 */
[----:B------:R-:W-:Y:S01]  /*2250*/  @!PT LDS RZ, [RZ] ;  /* 0x00000000fffff984 */ /* 0x000fe20000000800 */
[----:B------:R-:W-:Y:S01]  /*2260*/  @!PT LDS RZ, [RZ] ;  /* 0x00000000fffff984 */ /* 0x000fe20000000800 */
[----:B------:R-:W-:Y:S01]  /*2270*/  @!P4 LDGSTS.E.BYPASS.LTC128B.128 [R213+0x6000], desc[UR24][R240.64] ;  /* 0x06000000f0d5cfae */ /* 0x000fe2000b981a18 */
[----:B------:R-:W-:Y:S01]  /*2280*/  @!P3 IMAD.WIDE.U32 R26, R210, UR16, R26 ;  /* 0x00000010d21abc25 */ /* 0x000fe2000f8e001a */
[----:B------:R-:W-:-:S02]  /*2290*/  @!P3 LEA.HI.X R11, R28, R11, R20, 0x1, P1 ;  /* 0x0000000b1c0bb211 */ /* 0x000fc400008f0c14 */
[----:B------:R-:W-:Y:S01]  /*22a0*/  CS2R R140, SRZ ;  /* 0x00000000008c7805 */ /* 0x000fe2000001ff00 */
[----:B------:R-:W-:Y:S01]  /*22b0*/  @!P4 LDGSTS.E.BYPASS.LTC128B.128 [R213+0x7000], desc[UR24][R240.64+0x40] ;  /* 0x07000040f0d5cfae */ /* 0x000fe2000b981a18 */
[----:B------:R-:W-:Y:S01]  /*22c0*/  IMAD.IADD R231, R213, 0x1, R5 ;  /* 0x00000001d5e77824 */ /* 0x000fe200078e0205 */
[----:B--2---:R-:W-:Y:S01]  /*22d0*/  @!P3 LEA R8, P1, R26, R8, 0x1 ;  /* 0x000000081a08b211 */ /* 0x004fe200078208ff */
[C---:B------:R-:W-:Y:S01]  /*22e0*/  @!P2 IMAD R18, R16.reuse, UR17, R21 ;  /* 0x000000111012ac24 */ /* 0x040fe2000f8e0215 */
[----:B------:R-:W-:Y:S01]  /*22f0*/  @!P4 LDGSTS.E.BYPASS.LTC128B.128 [R213+0x8000], desc[UR24][R240.64+0x80] ;  /* 0x08000080f0d5cfae */ /* 0x000fe2000b981a18 */
[----:B------:R-:W-:Y:S01]  /*2300*/  @!P2 IMAD.WIDE.U32 R24, R16, UR16, R24 ;  /* 0x000000101018ac25 */ /* 0x000fe2000f8e0018 */
[----:B------:R-:W-:Y:S02]  /*2310*/  CS2R R146, SRZ ;  /* 0x0000000000927805 */ /* 0x000fe4000001ff00 */
[----:B------:R-:W-:Y:S01]  /*2320*/  CS2R R144, SRZ ;  /* 0x0000000000907805 */ /* 0x000fe2000001ff00 */
[----:B------:R2:W-:Y:S01]  /*2330*/  @P4 STS.128 [R213+0x6000], RZ ;  /* 0x006000ffd5004388 */ /* 0x0005e20000000c00 */
[----:B------:R-:W-:Y:S01]  /*2340*/  @!P3 IMAD R4, R210, UR17, R27 ;  /* 0x00000011d204bc24 */ /* 0x000fe2000f8e021b */
[----:B---3--:R-:W-:Y:S01]  /*2350*/  @!P2 LEA R6, P0, R24, R6, 0x1 ;  /* 0x000000061806a211 */ /* 0x008fe200078008ff */
[----:B------:R-:W-:Y:S01]  /*2360*/  @!P2 IMAD.IADD R18, R25, 0x1, R18 ;  /* 0x000000011912a824 */ /* 0x000fe200078e0212 */
[----:B------:R2:W-:Y:S01]  /*2370*/  @P4 STS.128 [R213+0x7000], RZ ;  /* 0x007000ffd5004388 */ /* 0x0005e20000000c00 */
[----:B------:R-:W-:Y:S01]  /*2380*/  IMAD.IADD R216, R219, 0x1, -R216 ;  /* 0x00000001dbd87824 */ /* 0x000fe200078e0ad8 */
[----:B------:R-:W-:Y:S01]  /*2390*/  @!P3 LEA.HI.X R9, R26, R9, R4, 0x1, P1 ;  /* 0x000000091a09b211 */ /* 0x000fe200008f0c04 */
[----:B------:R-:W-:Y:S01]  /*23a0*/  IMAD.SHL.U32 R226, R226, 0x8, RZ ;  /* 0x00000008e2e27824 */ /* 0x000fe200078e00ff */
[----:B------:R2:W-:Y:S01]  /*23b0*/  @P4 STS.128 [R213+0x8000], RZ ;  /* 0x008000ffd5004388 */ /* 0x0005e20000000c00 */
[----:B------:R-:W-:Y:S01]  /*23c0*/  @!P2 LEA.HI.X R7, R24, R7, R18, 0x1, P0 ;  /* 0x000000071807a211 */ /* 0x000fe200000f0c12 */
[----:B------:R-:W-:Y:S01]  /*23d0*/  IMAD.IADD R203, R200, 0x1, R3 ;  /* 0x00000001c8cb7824 */ /* 0x000fe200078e0203 */
        /* <DEDUP_REMOVED lines=16> */
[----:B------:R2:W-:Y:S01]  /*24e0*/  @P4 STS.128 [R231], RZ ;  /* 0x000000ffe7004388 */ /* 0x0005e20000000c00 */
[----:B------:R-:W-:Y:S02]  /*24f0*/  CS2R R118, SRZ ;  /* 0x0000000000767805 */ /* 0x000fe4000001ff00 */
[----:B------:R-:W-:Y:S02]  /*2500*/  CS2R R116, SRZ ;  /* 0x0000000000747805 */ /* 0x000fe4000001ff00 */
[----:B------:R-:W-:Y:S01]  /*2510*/  CS2R R110, SRZ ;  /* 0x00000000006e7805 */ /* 0x000fe2000001ff00 */
[----:B------:R2:W-:Y:S01]  /*2520*/  @P4 STS.128 [R231+0x1000], RZ ;  /* 0x001000ffe7004388 */ /* 0x0005e20000000c00 */
[----:B------:R-:W-:-:S02]  /*2530*/  CS2R R108, SRZ ;  /* 0x00000000006c7805 */ /* 0x000fc4000001ff00 */
[----:B------:R-:W-:Y:S02]  /*2540*/  CS2R R114, SRZ ;  /* 0x0000000000727805 */ /* 0x000fe4000001ff00 */
        /* <DEDUP_REMOVED lines=20> */
[----:B------:R2:W-:Y:S01]  /*2690*/  @P3 STS.128 [R213+0x9000], RZ ;  /* 0x009000ffd5003388 */ /* 0x0005e20000000c00 */
        /* <DEDUP_REMOVED lines=9> */
[----:B------:R-:W-:Y:S01]  /*2730*/  CS2R R68, SRZ ;  /* 0x0000000000447805 */ /* 0x000fe2000001ff00 */
[----:B------:R-:W4:Y:S01]  /*2740*/  LDCU UR9, c[0x0][0x508] ;  /* 0x0000a100ff0977ac */ /* 0x000f220008000800 */
[----:B------:R2:W-:Y:S01]  /*2750*/  @P2 STS.128 [R213+0xa000], RZ ;  /* 0x00a000ffd5002388 */ /* 0x0005e20000000c00 */
[----:B------:R-:W1:Y:S03]  /*2760*/  LDCU UR8, c[0x0][0x3e0] ;  /* 0x00007c00ff0877ac */ /* 0x000e660008000800 */
[----:B------:R2:W-:Y:S04]  /*2770*/  @P2 STS.128 [R213+0xc000], RZ ;  /* 0x00c000ffd5002388 */ /* 0x0005e80000000c00 */
[----:B------:R2:W-:Y:S04]  /*2780*/  @P2 STS.128 [R213+0xe000], RZ ;  /* 0x00e000ffd5002388 */ /* 0x0005e80000000c00 */
[----:B------:R-:W-:Y:S01]  /*2790*/  @!PT LDS RZ, [RZ] ;  /* 0x00000000fffff984 */ /* 0x000fe20000000800 */
[----:B------:R-:W-:Y:S01]  /*27a0*/  @!PT LDS RZ, [RZ] ;  /* 0x00000000fffff984 */ /* 0x000fe20000000800 */
[----:B------:R-:W-:Y:S01]  /*27b0*/  @!PT LDS RZ, [RZ] ;  /* 0x00000000fffff984 */ /* 0x000fe20000000800 */
[----:B------:R-:W-:Y:S04]  /*27c0*/  @!P2 LDGSTS.E.BYPASS.LTC128B.128 [R213+0xa000], desc[UR24][R32.64] ;  /* 0x0a00000020d5afae */ /* 0x000fe8000b981a18 */
[----:B------:R-:W-:Y:S01]  /*27d0*/  @!P2 LDGSTS.E.BYPASS.LTC128B.128 [R213+0xc000], desc[UR24][R32.64+0x40] ;  /* 0x0c00004020d5afae */ /* 0x000fe2000b981a18 */
[----:B------:R-:W-:-:S03]  /*27e0*/  VIADD R16, R209, 0x8 ;  /* 0x00000008d1107836 */ /* 0x000fc60000000000 */
[----:B------:R-:W-:Y:S04]  /*27f0*/  @!P2 LDGSTS.E.BYPASS.LTC128B.128 [R213+0xe000], desc[UR24][R32.64+0x80] ;  /* 0x0e00008020d5afae */ /* 0x000fe8000b981a18 */
[----:B------:R-:W-:Y:S04]  /*2800*/  @!P3 LDGSTS.E.BYPASS.LTC128B.128 [R213+0xf000], desc[UR24][R8.64] ;  /* 0x0f00000008d5bfae */ /* 0x000fe8000b981a18 */
[----:B------:R-:W-:Y:S04]  /*2810*/  @!P3 LDGSTS.E.BYPASS.LTC128B.128 [R213+0x11000], desc[UR24][R8.64+0x40] ;  /* 0x1100004008d5bfae */ /* 0x000fe8000b981a18 */
[----:B------:R-:W-:Y:S04]  /*2820*/  @!P3 LDGSTS.E.BYPASS.LTC128B.128 [R213+0x13000], desc[UR24][R8.64+0x80] ;  /* 0x1300008008d5bfae */ /* 0x000fe8000b981a18 */
[----:B------:R2:W-:Y:S04]  /*2830*/  @P3 STS.128 [R213+0xf000], RZ ;  /* 0x00f000ffd5003388 */ /* 0x0005e80000000c00 */
[----:B------:R2:W-:Y:S04]  /*2840*/  @P3 STS.128 [R213+0x11000], RZ ;  /* 0x011000ffd5003388 */ /* 0x0005e80000000c00 */
[----:B------:R2:W-:Y:S04]  /*2850*/  @P3 STS.128 [R213+0x13000], RZ ;  /* 0x013000ffd5003388 */ /* 0x0005e80000000c00 */
[----:B------:R2:W-:Y:S04]  /*2860*/  @P2 STS.128 [R213+0x10000], RZ ;  /* 0x010000ffd5002388 */ /* 0x0005e80000000c00 */
[----:B------:R2:W-:Y:S04]  /*2870*/  @P2 STS.128 [R213+0x12000], RZ ;  /* 0x012000ffd5002388 */ /* 0x0005e80000000c00 */
[----:B------:R2:W-:Y:S01]  /*2880*/  @P2 STS.128 [R213+0x14000], RZ ;  /* 0x014000ffd5002388 */ /* 0x0005e20000000c00 */
[----:B------:R-:W-:-:S03]  /*2890*/  ISETP.GE.AND P3, PT, R209, R17, PT ;  /* 0x00000011d100720c */ /* 0x000fc60003f66270 */
[----:B------:R-:W-:Y:S01]  /*28a0*/  @!PT LDS RZ, [RZ] ;  /* 0x00000000fffff984 */ /* 0x000fe20000000800 */
[----:B------:R-:W-:Y:S01]  /*28b0*/  @!PT LDS RZ, [RZ] ;  /* 0x00000000fffff984 */ /* 0x000fe20000000800 */
[----:B------:R-:W-:Y:S01]  /*28c0*/  @!PT LDS RZ, [RZ] ;  /* 0x00000000fffff984 */ /* 0x000fe20000000800 */
[----:B------:R-:W-:Y:S04]  /*28d0*/  @!P2 LDGSTS.E.BYPASS.LTC128B.128 [R213+0x10000], desc[UR24][R6.64] ;  /* 0x1000000006d5afae */ /* 0x000fe8000b981a18 */
[----:B------:R-:W-:Y:S04]  /*28e0*/  @!P2 LDGSTS.E.BYPASS.LTC128B.128 [R213+0x12000], desc[UR24][R6.64+0x40] ;  /* 0x1200004006d5afae */ /* 0x000fe8000b981a18 */
[----:B------:R4:W-:Y:S01]  /*28f0*/  @!P2 LDGSTS.E.BYPASS.LTC128B.128 [R213+0x14000], desc[UR24][R6.64+0x80] ;  /* 0x1400008006d5afae */ /* 0x0009e2000b981a18 */
[----:B------:R-:W-:-:S03]  /*2900*/  ISETP.GE.AND P2, PT, R16, R17, PT ;  /* 0x000000111000720c */ /* 0x000fc60003f46270 */
[----:B------:R-:W0:Y:S04]  /*2910*/  LDGDEPBAR ;  /* 0x00000000000079af */ /* 0x000e280000000000 */
[----:B------:R-:W2:Y:S01]  /*2920*/  LDG.E.64 R8, desc[UR24][R206.64+0x8] ;  /* 0x00000818ce087981 */ /* 0x000ea2000c1e1b00 */
[C---:B------:R-:W-:Y:S01]  /*2930*/  VIADD R4, R209.reuse, 0x28 ;  /* 0x00000028d1047836 */ /* 0x040fe20000000000 */
[----:B---3--:R-:W-:-:S04]  /*2940*/  LOP3.LUT R10, R209, 0x20, RZ, 0xfc, !PT ;  /* 0x00000020d10a7812 */ /* 0x008fc800078efcff */
[-C--:B------:R-:W-:Y:S02]  /*2950*/  ISETP.GE.AND P1, PT, R10, R17.reuse, PT ;  /* 0x000000110a00720c */ /* 0x080fe40003f26270 */
[----:B------:R-:W-:Y:S01]  /*2960*/  ISETP.GE.AND P0, PT, R4, R17, PT ;  /* 0x000000110400720c */ /* 0x000fe20003f06270 */
[----:B----4-:R-:W-:-:S05]  /*2970*/  IMAD.WIDE.U32 R6, R209, 0x4, R244 ;  /* 0x00000004d1067825 */ /* 0x010fca00078e00f4 */
[----:B------:R3:W5:Y:S04]  /*2980*/  @!P3 LDG.E R230, desc[UR24][R6.64] ;  /* 0x0000001806e6b981 */ /* 0x000768000c1e1900 */
[----:B------:R3:W5:Y:S04]  /*2990*/  @!P2 LDG.E R229, desc[UR24][R6.64+0x20] ;  /* 0x0000201806e5a981 */ /* 0x000768000c1e1900 */
[----:B------:R-:W5:Y:S01]  /*29a0*/  LDG.E.64 R206, desc[UR24][R206.64] ;  /* 0x00000018cece7981 */ /* 0x000f62000c1e1b00 */
[----:B------:R-:W-:-:S03]  /*29b0*/  IMAD R4, R14, R12, R13 ;  /* 0x0000000c0e047224 */ /* 0x000fc600078e020d */
[----:B------:R3:W5:Y:S01]  /*29c0*/  @!P1 LDG.E R228, desc[UR24][R6.64+0x80] ;  /* 0x0000801806e49981 */ /* 0x000762000c1e1900 */
[----:B------:R-:W-:-:S03]  /*29d0*/  IMAD.SHL.U32 R4, R4, 0x20, RZ ;  /* 0x0000002004047824 */ /* 0x000fc600078e00ff */
[----:B------:R3:W5:Y:S02]  /*29e0*/  @!P0 LDG.E R227, desc[UR24][R6.64+0xa0] ;  /* 0x0000a01806e38981 */ /* 0x000764000c1e1900 */
[----:B------:R-:W-:Y:S01]  /*29f0*/  SHF.R.S32.HI R225, RZ, 0x1f, R4 ;  /* 0x0000001fffe17819 */ /* 0x000fe20000011404 */
[--C-:B------:R-:W-:Y:S02]  /*2a00*/  IMAD.IADD R198, R204, 0x1, R5.reuse ;  /* 0x00000001ccc67824 */ /* 0x100fe400078e0205 */
[----:B------:R-:W-:Y:S01]  /*2a10*/  IMAD.IADD R196, R202, 0x1, R5 ;  /* 0x00000001cac47824 */ /* 0x000fe200078e0205 */
[----:B-1----:R-:W-:Y:S02]  /*2a20*/  USHF.L.U32 UR7, UR7, 0x6, URZ ;  /* 0x0000000607077899 */ /* 0x002fe400080006ff */
[----:B------:R-:W-:Y:S01]  /*2a30*/  USHF.L.U32 UR6, UR6, 0x6, URZ ;  /* 0x0000000606067899 */ /* 0x000fe200080006ff */
[----:B--2---:R-:W-:-:S04]  /*2a40*/  IADD3 R224, P1, P0, R4, R8, R15 ;  /* 0x0000000804e07210 */ /* 0x004fc8000783e00f */
[----:B---3--:R-:W-:-:S09]  /*2a50*/  IADD3.X R225, PT, PT, R225, R9, RZ, P1, P0 ;  /* 0x00000009e1e17210 */ /* 0x008fd20000fe04ff */
.L_x_1517:
[----:B------:R-:W0:Y:S01]  /*2a60*/  LDGDEPBAR ;  /* 0x00000000000079af */ /* 0x000e220000000000 */
[----:B------:R-:W-:Y:S01]  /*2a70*/  IMAD.IADD R172, R198, 0x1, R3 ;  /* 0x00000001c6ac7824 */ /* 0x000fe200078e0203 */
[----:B------:R-:W-:Y:S01]  /*2a80*/  LEA R174, P0, R209, R222, 0x2 ;  /* 0x000000ded1ae7211 */ /* 0x000fe200078010ff */
[----:B------:R-:W-:Y:S02]  /*2a90*/  IMAD.MOV.U32 R223, RZ, RZ, R221 ;  /* 0x000000ffffdf7224 */ /* 0x000fe400078e00dd */
[----:B------:R-:W-:Y:S03]  /*2aa0*/  IMAD.SHL.U32 R173, R233, 0x40, RZ ;  /* 0x00000040e9ad7824 */ /* 0x000fe600078e00ff */
[----:B------:R-:W-:Y:S02]  /*2ab0*/  LEA.HI.X R175, R209, R223, RZ, 0x2, P0 ;  /* 0x000000dfd1af7211 */ /* 0x000fe400000f14ff */
[----:B------:R-:W-:Y:S01]  /*2ac0*/  ISETP.GE.AND P0, PT, R173, R216, PT ;  /* 0x000000d8ad00720c */ /* 0x000fe20003f06270 */
        /* <DEDUP_REMOVED lines=88> */
.L_x_1513:
        /* <DEDUP_REMOVED lines=50> */
[-C--:B------:R-:W-:Y:S02]  /*3370*/  ISETP.GE.AND P2, PT, R42, R46.reuse, PT ;  /* 0x0000002e2a00720c */ /* 0x080fe40003f46270 */
[----:B------:R-:W-:Y:S02]  /*3380*/  FSEL R64, R16, -INF , P4 ;  /* 0xff80000010407808 */ /* 0x000fe40002000000 */
[----:B------:R-:W-:Y:S02]  /*3390*/  FSEL R52, R34, -INF , P1 ;  /* 0xff80000022347808 */ /* 0x000fe40000800000 */
[----:B------:R-:W-:Y:S02]  /*33a0*/  FSEL R51, R35, -INF , P0 ;  /* 0xff80000023337808 */ /* 0x000fe40000000000 */
[----:B------:R-:W-:Y:S02]  /*33b0*/  ISETP.GE.AND P4, PT, R36, R47, PT ;  /* 0x0000002f2400720c */ /* 0x000fe40003f86270 */
[-C--:B------:R-:W-:Y:S02]  /*33c0*/  ISETP.GE.AND P1, PT, R43, R45.reuse, PT ;  /* 0x0000002d2b00720c */ /* 0x080fe40003f26270 */
[----:B------:R-:W-:Y:S02]  /*33d0*/  ISETP.GE.AND P0, PT, R42, R45, PT ;  /* 0x0000002d2a00720c */ /* 0x000fe40003f06270 */
[----:B------:R-:W-:Y:S02]  /*33e0*/  FSEL R172, R8, -INF , P3 ;  /* 0xff80000008ac7808 */ /* 0x000fe40001800000 */
[----:B------:R-:W-:Y:S02]  /*33f0*/  FSEL R50, R9, -INF , P2 ;  /* 0xff80000009327808 */ /* 0x000fe40001000000 */
[-C--:B------:R-:W-:Y:S02]  /*3400*/  ISETP.GE.AND P6, PT, R38, R47.reuse, PT ;  /* 0x0000002f2600720c */ /* 0x080fe40003fc6270 */
        /* <DEDUP_REMOVED lines=94> */
.L_x_1514:
[----:B------:R-:W-:Y:S01]  /*39f0*/  FSETP.NEU.FTZ.AND P0, PT, R230, -INF , PT ;  /* 0xff800000e600780b */ /* 0x000fe20003f1d000 */
[----:B------:R-:W1:Y:S01]  /*3a00*/  S2R R223, SR_TID.X ;  /* 0x0000000000df7919 */ /* 0x000e620000002100 */
[--C-:B------:R-:W-:Y:S02]  /*3a10*/  IMAD.IADD R205, R204, 0x1, R3.reuse ;  /* 0x00000001cccd7824 */ /* 0x100fe400078e0203 */
[----:B------:R-:W-:Y:S01]  /*3a20*/  FMUL.FTZ R37, R230, 1.4426950216293334961 ;  /* 0x3fb8aa3be6257820 */ /* 0x000fe20000410000 */
[----:B------:R-:W-:Y:S02]  /*3a30*/  IMAD.IADD R203, R200, 0x1, R3 ;  /* 0x00000001c8cb7824 */ /* 0x000fe400078e0203 */
[----:B------:R-:W-:Y:S01]  /*3a40*/  FMUL.FTZ R38, R228, 1.4426950216293334961 ;  /* 0x3fb8aa3be4267820 */ /* 0x000fe20000410000 */
[----:B------:R-:W-:Y:S04]  /*3a50*/  IMAD.WIDE.U32 R60, R224, -0x2daee0ad, RZ ;  /* 0xd2511f53e03c7825 */ /* 0x000fe800078e00ff */
[----:B------:R-:W-:Y:S01]  /*3a60*/  FMUL.FTZ R43, R227, 1.4426950216293334961 ;  /* 0x3fb8aa3be32b7820 */ /* 0x000fe20000410000 */
[----:B------:R-:W-:Y:S01]  /*3a70*/  FSEL R37, R37, RZ, P0 ;  /* 0x000000ff25257208 */ /* 0x000fe20000000000 */
[C---:B------:R-:W-:Y:S01]  /*3a80*/  VIADD R172, R206.reuse, 0x3c6ef372 ;  /* 0x3c6ef372ceac7836 */ /* 0x040fe20000000000 */
[C---:B------:R-:W-:Y:S01]  /*3a90*/  FSETP.NEU.FTZ.AND P0, PT, R229.reuse, -INF , PT ;  /* 0xff800000e500780b */ /* 0x040fe20003f1d000 */
[----:B------:R-:W-:Y:S02]  /*3aa0*/  VIADD R59, R206, 0x9e3779b9 ;  /* 0x9e3779b9ce3b7836 */ /* 0x000fe40000000000 */
[----:B------:R-:W-:Y:S01]  /*3ab0*/  FMUL.FTZ R36, R229, 1.4426950216293334961 ;  /* 0x3fb8aa3be5247820 */ /* 0x000fe20000410000 */
[--C-:B------:R-:W-:Y:S01]  /*3ac0*/  FFMA.FTZ R54, R4, UR12, -R37.reuse ;  /* 0x0000000c04367c23 */ /* 0x100fe20008010825 */
[--C-:B------:R-:W-:Y:S01]  /*3ad0*/  FFMA.FTZ R49, R16, UR12, -R37.reuse ;  /* 0x0000000c10317c23 */ /* 0x100fe20008010825 */
[--C-:B------:R-:W-:Y:S01]  /*3ae0*/  FFMA.FTZ R47, R17, UR12, -R37.reuse ;  /* 0x0000000c112f7c23 */ /* 0x100fe20008010825 */
[--C-:B------:R-:W-:Y:S01]  /*3af0*/  FFMA.FTZ R41, R20, UR12, -R37.reuse ;  /* 0x0000000c14297c23 */ /* 0x100fe20008010825 */
[----:B------:R-:W-:Y:S01]  /*3b00*/  FSEL R36, R36, RZ, P0 ;  /* 0x000000ff24247208 */ /* 0x000fe20000000000 */
[----:B------:R-:W-:Y:S01]  /*3b10*/  VIADD R66, R207, 0xbb67ae85 ;  /* 0xbb67ae85cf427836 */ /* 0x000fe20000000000 */
        /* <DEDUP_REMOVED lines=13> */
[--C-:B-1----:R-:W-:Y:S01]  /*3bf0*/  SHF.R.U32.HI R52, RZ, 0x5, R223.reuse ;  /* 0x00000005ff347819 */ /* 0x102fe200000116df */
[----:B------:R-:W-:Y:S01]  /*3c00*/  MUFU.EX2 R9, R45 ;  /* 0x0000002d00097308 */ /* 0x000fe20000000800 */
[----:B------:R-:W-:Y:S01]  /*3c10*/  SHF.R.U32.HI R56, RZ, 0x6, R223 ;  /* 0x00000006ff387819 */ /* 0x000fe200000116df */
[----:B------:R-:W-:Y:S01]  /*3c20*/  FFMA.FTZ R55, R28, UR12, -R38 ;  /* 0x0000000c1c377c23 */ /* 0x000fe20008010826 */
[----:B------:R-:W-:Y:S01]  /*3c30*/  LOP3.LUT R52, R52, 0x1, RZ, 0xc0, !PT ;  /* 0x0000000134347812 */ /* 0x000fe200078ec0ff */
[----:B------:R-:W-:Y:S01]  /*3c40*/  FFMA.FTZ R251, R34, UR12, -R36 ;  /* 0x0000000c22fb7c23 */ /* 0x000fe20008010824 */
[----:B------:R-:W-:Y:S01]  /*3c50*/  LOP3.LUT P0, RZ, R223, 0x4, RZ, 0xc0, !PT ;  /* 0x00000004dfff7812 */ /* 0x000fe2000780c0ff */
[----:B------:R-:W-:Y:S02]  /*3c60*/  IMAD R62, R211, 0x4, R56 ;  /* 0x00000004d33e7824 */ /* 0x000fe400078e0238 */
[--C-:B------:R-:W-:Y:S01]  /*3c70*/  FFMA.FTZ R58, R14, UR12, -R43.reuse ;  /* 0x0000000c0e3a7c23 */ /* 0x100fe2000801082b */
[----:B------:R-:W-:Y:S02]  /*3c80*/  IMAD R56, R233, 0x4, R52 ;  /* 0x00000004e9387824 */ /* 0x000fe400078e0234 */
[----:B------:R-:W-:Y:S01]  /*3c90*/  FFMA.FTZ R52, R11, UR12, -R43 ;  /* 0x0000000c0b347c23 */ /* 0x000fe2000801082b */
[----:B------:R-:W-:Y:S01]  /*3ca0*/  MUFU.EX2 R23, R53 ;  /* 0x0000003500177308 */ /* 0x000fe20000000800 */
[----:B------:R-:W-:Y:S01]  /*3cb0*/  LOP3.LUT R62, R207, R62, R61, 0x96, !PT ;  /* 0x0000003ecf3e7212 */ /* 0x000fe200078e963d */
[----:B------:R-:W-:Y:S02]  /*3cc0*/  VIADD R170, R56, 0x2 ;  /* 0x0000000238aa7836 */ /* 0x000fe40000000000 */
[--C-:B------:R-:W-:Y:S01]  /*3cd0*/  FFMA.FTZ R46, R18, UR12, -R36.reuse ;  /* 0x0000000c122e7c23 */ /* 0x100fe20008010824 */
[----:B------:R-:W-:Y:S04]  /*3ce0*/  IMAD.WIDE.U32 R56, R56, -0x326172a9, RZ ;  /* 0xcd9e8d5738387825 */ /* 0x000fe800078e00ff */
[----:B------:R-:W-:Y:S01]  /*3cf0*/  FFMA.FTZ R252, R35, UR12, -R36 ;  /* 0x0000000c23fc7c23 */ /* 0x000fe20008010824 */
[----:B------:R-:W-:Y:S01]  /*3d00*/  FFMA.FTZ R44, R8, UR12, -R38 ;  /* 0x0000000c082c7c23 */ /* 0x000fe20008010826 */
[----:B------:R-:W-:Y:S01]  /*3d10*/  IMAD.WIDE.U32 R170, R170, -0x326172a9, RZ ;  /* 0xcd9e8d57aaaa7825 */ /* 0x000fe200078e00ff */
[-C--:B------:R-:W-:Y:S01]  /*3d20*/  LOP3.LUT R57, R225, R206.reuse, R57, 0x96, !PT ;  /* 0x000000cee1397212 */ /* 0x080fe200078e9639 */
[----:B------:R-:W-:Y:S02]  /*3d30*/  MUFU.EX2 R35, R54 ;  /* 0x0000003600237308 */ /* 0x000fe40000000800 */
[----:B------:R-:W-:Y:S01]  /*3d40*/  FFMA.FTZ R39, R21, UR12, -R37 ;  /* 0x0000000c15277c23 */ /* 0x000fe20008010825 */
[----:B------:R-:W-:Y:S01]  /*3d50*/  IMAD.WIDE.U32 R62, R62, -0x326172a9, RZ ;  /* 0xcd9e8d573e3e7825 */ /* 0x000fe200078e00ff */
[----:B------:R-:W-:Y:S03]  /*3d60*/  LOP3.LUT R64, R225, R206, R171, 0x96, !PT ;  /* 0x000000cee1407212 */ /* 0x000fe600078e96ab */
[----:B------:R-:W-:Y:S01]  /*3d70*/  FFMA.FTZ R37, R5, UR12, -R37 ;  /* 0x0000000c05257c23 */ /* 0x000fe20008010825 */
[----:B------:R-:W-:Y:S01]  /*3d80*/  IMAD.WIDE.U32 R168, R57, -0x2daee0ad, RZ ;  /* 0xd2511f5339a87825 */ /* 0x000fe200078e00ff */
[C-C-:B------:R-:W-:Y:S01]  /*3d90*/  LOP3.LUT R56, R59.reuse, R56, R63.reuse, 0x96, !PT ;  /* 0x000000383b387212 */ /* 0x140fe200078e963f */
[----:B------:R1:W-:Y:S01]  /*3da0*/  MUFU.EX2 R34, R50 ;  /* 0x0000003200227308 */ /* 0x0003e20000000800 */
[----:B------:R-:W-:Y:S01]  /*3db0*/  LOP3.LUT R170, R59, R170, R63, 0x96, !PT ;  /* 0x000000aa3baa7212 */ /* 0x000fe200078e963f */
[----:B------:R-:W-:Y:S01]  /*3dc0*/  IMAD.WIDE.U32 R64, R64, -0x2daee0ad, RZ ;  /* 0xd2511f5340407825 */ /* 0x000fe200078e00ff */
[-C--:B------:R-:W-:Y:S03]  /*3dd0*/  LOP3.LUT R59, R66, R60.reuse, R169, 0x96, !PT ;  /* 0x0000003c423b7212 */ /* 0x080fe600078e96a9 */
[----:B------:R-:W-:Y:S01]  /*3de0*/  FFMA.FTZ R36, R6, UR12, -R36 ;  /* 0x0000000c06247c23 */ /* 0x000fe20008010824 */
[----:B------:R-:W-:Y:S01]  /*3df0*/  VIADD R61, R207, 0x76cf5d0a ;  /* 0x76cf5d0acf3d7836 */ /* 0x000fe20000000000 */
[----:B------:R-:W-:Y:S01]  /*3e00*/  LOP3.LUT R66, R66, R60, R65, 0x96, !PT ;  /* 0x0000003c42427212 */ /* 0x000fe200078e9641 */
[----:B------:R-:W-:Y:S01]  /*3e10*/  IMAD.WIDE.U32 R56, R56, -0x2daee0ad, RZ ;  /* 0xd2511f5338387825 */ /* 0x000fe200078e00ff */
[----:B------:R2:W-:Y:S03]  /*3e20*/  MUFU.EX2 R5, R55 ;  /* 0x0000003700057308 */ /* 0x0005e60000000800 */
[----:B------:R-:W-:Y:S01]  /*3e30*/  IMAD.WIDE.U32 R174, R59, -0x326172a9, RZ ;  /* 0xcd9e8d573bae7825 */ /* 0x000fe200078e00ff */
[C---:B------:R-:W-:Y:S03]  /*3e40*/  LOP3.LUT R168, R61.reuse, R168, R57, 0x96, !PT ;  /* 0x000000a83da87212 */ /* 0x040fe600078e9639 */
[----:B------:R-:W-:Y:S03]  /*3e50*/  IMAD.WIDE.U32 R170, R170, -0x2daee0ad, RZ ;  /* 0xd2511f53aaaa7825 */ /* 0x000fe600078e00ff */
[----:B------:R3:W-:Y:S01]  /*3e60*/  MUFU.EX2 R7, R49 ;  /* 0x0000003100077308 */ /* 0x0007e20000000800 */
[----:B-1----:R-:W-:Y:S01]  /*3e70*/  LOP3.LUT R50, R172, R62, R175, 0x96, !PT ;  /* 0x0000003eac327212 */ /* 0x002fe200078e96af */
[----:B------:R-:W-:Y:S01]  /*3e80*/  IMAD.WIDE.U32 R66, R66, -0x326172a9, RZ ;  /* 0xcd9e8d5742427825 */ /* 0x000fe200078e00ff */
[----:B------:R-:W-:Y:S03]  /*3e90*/  LOP3.LUT R64, R61, R64, R171, 0x96, !PT ;  /* 0x000000403d407212 */ /* 0x000fe600078e96ab */
[----:B------:R-:W-:Y:S04]  /*3ea0*/  IMAD.WIDE.U32 R168, R168, -0x326172a9, RZ ;  /* 0xcd9e8d57a8a87825 */ /* 0x000fe800078e00ff */
[----:B------:R1:W-:Y:S01]  /*3eb0*/  MUFU.EX2 R14, R47 ;  /* 0x0000002f000e7308 */ /* 0x0003e20000000800 */
[----:B------:R-:W-:Y:S01]  /*3ec0*/  LOP3.LUT R172, R172, R62, R67, 0x96, !PT ;  /* 0x0000003eacac7212 */ /* 0x000fe200078e9643 */
[----:B------:R-:W-:Y:S02]  /*3ed0*/  VIADD R59, R206, 0xdaa66d2b ;  /* 0xdaa66d2bce3b7836 */ /* 0x000fe40000000000 */
[----:B--2---:R-:W-:Y:S01]  /*3ee0*/  FFMA.FTZ R55, R15, UR12, -R43 ;  /* 0x0000000c0f377c23 */ /* 0x004fe2000801082b */
[----:B------:R-:W-:Y:S05]  /*3ef0*/  IMAD.WIDE.U32 R64, R64, -0x326172a9, RZ ;  /* 0xcd9e8d5740407825 */ /* 0x000fea00078e00ff */
[----:B------:R2:W-:Y:S01]  /*3f00*/  MUFU.EX2 R19, R46 ;  /* 0x0000002e00137308 */ /* 0x0005e20000000800 */
[C---:B------:R-:W-:Y:S01]  /*3f10*/  LOP3.LUT R60, R59.reuse, R174, R169, 0x96, !PT ;  /* 0x000000ae3b3c7212 */ /* 0x040fe200078e96a9 */
[----:B------:R-:W-:Y:S01]  /*3f20*/  IMAD.WIDE.U32 R172, R172, -0x2daee0ad, RZ ;  /* 0xd2511f53acac7825 */ /* 0x000fe200078e00ff */
[----:B------:R-:W-:Y:S03]  /*3f30*/  LOP3.LUT R66, R59, R66, R65, 0x96, !PT ;  /* 0x000000423b427212 */ /* 0x000fe600078e9641 */
[--C-:B---3--:R-:W-:Y:S01]  /*3f40*/  FFMA.FTZ R49, R10, UR12, -R43.reuse ;  /* 0x0000000c0a317c23 */ /* 0x108fe2000801082b */
[----:B------:R-:W-:Y:S03]  /*3f50*/  VIADD R45, R207, 0x32370b8f ;  /* 0x32370b8fcf2d7836 */ /* 0x000fe60000000000 */
[----:B------:R3:W-:Y:S01]  /*3f60*/  MUFU.EX2 R6, R40 ;  /* 0x0000002800067308 */ /* 0x0007e20000000800 */
[----:B------:R-:W-:Y:S04]  /*3f70*/  IMAD.WIDE.U32 R62, R50, -0x2daee0ad, RZ ;  /* 0xd2511f53323e7825 */ /* 0x000fe800078e00ff */
[----:B-1----:R-:W-:Y:S01]  /*3f80*/  FFMA.FTZ R47, R27, UR12, -R43 ;  /* 0x0000000c1b2f7c23 */ /* 0x002fe2000801082b */
[C---:B------:R-:W-:Y:S01]  /*3f90*/  LOP3.LUT R50, R45.reuse, R170, R173, 0x96, !PT ;  /* 0x000000aa2d327212 */ /* 0x040fe200078e96ad */
[----:B------:R-:W-:Y:S01]  /*3fa0*/  IMAD.WIDE.U32 R60, R60, -0x2daee0ad, RZ ;  /* 0xd2511f533c3c7825 */ /* 0x000fe200078e00ff */
[----:B------:R-:W-:Y:S02]  /*3fb0*/  LOP3.LUT R56, R45, R56, R63, 0x96, !PT ;  /* 0x000000382d387212 */ /* 0x000fe400078e963f */
[----:B------:R1:W-:Y:S01]  /*3fc0*/  MUFU.EX2 R33, R48 ;  /* 0x0000003000217308 */ /* 0x0003e20000000800 */
[----:B------:R-:W-:Y:S02]  /*3fd0*/  VIADD R57, R207, 0xed9eba14 ;  /* 0xed9eba14cf397836 */ /* 0x000fe40000000000 */
[--C-:B------:R-:W-:Y:S01]  /*3fe0*/  FFMA.FTZ R45, R30, UR12, -R43.reuse ;  /* 0x0000000c1e2d7c23 */ /* 0x100fe2000801082b */
[--C-:B--2---:R-:W-:Y:S01]  /*3ff0*/  FFMA.FTZ R46, R26, UR12, -R43.reuse ;  /* 0x0000000c1a2e7c23 */ /* 0x104fe2000801082b */
[----:B------:R-:W-:Y:S01]  /*4000*/  FFMA.FTZ R43, R31, UR12, -R43 ;  /* 0x0000000c1f2b7c23 */ /* 0x000fe2000801082b */
[----:B------:R-:W-:Y:S01]  /*4010*/  IMAD.WIDE.U32 R66, R66, -0x2daee0ad, RZ ;  /* 0xd2511f5342427825 */ /* 0x000fe200078e00ff */
[----:B------:R-:W-:Y:S03]  /*4020*/  LOP3.LUT R62, R57, R62, R61, 0x96, !PT ;  /* 0x0000003e393e7212 */ /* 0x000fe600078e963d */
[----:B------:R2:W-:Y:S01]  /*4030*/  MUFU.EX2 R31, R51 ;  /* 0x00000033001f7308 */ /* 0x0005e20000000800 */
[----:B------:R-:W-:Y:S04]  /*4040*/  IMAD.WIDE.U32 R174, R56, -0x326172a9, RZ ;  /* 0xcd9e8d5738ae7825 */ /* 0x000fe800078e00ff */
[----:B---3--:R-:W-:Y:S01]  /*4050*/  FFMA.FTZ R40, R29, UR12, -R38 ;  /* 0x0000000c1d287c23 */ /* 0x008fe20008010826 */
[----:B------:R-:W-:Y:S01]  /*4060*/  LOP3.LUT R57, R57, R172, R67, 0x96, !PT ;  /* 0x000000ac39397212 */ /* 0x000fe200078e9643 */
[----:B------:R-:W-:Y:S02]  /*4070*/  VIADD R59, R206, 0x1715609d ;  /* 0x1715609dce3b7836 */ /* 0x000fe40000000000 */
[----:B------:R-:W-:Y:S01]  /*4080*/  IMAD.WIDE.U32 R62, R62, -0x326172a9, RZ ;  /* 0xcd9e8d573e3e7825 */ /* 0x000fe200078e00ff */
[----:B------:R3:W-:Y:S03]  /*4090*/  MUFU.EX2 R29, R58 ;  /* 0x0000003a001d7308 */ /* 0x0007e60000000800 */
[----:B-1----:R-:W-:Y:S02]  /*40a0*/  VIADD R48, R206, 0x78dde6e4 ;  /* 0x78dde6e4ce307836 */ /* 0x002fe40000000000 */
[----:B------:R-:W-:Y:S01]  /*40b0*/  IMAD.WIDE.U32 R170, R50, -0x326172a9, RZ ;  /* 0xcd9e8d5732aa7825 */ /* 0x000fe200078e00ff */
[----:B------:R-:W-:Y:S04]  /*40c0*/  LOP3.LUT R50, R59, R174, R63, 0x96, !PT ;  /* 0x000000ae3b327212 */ /* 0x000fe800078e963f */
[----:B------:R1:W-:Y:S01]  /*40d0*/  MUFU.EX2 R21, R39 ;  /* 0x0000002700157308 */ /* 0x0003e20000000800 */
[C---:B------:R-:W-:Y:S01]  /*40e0*/  LOP3.LUT R54, R48.reuse, R168, R175, 0x96, !PT ;  /* 0x000000a830367212 */ /* 0x040fe200078e96af */
[----:B------:R-:W-:Y:S01]  /*40f0*/  IMAD.WIDE.U32 R56, R57, -0x326172a9, RZ ;  /* 0xcd9e8d5739387825 */ /* 0x000fe200078e00ff */
[----:B------:R-:W-:Y:S03]  /*4100*/  LOP3.LUT R48, R48, R64, R171, 0x96, !PT ;  /* 0x0000004030307212 */ /* 0x000fe600078e96ab */
[----:B------:R-:W-:Y:S01]  /*4110*/  IMAD.WIDE.U32 R168, R50, -0x2daee0ad, RZ ;  /* 0xd2511f5332a87825 */ /* 0x000fe200078e00ff */
[----:B------:R-:W-:Y:S03]  /*4120*/  LOP3.LUT R64, R59, R170, R57, 0x96, !PT ;  /* 0x000000aa3b407212 */ /* 0x000fe600078e9639 */
[----:B------:R-:W4:Y:S01]  /*4130*/  MUFU.EX2 R251, R251 ;  /* 0x000000fb00fb7308 */ /* 0x000f220000000800 */
[----:B------:R-:W-:Y:S01]  /*4140*/  IMAD.WIDE.U32 R172, R54, -0x2daee0ad, RZ ;  /* 0xd2511f5336ac7825 */ /* 0x000fe200078e00ff */
[C---:B--2---:R-:W-:Y:S02]  /*4150*/  PRMT R51, R168.reuse, 0x7772, RZ ;  /* 0x00007772a8337816 */ /* 0x044fe400000000ff */
[----:B------:R-:W-:Y:S01]  /*4160*/  PRMT R50, R168, 0x7773, RZ ;  /* 0x00007773a8327816 */ /* 0x000fe200000000ff */
[----:B------:R-:W-:Y:S01]  /*4170*/  VIADD R61, R207, 0x646e171e ;  /* 0x646e171ecf3d7836 */ /* 0x000fe20000000000 */
[----:B------:R-:W-:Y:S01]  /*4180*/  ISETP.GT.U32.AND P5, PT, R51, UR11, PT ;  /* 0x0000000b33007c0c */ /* 0x000fe2000bfa4070 */
[----:B------:R-:W-:Y:S03]  /*4190*/  VIADD R54, R207, 0xa9066899 ;  /* 0xa9066899cf367836 */ /* 0x000fe60000000000 */
[----:B------:R-:W2:Y:S01]  /*41a0*/  MUFU.EX2 R252, R252 ;  /* 0x000000fc00fc7308 */ /* 0x000ea20000000800 */
[----:B------:R-:W-:Y:S01]  /*41b0*/  IMAD.WIDE.U32 R170, R48, -0x2daee0ad, RZ ;  /* 0xd2511f5330aa7825 */ /* 0x000fe200078e00ff */
[----:B------:R-:W-:Y:S02]  /*41c0*/  LOP3.LUT R53, R61, R172, R169, 0x96, !PT ;  /* 0x000000ac3d357212 */ /* 0x000fe400078e96a9 */
[----:B------:R-:W-:Y:S01]  /*41d0*/  LOP3.LUT R57, R54, R60, R173, 0x96, !PT ;  /* 0x0000003c36397212 */ /* 0x000fe200078e96ad */
[----:B------:R-:W-:Y:S01]  /*41e0*/  IMAD.WIDE.U32 R64, R64, -0x2daee0ad, RZ ;  /* 0xd2511f5340407825 */ /* 0x000fe200078e00ff */
[----:B------:R-:W-:Y:S04]  /*41f0*/  ISETP.GT.U32.AND P4, PT, R50, UR11, PT ;  /* 0x0000000b32007c0c */ /* 0x000fe8000bf84070 */
[----:B------:R-:W-:Y:S01]  /*4200*/  MUFU.EX2 R20, R36 ;  /* 0x0000002400147308 */ /* 0x000fe20000000800 */
[----:B---3--:R-:W-:Y:S01]  /*4210*/  LOP3.LUT R58, R53, 0xff, RZ, 0xc0, !PT ;  /* 0x000000ff353a7812 */ /* 0x008fe200078ec0ff */
[----:B-1----:R-:W-:Y:S01]  /*4220*/  IMAD.MOV.U32 R39, RZ, RZ, 0x10 ;  /* 0x00000010ff277424 */ /* 0x002fe200078e00ff */
[----:B------:R-:W-:Y:S01]  /*4230*/  LOP3.LUT R54, R54, R66, R171, 0x96, !PT ;  /* 0x0000004236367212 */ /* 0x000fe200078e96ab */
[----:B------:R-:W-:Y:S01]  /*4240*/  IMAD.WIDE.U32 R66, R57, -0x326172a9, RZ ;  /* 0xcd9e8d5739427825 */ /* 0x000fe200078e00ff */
[----:B------:R-:W-:Y:S02]  /*4250*/  LOP3.LUT R48, R61, R170, R65, 0x96, !PT ;  /* 0x000000aa3d307212 */ /* 0x000fe400078e9641 */
[----:B------:R-:W-:Y:S03]  /*4260*/  SHF.R.U32.HI R50, RZ, 0x18, R53 ;  /* 0x00000018ff327819 */ /* 0x000fe60000011635 */
[----:B------:R-:W1:Y:S01]  /*4270*/  MUFU.EX2 R18, R41 ;  /* 0x0000002900127308 */ /* 0x000e620000000800 */
[----:B------:R-:W-:Y:S01]  /*4280*/  VIADD R51, R206, 0xb54cda56 ;  /* 0xb54cda56ce337836 */ /* 0x000fe20000000000 */
[----:B------:R-:W-:Y:S01]  /*4290*/  PRMT R61, R64, 0x7770, RZ ;  /* 0x00007770403d7816 */ /* 0x000fe200000000ff */
[----:B----4-:R-:W-:Y:S01]  /*42a0*/  @P5 FADD.FTZ R251, -R251, -RZ ;  /* 0x800000fffbfb5221 */ /* 0x010fe20000010100 */
[----:B------:R-:W-:Y:S01]  /*42b0*/  ISETP.LE.U32.AND P3, PT, R58, UR11, PT ;  /* 0x0000000b3a007c0c */ /* 0x000fe2000bf63070 */
[----:B--2---:R-:W-:Y:S01]  /*42c0*/  @P4 FADD.FTZ R252, -R252, -RZ ;  /* 0x800000fffcfc4221 */ /* 0x004fe20000010100 */
[----:B------:R-:W-:Y:S04]  /*42d0*/  ISETP.LE.U32.AND P2, PT, R50, UR11, PT ;  /* 0x0000000b32007c0c */ /* 0x000fe8000bf43070 */
[----:B------:R2:W3:Y:S01]  /*42e0*/  MUFU.EX2 R27, R55 ;  /* 0x00000037001b7308 */ /* 0x0004e20000000800 */
[----:B------:R-:W-:Y:S02]  /*42f0*/  SEL R39, R39, 0xfffffff0, !P0 ;  /* 0xfffffff027277807 */ /* 0x000fe40004000000 */
[----:B------:R-:W-:Y:S02]  /*4300*/  LOP3.LUT R50, R51, R62, R67, 0x96, !PT ;  /* 0x0000003e33327212 */ /* 0x000fe400078e9643 */
[----:B------:R-:W-:Y:S01]  /*4310*/  ISETP.LE.U32.AND P0, PT, R61, UR11, PT ;  /* 0x0000000b3d007c0c */ /* 0x000fe2000bf03070 */
[----:B------:R-:W-:Y:S01]  /*4320*/  IMAD.IADD R10, R39, 0x1, R212 ;  /* 0x00000001270a7824 */ /* 0x000fe200078e02d4 */
[----:B------:R-:W-:Y:S03]  /*4330*/  PRMT R59, R168, 0x7771, RZ ;  /* 0x00007771a83b7816 */ /* 0x000fe600000000ff */
[----:B------:R4:W-:Y:S01]  /*4340*/  MUFU.EX2 R16, R44 ;  /* 0x0000002c00107308 */ /* 0x0009e20000000800 */
[----:B------:R-:W-:Y:S01]  /*4350*/  PRMT R63, R66, 0x7770, RZ ;  /* 0x00007770423f7816 */ /* 0x000fe200000000ff */
[----:B-1----:R-:W-:Y:S01]  /*4360*/  @!P3 FADD.FTZ R18, -R18, -RZ ;  /* 0x800000ff1212b221 */ /* 0x002fe20000010100 */
[----:B------:R-:W-:Y:S01]  /*4370*/  PRMT R62, R66, 0x7771, RZ ;  /* 0x00007771423e7816 */ /* 0x000fe200000000ff */
[----:B------:R-:W-:Y:S01]  /*4380*/  @!P2 FADD.FTZ R6, -R6, -RZ ;  /* 0x800000ff0606a221 */ /* 0x000fe20000010100 */
[----:B------:R-:W-:Y:S01]  /*4390*/  ISETP.LE.U32.AND P5, PT, R63, UR11, PT ;  /* 0x0000000b3f007c0c */ /* 0x000fe2000bfa3070 */
[--C-:B------:R-:W-:Y:S01]  /*43a0*/  FFMA.FTZ R41, R24, UR12, -R38.reuse ;  /* 0x0000000c18297c23 */ /* 0x100fe20008010826 */
[----:B------:R-:W-:Y:S03]  /*43b0*/  ISETP.GT.U32.AND P4, PT, R62, UR11, PT ;  /* 0x0000000b3e007c0c */ /* 0x000fe6000bf84070 */
[----:B------:R1:W-:Y:S01]  /*43c0*/  MUFU.EX2 R24, R37 ;  /* 0x0000002500187308 */ /* 0x0003e20000000800 */
[----:B------:R-:W-:Y:S01]  /*43d0*/  ISETP.GT.U32.AND P6, PT, R59, UR11, PT ;  /* 0x0000000b3b007c0c */ /* 0x000fe2000bfc4070 */
[----:B------:R-:W-:Y:S01]  /*43e0*/  @!P0 FADD.FTZ R5, -R5, -RZ ;  /* 0x800000ff05058221 */ /* 0x000fe20000010100 */
[----:B------:R-:W-:Y:S01]  /*43f0*/  PRMT R59, R66, 0x7772, RZ ;  /* 0x00007772423b7816 */ /* 0x000fe200000000ff */
[----:B------:R-:W-:Y:S01]  /*4400*/  FFMA.FTZ R38, R25, UR12, -R38 ;  /* 0x0000000c19267c23 */ /* 0x000fe20008010826 */
[----:B------:R-:W-:Y:S01]  /*4410*/  PRMT R36, R53, 0x7632, R36 ;  /* 0x0000763235247816 */ /* 0x000fe20000000024 */
[----:B------:R-:W-:Y:S01]  /*4420*/  IMAD.IADD R25, R39, 0x1, R214 ;  /* 0x0000000127197824 */ /* 0x000fe200078e02d6 */
[----:B------:R-:W-:Y:S03]  /*4430*/  ISETP.GT.U32.AND P3, PT, R59, UR11, PT ;  /* 0x0000000b3b007c0c */ /* 0x000fe6000bf64070 */
[----:B------:R-:W3:Y:S01]  /*4440*/  MUFU.EX2 R4, R52 ;  /* 0x0000003400047308 */ /* 0x000ee20000000800 */
[----:B------:R-:W-:Y:S01]  /*4450*/  LOP3.LUT R36, R36, 0xff, RZ, 0xc0, !PT ;  /* 0x000000ff24247812 */ /* 0x000fe200078ec0ff */
[----:B------:R-:W-:Y:S01]  /*4460*/  @!P5 FADD.FTZ R7, -R7, -RZ ;  /* 0x800000ff0707d221 */ /* 0x000fe20000010100 */
[----:B------:R-:W-:Y:S01]  /*4470*/  PRMT R58, R66, 0x7773, RZ ;  /* 0x00007773423a7816 */ /* 0x000fe200000000ff */
[----:B------:R-:W-:Y:S01]  /*4480*/  @P4 FADD.FTZ R14, -R14, -RZ ;  /* 0x800000ff0e0e4221 */ /* 0x000fe20000010100 */
[----:B------:R-:W-:Y:S02]  /*4490*/  ISETP.LE.U32.AND P0, PT, R36, UR11, PT ;  /* 0x0000000b24007c0c */ /* 0x000fe4000bf03070 */
[----:B--2---:R-:W-:Y:S03]  /*44a0*/  PRMT R55, R64, 0x7773, RZ ;  /* 0x0000777340377816 */ /* 0x004fe600000000ff */
[----:B------:R-:W-:Y:S01]  /*44b0*/  MUFU.EX2 R8, R49 ;  /* 0x0000003100087308 */ /* 0x000fe20000000800 */
[----:B------:R-:W-:Y:S02]  /*44c0*/  ISETP.GT.U32.AND P2, PT, R58, UR11, PT ;  /* 0x0000000b3a007c0c */ /* 0x000fe4000bf44070 */
[----:B------:R-:W-:Y:S01]  /*44d0*/  SHF.R.U32.HI R36, RZ, 0x18, R50 ;  /* 0x00000018ff247819 */ /* 0x000fe20000011632 */
[----:B------:R-:W-:Y:S01]  /*44e0*/  @P3 FADD.FTZ R19, -R19, -RZ ;  /* 0x800000ff13133221 */ /* 0x000fe20000010100 */
[----:B------:R-:W-:Y:S01]  /*44f0*/  ISETP.GT.U32.AND P5, PT, R55, UR11, PT ;  /* 0x0000000b37007c0c */ /* 0x000fe2000bfa4070 */
[----:B------:R-:W-:Y:S01]  /*4500*/  IMAD.WIDE.U32 R54, R54, -0x326172a9, RZ ;  /* 0xcd9e8d5736367825 */ /* 0x000fe200078e00ff */
[----:B------:R-:W-:Y:S03]  /*4510*/  ISETP.LE.U32.AND P4, PT, R36, UR11, PT ;  /* 0x0000000b24007c0c */ /* 0x000fe6000bf83070 */
[----:B------:R-:W-:Y:S01]  /*4520*/  MUFU.EX2 R12, R42 ;  /* 0x0000002a000c7308 */ /* 0x000fe20000000800 */
[----:B------:R-:W-:Y:S01]  /*4530*/  LOP3.LUT R36, R50, 0xff, RZ, 0xc0, !PT ;  /* 0x000000ff32247812 */ /* 0x000fe200078ec0ff */
[----:B------:R-:W-:Y:S01]  /*4540*/  @!P0 FADD.FTZ R9, -R9, -RZ ;  /* 0x800000ff09098221 */ /* 0x000fe20000010100 */
[----:B----4-:R-:W-:Y:S02]  /*4550*/  PRMT R44, R54, 0x7770, RZ ;  /* 0x00007770362c7816 */ /* 0x010fe400000000ff */
[----:B------:R-:W-:Y:S01]  /*4560*/  ISETP.LE.U32.AND P3, PT, R36, UR11, PT ;  /* 0x0000000b24007c0c */ /* 0x000fe2000bf63070 */
[----:B------:R-:W-:Y:S01]  /*4570*/  @P2 FADD.FTZ R34, -R34, -RZ ;  /* 0x800000ff22222221 */ /* 0x000fe20000010100 */
[----:B------:R-:W-:Y:S03]  /*4580*/  ISETP.LE.U32.AND P2, PT, R44, UR11, PT ;  /* 0x0000000b2c007c0c */ /* 0x000fe6000bf43070 */
[----:B------:R-:W-:Y:S01]  /*4590*/  MUFU.EX2 R13, R47 ;  /* 0x0000002f000d7308 */ /* 0x000fe20000000800 */
[----:B------:R-:W-:Y:S02]  /*45a0*/  LOP3.LUT R53, R53, 0xffff, RZ, 0xc0, !PT ;  /* 0x0000ffff35357812 */ /* 0x000fe400078ec0ff */
[C---:B------:R-:W-:Y:S01]  /*45b0*/  PRMT R36, R54.reuse, 0x7771, RZ ;  /* 0x0000777136247816 */ /* 0x040fe200000000ff */
[----:B------:R-:W-:Y:S01]  /*45c0*/  @!P4 FADD.FTZ R33, -R33, -RZ ;  /* 0x800000ff2121c221 */ /* 0x000fe20000010100 */
[----:B-1----:R-:W-:Y:S02]  /*45d0*/  PRMT R37, R54, 0x7773, RZ ;  /* 0x0000777336257816 */ /* 0x002fe400000000ff */
[----:B------:R-:W-:Y:S03]  /*45e0*/  SHF.R.U32.HI R53, RZ, 0x8, R53 ;  /* 0x00000008ff357819 */ /* 0x000fe60000011635 */
[----:B------:R-:W-:Y:S01]  /*45f0*/  MUFU.EX2 R30, R41 ;  /* 0x00000029001e7308 */ /* 0x000fe20000000800 */
[----:B------:R-:W-:Y:S01]  /*4600*/  ISETP.GT.U32.AND P0, PT, R36, UR11, PT ;  /* 0x0000000b24007c0c */ /* 0x000fe2000bf04070 */
[----:B------:R-:W-:Y:S01]  /*4610*/  @!P3 FADD.FTZ R35, -R35, -RZ ;  /* 0x800000ff2323b221 */ /* 0x000fe20000010100 */
[----:B------:R-:W-:Y:S01]  /*4620*/  ISETP.GT.U32.AND P3, PT, R37, UR11, PT ;  /* 0x0000000b25007c0c */ /* 0x000fe2000bf64070 */
[----:B------:R-:W-:Y:S01]  /*4630*/  @!P2 FADD.FTZ R23, -R23, -RZ ;  /* 0x800000ff1717a221 */ /* 0x000fe20000010100 */
[----:B------:R-:W-:Y:S02]  /*4640*/  PRMT R36, R54, 0x7772, RZ ;  /* 0x0000777236247816 */ /* 0x000fe400000000ff */
[----:B------:R-:W-:Y:S03]  /*4650*/  LOP3.LUT R53, R53, 0xffff, RZ, 0xc0, !PT ;  /* 0x0000ffff35357812 */ /* 0x000fe600078ec0ff */
[----:B------:R-:W-:Y:S01]  /*4660*/  MUFU.EX2 R22, R45 ;  /* 0x0000002d00167308 */ /* 0x000fe20000000800 */
[----:B------:R-:W-:Y:S02]  /*4670*/  ISETP.GT.U32.AND P4, PT, R36, UR11, PT ;  /* 0x0000000b24007c0c */ /* 0x000fe4000bf84070 */
[----:B------:R-:W-:Y:S02]  /*4680*/  ISETP.LE.U32.AND P2, PT, R53, UR11, PT ;  /* 0x0000000b35007c0c */ /* 0x000fe4000bf43070 */
[----:B------:R-:W-:Y:S01]  /*4690*/  LOP3.LUT R51, R51, R56, R55, 0x96, !PT ;  /* 0x0000003833337212 */ /* 0x000fe200078e9637 */
[----:B------:R-:W-:Y:S01]  /*46a0*/  @P0 FADD.FTZ R31, -R31, -RZ ;  /* 0x800000ff1f1f0221 */ /* 0x000fe20000010100 */
[C---:B------:R-:W-:Y:S01]  /*46b0*/  PRMT R36, R50.reuse, 0x7632, R36 ;  /* 0x0000763232247816 */ /* 0x040fe20000000024 */
[----:B---3--:R-:W-:Y:S01]  /*46c0*/  @P3 FADD.FTZ R27, -R27, -RZ ;  /* 0x800000ff1b1b3221 */ /* 0x008fe20000010100 */
[----:B------:R-:W-:Y:S01]  /*46d0*/  LOP3.LUT R50, R50, 0xffff, RZ, 0xc0, !PT ;  /* 0x0000ffff32327812 */ /* 0x000fe200078ec0ff */
[----:B------:R-:W-:Y:S01]  /*46e0*/  MUFU.EX2 R249, R249 ;  /* 0x000000f900f97308 */ /* 0x000fe20000000800 */
[--C-:B------:R-:W-:Y:S02]  /*46f0*/  SHF.R.U32.HI R37, RZ, 0x18, R51.reuse ;  /* 0x00000018ff257819 */ /* 0x100fe40000011633 */
[----:B------:R-:W-:Y:S01]  /*4700*/  SHF.R.U32.HI R50, RZ, 0x8, R50 ;  /* 0x00000008ff327819 */ /* 0x000fe20000011632 */
[----:B------:R-:W-:Y:S01]  /*4710*/  @P4 FADD.FTZ R29, -R29, -RZ ;  /* 0x800000ff1d1d4221 */ /* 0x000fe20000010100 */
[----:B------:R-:W-:Y:S01]  /*4720*/  LOP3.LUT R36, R36, 0xff, RZ, 0xc0, !PT ;  /* 0x000000ff24247812 */ /* 0x000fe200078ec0ff */
[----:B------:R-:W-:Y:S01]  /*4730*/  @!P2 FADD.FTZ R21, -R21, -RZ ;  /* 0x800000ff1515a221 */ /* 0x000fe20000010100 */
[----:B------:R-:W-:Y:S03]  /*4740*/  ISETP.LE.U32.AND P3, PT, R37, UR11, PT ;  /* 0x0000000b25007c0c */ /* 0x000fe6000bf63070 */
[----:B------:R-:W1:Y:S01]  /*4750*/  MUFU.EX2 R250, R250 ;  /* 0x000000fa00fa7308 */ /* 0x000e620000000800 */
[----:B------:R-:W-:Y:S02]  /*4760*/  LOP3.LUT R50, R50, 0xffff, RZ, 0xc0, !PT ;  /* 0x0000ffff32327812 */ /* 0x000fe400078ec0ff */
[----:B------:R-:W-:Y:S02]  /*4770*/  ISETP.LE.U32.AND P0, PT, R36, UR11, PT ;  /* 0x0000000b24007c0c */ /* 0x000fe4000bf03070 */
[----:B------:R-:W-:Y:S02]  /*4780*/  ISETP.LE.U32.AND P2, PT, R50, UR11, PT ;  /* 0x0000000b32007c0c */ /* 0x000fe4000bf43070 */
[C---:B------:R-:W-:Y:S03]  /*4790*/  LOP3.LUT R36, R51.reuse, 0xff, RZ, 0xc0, !PT ;  /* 0x000000ff33247812 */ /* 0x040fe600078ec0ff */
[----:B------:R-:W-:Y:S01]  /*47a0*/  MUFU.EX2 R17, R38 ;  /* 0x0000002600117308 */ /* 0x000fe20000000800 */
[----:B------:R-:W-:Y:S02]  /*47b0*/  LOP3.LUT R37, R48, 0xff, RZ, 0xc0, !PT ;  /* 0x000000ff30257812 */ /* 0x000fe400078ec0ff */
[----:B------:R-:W-:Y:S01]  /*47c0*/  ISETP.LE.U32.AND P4, PT, R36, UR11, PT ;  /* 0x0000000b24007c0c */ /* 0x000fe2000bf83070 */
[----:B------:R-:W-:Y:S01]  /*47d0*/  @!P3 FADD.FTZ R4, -R4, -RZ ;  /* 0x800000ff0404b221 */ /* 0x000fe20000010100 */
[----:B------:R-:W-:Y:S02]  /*47e0*/  LOP3.LUT R36, R51, 0xffff, RZ, 0xc0, !PT ;  /* 0x0000ffff33247812 */ /* 0x000fe400078ec0ff */
[----:B------:R-:W-:Y:S01]  /*47f0*/  ISETP.LE.U32.AND P3, PT, R37, UR11, PT ;  /* 0x0000000b25007c0c */ /* 0x000fe2000bf63070 */
[----:B------:R-:W-:Y:S01]  /*4800*/  @!P0 FADD.FTZ R20, -R20, -RZ ;  /* 0x800000ff14148221 */ /* 0x000fe20000010100 */
[----:B------:R-:W-:Y:S01]  /*4810*/  SHF.R.U32.HI R37, RZ, 0x18, R48 ;  /* 0x00000018ff257819 */ /* 0x000fe20000011630 */
[----:B------:R-:W-:Y:S01]  /*4820*/  @!P2 FADD.FTZ R24, -R24, -RZ ;  /* 0x800000ff1818a221 */ /* 0x000fe20000010100 */
[----:B------:R-:W-:Y:S01]  /*4830*/  PRMT R51, R51, 0x7632, R51 ;  /* 0x0000763233337816 */ /* 0x000fe20000000033 */
[----:B-1----:R-:W-:Y:S01]  /*4840*/  @P6 FADD.FTZ R250, -R250, -RZ ;  /* 0x800000fffafa6221 */ /* 0x002fe20000010100 */
[----:B------:R-:W-:Y:S01]  /*4850*/  SHF.R.U32.HI R36, RZ, 0x8, R36 ;  /* 0x00000008ff247819 */ /* 0x000fe20000011624 */
[----:B------:R-:W-:Y:S01]  /*4860*/  MUFU.EX2 R26, R46 ;  /* 0x0000002e001a7308 */ /* 0x000fe20000000800 */
[----:B------:R-:W-:Y:S01]  /*4870*/  ISETP.LE.U32.AND P2, PT, R37, UR11, PT ;  /* 0x0000000b25007c0c */ /* 0x000fe2000bf43070 */
[----:B------:R-:W-:Y:S01]  /*4880*/  @!P4 FADD.FTZ R16, -R16, -RZ ;  /* 0x800000ff1010c221 */ /* 0x000fe20000010100 */
[----:B------:R-:W-:Y:S02]  /*4890*/  F2FP.RELU.BF16.F32.PACK_AB R37, R33, R20 ;  /* 0x000000142125723e */ /* 0x000fe400000018ff */
[----:B------:R-:W-:Y:S01]  /*48a0*/  LOP3.LUT R51, R51, 0xff, RZ, 0xc0, !PT ;  /* 0x000000ff33337812 */ /* 0x000fe200078ec0ff */
[----:B------:R-:W-:Y:S01]  /*48b0*/  @!P3 FADD.FTZ R30, -R30, -RZ ;  /* 0x800000ff1e1eb221 */ /* 0x000fe20000010100 */
[----:B------:R-:W-:Y:S01]  /*48c0*/  LOP3.LUT R36, R36, 0xffff, RZ, 0xc0, !PT ;  /* 0x0000ffff24247812 */ /* 0x000fe200078ec0ff */
[----:B------:R1:W-:Y:S01]  /*48d0*/  STS [R212+0x400], R37 ;  /* 0x00040025d4007388 */ /* 0x0003e20000000800 */
[----:B------:R-:W-:Y:S01]  /*48e0*/  ISETP.LE.U32.AND P0, PT, R51, UR11, PT ;  /* 0x0000000b33007c0c */ /* 0x000fe2000bf03070 */
[----:B------:R-:W-:Y:S01]  /*48f0*/  MUFU.EX2 R15, R40 ;  /* 0x00000028000f7308 */ /* 0x000fe20000000800 */
[----:B------:R-:W-:Y:S02]  /*4900*/  ISETP.LE.U32.AND P4, PT, R36, UR11, PT ;  /* 0x0000000b24007c0c */ /* 0x000fe4000bf83070 */
[----:B------:R-:W-:Y:S01]  /*4910*/  PRMT R60, R168, 0x7770, RZ ;  /* 0x00007770a83c7816 */ /* 0x000fe200000000ff */
[----:B------:R-:W-:Y:S01]  /*4920*/  @!P2 FADD.FTZ R13, -R13, -RZ ;  /* 0x800000ff0d0da221 */ /* 0x000fe20000010100 */
[----:B------:R-:W-:Y:S02]  /*4930*/  F2FP.RELU.BF16.F32.PACK_AB R55, R24, R35 ;  /* 0x000000231837723e */ /* 0x000fe400000018ff */
[----:B------:R-:W-:Y:S03]  /*4940*/  ISETP.LE.U32.AND P1, PT, R60, UR11, PT ;  /* 0x0000000b3c007c0c */ /* 0x000fe6000bf23070 */
[----:B------:R-:W2:Y:S01]  /*4950*/  MUFU.EX2 R11, R43 ;  /* 0x0000002b000b7308 */ /* 0x000ea20000000800 */
[----:B------:R-:W-:Y:S01]  /*4960*/  F2FP.RELU.BF16.F32.PACK_AB R49, R14, R7 ;  /* 0x000000070e31723e */ /* 0x000fe200000018ff */
[----:B------:R-:W-:Y:S01]  /*4970*/  STS [R212], R55 ;  /* 0x00000037d4007388 */ /* 0x000fe20000000800 */
[----:B------:R-:W-:Y:S01]  /*4980*/  F2FP.RELU.BF16.F32.PACK_AB R47, R34, R19 ;  /* 0x00000013222f723e */ /* 0x000fe200000018ff */
[----:B------:R-:W-:Y:S01]  /*4990*/  @!P0 FADD.FTZ R8, -R8, -RZ ;  /* 0x800000ff08088221 */ /* 0x000fe20000010100 */
[----:B------:R-:W-:Y:S01]  /*49a0*/  LOP3.LUT R36, R48, 0xffff, RZ, 0xc0, !PT ;  /* 0x0000ffff30247812 */ /* 0x000fe200078ec0ff */
[----:B------:R-:W-:Y:S01]  /*49b0*/  @!P4 FADD.FTZ R12, -R12, -RZ ;  /* 0x800000ff0c0cc221 */ /* 0x000fe20000010100 */
[----:B------:R-:W-:Y:S01]  /*49c0*/  STS [R10], R49 ;  /* 0x000000310a007388 */ /* 0x000fe20000000800 */
[----:B------:R-:W-:Y:S02]  /*49d0*/  F2FP.RELU.BF16.F32.PACK_AB R45, R31, R23 ;  /* 0x000000171f2d723e */ /* 0x000fe400000018ff */
[----:B------:R-:W-:Y:S01]  /*49e0*/  F2FP.RELU.BF16.F32.PACK_AB R51, R4, R8 ;  /* 0x000000080433723e */ /* 0x000fe200000018ff */
[----:B------:R-:W-:Y:S01]  /*49f0*/  STS [R10+0x400], R47 ;  /* 0x0004002f0a007388 */ /* 0x000fe20000000800 */
[----:B------:R-:W-:Y:S01]  /*4a00*/  F2FP.RELU.BF16.F32.PACK_AB R53, R12, R16 ;  /* 0x000000100c35723e */ /* 0x000fe200000018ff */
[----:B------:R-:W-:Y:S01]  /*4a10*/  @!P1 FADD.FTZ R249, -R249, -RZ ;  /* 0x800000fff9f99221 */ /* 0x000fe20000010100 */
[----:B------:R-:W-:Y:S01]  /*4a20*/  SHF.R.U32.HI R36, RZ, 0x8, R36 ;  /* 0x00000008ff247819 */ /* 0x000fe20000011624 */
[----:B------:R-:W-:Y:S01]  /*4a30*/  STS [R212+0x1400], R51 ;  /* 0x00140033d4007388 */ /* 0x000fe20000000800 */
[----:B------:R-:W-:Y:S01]  /*4a40*/  F2FP.RELU.BF16.F32.PACK_AB R41, R27, R29 ;  /* 0x0000001d1b29723e */ /* 0x000fe200000018ff */
[----:B--2---:R-:W-:Y:S01]  /*4a50*/  @P5 FADD.FTZ R11, -R11, -RZ ;  /* 0x800000ff0b0b5221 */ /* 0x004fe20000010100 */
[----:B------:R-:W-:Y:S01]  /*4a60*/  LOP3.LUT R36, R36, 0xffff, RZ, 0xc0, !PT ;  /* 0x0000ffff24247812 */ /* 0x000fe200078ec0ff */
[----:B------:R-:W-:Y:S01]  /*4a70*/  STS [R212+0x1000], R53 ;  /* 0x00100035d4007388 */ /* 0x000fe20000000800 */
[----:B------:R-:W-:Y:S02]  /*4a80*/  F2FP.RELU.BF16.F32.PACK_AB R39, R21, R18 ;  /* 0x000000121527723e */ /* 0x000fe400000018ff */
[----:B-1----:R-:W-:Y:S01]  /*4a90*/  F2FP.RELU.BF16.F32.PACK_AB R37, R6, R9 ;  /* 0x000000090625723e */ /* 0x002fe200000018ff */
[----:B------:R-:W-:Y:S01]  /*4aa0*/  STS [R10+0x1000], R45 ;  /* 0x0010002d0a007388 */ /* 0x000fe20000000800 */
[----:B------:R-:W-:Y:S02]  /*4ab0*/  ISETP.LE.U32.AND P4, PT, R36, UR11, PT ;  /* 0x0000000b24007c0c */ /* 0x000fe4000bf83070 */
[----:B------:R-:W-:Y:S01]  /*4ac0*/  F2FP.RELU.BF16.F32.PACK_AB R36, R250, R249 ;  /* 0x000000f9fa24723e */ /* 0x000fe200000018ff */
[----:B------:R-:W-:Y:S01]  /*4ad0*/  STS [R10+0x1400], R41 ;  /* 0x001400290a007388 */ /* 0x000fe20000000800 */
[----:B------:R-:W-:Y:S02]  /*4ae0*/  PRMT R48, R48, 0x7632, R48 ;  /* 0x0000763230307816 */ /* 0x000fe40000000030 */
[----:B------:R-:W-:Y:S01]  /*4af0*/  PRMT R60, R64, 0x7771, RZ ;  /* 0x00007771403c7816 */ /* 0x000fe200000000ff */
[----:B------:R1:W-:Y:S01]  /*4b00*/  STS [R214], R39 ;  /* 0x00000027d6007388 */ /* 0x0003e20000000800 */
[----:B------:R-:W-:Y:S02]  /*4b10*/  LOP3.LUT R48, R48, 0xff, RZ, 0xc0, !PT ;  /* 0x000000ff30307812 */ /* 0x000fe400078ec0ff */
[----:B------:R-:W-:Y:S01]  /*4b20*/  PRMT R57, R64, 0x7772, RZ ;  /* 0x0000777240397816 */ /* 0x000fe200000000ff */
[----:B------:R2:W-:Y:S01]  /*4b30*/  STS [R214+0x400], R37 ;  /* 0x00040025d6007388 */ /* 0x0005e20000000800 */
[----:B------:R-:W-:Y:S01]  /*4b40*/  ISETP.LE.U32.AND P0, PT, R48, UR11, PT ;  /* 0x0000000b30007c0c */ /* 0x000fe2000bf03070 */
[----:B------:R-:W-:Y:S01]  /*4b50*/  @!P4 FADD.FTZ R17, -R17, -RZ ;  /* 0x800000ff1111c221 */ /* 0x000fe20000010100 */
[----:B------:R-:W-:Y:S01]  /*4b60*/  ISETP.GT.U32.AND P1, PT, R60, UR11, PT ;  /* 0x0000000b3c007c0c */ /* 0x000fe2000bf24070 */
[----:B------:R3:W-:Y:S01]  /*4b70*/  STS [R25], R36 ;  /* 0x0000002419007388 */ /* 0x0007e20000000800 */
[----:B------:R-:W-:Y:S02]  /*4b80*/  ISETP.GT.U32.AND P6, PT, R57, UR11, PT ;  /* 0x0000000b39007c0c */ /* 0x000fe4000bfc4070 */
[----:B------:R-:W-:Y:S02]  /*4b90*/  F2FP.RELU.BF16.F32.PACK_AB R40, R252, R251 ;  /* 0x000000fbfc28723e */ /* 0x000fe400000018ff */
[----:B------:R-:W-:Y:S02]  /*4ba0*/  FSETP.GE.FTZ.AND P3, PT, R35, RZ, PT ;  /* 0x000000ff2300720b */ /* 0x000fe40003f76000 */
[----:B------:R-:W-:Y:S01]  /*4bb0*/  FSETP.GE.FTZ.AND P2, PT, R24, RZ, PT ;  /* 0x000000ff1800720b */ /* 0x000fe20003f56000 */
[----:B------:R-:W-:Y:S01]  /*4bc0*/  STS [R25+0x400], R40 ;  /* 0x0004002819007388 */ /* 0x000fe20000000800 */
[----:B------:R-:W-:Y:S01]  /*4bd0*/  FSETP.GE.FTZ.AND P4, PT, R250, RZ, PT ;  /* 0x000000fffa00720b */ /* 0x000fe20003f96000 */
[----:B------:R-:W-:Y:S01]  /*4be0*/  @!P0 FADD.FTZ R26, -R26, -RZ ;  /* 0x800000ff1a1a8221 */ /* 0x000fe20000010100 */
[----:B------:R-:W-:Y:S01]  /*4bf0*/  FSETP.GE.FTZ.AND P0, PT, R33, RZ, PT ;  /* 0x000000ff2100720b */ /* 0x000fe20003f16000 */
[----:B------:R-:W-:Y:S01]  /*4c00*/  @P1 FADD.FTZ R15, -R15, -RZ ;  /* 0x800000ff0f0f1221 */ /* 0x000fe20000010100 */
[----:B------:R-:W-:Y:S01]  /*4c10*/  FSETP.GE.FTZ.AND P1, PT, R20, RZ, PT ;  /* 0x000000ff1400720b */ /* 0x000fe20003f36000 */
[----:B------:R-:W-:Y:S01]  /*4c20*/  @P6 FADD.FTZ R22, -R22, -RZ ;  /* 0x800000ff16166221 */ /* 0x000fe20000010100 */
[----:B-1----:R-:W-:Y:S02]  /*4c30*/  F2FP.RELU.BF16.F32.PACK_AB R39, R17, R30 ;  /* 0x0000001e1127723e */ /* 0x002fe400000018ff */
[----:B------:R-:W-:Y:S02]  /*4c40*/  F2FP.RELU.BF16.F32.PACK_AB R38, R15, R5 ;  /* 0x000000050f26723e */ /* 0x000fe400000018ff */
[----:B--2---:R-:W-:Y:S01]  /*4c50*/  F2FP.RELU.BF16.F32.PACK_AB R37, R13, R26 ;  /* 0x0000001a0d25723e */ /* 0x004fe200000018ff */
[----:B------:R-:W-:Y:S01]  /*4c60*/  STS [R214+0x1000], R39 ;  /* 0x00100027d6007388 */ /* 0x000fe20000000800 */
[----:B---3--:R-:W-:Y:S03]  /*4c70*/  F2FP.RELU.BF16.F32.PACK_AB R36, R11, R22 ;  /* 0x000000160b24723e */ /* 0x008fe600000018ff */
        /* <DEDUP_REMOVED lines=78> */
[----:B------:R-:W-:Y:S01]  /*5160*/  FADD.FTZ R43, -R236, R43 ;  /* 0x0000002bec2b7221 */ /* 0x000fe20000010100 */
[----:B------:R-:W-:Y:S01]  /*5170*/  FSEL R171, R171, R248, P2 ;  /* 0x000000f8abab7208 */ /* 0x000fe20001000000 */
[-C--:B-1----:R-:W-:Y:S03]  /*5180*/  HMMA.16816.F32.BF16 R52, R176, R164.reuse, R52 ;  /* 0x000000a4b034723c */ /* 0x082fe60000041834 */
[----:B------:R-:W-:Y:S01]  /*5190*/  FSEL R169, R38, R247, P1 ;  /* 0x000000f726a97208 */ /* 0x000fe20000800000 */
[----:B------:R-:W-:Y:S01]  /*51a0*/  FADD.FTZ R41, -R246, R41 ;  /* 0x00000029f6297221 */ /* 0x000fe20000010100 */
[----:B------:R-:W-:Y:S01]  /*51b0*/  FSETP.GE.FTZ.AND P0, PT, R4, RZ, PT ;  /* 0x000000ff0400720b */ /* 0x000fe20003f16000 */
[----:B------:R-:W-:Y:S01]  /*51c0*/  FADD.FTZ R39, -R236, R42 ;  /* 0x0000002aec277221 */ /* 0x000fe20000010100 */
[----:B------:R-:W-:Y:S01]  /*51d0*/  FSETP.GE.FTZ.AND P3, PT, R16, RZ, PT ;  /* 0x000000ff1000720b */ /* 0x000fe20003f76000 */
[C---:B------:R-:W-:Y:S04]  /*51e0*/  HMMA.16816.F32.BF16 R56, R172.reuse, R164, R56 ;  /* 0x000000a4ac38723c */ /* 0x040fe80000041838 */
[----:B------:R-:W-:Y:S01]  /*51f0*/  FSETP.GE.FTZ.AND P2, PT, R12, RZ, PT ;  /* 0x000000ff0c00720b */ /* 0x000fe20003f56000 */
[----:B------:R-:W-:Y:S01]  /*5200*/  FMUL.FTZ R169, R20, R169 ;  /* 0x000000a914a97220 */ /* 0x000fe20000410000 */
[----:B------:R-:W-:Y:S01]  /*5210*/  FSEL R181, R43, R236, P0 ;  /* 0x000000ec2bb57208 */ /* 0x000fe20000000000 */
[----:B------:R-:W-:Y:S01]  /*5220*/  FMUL.FTZ R38, R33, R36 ;  /* 0x0000002421267220 */ /* 0x000fe20000410000 */
[----:B------:R-:W-:Y:S01]  /*5230*/  FSETP.GE.FTZ.AND P1, PT, R8, RZ, PT ;  /* 0x000000ff0800720b */ /* 0x000fe20003f36000 */
[----:B------:R-:W-:Y:S01]  /*5240*/  FADD.FTZ R45, -R246, R45 ;  /* 0x0000002df62d7221 */ /* 0x000fe20000010100 */
        /* <DEDUP_REMOVED lines=8> */
[----:B------:R-:W-:Y:S01]  /*52d0*/  FSEL R41, R39, R236, P1 ;  /* 0x000000ec27297208 */ /* 0x000fe20000800000 */
[----:B------:R-:W-:Y:S01]  /*52e0*/  FMUL.FTZ R39, R12, R183 ;  /* 0x000000b70c277220 */ /* 0x000fe20000410000 */
[----:B------:R-:W-:Y:S01]  /*52f0*/  F2FP.BF16.F32.PACK_AB R169, R38, R169 ;  /* 0x000000a926a9723e */ /* 0x000fe200000010ff */
[C---:B------:R-:W-:Y:S01]  /*5300*/  FADD.FTZ R181, -R248.reuse, R48 ;  /* 0x00000030f8b57221 */ /* 0x040fe20000010100 */
[----:B------:R-:W-:Y:S01]  /*5310*/  FSEL R44, R45, R246, P2 ;  /* 0x000000f62d2c7208 */ /* 0x000fe20001000000 */
[----:B------:R-:W-:Y:S01]  /*5320*/  FADD.FTZ R49, -R248, R49 ;  /* 0x00000031f8317221 */ /* 0x000fe20000010100 */
[----:B------:R-:W-:Y:S01]  /*5330*/  FSEL R48, R47, R236, P0 ;  /* 0x000000ec2f307208 */ /* 0x000fe20000000000 */
[----:B------:R-:W-:Y:S01]  /*5340*/  FADD.FTZ R38, -R247, R51 ;  /* 0x00000033f7267221 */ /* 0x000fe20000010100 */
[----:B------:R-:W-:Y:S01]  /*5350*/  FSETP.GE.FTZ.AND P2, PT, R14, RZ, PT ;  /* 0x000000ff0e00720b */ /* 0x000fe20003f56000 */
[----:B------:R-:W-:Y:S01]  /*5360*/  FADD.FTZ R43, -R236, R46 ;  /* 0x0000002eec2b7221 */ /* 0x000fe20000010100 */
[----:B------:R-:W-:Y:S01]  /*5370*/  FSETP.GE.FTZ.AND P0, PT, R34, RZ, PT ;  /* 0x000000ff2200720b */ /* 0x000fe20003f16000 */
[-C--:B------:R-:W-:Y:S03]  /*5380*/  HMMA.16816.F32.BF16 R60, R172, R166.reuse, R60 ;  /* 0x000000a6ac3c723c */ /* 0x080fe6000004183c */
[----:B------:R-:W-:Y:S01]  /*5390*/  FSETP.GE.FTZ.AND P1, PT, R29, RZ, PT ;  /* 0x000000ff1d00720b */ /* 0x000fe20003f36000 */
[----:B------:R-:W-:Y:S01]  /*53a0*/  FMUL.FTZ R40, R35, R40 ;  /* 0x0000002823287220 */ /* 0x000fe20000410000 */
[----:B------:R-:W-:Y:S01]  /*53b0*/  F2FP.BF16.F32.PACK_AB R39, R39, R36 ;  /* 0x000000242727723e */ /* 0x000fe200000010ff */
[----:B------:R-:W-:Y:S01]  /*53c0*/  FMUL.FTZ R171, R24, R171 ;  /* 0x000000ab18ab7220 */ /* 0x000fe20000410000 */
[----:B------:R-:W-:Y:S01]  /*53d0*/  FSEL R49, R49, R248, P2 ;  /* 0x000000f831317208 */ /* 0x000fe20001000000 */
[----:B------:R-:W-:Y:S01]  /*53e0*/  FADD.FTZ R53, -R248, R53 ;  /* 0x00000035f8357221 */ /* 0x000fe20000010100 */
[----:B------:R-:W-:Y:S01]  /*53f0*/  FSETP.GE.FTZ.AND P3, PT, R23, RZ, PT ;  /* 0x000000ff1700720b */ /* 0x000fe20003f76000 */
[C---:B------:R-:W-:Y:S01]  /*5400*/  FADD.FTZ R36, -R247.reuse, R55 ;  /* 0x00000037f7247221 */ /* 0x040fe20000010100 */
[----:B------:R-:W-:Y:S01]  /*5410*/  FSEL R47, R38, R247, P0 ;  /* 0x000000f7262f7208 */ /* 0x000fe20000000000 */
[----:B------:R-:W-:Y:S01]  /*5420*/  FADD.FTZ R50, -R247, R50 ;  /* 0x00000032f7327221 */ /* 0x000fe20000010100 */
[----:B------:R-:W-:Y:S01]  /*5430*/  FSETP.GE.FTZ.AND P2, PT, R21, RZ, PT ;  /* 0x000000ff1500720b */ /* 0x000fe20003f56000 */
[----:B------:R-:W-:Y:S01]  /*5440*/  FADD.FTZ R51, -R246, R56 ;  /* 0x00000038f6337221 */ /* 0x000fe20000010100 */
[----:B------:R-:W-:Y:S01]  /*5450*/  FSEL R46, R43, R236, P1 ;  /* 0x000000ec2b2e7208 */ /* 0x000fe20000800000 */
[----:B------:R-:W-:Y:S01]  /*5460*/  FADD.FTZ R54, -R247, R54 ;  /* 0x00000036f7367221 */ /* 0x000fe20000010100 */
[----:B------:R-:W-:Y:S01]  /*5470*/  FSETP.GE.FTZ.AND P0, PT, R6, RZ, PT ;  /* 0x000000ff0600720b */ /* 0x000fe20003f16000 */
[C---:B------:R-:W-:Y:S01]  /*5480*/  FADD.FTZ R59, -R236.reuse, R59 ;  /* 0x0000003bec3b7221 */ /* 0x040fe20000010100 */
[----:B------:R-:W-:Y:S01]  /*5490*/  FSETP.GE.FTZ.AND P1, PT, R19, RZ, PT ;  /* 0x000000ff1300720b */ /* 0x000fe20003f36000 */
[----:B------:R-:W-:Y:S04]  /*54a0*/  HMMA.16816.F32.BF16 R64, R176, R166, R64 ;  /* 0x000000a6b040723c */ /* 0x000fe80000041840 */
[----:B------:R-:W-:Y:S01]  /*54b0*/  F2FP.BF16.F32.PACK_AB R171, R171, R40 ;  /* 0x00000028abab723e */ /* 0x000fe200000010ff */
[----:B------:R-:W-:Y:S01]  /*54c0*/  FADD.FTZ R55, -R236, R58 ;  /* 0x0000003aec377221 */ /* 0x000fe20000010100 */
[----:B------:R-:W-:Y:S01]  /*54d0*/  FSEL R40, R37, R246, P3 ;  /* 0x000000f625287208 */ /* 0x000fe20001800000 */
[----:B------:R-:W-:Y:S01]  /*54e0*/  FMUL.FTZ R37, R31, R44 ;  /* 0x0000002c1f257220 */ /* 0x000fe20000410000 */
[----:B------:R-:W-:Y:S01]  /*54f0*/  FSEL R38, R53, R248, P2 ;  /* 0x000000f835267208 */ /* 0x000fe20001000000 */
[----:B------:R-:W-:Y:S01]  /*5500*/  FMUL.FTZ R41, R8, R41 ;  /* 0x0000002908297220 */ /* 0x000fe20000410000 */
[-C--:B------:R-:W-:Y:S01]  /*5510*/  FSEL R53, R36, R247.reuse, P0 ;  /* 0x000000f724357208 */ /* 0x080fe20000000000 */
[----:B------:R-:W-:Y:S01]  /*5520*/  FMUL.FTZ R40, R23, R40 ;  /* 0x0000002817287220 */ /* 0x000fe20000410000 */
[-C--:B------:R-:W-:Y:S01]  /*5530*/  FSEL R50, R50, R247.reuse, P1 ;  /* 0x000000f732327208 */ /* 0x080fe20000800000 */
[----:B------:R-:W-:Y:S01]  /*5540*/  FADD.FTZ R57, -R246, R57 ;  /* 0x00000039f6397221 */ /* 0x000fe20000010100 */
[----:B------:R-:W-:Y:S01]  /*5550*/  FSETP.GE.FTZ.AND P0, PT, R30, RZ, PT ;  /* 0x000000ff1e00720b */ /* 0x000fe20003f16000 */
[----:B------:R-:W-:Y:S01]  /*5560*/  FADD.FTZ R45, -R248, R52 ;  /* 0x00000034f82d7221 */ /* 0x000fe20000010100 */
[----:B------:R-:W-:Y:S01]  /*5570*/  FSETP.GE.FTZ.AND P1, PT, R9, RZ, PT ;  /* 0x000000ff0900720b */ /* 0x000fe20003f36000 */
[----:B------:R-:W-:Y:S01]  /*5580*/  FMUL.FTZ R38, R21, R38 ;  /* 0x0000002615267220 */ /* 0x000fe20000410000 */
        /* <DEDUP_REMOVED lines=8> */
[----:B------:R-:W-:Y:S01]  /*5610*/  F2FP.BF16.F32.PACK_AB R37, R37, R40 ;  /* 0x000000282525723e */ /* 0x000fe200000010ff */
[----:B------:R-:W-:Y:S01]  /*5620*/  FMUL.FTZ R49, R14, R49 ;  /* 0x000000310e317220 */ /* 0x000fe20000410000 */
        /* <DEDUP_REMOVED lines=12> */
[----:B------:R-:W-:Y:S01]  /*56f0*/  F2FP.BF16.F32.PACK_AB R41, R42, R41 ;  /* 0x000000292a29723e */ /* 0x000fe200000010ff */
[----:B------:R-:W-:Y:S01]  /*5700*/  FMUL.FTZ R40, R13, R40 ;  /* 0x000000280d287220 */ /* 0x000fe20000410000 */
[----:B------:R-:W-:Y:S01]  /*5710*/  FSETP.GE.FTZ.AND P2, PT, R17, RZ, PT ;  /* 0x000000ff1100720b */ /* 0x000fe20003f56000 */
[----:B------:R-:W-:Y:S01]  /*5720*/  FMUL.FTZ R59, R22, R59 ;  /* 0x0000003b163b7220 */ /* 0x000fe20000410000 */
[----:B------:R-:W-:Y:S01]  /*5730*/  FSETP.GE.FTZ.AND P1, PT, R252, RZ, PT ;  /* 0x000000fffc00720b */ /* 0x000fe20003f36000 */
[----:B------:R-:W-:Y:S01]  /*5740*/  @P0 FADD.FTZ R236, -R236, R63 ;  /* 0x0000003fecec0221 */ /* 0x000fe20000010100 */
[----:B------:R-:W-:Y:S02]  /*5750*/  FSEL R42, R181, R248, P3 ;  /* 0x000000f8b52a7208 */ /* 0x000fe40001800000 */
[----:B------:R-:W-:Y:S01]  /*5760*/  FSETP.GE.FTZ.AND P3, PT, R18, RZ, PT ;  /* 0x000000ff1200720b */ /* 0x000fe20003f76000 */
[----:B------:R-:W-:Y:S01]  /*5770*/  FMUL.FTZ R236, R11, R236 ;  /* 0x000000ec0bec7220 */ /* 0x000fe20000410000 */
[----:B------:R-:W-:Y:S01]  /*5780*/  FSEL R36, R57, R246, P2 ;  /* 0x000000f639247208 */ /* 0x000fe20001000000 */
[----:B------:R-:W-:Y:S01]  /*5790*/  FADD.FTZ R57, -R246, R60 ;  /* 0x0000003cf6397221 */ /* 0x000fe20000010100 */
[----:B------:R-:W-:Y:S01]  /*57a0*/  FSETP.GE.FTZ.AND P2, PT, R15, RZ, PT ;  /* 0x000000ff0f00720b */ /* 0x000fe20003f56000 */
[----:B------:R-:W-:Y:S01]  /*57b0*/  FMUL.FTZ R42, R7, R42 ;  /* 0x0000002a072a7220 */ /* 0x000fe20000410000 */
[----:B------:R-:W-:Y:S01]  /*57c0*/  FSEL R45, R45, R248, P3 ;  /* 0x000000f82d2d7208 */ /* 0x000fe20001800000 */
[----:B------:R-:W-:Y:S01]  /*57d0*/  FMUL.FTZ R36, R17, R36 ;  /* 0x0000002411247220 */ /* 0x000fe20000410000 */
[----:B------:R-:W-:Y:S02]  /*57e0*/  FSETP.GE.FTZ.AND P0, PT, R251, RZ, PT ;  /* 0x000000fffb00720b */ /* 0x000fe40003f16000 */
[----:B------:R-:W-:Y:S01]  /*57f0*/  FSETP.GE.FTZ.AND P3, PT, R5, RZ, PT ;  /* 0x000000ff0500720b */ /* 0x000fe20003f76000 */
[----:B------:R-:W-:Y:S01]  /*5800*/  FMUL.FTZ R45, R18, R45 ;  /* 0x0000002d122d7220 */ /* 0x000fe20000410000 */
[----:B------:R-:W-:Y:S01]  /*5810*/  FSEL R66, R66, R247, P0 ;  /* 0x000000f742427208 */ /* 0x000fe20000000000 */
[----:B------:R-:W-:Y:S01]  /*5820*/  @P1 FADD.FTZ R247, -R247, R67 ;  /* 0x00000043f7f71221 */ /* 0x000fe20000010100 */
[----:B------:R-:W-:Y:S02]  /*5830*/  ISETP.GT.AND P1, PT, R233, R218, PT ;  /* 0x000000dae900720c */ /* 0x000fe40003f24270 */
[----:B------:R-:W-:Y:S01]  /*5840*/  F2FP.BF16.F32.PACK_AB R45, R38, R45 ;  /* 0x0000002d262d723e */ /* 0x000fe200000010ff */
[----:B------:R-:W-:Y:S01]  /*5850*/  FMUL.FTZ R66, R251, R66 ;  /* 0x00000042fb427220 */ /* 0x000fe20000410000 */
[----:B------:R-:W-:Y:S01]  /*5860*/  FSEL R38, R57, R246, P3 ;  /* 0x000000f639267208 */ /* 0x000fe20001800000 */
[----:B------:R-:W-:Y:S01]  /*5870*/  @P2 FADD.FTZ R246, -R246, R61 ;  /* 0x0000003df6f62221 */ /* 0x000fe20000010100 */
[----:B------:R-:W-:Y:S01]  /*5880*/  FSETP.GE.FTZ.AND P2, PT, R249, RZ, PT ;  /* 0x000000fff900720b */ /* 0x000fe20003f56000 */
[----:B------:R-:W-:Y:S01]  /*5890*/  FADD.FTZ R57, -R248, R64 ;  /* 0x00000040f8397221 */ /* 0x000fe20000010100 */
[----:B------:R-:W-:Y:S01]  /*58a0*/  F2FP.BF16.F32.PACK_AB R51, R36, R51 ;  /* 0x000000332433723e */ /* 0x000fe200000010ff */
[----:B------:R-:W-:Y:S01]  /*58b0*/  FMUL.FTZ R38, R5, R38 ;  /* 0x0000002605267220 */ /* 0x000fe20000410000 */
[----:B------:R-:W-:Y:S01]  /*58c0*/  F2FP.BF16.F32.PACK_AB R43, R43, R46 ;  /* 0x0000002e2b2b723e */ /* 0x000fe200000010ff */
[----:B------:R-:W-:Y:S01]  /*58d0*/  FMUL.FTZ R247, R252, R247 ;  /* 0x000000f7fcf77220 */ /* 0x000fe20000410000 */
[----:B------:R-:W-:Y:S01]  /*58e0*/  FSEL R36, R57, R248, P2 ;  /* 0x000000f839247208 */ /* 0x000fe20001000000 */
[----:B------:R-:W-:Y:S01]  /*58f0*/  FMUL.FTZ R57, R15, R246 ;  /* 0x000000f60f397220 */ /* 0x000fe20000410000 */
[----:B------:R-:W-:Y:S01]  /*5900*/  F2FP.BF16.F32.PACK_AB R49, R49, R42 ;  /* 0x0000002a3131723e */ /* 0x000fe200000010ff */
[----:B------:R-:W-:Y:S01]  /*5910*/  @P4 FADD.FTZ R248, -R248, R65 ;  /* 0x00000041f8f84221 */ /* 0x000fe20000010100 */
[----:B------:R-:W-:Y:S01]  /*5920*/  F2FP.BF16.F32.PACK_AB R47, R47, R50 ;  /* 0x000000322f2f723e */ /* 0x000fe200000010ff */
[----:B------:R-:W-:Y:S01]  /*5930*/  FMUL.FTZ R36, R249, R36 ;  /* 0x00000024f9247220 */ /* 0x000fe20000410000 */
[----:B------:R-:W-:Y:S01]  /*5940*/  F2FP.BF16.F32.PACK_AB R53, R53, R54 ;  /* 0x000000363535723e */ /* 0x000fe200000010ff */
[----:B------:R-:W-:Y:S01]  /*5950*/  FMUL.FTZ R61, R250, R248 ;  /* 0x000000f8fa3d7220 */ /* 0x000fe20000410000 */
[----:B------:R-:W-:Y:S02]  /*5960*/  F2FP.BF16.F32.PACK_AB R55, R40, R55 ;  /* 0x000000372837723e */ /* 0x000fe400000010ff */
[----:B------:R-:W-:Y:S02]  /*5970*/  F2FP.BF16.F32.PACK_AB R38, R57, R38 ;  /* 0x000000263926723e */ /* 0x000fe400000010ff */
[----:B------:R-:W-:Y:S01]  /*5980*/  F2FP.BF16.F32.PACK_AB R236, R236, R59 ;  /* 0x0000003becec723e */ /* 0x000fe200000010ff */
[----:B------:R-:W-:Y:S06]  /*5990*/  @!P1 BRA `(.L_x_1515) ;  /* 0x0000000000489947 */ /* 0x000fec0003800000 */
[----:B------:R-:W-:Y:S01]  /*59a0*/  IADD3 R6, P0, PT, RZ, -UR4, RZ ;  /* 0x80000004ff067c10 */ /* 0x000fe2000ff1e0ff */
[----:B------:R-:W-:Y:S01]  /*59b0*/  IMAD.MOV.U32 R4, RZ, RZ, -0x3000 ;  /* 0xffffd000ff047424 */ /* 0x000fe200078e00ff */
[----:B------:R-:W-:Y:S03]  /*59c0*/  LOP3.LUT R7, R233, 0x1, RZ, 0xc0, !PT ;  /* 0x00000001e9077812 */ /* 0x000fe600078ec0ff */
[----:B------:R-:W-:Y:S01]  /*59d0*/  IMAD.X R5, RZ, RZ, ~UR7, P0 ;  /* 0x80000007ff057e24 */ /* 0x000fe200080e06ff */
[----:B------:R-:W-:Y:S04]  /*59e0*/  ISETP.NE.U32.AND P2, PT, R7, 0x1, PT ;  /* 0x000000010700780c */ /* 0x000fe80003f45070 */
[----:B------:R-:W-:Y:S02]  /*59f0*/  SHF.R.S64 R9, R6, 0x1f, R5 ;  /* 0x0000001f06097819 */ /* 0x000fe40000001005 */
[----:B------:R-:W-:Y:S02]  /*5a00*/  SEL R4, R4, 0x3000, !P2 ;  /* 0x0000300004047807 */ /* 0x000fe40005000000 */
[----:B------:R-:W-:Y:S03]  /*5a10*/  IADD3 R242, P0, PT, R242, R9, RZ ;  /* 0x00000009f2f27210 */ /* 0x000fe60007f1e0ff */
[--C-:B------:R-:W-:Y:S01]  /*5a20*/  IMAD.IADD R231, R231, 0x1, R4.reuse ;  /* 0x00000001e7e77824 */ /* 0x100fe200078e0204 */
[----:B------:R-:W-:Y:S01]  /*5a30*/  LEA.HI.X.SX32 R243, R5, R243, 0x1, P0 ;  /* 0x000000f305f37211 */ /* 0x000fe200000f0eff */
[----:B------:R-:W-:Y:S04]  /*5a40*/  IMAD.IADD R198, R198, 0x1, R4 ;  /* 0x00000001c6c67824 */ /* 0x000fe800078e0204 */
[----:B------:R-:W-:Y:S01]  /*5a50*/  @!PT LDS RZ, [RZ] ;  /* 0x00000000fffff984 */ /* 0x000fe20000000800 */
[----:B------:R-:W-:Y:S01]  /*5a60*/  @!PT LDS RZ, [RZ] ;  /* 0x00000000fffff984 */ /* 0x000fe20000000800 */
[----:B------:R-:W-:Y:S01]  /*5a70*/  @!PT LDS RZ, [RZ] ;  /* 0x00000000fffff984 */ /* 0x000fe20000000800 */
[----:B------:R1:W-:Y:S04]  /*5a80*/  LDGSTS.E.BYPASS.LTC128B.128 [R231], desc[UR24][R242.64] ;  /* 0x00000000f2e77fae */ /* 0x0003e8000b981a18 */
[----:B------:R1:W-:Y:S04]  /*5a90*/  LDGSTS.E.BYPASS.LTC128B.128 [R231+0x1000], desc[UR24][R242.64+0x40] ;  /* 0x01000040f2e77fae */ /* 0x0003e8000b981a18 */
[----:B------:R1:W-:Y:S04]  /*5aa0*/  LDGSTS.E.BYPASS.LTC128B.128 [R231+0x2000], desc[UR24][R242.64+0x80] ;  /* 0x02000080f2e77fae */ /* 0x0003e8000b981a18 */
[----:B------:R-:W0:Y:S02]  /*5ab0*/  LDGDEPBAR ;  /* 0x00000000000079af */ /* 0x000e240000000000 */
.L_x_1515:
        /* <DEDUP_REMOVED lines=107> */
.L_x_1516:
[----:B------:R-:W-:Y:S01]  /*6170*/  LDSM.16.M88.4 R28, [R201+0x15000] ;  /* 0x01500000c91c783b */ /* 0x000fe20000000200 */
[----:B------:R-:W-:Y:S01]  /*6180*/  @P1 IMAD.WIDE.U32 R176, R209, 0x4, R244 ;  /* 0x00000004d1b01825 */ /* 0x000fe200078e00f4 */
[----:B------:R-:W-:Y:S02]  /*6190*/  ISETP.GT.AND P4, PT, R233, R218, PT ;  /* 0x000000dae900720c */ /* 0x000fe40003f84270 */
[----:B------:R-:W2:Y:S01]  /*61a0*/  LDSM.16.MT88.4 R8, [R202+0x9000] ;  /* 0x00900000ca08783b */ /* 0x000ea20000004200 */
[----:B------:R-:W-:Y:S03]  /*61b0*/  @P1 IADD3 R222, P2, PT, R222, -0x100, RZ ;  /* 0xffffff00dede1810 */ /* 0x000fe60007f5e0ff */
[----:B------:R-:W3:Y:S01]  /*61c0*/  LDSM.16.MT88.4 R16, [R202+0xb000] ;  /* 0x00b00000ca10783b */ /* 0x000ee20000004200 */
[----:B------:R-:W-:Y:S03]  /*61d0*/  @P1 IADD3.X R221, PT, PT, R221, -0x1, RZ, P2, !PT ;  /* 0xffffffffdddd1810 */ /* 0x000fe600017fe4ff */
        /* <DEDUP_REMOVED lines=201> */
[C---:B------:R-:W-:Y:S01]  /*6e70*/  LOP3.LUT R4, R233.reuse, 0x1, RZ, 0xc0, !PT ;  /* 0x00000001e9047812 */ /* 0x040fe200078ec0ff */
        /* <DEDUP_REMOVED lines=26> */
[C---:B------:R-:W-:Y:S01]  /*7020*/  ISETP.NE.AND P1, PT, R237.reuse, -0x1, PT ;  /* 0xffffffffed00780c */ /* 0x040fe20003f25270 */
        /* <DEDUP_REMOVED lines=214> */
.L_x_1518:
[----:B------:R-:W-:Y:S05]  /*7d90*/  @P0 BRA `(.L_x_1519) ;  /* 0x0000000000280947 */ /* 0x000fea0003800000 */
[----:B------:R-:W2:Y:S01]  /*7da0*/  LDCU.64 UR8, c[0x0][0x5c8] ;  /* 0x0000b900ff0877ac */ /* 0x000ea20008000a00 */
[----:B-1----:R-:W-:Y:S01]  /*7db0*/  SHF.R.S32.HI R7, RZ, 0x1f, R232 ;  /* 0x0000001fff077819 */ /* 0x002fe200000114e8 */
[----:B------:R-:W1:Y:S04]  /*7dc0*/  LDCU.64 UR6, c[0x0][0x5b0] ;  /* 0x0000b600ff0677ac */ /* 0x000e680008000a00 */
[----:B--2---:R-:W-:Y:S02]  /*7dd0*/  IMAD R7, R7, UR8, RZ ;  /* 0x0000000807077c24 */ /* 0x004fe4000f8e02ff */
[----:B------:R-:W-:-:S04]  /*7de0*/  IMAD.WIDE.U32 R8, R232, UR8, RZ ;  /* 0x00000008e8087c25 */ /* 0x000fc8000f8e00ff */
[----:B------:R-:W-:-:S05]  /*7df0*/  IMAD R7, R232, UR9, R7 ;  /* 0x00000009e8077c24 */ /* 0x000fca000f8e0207 */
[----:B------:R-:W-:-:S03]  /*7e00*/  IADD3 R9, PT, PT, R9, R7, RZ ;  /* 0x0000000709097210 */ /* 0x000fc60007ffe0ff */
[----:B-1----:R-:W-:-:S04]  /*7e10*/  IMAD.WIDE.U32 R54, R49, UR6, R8 ;  /* 0x0000000631367c25 */ /* 0x002fc8000f8e0008 */
[----:B------:R-:W-:Y:S01]  /*7e20*/  IMAD R49, R49, UR7, R55 ;  /* 0x0000000731317c24 */ /* 0x000fe2000f8e0237 */
[----:B------:R-:W-:Y:S06]  /*7e30*/  BRA `(.L_x_1520) ;  /* 0x0000000000147947 */ /* 0x000fec0003800000 */
.L_x_1519:
[----:B------:R-:W2:Y:S01]  /*7e40*/  LDCU.64 UR8, c[0x0][0x5c8] ;  /* 0x0000b900ff0877ac */ /* 0x000ea20008000a00 */
[----:B------:R-:W-:-:S05]  /*7e50*/  IADD3 R54, PT, PT, R232, R237, RZ ;  /* 0x000000ede8367210 */ /* 0x000fca0007ffe0ff */
[C---:B--2---:R-:W-:Y:S02]  /*7e60*/  IMAD R49, R54.reuse, UR9, RZ ;  /* 0x0000000936317c24 */ /* 0x044fe4000f8e02ff */
[----:B------:R-:W-:-:S05]  /*7e70*/  IMAD.WIDE.U32 R54, R54, UR8, RZ ;  /* 0x0000000836367c25 */ /* 0x000fca000f8e00ff */
[----:B------:R-:W-:-:S07]  /*7e80*/  IADD3 R49, PT, PT, R55, R49, RZ ;  /* 0x0000003137317210 */ /* 0x000fce0007ffe0ff */
.L_x_1520:
[----:B------:R-:W-:Y:S01]  /*7e90*/  BAR.SYNC.DEFER_BLOCKING 0x0 ;  /* 0x0000000000007b1d */ /* 0x000fe20000010000 */
[----:B------:R-:W-:Y:S01]  /*7ea0*/  IMAD.SHL.U32 R11, R211, 0x80, RZ ;  /* 0x00000080d30b7824 */ /* 0x000fe200078e00ff */
[----:B------:R-:W-:Y:S01]  /*7eb0*/  MOV R59, RZ ;  /* 0x000000ff003b7202 */ /* 0x000fe20000000f00 */
[----:B------:R-:W-:Y:S02]  /*7ec0*/  IMAD.SHL.U32 R50, R223, 0x8, RZ ;  /* 0x00000008df327824 */ /* 0x000fe400078e00ff */
[-C--:B------:R-:W-:Y:S01]  /*7ed0*/  IMAD.WIDE.U32 R56, R11, R4.reuse, RZ ;  /* 0x000000040b387225 */ /* 0x080fe200078e00ff */
[----:B------:R-:W-:Y:S02]  /*7ee0*/  SHF.R.S32.HI R51, RZ, 0x1f, R11 ;  /* 0x0000001fff337819 */ /* 0x000fe4000001140b */
[----:B------:R-:W2:Y:S01]  /*7ef0*/  LDC.64 R8, c[0x0][0x5d8] ;  /* 0x00017600ff087b82 */ /* 0x000ea20000000a00 */
[----:B------:R-:W-:Y:S01]  /*7f00*/  LOP3.LUT R58, R50, 0x18, RZ, 0xc0, !PT ;  /* 0x00000018323a7812 */ /* 0x000fe200078ec0ff */
[----:B------:R-:W-:Y:S01]  /*7f10*/  BSSY.RECONVERGENT B0, `(.L_x_1521) ;  /* 0x000002a000007945 */ /* 0x000fe20003800200 */
[----:B------:R-:W-:-:S02]  /*7f20*/  IMAD R52, R51, R4, RZ ;  /* 0x0000000433347224 */ /* 0x000fc400078e02ff */
[----:B------:R-:W-:Y:S01]  /*7f30*/  IMAD R50, R51, UR8, RZ ;  /* 0x0000000833327c24 */ /* 0x000fe2000f8e02ff */
[----:B------:R-:W-:Y:S02]  /*7f40*/  LOP3.LUT R51, R56, R58, RZ, 0xfc, !PT ;  /* 0x0000003a38337212 */ /* 0x000fe400078efcff */
[----:B-1----:R-:W1:Y:S01]  /*7f50*/  LDC.64 R6, c[0x0][0x5e0] ;  /* 0x00017800ff067b82 */ /* 0x002e620000000a00 */
[----:B------:R-:W-:Y:S01]  /*7f60*/  IMAD.WIDE.U32 R58, R11, UR8, R58 ;  /* 0x000000080b3a7c25 */ /* 0x000fe2000f8e003a */
[----:B------:R-:W-:-:S03]  /*7f70*/  IADD3 R60, P1, PT, R48, R51, RZ ;  /* 0x00000033303c7210 */ /* 0x000fc60007f3e0ff */
[C---:B------:R-:W-:Y:S01]  /*7f80*/  IMAD R51, R11.reuse, R5, R52 ;  /* 0x000000050b337224 */ /* 0x040fe200078e0234 */
[----:B------:R-:W-:Y:S01]  /*7f90*/  IADD3 R54, P0, PT, R54, R58, RZ ;  /* 0x0000003a36367210 */ /* 0x000fe20007f1e0ff */
[----:B------:R-:W-:Y:S01]  /*7fa0*/  IMAD R50, R11, UR9, R50 ;  /* 0x000000090b327c24 */ /* 0x000fe2000f8e0232 */
[----:B------:R-:W-:Y:S01]  /*7fb0*/  LEA.HI R48, R223, 0x40, RZ, 0x1e ;  /* 0x00000040df307811 */ /* 0x000fe200078ff0ff */
[----:B------:R3:W4:Y:S01]  /*7fc0*/  LDS.128 R44, [R213+0xa000] ;  /* 0x00a00000d52c7984 */ /* 0x0007220000000c00 */
[----:B------:R-:W-:Y:S02]  /*7fd0*/  IADD3.X R61, PT, PT, R10, R57, R51, P1, !PT ;  /* 0x000000390a3d7210 */ /* 0x000fe40000ffe433 */
[C---:B------:R-:W-:Y:S01]  /*7fe0*/  ISETP.GE.AND P1, PT, R210.reuse, R217, PT ;  /* 0x000000d9d200720c */ /* 0x040fe20003f26270 */
[----:B------:R3:W3:Y:S01]  /*7ff0*/  LDS.128 R40, [R213+0xc000] ;  /* 0x00c00000d5287984 */ /* 0x0006e20000000c00 */
[----:B------:R-:W-:Y:S02]  /*8000*/  IADD3.X R55, PT, PT, R49, R59, R50, P0, !PT ;  /* 0x0000003b31377210 */ /* 0x000fe400007fe432 */
[----:B------:R-:W-:Y:S01]  /*8010*/  IADD3 R56, P0, PT, R210, 0x40, RZ ;  /* 0x00000040d2387810 */ /* 0x000fe20007f1e0ff */
[----:B------:R1:W3:Y:S01]  /*8020*/  LDS.128 R36, [R213+0xe000] ;  /* 0x00e00000d5247984 */ /* 0x0002e20000000c00 */
[----:B--2---:R-:W-:Y:S01]  /*8030*/  IMAD.WIDE.U32 R62, R8, UR20, R60 ;  /* 0x00000014083e7c25 */ /* 0x004fe2000f8e003c */
[----:B------:R-:W-:-:S02]  /*8040*/  ISETP.GE.AND P2, PT, R48, R217, PT ;  /* 0x000000d93000720c */ /* 0x000fc40003f46270 */
[----:B------:R2:W2:Y:S01]  /*8050*/  LDS.128 R32, [R213+0xf000] ;  /* 0x00f00000d5207984 */ /* 0x0004a20000000c00 */
[----:B------:R-:W-:Y:S02]  /*8060*/  IMAD.X R57, RZ, RZ, RZ, P0 ;  /* 0x000000ffff397224 */ /* 0x000fe400000e06ff */
[----:B-1----:R-:W-:Y:S01]  /*8070*/  IMAD.WIDE.U32 R60, R6, UR20, R54 ;  /* 0x00000014063c7c25 */ /* 0x002fe2000f8e0036 */
[----:B------:R1:W1:Y:S03]  /*8080*/  LDS.128 R28, [R213+0x10000] ;  /* 0x01000000d51c7984 */ /* 0x0002660000000c00 */
[----:B------:R-:W-:Y:S01]  /*8090*/  IMAD R59, R9, UR20, R63 ;  /* 0x00000014093b7c24 */ /* 0x000fe2000f8e023f */
[----:B------:R1:W1:Y:S04]  /*80a0*/  LDS.128 R24, [R213+0x11000] ;  /* 0x01100000d5187984 */ /* 0x0002680000000c00 */
[----:B------:R1:W1:Y:S04]  /*80b0*/  LDS.128 R20, [R213+0x12000] ;  /* 0x01200000d5147984 */ /* 0x0002680000000c00 */
[----:B------:R1:W1:Y:S04]  /*80c0*/  LDS.128 R16, [R213+0x13000] ;  /* 0x01300000d5107984 */ /* 0x0002680000000c00 */
[----:B------:R1:W1:Y:S01]  /*80d0*/  LDS.128 R12, [R213+0x14000] ;  /* 0x01400000d50c7984 */ /* 0x0002620000000c00 */
[----:B---34-:R-:W-:Y:S05]  /*80e0*/  @P1 BRA `(.L_x_1522) ;  /* 0x0000000000301947 */ /* 0x018fea0003800000 */
[----:B------:R-:W3:Y:S01]  /*80f0*/  LDS.128 R48, [R213+0xb000] ;  /* 0x00b00000d5307984 */ /* 0x000ee20000000c00 */
[----:B------:R-:W4:Y:S01]  /*8100*/  LDCU.64 UR6, c[0x0][0x560] ;  /* 0x0000ac00ff0677ac */ /* 0x000f220008000a00 */
[----:B------:R-:W-:Y:S02]  /*8110*/  MOV R58, R62 ;  /* 0x0000003e003a7202 */ /* 0x000fe40000000f00 */
[----:B------:R-:W2:Y:S03]  /*8120*/  LDS.128 R8, [R213+0x9000] ;  /* 0x00900000d5087984 */ /* 0x000ea60000000c00 */
[C---:B------:R-:W-:Y:S01]  /*8130*/  IMAD.WIDE.U32 R64, R210.reuse, R4, R58 ;  /* 0x00000004d2407225 */ /* 0x040fe200078e003a */
[----:B------:R-:W1:Y:S03]  /*8140*/  LDS.128 R52, [R213+0xd000] ;  /* 0x00d00000d5347984 */ /* 0x000e660000000c00 */
[----:B------:R-:W-:Y:S01]  /*8150*/  IMAD R6, R210, R5, R65 ;  /* 0x00000005d2067224 */ /* 0x000fe200078e0241 */
[----:B----4-:R-:W-:-:S04]  /*8160*/  LEA R66, P0, R64, UR6, 0x1 ;  /* 0x0000000640427c11 */ /* 0x010fc8000f8008ff */
[----:B------:R-:W-:-:S05]  /*8170*/  LEA.HI.X R67, R64, UR7, R6, 0x1, P0 ;  /* 0x0000000740437c11 */ /* 0x000fca00080f0c06 */
[----:B---3--:R3:W-:Y:S04]  /*8180*/  STG.E.128 desc[UR24][R66.64+0x40], R48 ;  /* 0x0000403042007986 */ /* 0x0087e8000c101d18 */
[----:B--2---:R3:W-:Y:S04]  /*8190*/  STG.E.128 desc[UR24][R66.64], R8 ;  /* 0x0000000842007986 */ /* 0x0047e8000c101d18 */
[----:B-1----:R3:W-:Y:S02]  /*81a0*/  STG.E.128 desc[UR24][R66.64+0x80], R52 ;  /* 0x0000803442007986 */ /* 0x0027e4000c101d18 */
.L_x_1522:
[----:B------:R-:W-:Y:S05]  /*81b0*/  BSYNC.RECONVERGENT B0 ;  /* 0x0000000000007941 */ /* 0x000fea0003800200 */
.L_x_1521:
[----:B------:R-:W-:Y:S04]  /*81c0*/  BSSY.RECONVERGENT B0, `(.L_x_1523) ;  /* 0x000000d000007945 */ /* 0x000fe80003800200 */
[----:B------:R-:W-:Y:S05]  /*81d0*/  @P2 BRA `(.L_x_1524) ;  /* 0x00000000002c2947 */ /* 0x000fea0003800000 */
[----:B------:R-:W4:Y:S01]  /*81e0*/  LDCU.64 UR6, c[0x0][0x560] ;  /* 0x0000ac00ff0677ac */ /* 0x000f220008000a00 */
[----:B------:R-:W-:Y:S01]  /*81f0*/  MOV R58, R62 ;  /* 0x0000003e003a7202 */ /* 0x000fe20000000f00 */
[----:B------:R-:W-:-:S04]  /*8200*/  IMAD R6, R57, R4, RZ ;  /* 0x0000000439067224 */ /* 0x000fc800078e02ff */
[----:B---3--:R-:W-:-:S04]  /*8210*/  IMAD.WIDE.U32 R8, R56, R4, R58 ;  /* 0x0000000438087225 */ /* 0x008fc800078e003a */
[----:B------:R-:W-:-:S05]  /*8220*/  IMAD R6, R56, R5, R6 ;  /* 0x0000000538067224 */ /* 0x000fca00078e0206 */
[----:B------:R-:W-:Y:S02]  /*8230*/  IADD3 R6, PT, PT, R6, R9, RZ ;  /* 0x0000000906067210 */ /* 0x000fe40007ffe0ff */
[----:B----4-:R-:W-:-:S04]  /*8240*/  LEA R4, P0, R8, UR6, 0x1 ;  /* 0x0000000608047c11 */ /* 0x010fc8000f8008ff */
[----:B------:R-:W-:-:S05]  /*8250*/  LEA.HI.X R5, R8, UR7, R6, 0x1, P0 ;  /* 0x0000000708057c11 */ /* 0x000fca00080f0c06 */
[----:B------:R4:W-:Y:S04]  /*8260*/  STG.E.128 desc[UR24][R4.64], R44 ;  /* 0x0000002c04007986 */ /* 0x0009e8000c101d18 */
[----:B------:R4:W-:Y:S04]  /*8270*/  STG.E.128 desc[UR24][R4.64+0x40], R40 ;  /* 0x0000402804007986 */ /* 0x0009e8000c101d18 */
[----:B------:R4:W-:Y:S02]  /*8280*/  STG.E.128 desc[UR24][R4.64+0x80], R36 ;  /* 0x0000802404007986 */ /* 0x0009e4000c101d18 */
.L_x_1524:
[----:B------:R-:W-:Y:S05]  /*8290*/  BSYNC.RECONVERGENT B0 ;  /* 0x0000000000007941 */ /* 0x000fea0003800200 */
.L_x_1523:
[----:B------:R-:W-:Y:S01]  /*82a0*/  BSSY.RECONVERGENT B0, `(.L_x_1525) ;  /* 0x000000c000007945 */ /* 0x000fe20003800200 */
[----:B------:R-:W-:-:S03]  /*82b0*/  IMAD R7, R7, UR20, R61 ;  /* 0x0000001407077c24 */ /* 0x000fc6000f8e023d */
[----:B------:R-:W-:Y:S05]  /*82c0*/  @P1 BRA `(.L_x_1526) ;  /* 0x0000000000241947 */ /* 0x000fea0003800000 */
[----:B------:R-:W2:Y:S01]  /*82d0*/  LDCU.64 UR6, c[0x0][0x568] ;  /* 0x0000ad00ff0677ac */ /* 0x000ea20008000a00 */
[----:B------:R-:W-:-:S05]  /*82e0*/  MOV R6, R60 ;  /* 0x0000003c00067202 */ /* 0x000fca0000000f00 */
[----:B---3--:R-:W-:-:S04]  /*82f0*/  IMAD.WIDE.U32 R8, R210, UR8, R6 ;  /* 0x00000008d2087c25 */ /* 0x008fc8000f8e0006 */
[----:B----4-:R-:W-:Y:S01]  /*8300*/  IMAD R4, R210, UR9, R9 ;  /* 0x00000009d2047c24 */ /* 0x010fe2000f8e0209 */
[----:B--2---:R-:W-:-:S04]  /*8310*/  LEA R10, P0, R8, UR6, 0x1 ;  /* 0x00000006080a7c11 */ /* 0x004fc8000f8008ff */
[----:B------:R-:W-:-:S05]  /*8320*/  LEA.HI.X R11, R8, UR7, R4, 0x1, P0 ;  /* 0x00000007080b7c11 */ /* 0x000fca00080f0c04 */
[----:B------:R2:W-:Y:S04]  /*8330*/  STG.E.128 desc[UR24][R10.64], R32 ;  /* 0x000000200a007986 */ /* 0x0005e8000c101d18 */
[----:B-1----:R2:W-:Y:S04]  /*8340*/  STG.E.128 desc[UR24][R10.64+0x40], R24 ;  /* 0x000040180a007986 */ /* 0x0025e8000c101d18 */
[----:B------:R2:W-:Y:S02]  /*8350*/  STG.E.128 desc[UR24][R10.64+0x80], R16 ;  /* 0x000080100a007986 */ /* 0x0005e4000c101d18 */
.L_x_1526:
[----:B------:R-:W-:Y:S05]  /*8360*/  BSYNC.RECONVERGENT B0 ;  /* 0x0000000000007941 */ /* 0x000fea0003800200 */
.L_x_1525:
[----:B------:R-:W-:Y:S05]  /*8370*/  @P2 BRA `(.L_x_1512) ;  /* 0x00000000002c2947 */ /* 0x000fea0003800000 */
[----:B------:R-:W1:Y:S01]  /*8380*/  LDCU.64 UR6, c[0x0][0x568] ;  /* 0x0000ad00ff0677ac */ /* 0x000e620008000a00 */
[----:B------:R-:W-:Y:S01]  /*8390*/  MOV R6, R60 ;  /* 0x0000003c00067202 */ /* 0x000fe20000000f00 */
[----:B------:R-:W-:-:S04]  /*83a0*/  IMAD R57, R57, UR8, RZ ;  /* 0x0000000839397c24 */ /* 0x000fc8000f8e02ff */
[----:B----4-:R-:W-:-:S04]  /*83b0*/  IMAD.WIDE.U32 R4, R56, UR8, R6 ;  /* 0x0000000838047c25 */ /* 0x010fc8000f8e0006 */
[----:B------:R-:W-:-:S05]  /*83c0*/  IMAD R57, R56, UR9, R57 ;  /* 0x0000000938397c24 */ /* 0x000fca000f8e0239 */
[----:B------:R-:W-:Y:S02]  /*83d0*/  IADD3 R57, PT, PT, R57, R5, RZ ;  /* 0x0000000539397210 */ /* 0x000fe40007ffe0ff */
[----:B-1----:R-:W-:-:S04]  /*83e0*/  LEA R6, P0, R4, UR6, 0x1 ;  /* 0x0000000604067c11 */ /* 0x002fc8000f8008ff */
[----:B------:R-:W-:-:S05]  /*83f0*/  LEA.HI.X R7, R4, UR7, R57, 0x1, P0 ;  /* 0x0000000704077c11 */ /* 0x000fca00080f0c39 */
[----:B------:R1:W-:Y:S04]  /*8400*/  STG.E.128 desc[UR24][R6.64], R28 ;  /* 0x0000001c06007986 */ /* 0x0003e8000c101d18 */
[----:B------:R1:W-:Y:S04]  /*8410*/  STG.E.128 desc[UR24][R6.64+0x40], R20 ;  /* 0x0000401406007986 */ /* 0x0003e8000c101d18 */
[----:B------:R1:W-:Y:S02]  /*8420*/  STG.E.128 desc[UR24][R6.64+0x80], R12 ;  /* 0x0000800c06007986 */ /* 0x0003e4000c101d18 */
.L_x_1512:
[----:B------:R-:W-:Y:S05]  /*8430*/  BSYNC.RECONVERGENT B1 ;  /* 0x0000000000017941 */ /* 0x000fea0003800200 */
.L_x_1490:
[----:B------:R-:W1:Y:S01]  /*8440*/  LDCU UR7, c[0x0][0x438] ;  /* 0x00008700ff0777ac */ /* 0x000e620008000800 */
[----:B----4-:R-:W4:Y:S08]  /*8450*/  LDC R4, c[0x0][0x370] ;  /* 0x0000dc00ff047b82 */ /* 0x010f300000000800 */
[----:B--23--:R-:W2:Y:S01]  /*8460*/  LDC R11, c[0x0][0x438] ;  /* 0x00010e00ff0b7b82 */ /* 0x00cea20000000800 */
[----:B-1----:R-:W-:-:S04]  /*8470*/  UIADD3 UR7, UPT, UPT, UR7, 0x7f, URZ ;  /* 0x0000007f07077890 */ /* 0x002fc8000fffe0ff */
[----:B------:R-:W-:Y:S01]  /*8480*/  USHF.R.S32.HI UR6, URZ, 0x1f, UR7 ;  /* 0x0000001fff067899 */ /* 0x000fe20008011407 */
[----:B----4-:R-:W-:-:S03]  /*8490*/  IADD3 R211, PT, PT, R4, R211, RZ ;  /* 0x000000d304d37210 */ /* 0x010fc60007ffe0ff */
[----:B------:R-:W-:-:S04]  /*84a0*/  ULEA.HI UR6, UR6, UR7, URZ, 0x7 ;  /* 0x0000000706067291 */ /* 0x000fc8000f8f38ff */
[----:B------:R-:W-:-:S06]  /*84b0*/  USHF.R.S32.HI UR6, URZ, 0x7, UR6 ;  /* 0x00000007ff067899 */ /* 0x000fcc0008011406 */
[----:B------:R-:W-:-:S13]  /*84c0*/  ISETP.GE.AND P0, PT, R211, UR6, PT ;  /* 0x00000006d3007c0c */ /* 0x000fda000bf06270 */
[----:B--2---:R-:W-:Y:S05]  /*84d0*/  @!P0 BRA `(.L_x_1527) ;  /* 0xffffff8000508947 */ /* 0x004fea000383ffff */
[----:B------:R-:W-:Y:S05]  /*84e0*/  EXIT ;  /* 0x000000000000794d */ /* 0x000fea0003800000 */
.L_x_1528:
        /* <DEDUP_REMOVED lines=9> */
.L_x_1743:


//--------------------- .text._ZN5flash44flash_bwd_dq_dk_dv_loop_seqk_parallel_kernelI23Flash_bwd_kernel_traitsILi96ELi64ELi128ELi8ELi2ELi4ELi4ELb0ELb0EN7cutlass10bfloat16_tE19Flash_kernel_traitsILi96ELi64ELi128ELi8ES3_EELb0ELb0ELb1ELb0ELb0ELb1ELb1EEEvNS_16Flash_bwd_paramsE --------------------------
	.section	.text._ZN5flash44flash_bwd_dq_dk_dv_loop_seqk_parallel_kernelI23Flash_bwd_kernel_traitsILi96ELi64ELi128ELi8ELi2ELi4ELi4ELb0ELb0EN7cutlass10bfloat16_tE19Flash_kernel_traitsILi96ELi64ELi128ELi8ES3_EELb0ELb0ELb1ELb0ELb0ELb1ELb1EEEvNS_16Flash_bwd_paramsE,"ax",@progbits
	.align	128
        .global         _ZN5flash44flash_bwd_dq_dk_dv_loop_seqk_parallel_kernelI23Flash_bwd_kernel_traitsILi96ELi64ELi128ELi8ELi2ELi4ELi4ELb0ELb0EN7cutlass10bfloat16_tE19Flash_kernel_traitsILi96ELi64ELi128ELi8ES3_EELb0ELb0ELb1ELb0ELb0ELb1ELb1EEEvNS_16Flash_bwd_paramsE
        .type           _ZN5flash44flash_bwd_dq_dk_dv_loop_seqk_parallel_kernelI23Flash_bwd_kernel_traitsILi96ELi64ELi128ELi8ELi2ELi4ELi4ELb0ELb0EN7cutlass10bfloat16_tE19Flash_kernel_traitsILi96ELi64ELi128ELi8ES3_EELb0ELb0ELb1ELb0ELb0ELb1ELb1EEEvNS_16Flash_bwd_paramsE,@function
        .size           _ZN5flash44flash_bwd_dq_dk_dv_loop_seqk_parallel_kernelI23Flash_bwd_kernel_traitsILi96ELi64ELi128ELi8ELi2ELi4ELi4ELb0ELb0EN7cutlass10bfloat16_tE19Flash_kernel_traitsILi96ELi64ELi128ELi8ES3_EELb0ELb0ELb1ELb0ELb0ELb1ELb1EEEvNS_16Flash_bwd_paramsE,(.L_x_1744 - _ZN5flash44flash_bwd_dq_dk_dv_loop_seqk_parallel_kernelI23Flash_bwd_kernel_traitsILi96ELi64ELi128ELi8ELi2ELi4ELi4ELb0ELb0EN7cutlass10bfloat16_tE19Flash_kernel_traitsILi96ELi64ELi128ELi8ES3_EELb0ELb0ELb1ELb0ELb0ELb1ELb1EEEvNS_16Flash_bwd_paramsE)
        .other          _ZN5flash44flash_bwd_dq_dk_dv_loop_seqk_parallel_kernelI23Flash_bwd_kernel_traitsILi96ELi64ELi128ELi8ELi2ELi4ELi4ELb0ELb0EN7cutlass10bfloat16_tE19Flash_kernel_traitsILi96ELi64ELi128ELi8ES3_EELb0ELb0ELb1ELb0ELb0ELb1ELb1EEEvNS_16Flash_bwd_paramsE,@"STO_CUDA_ENTRY STV_DEFAULT"
_ZN5flash44flash_bwd_dq_dk_dv_loop_seqk_parallel_kernelI23Flash_bwd_kernel_traitsILi96ELi64ELi128ELi8ELi2ELi4ELi4ELb0ELb0EN7cutlass10bfloat16_tE19Flash_kernel_traitsILi96ELi64ELi128ELi8ES3_EELb0ELb0ELb1ELb0ELb0ELb1ELb1EEEvNS_16Flash_bwd_paramsE:
.text._ZN5flash44flash_bwd_dq_dk_dv_loop_seqk_parallel_kernelI23Flash_bwd_kernel_traitsILi96ELi64ELi128ELi8ELi2ELi4ELi4ELb0ELb0EN7cutlass10bfloat16_tE19Flash_kernel_traitsILi96ELi64ELi128ELi8ES3_EELb0ELb0ELb1ELb0ELb0ELb1ELb1EEEvNS_16Flash_bwd_paramsE:
        /* <DEDUP_REMOVED lines=50> */
.L_x_1567:
        /* <DEDUP_REMOVED lines=12> */
[----:B---3--:R-:W3:Y:S02]  /*03e0*/  @P1 LDG.E R3, desc[UR38][R10.64] ;  /* 0x000000260a031981 */ /* 0x008ee4000c1e1900 */
        /* <DEDUP_REMOVED lines=11> */
[----:B------:R-:W2:Y:S04]  /*04a0*/  @P4 LDG.E R5, desc[UR38][R6.64] ;  /* 0x0000002606054981 */ /* 0x000ea8000c1e1900 */
[----:B------:R-:W2:Y:S04]  /*04b0*/  @P0 LDG.E R0, desc[UR38][R8.64] ;  /* 0x0000002608000981 */ /* 0x000ea8000c1e1900 */
[----:B------:R-:W2:Y:S01]  /*04c0*/  @P2 LDG.E R2, desc[UR38][R6.64+0x4] ;  /* 0x0000042606022981 */ /* 0x000ea2000c1e1900 */
        /* <DEDUP_REMOVED lines=8> */
[----:B-----5:R-:W-:Y:S02]  /*0550*/  @!P3 R2UR UR42, R4 ;  /* 0x00000000042ab2ca */ /* 0x020fe400000e0000 */
[----:B--2---:R-:W-:-:S02]  /*0560*/  @P4 R2UR UR12, R5 ;  /* 0x00000000050c42ca */ /* 0x004fc400000e0000 */
        /* <DEDUP_REMOVED lines=11> */
.L_x_1529:
        /* <DEDUP_REMOVED lines=43> */
.L_x_1531:
[----:B------:R-:W1:Y:S01]  /*08d0*/  LDCU.64 UR16, c[0x0][0x3b8] ;  /* 0x00007700ff1077ac */ /* 0x000e620008000a00 */
[----:B------:R-:W-:-:S04]  /*08e0*/  UIADD3 UR8, UPT, UPT, UR40, UR42, URZ ;  /* 0x0000002a28087290 */ /* 0x000fc8000fffe0ff */
[----:B-1----:R-:W-:Y:S02]  /*08f0*/  UIMAD.WIDE.U32 UR48, UR8, UR16, URZ ;  /* 0x00000010083072a5 */ /* 0x002fe4000f8e00ff */
[----:B------:R-:W-:-:S04]  /*0900*/  UIMAD UR8, UR8, UR17, URZ ;  /* 0x00000011080872a4 */ /* 0x000fc8000f8e02ff */
[----:B------:R-:W-:-:S06]  /*0910*/  UIADD3 UR8, UPT, UPT, UR49, UR8, URZ ;  /* 0x0000000831087290 */ /* 0x000fcc000fffe0ff */
[----:B------:R-:W-:Y:S02]  /*0920*/  MOV R2, UR8 ;  /* 0x0000000800027c02 */ /* 0x000fe40008000f00 */
.L_x_1532:
        /* <DEDUP_REMOVED lines=40> */
.L_x_1533:
[----:B------:R-:W1:Y:S01]  /*0bb0*/  LDCU.64 UR14, c[0x0][0x3c0] ;  /* 0x00007800ff0e77ac */ /* 0x000e620008000a00 */
[----:B------:R-:W-:-:S04]  /*0bc0*/  UIADD3 UR8, UPT, UPT, UR40, UR42, URZ ;  /* 0x0000002a28087290 */ /* 0x000fc8000fffe0ff */
[----:B-1----:R-:W-:Y:S02]  /*0bd0*/  UIMAD.WIDE.U32 UR50, UR8, UR14, URZ ;  /* 0x0000000e083272a5 */ /* 0x002fe4000f8e00ff */
[----:B------:R-:W-:-:S04]  /*0be0*/  UIMAD UR8, UR8, UR15, URZ ;  /* 0x0000000f080872a4 */ /* 0x000fc8000f8e02ff */
[----:B------:R-:W-:-:S06]  /*0bf0*/  UIADD3 UR8, UPT, UPT, UR51, UR8, URZ ;  /* 0x0000000833087290 */ /* 0x000fcc000fffe0ff */
[----:B------:R-:W-:-:S07]  /*0c00*/  MOV R7, UR8 ;  /* 0x0000000800077c02 */ /* 0x000fce0008000f00 */
.L_x_1534:
        /* <DEDUP_REMOVED lines=28> */
.L_x_1535:
[----:B------:R-:W-:Y:S02]  /*0dd0*/  UIMAD.WIDE.U32 UR10, UR56, UR12, URZ ;  /* 0x0000000c380a72a5 */ /* 0x000fe4000f8e00ff */
[----:B------:R-:W-:-:S04]  /*0de0*/  UIMAD UR8, UR57, UR12, URZ ;  /* 0x0000000c390872a4 */ /* 0x000fc8000f8e02ff */
[----:B------:R-:W-:-:S12]  /*0df0*/  UIADD3 UR8, UPT, UPT, UR11, UR8, URZ ;  /* 0x000000080b087290 */ /* 0x000fd8000fffe0ff */
.L_x_1536:
        /* <DEDUP_REMOVED lines=20> */
.L_x_1537:
[----:B------:R-:W1:Y:S01]  /*0f40*/  LDCU UR57, c[0x0][0x434] ;  /* 0x00008680ff3977ac */ /* 0x000e620008000800 */
[----:B------:R-:W-:-:S04]  /*0f50*/  UIMAD UR9, UR44, UR60, UR27 ;  /* 0x0000003c2c0972a4 */ /* 0x000fc8000f8e021b */
[----:B-1----:R-:W-:Y:S02]  /*0f60*/  UIMAD UR57, UR9, UR57, URZ ;  /* 0x00000039093972a4 */ /* 0x002fe4000f8e02ff */
.L_x_1538:
        /* <DEDUP_REMOVED lines=11> */
.L_x_1539:
[----:B------:R-:W1:Y:S01]  /*1020*/  LDCU UR56, c[0x0][0x444] ;  /* 0x00008880ff3877ac */ /* 0x000e620008000800 */
[----:B------:R-:W-:-:S04]  /*1030*/  UIMAD UR9, UR44, UR60, UR27 ;  /* 0x0000003c2c0972a4 */ /* 0x000fc8000f8e021b */
[----:B-1----:R-:W-:-:S12]  /*1040*/  UIMAD UR56, UR9, UR56, URZ ;  /* 0x00000038093872a4 */ /* 0x002fd8000f8e02ff */
.L_x_1540:
        /* <DEDUP_REMOVED lines=23> */
[----:B------:R-:W-:Y:S02]  /*11c0*/  SHF.R.U32.HI R9, RZ, 0x5, R0 ;  /* 0x00000005ff097819 */ /* 0x000fe40000011600 */
[----:B------:R-:W-:Y:S01]  /*11d0*/  LOP3.LUT R18, R3, 0x18, RZ, 0xc0, !PT ;  /* 0x0000001803127812 */ /* 0x000fe200078ec0ff */
[----:B------:R-:W-:Y:S01]  /*11e0*/  UISETP.LT.AND UP0, UPT, URZ, UR47, UPT ;  /* 0x0000002fff00728c */ /* 0x000fe2000bf01270 */
[----:B------:R-:W-:Y:S01]  /*11f0*/  MOV R8, UR62 ;  /* 0x0000003e00087c02 */ /* 0x000fe20008000f00 */
[----:B------:R-:W1:Y:S01]  /*1200*/  LDCU.128 UR8, c[0x0][0x590] ;  /* 0x0000b200ff0877ac */ /* 0x000e620008000c00 */
[----:B------:R-:W-:Y:S01]  /*1210*/  IADD3 R16, P0, PT, R18, UR64, RZ ;  /* 0x0000004012107c10 */ /* 0x000fe2000ff1e0ff */
[----:B------:R-:W-:Y:S01]  /*1220*/  IMAD.WIDE.U32 R12, R13, UR20, R18 ;  /* 0x000000140d0c7c25 */ /* 0x000fe2000f8e0012 */
[----:B------:R-:W-:-:S03]  /*1230*/  USEL UR47, URZ, UR47, !UP0 ;  /* 0x0000002fff2f7287 */ /* 0x000fc6000c000000 */
[----:B------:R-:W-:Y:S01]  /*1240*/  IMAD.X R17, RZ, RZ, UR61, P0 ;  /* 0x0000003dff117e24 */ /* 0x000fe200080e06ff */
[----:B------:R-:W-:Y:S01]  /*1250*/  IADD3 R12, P1, PT, R12, UR52, RZ ;  /* 0x000000340c0c7c10 */ /* 0x000fe2000ff3e0ff */
[----:B------:R-:W-:Y:S01]  /*1260*/  UIMAD UR52, UR60, UR59, URZ ;  /* 0x0000003b3c3472a4 */ /* 0x000fe2000f8e02ff */
[----:B------:R-:W2:Y:S02]  /*1270*/  LDCU.64 UR60, c[0x0][0x5e8] ;  /* 0x0000bd00ff3c77ac */ /* 0x000ea40008000a00 */
[----:B------:R-:W-:Y:S02]  /*1280*/  IADD3.X R13, PT, PT, R13, UR21, R8, P1, !PT ;  /* 0x000000150d0d7c10 */ /* 0x000fe40008ffe408 */
[----:B------:R-:W-:Y:S01]  /*1290*/  LOP3.LUT R8, R0, 0x1f, RZ, 0xc0, !PT ;  /* 0x0000001f00087812 */ /* 0x000fe200078ec0ff */
[----:B------:R-:W4:Y:S01]  /*12a0*/  LDCU.64 UR58, c[0x0][0x420] ;  /* 0x00008400ff3a77ac */ /* 0x000f220008000a00 */
[----:B------:R-:W-:Y:S01]  /*12b0*/  IMAD.WIDE.U32 R20, R20, UR27, R12 ;  /* 0x0000001b14147c25 */ /* 0x000fe2000f8e000c */
[----:B-1----:R-:W-:-:S03]  /*12c0*/  UIMAD UR53, UR53, UR8, URZ ;  /* 0x00000008353572a4 */ /* 0x002fc6000f8e02ff */
[----:B------:R-:W-:Y:S01]  /*12d0*/  IMAD.U32 R14, RZ, RZ, UR8 ;  /* 0x00000008ff0e7e24 */ /* 0x000fe2000f8e00ff */
[----:B------:R-:W-:Y:S01]  /*12e0*/  UISETP.GT.AND UP0, UPT, UR45, UR47, UPT ;  /* 0x0000002f2d00728c */ /* 0x000fe2000bf04270 */
[----:B------:R-:W-:Y:S02]  /*12f0*/  IMAD.U32 R12, RZ, RZ, UR10 ;  /* 0x0000000aff0c7e24 */ /* 0x000fe4000f8e00ff */
[----:B------:R-:W-:Y:S01]  /*1300*/  IMAD.WIDE.U32 R14, R14, UR20, R16 ;  /* 0x000000140e0e7c25 */ /* 0x000fe2000f8e0010 */
[----:B------:R-:W-:Y:S02]  /*1310*/  UIMAD UR20, UR20, UR9, UR53 ;  /* 0x00000009141472a4 */ /* 0x000fe4000f8e0235 */
[----:B------:R-:W-:Y:S01]  /*1320*/  USHF.L.U32 UR53, UR52, 0x6, URZ ;  /* 0x0000000634357899 */ /* 0x000fe200080006ff */
[----:B------:R-:W-:Y:S01]  /*1330*/  IMAD.U32 R16, RZ, RZ, UR19 ;  /* 0x00000013ff107e24 */ /* 0x000fe2000f8e00ff */
[----:B------:R-:W1:Y:S01]  /*1340*/  LDCU.64 UR18, c[0x0][0x550] ;  /* 0x0000aa00ff1277ac */ /* 0x000e620008000a00 */
[----:B------:R-:W-:Y:S01]  /*1350*/  IMAD R8, R9, UR52, R8 ;  /* 0x0000003409087c24 */ /* 0x000fe2000f8e0208 */
[----:B------:R-:W-:Y:S01]  /*1360*/  IADD3 R15, PT, PT, R15, UR20, RZ ;  /* 0x000000140f0f7c10 */ /* 0x000fe2000fffe0ff */
[----:B------:R-:W-:Y:S01]  /*1370*/  IMAD R17, R16, UR27, R21 ;  /* 0x0000001b10117c24 */ /* 0x000fe2000f8e0215 */
[----:B------:R-:W-:Y:S01]  /*1380*/  MOV R16, R20 ;  /* 0x0000001400107202 */ /* 0x000fe20000000f00 */
[----:B--2---:R-:W-:Y:S01]  /*1390*/  UIMAD.WIDE UR60, UR56, 0x4, UR60 ;  /* 0x00000004383c78a5 */ /* 0x004fe2000f8e023c */
[----:B------:R-:W-:Y:S01]  /*13a0*/  SHF.R.S32.HI R21, RZ, 0x1f, R8 ;  /* 0x0000001fff157819 */ /* 0x000fe20000011408 */
[----:B------:R-:W-:Y:S01]  /*13b0*/  IMAD.WIDE.U32 R12, R12, UR27, R14 ;  /* 0x0000001b0c0c7c25 */ /* 0x000fe2000f8e000e */
[----:B------:R-:W2:Y:S03]  /*13c0*/  LDCU.64 UR20, c[0x0][0x380] ;  /* 0x00007000ff1477ac */ /* 0x000ea60008000a00 */
[----:B---3--:R-:W-:Y:S01]  /*13d0*/  IMAD.WIDE.U32 R14, R4, UR25, RZ ;  /* 0x00000019040e7c25 */ /* 0x008fe2000f8e00ff */
[----:B----4-:R-:W-:-:S03]  /*13e0*/  UIMAD.WIDE UR58, UR57, 0x4, UR58 ;  /* 0x00000004393a78a5 */ /* 0x010fc6000f8e023a */
[----:B------:R-:W-:Y:S01]  /*13f0*/  IMAD.U32 R4, RZ, RZ, UR11 ;  /* 0x0000000bff047e24 */ /* 0x000fe2000f8e00ff */
[----:B------:R-:W3:Y:S01]  /*1400*/  LDCU.64 UR10, c[0x0][0x570] ;  /* 0x0000ae00ff0a77ac */ /* 0x000ee20008000a00 */
[----:B------:R-:W-:Y:S01]  /*1410*/  IMAD R5, R5, UR25, R15 ;  /* 0x0000001905057c24 */ /* 0x000fe2000f8e020f */
[----:B------:R-:W-:Y:S01]  /*1420*/  SEL R9, R14, RZ, P3 ;  /* 0x000000ff0e097207 */ /* 0x000fe20001800000 */
[----:B------:R-:W-:Y:S01]  /*1430*/  IMAD R13, R4, UR27, R13 ;  /* 0x0000001b040d7c24 */ /* 0x000fe2000f8e020d */
[----:B------:R-:W-:Y:S02]  /*1440*/  SHF.R.U32.HI R15, RZ, 0x2, R0 ;  /* 0x00000002ff0f7819 */ /* 0x000fe40000011600 */
[----:B------:R-:W-:Y:S01]  /*1450*/  IADD3 R9, P1, P0, R8, UR55, R9 ;  /* 0x0000003708097c10 */ /* 0x000fe2000f83e009 */
[----:B------:R-:W-:Y:S01]  /*1460*/  IMAD.U32 R8, RZ, RZ, UR53 ;  /* 0x00000035ff087e24 */ /* 0x000fe2000f8e00ff */
[----:B------:R-:W-:Y:S01]  /*1470*/  SEL R4, R5, RZ, P3 ;  /* 0x000000ff05047207 */ /* 0x000fe20001800000 */
[----:B------:R-:W-:-:S03]  /*1480*/  IMAD.WIDE.U32 R12, R15, UR8, R12 ;  /* 0x000000080f0c7c25 */ /* 0x000fc6000f8e000c */
[----:B------:R-:W-:Y:S01]  /*1490*/  IADD3.X R21, PT, PT, R21, UR54, R4, P1, P0 ;  /* 0x0000003615157c10 */ /* 0x000fe20008fe0404 */
[----:B------:R-:W-:Y:S01]  /*14a0*/  IMAD.WIDE.U32 R16, R15, UR12, R16 ;  /* 0x0000000c0f107c25 */ /* 0x000fe2000f8e0010 */
[----:B------:R-:W-:Y:S02]  /*14b0*/  IADD3 R9, P0, PT, R9, UR53, RZ ;  /* 0x0000003509097c10 */ /* 0x000fe4000ff1e0ff */
[----:B-1----:R-:W-:Y:S01]  /*14c0*/  LEA R184, P1, R12, UR18, 0x1 ;  /* 0x000000120cb87c11 */ /* 0x002fe2000f8208ff */
[C---:B------:R-:W-:Y:S01]  /*14d0*/  IMAD R5, R15.reuse, UR9, R13 ;  /* 0x000000090f057c24 */ /* 0x040fe2000f8e020d */
[----:B------:R-:W-:Y:S01]  /*14e0*/  LEA.HI.X.SX32 R8, R8, R21, 0x1, P0 ;  /* 0x0000001508087211 */ /* 0x000fe200000f0eff */
[----:B------:R-:W-:Y:S01]  /*14f0*/  IMAD R4, R15, UR13, R17 ;  /* 0x0000000d0f047c24 */ /* 0x000fe2000f8e0211 */
[----:B---3--:R-:W-:Y:S02]  /*1500*/  LEA R182, P0, R9, UR10, 0x2 ;  /* 0x0000000a09b67c11 */ /* 0x008fe4000f8010ff */
[----:B--2---:R-:W-:-:S02]  /*1510*/  LEA R186, P2, R16, UR20, 0x1 ;  /* 0x0000001410ba7c11 */ /* 0x004fc4000f8408ff */
[----:B------:R-:W-:Y:S02]  /*1520*/  LEA.HI.X R183, R9, UR11, R8, 0x2, P0 ;  /* 0x0000000b09b77c11 */ /* 0x000fe400080f1408 */
[C---:B------:R-:W-:Y:S02]  /*1530*/  IADD3 R9, P0, PT, R15.reuse, 0x40, RZ ;  /* 0x000000400f097810 */ /* 0x040fe40007f1e0ff */
[----:B------:R-:W-:Y:S02]  /*1540*/  LEA.HI.X R185, R12, UR19, R5, 0x1, P1 ;  /* 0x000000130cb97c11 */ /* 0x000fe400088f0c05 */
[----:B------:R-:W-:Y:S01]  /*1550*/  LEA.HI.X R187, R16, UR21, R4, 0x1, P2 ;  /* 0x0000001510bb7c11 */ /* 0x000fe200090f0c04 */
[----:B------:R-:W-:Y:S01]  /*1560*/  IMAD.X R13, RZ, RZ, RZ, P0 ;  /* 0x000000ffff0d7224 */ /* 0x000fe200000e06ff */
        /* <DEDUP_REMOVED lines=14> */
.L_x_1542:
[----:B------:R-:W1:Y:S01]  /*1650*/  LDCU.64 UR10, c[0x0][0x5c0] ;  /* 0x0000b800ff0a77ac */ /* 0x000e620008000a00 */
[----:B------:R-:W-:-:S04]  /*1660*/  UIADD3 UR5, UPT, UPT, UR40, UR42, URZ ;  /* 0x0000002a28057290 */ /* 0x000fc8000fffe0ff */
[----:B-1----:R-:W-:Y:S02]  /*1670*/  UIMAD.WIDE.U32 UR16, UR5, UR10, URZ ;  /* 0x0000000a051072a5 */ /* 0x002fe4000f8e00ff */
[----:B------:R-:W-:-:S04]  /*1680*/  UIMAD UR5, UR5, UR11, URZ ;  /* 0x0000000b050572a4 */ /* 0x000fc8000f8e02ff */
[----:B------:R-:W-:-:S06]  /*1690*/  UIADD3 UR5, UPT, UPT, UR17, UR5, URZ ;  /* 0x0000000511057290 */ /* 0x000fcc000fffe0ff */
[----:B------:R-:W-:Y:S02]  /*16a0*/  MOV R0, UR5 ;  /* 0x0000000500007c02 */ /* 0x000fe40008000f00 */
.L_x_1543:
        /* <DEDUP_REMOVED lines=12> */
.L_x_1544:
[----:B------:R-:W1:Y:S01]  /*1770*/  LDCU.64 UR8, c[0x0][0x5c8] ;  /* 0x0000b900ff0877ac */ /* 0x000e620008000a00 */
[----:B------:R-:W-:-:S04]  /*1780*/  UIADD3 UR40, UPT, UPT, UR40, UR42, URZ ;  /* 0x0000002a28287290 */ /* 0x000fc8000fffe0ff */
[----:B-1----:R-:W-:Y:S02]  /*1790*/  UIMAD.WIDE.U32 UR14, UR40, UR8, URZ ;  /* 0x00000008280e72a5 */ /* 0x002fe4000f8e00ff */
[----:B------:R-:W-:-:S04]  /*17a0*/  UIMAD UR40, UR40, UR9, URZ ;  /* 0x00000009282872a4 */ /* 0x000fc8000f8e02ff */
[----:B------:R-:W-:-:S06]  /*17b0*/  UIADD3 UR40, UPT, UPT, UR15, UR40, URZ ;  /* 0x000000280f287290 */ /* 0x000fcc000fffe0ff */
[----:B------:R-:W-:Y:S02]  /*17c0*/  MOV R2, UR40 ;  /* 0x0000002800027c02 */ /* 0x000fe40008000f00 */
.L_x_1545:
        /* <DEDUP_REMOVED lines=26> */
.L_x_1547:
[----:B------:R-:W-:Y:S05]  /*1970*/  BSYNC.RECONVERGENT B0 ;  /* 0x0000000000007941 */ /* 0x000fea0003800200 */
.L_x_1546:
        /* <DEDUP_REMOVED lines=13> */
.L_x_1549:
[----:B------:R-:W-:Y:S05]  /*1a50*/  BSYNC.RECONVERGENT B0 ;  /* 0x0000000000007941 */ /* 0x000fea0003800200 */
.L_x_1548:
[----:B------:R-:W3:Y:S01]  /*1a60*/  LDCU.64 UR10, c[0x0][0x5e0] ;  /* 0x0000bc00ff0a77ac */ /* 0x000ee20008000a00 */
[----:B------:R-:W-:Y:S01]  /*1a70*/  MOV R3, UR8 ;  /* 0x0000000800037c02 */ /* 0x000fe20008000f00 */
[----:B------:R-:W-:Y:S01]  /*1a80*/  BSSY.RECONVERGENT B0, `(.L_x_1550) ;  /* 0x0000014000007945 */ /* 0x000fe20003800200 */
[----:B------:R-:W-:-:S03]  /*1a90*/  UIMAD UR46, UR46, UR8, URZ ;  /* 0x000000082e2e72a4 */ /* 0x000fc6000f8e02ff */
[----:B------:R-:W-:Y:S01]  /*1aa0*/  IMAD.WIDE.U32 R18, R3, UR31, R18 ;  /* 0x0000001f03127c25 */ /* 0x000fe2000f8e0012 */
[----:B------:R-:W-:Y:S02]  /*1ab0*/  UIMAD UR46, UR31, UR9, UR46 ;  /* 0x000000091f2e72a4 */ /* 0x000fe4000f8e022e */
[----:B--2---:R-:W-:-:S04]  /*1ac0*/  IADD3 R6, P0, PT, R18, UR14, RZ ;  /* 0x0000000e12067c10 */ /* 0x004fc8000ff1e0ff */
[----:B------:R-:W-:Y:S02]  /*1ad0*/  IADD3.X R7, PT, PT, R2, UR46, R19, P0, !PT ;  /* 0x0000002e02077c10 */ /* 0x000fe400087fe413 */
[----:B---3--:R-:W-:Y:S02]  /*1ae0*/  MOV R4, UR10 ;  /* 0x0000000a00047c02 */ /* 0x008fe40008000f00 */
[----:B------:R-:W-:-:S03]  /*1af0*/  MOV R0, UR11 ;  /* 0x0000000b00007c02 */ /* 0x000fc60008000f00 */
        /* <DEDUP_REMOVED lines=12> */
.L_x_1551:
[----:B------:R-:W-:Y:S05]  /*1bc0*/  BSYNC.RECONVERGENT B0 ;  /* 0x0000000000007941 */ /* 0x000fea0003800200 */
.L_x_1550:
        /* <DEDUP_REMOVED lines=13> */
.L_x_1541:
        /* <DEDUP_REMOVED lines=8> */
[----:B------:R-:W-:Y:S01]  /*1d20*/  LOP3.LUT R5, R3, 0xd8, RZ, 0xc0, !PT ;  /* 0x000000d803057812 */ /* 0x000fe200078ec0ff */
[----:B------:R-:W2:Y:S01]  /*1d30*/  LDCU.64 UR8, c[0x0][0x3d8] ;  /* 0x00007b00ff0877ac */ /* 0x000ea20008000a00 */
[----:B------:R-:W-:Y:S01]  /*1d40*/  ISETP.GE.AND P2, PT, R15, UR12, PT ;  /* 0x0000000c0f007c0c */ /* 0x000fe2000bf46270 */
[----:B------:R-:W-:Y:S01]  /*1d50*/  IMAD.WIDE.U32 R20, R20, UR31, R18 ;  /* 0x0000001f14147c25 */ /* 0x000fe2000f8e0012 */
[----:B------:R-:W-:Y:S01]  /*1d60*/  LOP3.LUT R10, R5, 0x18, R0, 0x78, !PT ;  /* 0x00000018050a7812 */ /* 0x000fe200078e7800 */
[----:B------:R-:W-:Y:S01]  /*1d70*/  UIMAD UR13, UR31, UR17, UR13 ;  /* 0x000000111f0d72a4 */ /* 0x000fe2000f8e020d */
[----:B------:R-:W-:Y:S01]  /*1d80*/  IADD3 R16, P0, PT, R16, UR48, RZ ;  /* 0x0000003010107c10 */ /* 0x000fe2000ff1e0ff */
[----:B------:R-:W-:Y:S01]  /*1d90*/  UIMAD UR46, UR46, UR14, URZ ;  /* 0x0000000e2e2e72a4 */ /* 0x000fe2000f8e02ff */
[----:B------:R-:W-:Y:S01]  /*1da0*/  LOP3.LUT R10, R10, 0x1f20, R3, 0xf8, !PT ;  /* 0x00001f200a0a7812 */ /* 0x000fe200078ef803 */
[----:B------:R-:W-:Y:S01]  /*1db0*/  IMAD.MOV.U32 R179, RZ, RZ, 0x7f800000 ;  /* 0x7f800000ffb37424 */ /* 0x000fe200078e00ff */
[----:B------:R-:W-:Y:S01]  /*1dc0*/  LOP3.LUT R180, R8, 0x10, RZ, 0xc0, !PT ;  /* 0x0000001008b47812 */ /* 0x000fe200078ec0ff */
[----:B------:R-:W-:Y:S01]  /*1dd0*/  UIMAD UR46, UR31, UR15, UR46 ;  /* 0x0000000f1f2e72a4 */ /* 0x000fe2000f8e022e */
[----:B------:R-:W-:Y:S01]  /*1de0*/  IADD3.X R17, PT, PT, R2, UR13, R17, P0, !PT ;  /* 0x0000000d02117c10 */ /* 0x000fe200087fe411 */
[----:B-1----:R-:W-:Y:S01]  /*1df0*/  IMAD R19, R11, UR10, RZ ;  /* 0x0000000a0b137c24 */ /* 0x002fe2000f8e02ff */
[----:B------:R-:W1:Y:S01]  /*1e00*/  @!P1 LDC.64 R2, c[0x0][0x388] ;  /* 0x0000e200ff029b82 */ /* 0x000e620000000a00 */
[----:B------:R-:W-:Y:S01]  /*1e10*/  IADD3 R18, P0, PT, R20, UR50, RZ ;  /* 0x0000003214127c10 */ /* 0x000fe2000ff1e0ff */
[----:B------:R-:W-:Y:S01]  /*1e20*/  @!P1 IMAD R12, R13, UR16, RZ ;  /* 0x000000100d0c9c24 */ /* 0x000fe2000f8e02ff */
[----:B------:R-:W-:Y:S01]  /*1e30*/  LOP3.LUT R180, R180, 0x7, R15, 0xf8, !PT ;  /* 0x00000007b4b47812 */ /* 0x000fe200078ef80f */
[C---:B------:R-:W-:Y:S01]  /*1e40*/  IMAD R19, R6.reuse, UR11, R19 ;  /* 0x0000000b06137c24 */ /* 0x040fe2000f8e0213 */
[----:B------:R-:W-:Y:S01]  /*1e50*/  UIMAD UR13, UR49, -0x40, UR41 ;  /* 0xffffffc0310d78a4 */ /* 0x000fe2000f8e0229 */
[----:B------:R-:W-:-:S04]  /*1e60*/  IMAD.WIDE.U32 R16, R6, UR10, R16 ;  /* 0x0000000a06107c25 */ /* 0x000fc8000f8e0010 */
[----:B------:R-:W-:Y:S01]  /*1e70*/  IMAD.MOV.U32 R178, RZ, RZ, 0x7f800000 ;  /* 0x7f800000ffb27424 */ /* 0x000fe200078e00ff */
[----:B------:R-:W3:Y:S01]  /*1e80*/  @!P2 LDC.64 R4, c[0x0][0x390] ;  /* 0x0000e400ff04ab82 */ /* 0x000ee20000000a00 */
[----:B------:R-:W-:Y:S01]  /*1e90*/  IMAD.IADD R17, R17, 0x1, R19 ;  /* 0x0000000111117824 */ /* 0x000fe200078e0213 */
[----:B------:R-:W-:Y:S01]  /*1ea0*/  IADD3.X R19, PT, PT, R7, UR46, R21, P0, !PT ;  /* 0x0000002e07137c10 */ /* 0x000fe200087fe415 */
[----:B--2---:R-:W-:Y:S01]  /*1eb0*/  IMAD R11, R11, UR8, RZ ;  /* 0x000000080b0b7c24 */ /* 0x004fe2000f8e02ff */
[----:B------:R-:W-:Y:S01]  /*1ec0*/  ISETP.GE.AND P6, PT, R15, UR13, PT ;  /* 0x0000000d0f007c0c */ /* 0x000fe2000bfc6270 */
[----:B------:R-:W-:Y:S02]  /*1ed0*/  @!P1 IMAD R12, R9, UR17, R12 ;  /* 0x00000011090c9c24 */ /* 0x000fe4000f8e020c */
[----:B------:R-:W-:Y:S02]  /*1ee0*/  IMAD.MOV.U32 R177, RZ, RZ, 0x7f800000 ;  /* 0x7f800000ffb17424 */ /* 0x000fe400078e00ff */
[----:B------:R-:W-:-:S02]  /*1ef0*/  IMAD.MOV.U32 R176, RZ, RZ, 0x7f800000 ;  /* 0x7f800000ffb07424 */ /* 0x000fc400078e00ff */
[----:B------:R-:W-:Y:S01]  /*1f00*/  IMAD.MOV.U32 R160, RZ, RZ, 0x20 ;  /* 0x00000020ffa07424 */ /* 0x000fe200078e00ff */
[----:B------:R-:W-:Y:S01]  /*1f10*/  CS2R R126, SRZ ;  /* 0x00000000007e7805 */ /* 0x000fe2000001ff00 */
[C---:B------:R-:W-:Y:S01]  /*1f20*/  IMAD R11, R6.reuse, UR9, R11 ;  /* 0x00000009060b7c24 */ /* 0x040fe2000f8e020b */
[----:B------:R-:W-:Y:S01]  /*1f30*/  CS2R R124, SRZ ;  /* 0x00000000007c7805 */ /* 0x000fe2000001ff00 */
[----:B------:R-:W-:Y:S01]  /*1f40*/  IMAD.WIDE.U32 R18, R6, UR8, R18 ;  /* 0x0000000806127c25 */ /* 0x000fe2000f8e0012 */
[----:B------:R-:W-:Y:S01]  /*1f50*/  ULOP3.LUT UR8, UR49, 0x80000001, URZ, 0xc0, !UPT ;  /* 0x8000000131087892 */ /* 0x000fe2000f8ec0ff */
[----:B------:R-:W2:Y:S01]  /*1f60*/  @!P2 LDC.64 R6, c[0x0][0x388] ;  /* 0x0000e200ff06ab82 */ /* 0x000ea20000000a00 */
[----:B------:R-:W-:Y:S01]  /*1f70*/  CS2R R130, SRZ ;  /* 0x0000000000827805 */ /* 0x000fe2000001ff00 */
[----:B------:R-:W-:Y:S01]  /*1f80*/  @!P1 IMAD.WIDE.U32 R20, R9, UR16, R16 ;  /* 0x0000001009149c25 */ /* 0x000fe2000f8e0010 */
[----:B------:R-:W-:Y:S01]  /*1f90*/  UISETP.NE.AND UP0, UPT, UR8, 0x1, UPT ;  /* 0x000000010800788c */ /* 0x000fe2000bf05270 */
[----:B------:R-:W-:-:S02]  /*1fa0*/  CS2R R128, SRZ ;  /* 0x0000000000807805 */ /* 0x000fc4000001ff00 */
[----:B------:R-:W-:Y:S01]  /*1fb0*/  CS2R R122, SRZ ;  /* 0x00000000007a7805 */ /* 0x000fe2000001ff00 */
[----:B------:R-:W-:Y:S01]  /*1fc0*/  IMAD.IADD R19, R19, 0x1, R11 ;  /* 0x0000000113137824 */ /* 0x000fe200078e020b */
[C---:B-1----:R-:W-:Y:S01]  /*1fd0*/  @!P1 LEA R22, P0, R20.reuse, R2, 0x1 ;  /* 0x0000000214169211 */ /* 0x042fe200078008ff */
[----:B------:R-:W-:Y:S01]  /*1fe0*/  @!P1 IMAD.IADD R12, R21, 0x1, R12 ;  /* 0x00000001150c9824 */ /* 0x000fe200078e020c */
[----:B------:R-:W-:Y:S01]  /*1ff0*/  USEL UR8, URZ, 0x3000, UP0 ;  /* 0x00003000ff087887 */ /* 0x000fe20008000000 */
[C---:B------:R-:W-:Y:S01]  /*2000*/  @!P2 IMAD.WIDE.U32 R26, R15.reuse, UR14, R18 ;  /* 0x0000000e0f1aac25 */ /* 0x040fe2000f8e0012 */
[----:B------:R-:W-:Y:S02]  /*2010*/  CS2R R120, SRZ ;  /* 0x0000000000787805 */ /* 0x000fe4000001ff00 */
[----:B------:R-:W-:Y:S02]  /*2020*/  CS2R R118, SRZ ;  /* 0x0000000000767805 */ /* 0x000fe4000001ff00 */
[----:B------:R-:W-:Y:S01]  /*2030*/  @!P1 LEA.HI.X R23, R20, R3, R12, 0x1, P0 ;  /* 0x0000000314179211 */ /* 0x000fe200000f0c0c */
[----:B------:R-:W-:Y:S01]  /*2040*/  @!P2 IMAD.MOV.U32 R24, RZ, RZ, R16 ;  /* 0x000000ffff18a224 */ /* 0x000fe200078e0010 */
[----:B---3--:R-:W-:Y:S01]  /*2050*/  @!P2 LEA R16, P0, R26, R4, 0x1 ;  /* 0x000000041a10a211 */ /* 0x008fe200078008ff */
[----:B------:R-:W-:Y:S01]  /*2060*/  VIADD R3, R180, 0x28 ;  /* 0x00000028b4037836 */ /* 0x000fe20000000000 */
[----:B------:R-:W-:Y:S01]  /*2070*/  @P3 BAR.SYNC.DEFER_BLOCKING 0x0 ;  /* 0x0000000000003b1d */ /* 0x000fe20000010000 */
[----:B------:R-:W-:-:S02]  /*2080*/  @!P2 IMAD R2, R15, UR15, R27 ;  /* 0x0000000f0f02ac24 */ /* 0x000fc4000f8e021b */
[----:B------:R-:W-:Y:S01]  /*2090*/  @!P2 IMAD.MOV.U32 R25, RZ, RZ, R17 ;  /* 0x000000ffff19a224 */ /* 0x000fe200078e0011 */
[----:B------:R-:W-:Y:S01]  /*20a0*/  ISETP.GE.AND P3, PT, R3, UR13, PT ;  /* 0x0000000d03007c0c */ /* 0x000fe2000bf66270 */
[----:B------:R-:W-:Y:S01]  /*20b0*/  @!P1 IMAD R12, R13, UR14, RZ ;  /* 0x0000000e0d0c9c24 */ /* 0x000fe2000f8e02ff */
[----:B------:R-:W-:Y:S01]  /*20c0*/  @!P2 LEA.HI.X R17, R26, R5, R2, 0x1, P0 ;  /* 0x000000051a11a211 */ /* 0x000fe200000f0c02 */
[C---:B------:R-:W-:Y:S01]  /*20d0*/  @!P2 IMAD.WIDE.U32 R20, R15.reuse, UR16, R24 ;  /* 0x000000100f14ac25 */ /* 0x040fe2000f8e0018 */
[----:B------:R-:W1:Y:S01]  /*20e0*/  @!P1 LDC.64 R2, c[0x0][0x390] ;  /* 0x0000e400ff029b82 */ /* 0x000e620000000a00 */
[----:B------:R-:W-:Y:S02]  /*20f0*/  LEA R5, R10, UR28, 0x1 ;  /* 0x0000001c0a057c11 */ /* 0x000fe4000f8e08ff */
[----:B------:R-:W-:Y:S01]  /*2100*/  CS2R R116, SRZ ;  /* 0x0000000000747805 */ /* 0x000fe2000001ff00 */
[----:B------:R-:W-:Y:S01]  /*2110*/  @!P2 IMAD R4, R15, UR17, R21 ;  /* 0x000000110f04ac24 */ /* 0x000fe2000f8e0215 */
[C---:B--2---:R-:W-:Y:S01]  /*2120*/  @!P2 LEA R6, P0, R20.reuse, R6, 0x1 ;  /* 0x000000061406a211 */ /* 0x044fe200078008ff */
[----:B------:R-:W-:Y:S01]  /*2130*/  @!P1 IMAD R12, R9, UR15, R12 ;  /* 0x0000000f090c9c24 */ /* 0x000fe2000f8e020c */
[----:B------:R-:W2:Y:S01]  /*2140*/  LDCU UR15, c[0x0][0x590] ;  /* 0x0000b200ff0f77ac */ /* 0x000ea20008000800 */
[----:B------:R-:W-:Y:S01]  /*2150*/  VIADD R181, R5, UR8 ;  /* 0x0000000805b57c36 */ /* 0x000fe20008000000 */
[----:B------:R-:W-:Y:S01]  /*2160*/  @!P2 LEA.HI.X R7, R20, R7, R4, 0x1, P0 ;  /* 0x000000071407a211 */ /* 0x000fe200000f0c04 */
[----:B------:R-:W-:Y:S01]  /*2170*/  @!P1 IMAD.WIDE.U32 R18, R9, UR14, R18 ;  /* 0x0000000e09129c25 */ /* 0x000fe2000f8e0012 */
[----:B------:R-:W3:Y:S03]  /*2180*/  LDCU UR14, c[0x0][0x3b0] ;  /* 0x00007600ff0e77ac */ /* 0x000ee60008000800 */
[----:B------:R-:W-:Y:S01]  /*2190*/  VIADD R14, R180, 0x8 ;  /* 0x00000008b40e7836 */ /* 0x000fe20000000000 */
[----:B------:R-:W-:Y:S01]  /*21a0*/  CS2R R110, SRZ ;  /* 0x00000000006e7805 */ /* 0x000fe2000001ff00 */
[----:B------:R-:W-:Y:S01]  /*21b0*/  @!P1 IMAD.IADD R12, R19, 0x1, R12 ;  /* 0x00000001130c9824 */ /* 0x000fe200078e020c */
[----:B------:R-:W-:Y:S01]  /*21c0*/  @!PT LDS RZ, [RZ] ;  /* 0x00000000fffff984 */ /* 0x000fe20000000800 */
[----:B------:R-:W-:Y:S01]  /*21d0*/  @!PT LDS RZ, [RZ] ;  /* 0x00000000fffff984 */ /* 0x000fe20000000800 */
[----:B------:R-:W-:Y:S01]  /*21e0*/  @!PT LDS RZ, [RZ] ;  /* 0x00000000fffff984 */ /* 0x000fe20000000800 */
[----:B------:R-:W-:Y:S01]  /*21f0*/  @!P6 LDGSTS.E.BYPASS.LTC128B.128 [R5+0x6000], desc[UR38][R184.64] ;  /* 0x06000000b805efae */ /* 0x000fe2000b981a26 */
[----:B------:R-:W-:Y:S01]  /*2200*/  IMAD.MOV.U32 R175, RZ, RZ, 0x4 ;  /* 0x00000004ffaf7424 */ /* 0x000fe200078e00ff */
[----:B------:R-:W-:-:S02]  /*2210*/  ISETP.GE.AND P5, PT, R14, UR13, PT ;  /* 0x0000000d0e007c0c */ /* 0x000fc4000bfa6270 */
[----:B------:R-:W-:Y:S01]  /*2220*/  CS2R R108, SRZ ;  /* 0x00000000006c7805 */ /* 0x000fe2000001ff00 */
[----:B------:R-:W-:Y:S01]  /*2230*/  @!P6 LDGSTS.E.BYPASS.LTC128B.128 [R5+0x7000], desc[UR38][R184.64+0x40] ;  /* 0x07000040b805efae */ /* 0x000fe2000b981a26 */
[----:B------:R-:W-:Y:S02]  /*2240*/  LOP3.LUT R14, R180, 0x20, RZ, 0xfc, !PT ;  /* 0x00000020b40e7812 */ /* 0x000fe400078efcff */
[----:B------:R-:W-:Y:S02]  /*2250*/  CS2R R114, SRZ ;  /* 0x0000000000727805 */ /* 0x000fe4000001ff00 */
[----:B------:R-:W-:Y:S01]  /*2260*/  CS2R R112, SRZ ;  /* 0x0000000000707805 */ /* 0x000fe2000001ff00 */
[----:B------:R-:W-:Y:S01]  /*2270*/  @!P6 LDGSTS.E.BYPASS.LTC128B.128 [R5+0x8000], desc[UR38][R184.64+0x80] ;  /* 0x08000080b805efae */ /* 0x000fe2000b981a26 */
[----:B-1----:R-:W-:Y:S02]  /*2280*/  @!P1 LEA R10, P0, R18, R2, 0x1 ;  /* 0x00000002120a9211 */ /* 0x002fe400078008ff */
[----:B------:R-:W-:-:S02]  /*2290*/  CS2R R106, SRZ ;  /* 0x00000000006a7805 */ /* 0x000fc4000001ff00 */
[----:B------:R-:W-:Y:S01]  /*22a0*/  ISETP.GE.AND P4, PT, R14, UR13, PT ;  /* 0x0000000d0e007c0c */ /* 0x000fe2000bf86270 */
[----:B------:R-:W-:Y:S01]  /*22b0*/  @P6 STS.128 [R5+0x6000], RZ ;  /* 0x006000ff05006388 */ /* 0x000fe20000000c00 */
[----:B------:R-:W-:Y:S01]  /*22c0*/  @!P1 LEA.HI.X R11, R18, R3, R12, 0x1, P0 ;  /* 0x00000003120b9211 */ /* 0x000fe200000f0c0c */
[----:B------:R-:W-:Y:S01]  /*22d0*/  IMAD.MOV.U32 R3, RZ, RZ, 0x4 ;  /* 0x00000004ff037424 */ /* 0x000fe200078e00ff */
[----:B------:R-:W-:Y:S01]  /*22e0*/  ISETP.GE.AND P0, PT, R180, UR13, PT ;  /* 0x0000000db4007c0c */ /* 0x000fe2000bf06270 */
        /* <DEDUP_REMOVED lines=55> */
[----:B------:R-:W-:Y:S01]  /*2660*/  CS2R R36, SRZ ;  /* 0x0000000000247805 */ /* 0x000fe2000001ff00 */
[----:B------:R-:W-:-:S02]  /*2670*/  UIADD3 UR5, UPT, UPT, -UR51, UR5, URZ ;  /* 0x0000000533057290 */ /* 0x000fc4000fffe1ff */
[----:B------:R-:W-:Y:S01]  /*2680*/  @P2 STS.128 [R5+0xd000], RZ ;  /* 0x00d000ff05002388 */ /* 0x000fe20000000c00 */
[----:B------:R-:W-:Y:S01]  /*2690*/  USHF.L.U32 UR52, UR52, 0x3, URZ ;  /* 0x0000000334347899 */ /* 0x000fe200080006ff */
[----:B------:R-:W4:Y:S02]  /*26a0*/  LDCU UR11, c[0x0][0x504] ;  /* 0x0000a080ff0b77ac */ /* 0x000f240008000800 */
[----:B------:R-:W-:Y:S01]  /*26b0*/  @P1 STS.128 [R5+0xa000], RZ ;  /* 0x00a000ff05001388 */ /* 0x000fe20000000c00 */
[----:B------:R-:W2:Y:S03]  /*26c0*/  LDCU UR10, c[0x0][0x508] ;  /* 0x0000a100ff0a77ac */ /* 0x000ea60008000800 */
[----:B------:R-:W-:Y:S01]  /*26d0*/  @P1 STS.128 [R5+0xc000], RZ ;  /* 0x00c000ff05001388 */ /* 0x000fe20000000c00 */
[----:B------:R-:W2:Y:S03]  /*26e0*/  LDCU UR9, c[0x0][0x3e0] ;  /* 0x00007c00ff0977ac */ /* 0x000ea60008000800 */
[----:B------:R-:W-:Y:S01]  /*26f0*/  @P1 STS.128 [R5+0xe000], RZ ;  /* 0x00e000ff05001388 */ /* 0x000fe20000000c00 */
[----:B-1----:R-:W-:-:S03]  /*2700*/  IMAD.WIDE.U32 R6, R180, R3, UR58 ;  /* 0x0000003ab4067e25 */ /* 0x002fc6000f8e0003 */
[----:B------:R-:W-:Y:S01]  /*2710*/  @!PT LDS RZ, [RZ] ;  /* 0x00000000fffff984 */ /* 0x000fe20000000800 */
[----:B------:R-:W-:Y:S01]  /*2720*/  @!PT LDS RZ, [RZ] ;  /* 0x00000000fffff984 */ /* 0x000fe20000000800 */
[----:B------:R-:W-:Y:S01]  /*2730*/  @!PT LDS RZ, [RZ] ;  /* 0x00000000fffff984 */ /* 0x000fe20000000800 */
[----:B------:R-:W-:Y:S01]  /*2740*/  @!P1 LDGSTS.E.BYPASS.LTC128B.128 [R5+0xa000], desc[UR38][R22.64] ;  /* 0x0a00000016059fae */ /* 0x000fe2000b981a26 */
[----:B------:R-:W1:Y:S03]  /*2750*/  LDCU UR13, c[0x0][0x50c] ;  /* 0x0000a180ff0d77ac */ /* 0x000e660008000800 */
[----:B------:R-:W-:Y:S01]  /*2760*/  @!P1 LDGSTS.E.BYPASS.LTC128B.128 [R5+0xc000], desc[UR38][R22.64+0x40] ;  /* 0x0c00004016059fae */ /* 0x000fe2000b981a26 */
[----:B------:R-:W1:Y:S03]  /*2770*/  LDCU UR12, c[0x0][0x45c] ;  /* 0x00008b80ff0c77ac */ /* 0x000e660008000800 */
        /* <DEDUP_REMOVED lines=17> */
[----:B------:R-:W-:-:S02]  /*2890*/  SHF.R.U32.HI R3, RZ, 0x4, R0 ;  /* 0x00000004ff037819 */ /* 0x000fc40000011600 */
[----:B------:R-:W-:Y:S01]  /*28a0*/  LOP3.LUT R4, R4, 0x18, RZ, 0xc0, !PT ;  /* 0x0000001804047812 */ /* 0x000fe200078ec0ff */
[----:B------:R-:W5:Y:S01]  /*28b0*/  @!P0 LDG.E R179, desc[UR38][R6.64] ;  /* 0x0000002606b38981 */ /* 0x000f62000c1e1900 */
[----:B------:R-:W-:Y:S02]  /*28c0*/  LOP3.LUT R3, R3, 0x8, RZ, 0xc0, !PT ;  /* 0x0000000803037812 */ /* 0x000fe400078ec0ff */
[----:B------:R-:W-:Y:S01]  /*28d0*/  LOP3.LUT R173, R2, 0x20, RZ, 0xc0, !PT ;  /* 0x0000002002ad7812 */ /* 0x000fe200078ec0ff */
[----:B------:R-:W5:Y:S01]  /*28e0*/  @!P5 LDG.E R178, desc[UR38][R6.64+0x20] ;  /* 0x0000202606b2d981 */ /* 0x000f62000c1e1900 */
[----:B------:R-:W-:-:S03]  /*28f0*/  LOP3.LUT R3, R3, 0x10, R0, 0xf8, !PT ;  /* 0x0000001003037812 */ /* 0x000fc600078ef800 */
[----:B------:R-:W5:Y:S01]  /*2900*/  @!P4 LDG.E R177, desc[UR38][R6.64+0x80] ;  /* 0x0000802606b1c981 */ /* 0x000f62000c1e1900 */
[----:B------:R-:W-:-:S03]  /*2910*/  LOP3.LUT R3, R3, 0xc0, R2, 0xf8, !PT ;  /* 0x000000c003037812 */ /* 0x000fc600078ef802 */
[----:B------:R4:W5:Y:S01]  /*2920*/  @!P3 LDG.E R176, desc[UR38][R6.64+0xa0] ;  /* 0x0000a02606b0b981 */ /* 0x000962000c1e1900 */
[----:B------:R-:W-:Y:S01]  /*2930*/  LOP3.LUT P0, RZ, R0, 0x4, RZ, 0xc0, !PT ;  /* 0x0000000400ff7812 */ /* 0x000fe2000780c0ff */
[----:B---3--:R-:W-:Y:S02]  /*2940*/  USHF.L.U32 UR14, UR14, 0x6, URZ ;  /* 0x000000060e0e7899 */ /* 0x008fe400080006ff */
[----:B--2---:R-:W-:Y:S01]  /*2950*/  USHF.L.U32 UR15, UR15, 0x6, URZ ;  /* 0x000000060f0f7899 */ /* 0x004fe200080006ff */
[----:B------:R-:W-:Y:S01]  /*2960*/  SEL R160, R160, 0xffffffe0, !P0 ;  /* 0xffffffe0a0a07807 */ /* 0x000fe20004000000 */
[----:B-1----:R-:W-:Y:S01]  /*2970*/  IMAD.SHL.U32 R10, R0, 0x10, RZ ;  /* 0x00000010000a7824 */ /* 0x002fe200078e00ff */
[----:B----4-:R-:W-:-:S04]  /*2980*/  LOP3.LUT R5, R2, 0x120, RZ, 0xc0, !PT ;  /* 0x0000012002057812 */ /* 0x010fc800078ec0ff */
[----:B------:R-:W-:-:S04]  /*2990*/  LOP3.LUT R173, R173, 0x3c00, R10, 0xf8, !PT ;  /* 0x00003c00adad7812 */ /* 0x000fc800078ef80a */
[--C-:B------:R-:W-:Y:S02]  /*29a0*/  LOP3.LUT R173, R173, 0x100, R10.reuse, 0xf8, !PT ;  /* 0x00000100adad7812 */ /* 0x100fe400078ef80a */
[----:B------:R-:W-:Y:S02]  /*29b0*/  LOP3.LUT R6, R5, 0x200, R10, 0xf8, !PT ;  /* 0x0000020005067812 */ /* 0x000fe400078ef80a */
[----:B------:R-:W-:-:S04]  /*29c0*/  LOP3.LUT R5, R4, 0xc0, R2, 0xf8, !PT ;  /* 0x000000c004057812 */ /* 0x000fc800078ef802 */
[C---:B------:R-:W-:Y:S02]  /*29d0*/  LOP3.LUT R7, R5.reuse, 0x8, R8, 0x78, !PT ;  /* 0x0000000805077812 */ /* 0x040fe400078e7808 */
[----:B------:R-:W-:Y:S02]  /*29e0*/  LOP3.LUT R0, R5, 0x8, R0, 0x78, !PT ;  /* 0x0000000805007812 */ /* 0x000fe400078e7800 */
[----:B------:R-:W-:Y:S02]  /*29f0*/  LOP3.LUT R5, R3, R4, RZ, 0x3c, !PT ;  /* 0x0000000403057212 */ /* 0x000fe400078e3cff */
[----:B------:R-:W-:Y:S02]  /*2a00*/  LOP3.LUT R3, R6, R7, RZ, 0xfc, !PT ;  /* 0x0000000706037212 */ /* 0x000fe400078efcff */
[----:B------:R-:W-:Y:S01]  /*2a10*/  LOP3.LUT R173, R173, R0, RZ, 0xfc, !PT ;  /* 0x00000000adad7212 */ /* 0x000fe200078efcff */
[----:B------:R-:W-:Y:S01]  /*2a20*/  IMAD.MOV.U32 R0, RZ, RZ, 0x20 ;  /* 0x00000020ff007424 */ /* 0x000fe200078e00ff */
[----:B------:R-:W-:-:S02]  /*2a30*/  LOP3.LUT R2, R5, 0x120, R2, 0xf8, !PT ;  /* 0x0000012005027812 */ /* 0x000fc400078ef802 */
[----:B------:R-:W-:Y:S02]  /*2a40*/  LEA R3, R3, UR28, 0x1 ;  /* 0x0000001c03037c11 */ /* 0x000fe4000f8e08ff */
[----:B------:R-:W-:Y:S02]  /*2a50*/  LEA R173, R173, UR28, 0x1 ;  /* 0x0000001cadad7c11 */ /* 0x000fe4000f8e08ff */
[----:B------:R-:W-:Y:S01]  /*2a60*/  LEA R2, R2, UR28, 0x1 ;  /* 0x0000001c02027c11 */ /* 0x000fe2000f8e08ff */
[----:B------:R-:W-:Y:S02]  /*2a70*/  VIADD R3, R3, UR8 ;  /* 0x0000000803037c36 */ /* 0x000fe40008000000 */
[----:B------:R-:W-:Y:S02]  /*2a80*/  IMAD.IADD R172, R160, 0x1, R173 ;  /* 0x00000001a0ac7824 */ /* 0x000fe400078e02ad */
[----:B------:R-:W-:-:S07]  /*2a90*/  VIADD R2, R2, UR8 ;  /* 0x0000000802027c36 */ /* 0x000fce0008000000 */
.L_x_1557:
        /* <DEDUP_REMOVED lines=19> */
[----:B------:R-:W-:Y:S01]  /*2bd0*/  LDSM.16.M88.4 R160, [R3+0x1000] ;  /* 0x0010000003a0783b */ /* 0x000fe20000000200 */
        /* <DEDUP_REMOVED lines=26> */
[----:B------:R-:W2:Y:S07]  /*2d80*/  LDSM.16.M88.4 R136, [R174+0x1800] ;  /* 0x00180000ae88783b */ /* 0x000eae0000000200 */
[-C--:B------:R-:W-:Y:S01]  /*2d90*/  HMMA.16816.F32.BF16 R4, R160, R164.reuse, R4 ;  /* 0x000000a4a004723c */ /* 0x080fe20000041804 */
[----:B------:R-:W1:Y:S07]  /*2da0*/  LDSM.16.M88.4 R148, [R172+0xb400] ;  /* 0x00b40000ac94783b */ /* 0x000e6e0000000200 */
        /* <DEDUP_REMOVED lines=10> */
[-C--:B----4-:R-:W-:Y:S01]  /*2e50*/  HMMA.16816.F32.BF16 R4, R140, R144.reuse, R4 ;  /* 0x000000908c04723c */ /* 0x090fe20000041804 */
[----:B------:R-:W4:Y:S07]  /*2e60*/  LDSM.16.M88.4 R160, [R173+0xd400] ;  /* 0x00d40000ada0783b */ /* 0x000f2e0000000200 */
[C---:B--2---:R-:W-:Y:S08]  /*2e70*/  HMMA.16816.F32.BF16 R8, R136.reuse, R144, R8 ;  /* 0x000000908808723c */ /* 0x044ff00000041808 */
[-C--:B------:R-:W-:Y:S08]  /*2e80*/  HMMA.16816.F32.BF16 R12, R136, R146.reuse, R12 ;  /* 0x00000092880c723c */ /* 0x080ff0000004180c */
[C---:B------:R-:W-:Y:S08]  /*2e90*/  HMMA.16816.F32.BF16 R16, R140.reuse, R146, R16 ;  /* 0x000000928c10723c */ /* 0x040ff00000041810 */
[-C--:B-1----:R-:W-:Y:S08]  /*2ea0*/  HMMA.16816.F32.BF16 R20, R140, R148.reuse, R20 ;  /* 0x000000948c14723c */ /* 0x082ff00000041814 */
        /* <DEDUP_REMOVED lines=131> */
.L_x_1553:
        /* <DEDUP_REMOVED lines=159> */
.L_x_1554:
        /* <DEDUP_REMOVED lines=10> */
[----:B------:R-:W-:Y:S01]  /*4170*/  FFMA.FTZ R211, -R211, R211, 1 ;  /* 0x3f800000d3d37423 */ /* 0x000fe200000101d3 */
        /* <DEDUP_REMOVED lines=16> */
[----:B------:R2:W-:Y:S01]  /*4280*/  MUFU.EX2 R171, R7 ;  /* 0x0000000700ab7308 */ /* 0x0005e20000000800 */
[----:B------:R-:W-:Y:S01]  /*4290*/  FFMA.FTZ R5, R20, UR12, -R5 ;  /* 0x0000000c14057c23 */ /* 0x000fe20008010805 */
[----:B------:R-:W-:Y:S01]  /*42a0*/  FSETP.NEU.FTZ.AND P0, PT, R177, -INF , PT ;  /* 0xff800000b100780b */ /* 0x000fe20003f1d000 */
[----:B------:R-:W-:Y:S01]  /*42b0*/  FFMA.FTZ R194, -R194, R194, 1 ;  /* 0x3f800000c2c27423 */ /* 0x000fe200000101c2 */
[----:B------:R-:W-:Y:S01]  /*42c0*/  MOV R168, 0x10 ;  /* 0x0000001000a87802 */ /* 0x000fe20000000f00 */
[----:B------:R-:W-:Y:S01]  /*42d0*/  FFMA.FTZ R195, -R195, R195, 1 ;  /* 0x3f800000c3c37423 */ /* 0x000fe200000101c3 */
[----:B------:R-:W-:Y:S01]  /*42e0*/  FSEL R241, R241, RZ, P0 ;  /* 0x000000fff1f17208 */ /* 0x000fe20000000000 */
[----:B------:R-:W-:Y:S03]  /*42f0*/  FFMA.FTZ R196, -R196, R196, 1 ;  /* 0x3f800000c4c47423 */ /* 0x000fe600000101c4 */
[----:B------:R3:W-:Y:S01]  /*4300*/  MUFU.EX2 R169, R5 ;  /* 0x0000000500a97308 */ /* 0x0007e20000000800 */
[----:B------:R-:W-:Y:S01]  /*4310*/  FSETP.NEU.FTZ.AND P0, PT, R176, -INF , PT ;  /* 0xff800000b000780b */ /* 0x000fe20003f1d000 */
[----:B------:R-:W-:Y:S01]  /*4320*/  FFMA.FTZ R197, -R197, R197, 1 ;  /* 0x3f800000c5c57423 */ /* 0x000fe200000101c5 */
[--C-:B------:R-:W-:Y:S01]  /*4330*/  FFMA.FTZ R249, R152, UR12, -R241.reuse ;  /* 0x0000000c98f97c23 */ /* 0x100fe200080108f1 */
[--C-:B------:R-:W-:Y:S01]  /*4340*/  FFMA.FTZ R248, R150, UR12, -R241.reuse ;  /* 0x0000000c96f87c23 */ /* 0x100fe200080108f1 */
[----:B------:R-:W-:Y:S01]  /*4350*/  FSEL R239, R239, RZ, P0 ;  /* 0x000000ffefef7208 */ /* 0x000fe20000000000 */
[--C-:B------:R-:W-:Y:S01]  /*4360*/  FFMA.FTZ R247, R144, UR12, -R241.reuse ;  /* 0x0000000c90f77c23 */ /* 0x100fe200080108f1 */
[--C-:B------:R-:W-:Y:S03]  /*4370*/  FFMA.FTZ R246, R142, UR12, -R241.reuse ;  /* 0x0000000c8ef67c23 */ /* 0x100fe600080108f1 */
[----:B------:R-:W-:Y:S01]  /*4380*/  MUFU.EX2 R165, R9 ;  /* 0x0000000900a57308 */ /* 0x000fe20000000800 */
[----:B------:R-:W-:Y:S01]  /*4390*/  FFMA.FTZ R167, R18, UR12, -R241 ;  /* 0x0000000c12a77c23 */ /* 0x000fe200080108f1 */
[--C-:B------:R-:W-:Y:S01]  /*43a0*/  FFMA.FTZ R164, R8, UR12, -R239.reuse ;  /* 0x0000000c08a47c23 */ /* 0x100fe200080108ef */
[--C-:B------:R-:W-:Y:S01]  /*43b0*/  FFMA.FTZ R240, R6, UR12, -R239.reuse ;  /* 0x0000000c06f07c23 */ /* 0x100fe200080108ef */
[--C-:B------:R-:W-:Y:S01]  /*43c0*/  FFMA.FTZ R245, R148, UR12, -R239.reuse ;  /* 0x0000000c94f57c23 */ /* 0x100fe200080108ef */
[--C-:B------:R-:W-:Y:S01]  /*43d0*/  FFMA.FTZ R244, R146, UR12, -R239.reuse ;  /* 0x0000000c92f47c23 */ /* 0x100fe200080108ef */
[--C-:B------:R-:W-:Y:S01]  /*43e0*/  FFMA.FTZ R243, R140, UR12, -R239.reuse ;  /* 0x0000000c8cf37c23 */ /* 0x100fe200080108ef */
[--C-:B------:R-:W-:Y:S03]  /*43f0*/  FFMA.FTZ R242, R138, UR12, -R239.reuse ;  /* 0x0000000c8af27c23 */ /* 0x100fe600080108ef */
[----:B------:R-:W4:Y:S01]  /*4400*/  MUFU.EX2 R252, R252 ;  /* 0x000000fc00fc7308 */ /* 0x000f220000000800 */
[--C-:B------:R-:W-:Y:S01]  /*4410*/  FFMA.FTZ R229, R10, UR12, -R239.reuse ;  /* 0x0000000c0ae57c23 */ /* 0x100fe200080108ef */
[----:B------:R-:W-:Y:S01]  /*4420*/  FFMA.FTZ R239, R4, UR12, -R239 ;  /* 0x0000000c04ef7c23 */ /* 0x000fe200080108ef */
[--C-:B------:R-:W-:Y:S01]  /*4430*/  FFMA.FTZ R166, R14, UR12, -R241.reuse ;  /* 0x0000000c0ea67c23 */ /* 0x100fe200080108f1 */
[--C-:B------:R-:W-:Y:S01]  /*4440*/  FFMA.FTZ R234, R16, UR12, -R241.reuse ;  /* 0x0000000c10ea7c23 */ /* 0x100fe200080108f1 */
[----:B------:R-:W-:Y:S01]  /*4450*/  FFMA.FTZ R241, R12, UR12, -R241 ;  /* 0x0000000c0cf17c23 */ /* 0x000fe200080108f1 */
[----:B------:R-:W-:Y:S01]  /*4460*/  MOV R160, 0x20 ;  /* 0x0000002000a07802 */ /* 0x000fe20000000f00 */
[----:B------:R-:W-:Y:S03]  /*4470*/  FFMA.FTZ R210, -R210, R210, 1 ;  /* 0x3f800000d2d27423 */ /* 0x000fe600000101d2 */
[----:B------:R-:W-:Y:S01]  /*4480*/  MUFU.EX2 R251, R251 ;  /* 0x000000fb00fb7308 */ /* 0x000fe20000000800 */
[----:B------:R-:W-:Y:S01]  /*4490*/  FFMA.FTZ R212, -R212, R212, 1 ;  /* 0x3f800000d4d47423 */ /* 0x000fe200000101d4 */
[----:B------:R-:W-:Y:S01]  /*44a0*/  FFMA.FTZ R214, -R214, R214, 1 ;  /* 0x3f800000d6d67423 */ /* 0x000fe200000101d6 */
[----:B------:R-:W-:Y:S01]  /*44b0*/  FFMA.FTZ R215, -R215, R215, 1 ;  /* 0x3f800000d7d77423 */ /* 0x000fe200000101d7 */
[----:B------:R-:W-:Y:S01]  /*44c0*/  FFMA.FTZ R216, -R216, R216, 1 ;  /* 0x3f800000d8d87423 */ /* 0x000fe200000101d8 */
[----:B------:R-:W-:Y:S01]  /*44d0*/  FFMA.FTZ R217, -R217, R217, 1 ;  /* 0x3f800000d9d97423 */ /* 0x000fe200000101d9 */
[----:B------:R-:W-:Y:S01]  /*44e0*/  FFMA.FTZ R218, -R218, R218, 1 ;  /* 0x3f800000dada7423 */ /* 0x000fe200000101da */
[----:B------:R-:W-:Y:S03]  /*44f0*/  FFMA.FTZ R219, -R219, R219, 1 ;  /* 0x3f800000dbdb7423 */ /* 0x000fe600000101db */
[----:B------:R-:W4:Y:S01]  /*4500*/  MUFU.EX2 R250, R250 ;  /* 0x000000fa00fa7308 */ /* 0x000f220000000800 */
[----:B------:R-:W-:Y:S01]  /*4510*/  FFMA.FTZ R220, -R220, R220, 1 ;  /* 0x3f800000dcdc7423 */ /* 0x000fe200000101dc */
[----:B------:R-:W-:Y:S01]  /*4520*/  FFMA.FTZ R221, -R221, R221, 1 ;  /* 0x3f800000dddd7423 */ /* 0x000fe200000101dd */
[----:B------:R-:W-:Y:S01]  /*4530*/  UISETP.GT.AND UP0, UPT, UR49, UR47, UPT ;  /* 0x0000002f3100728c */ /* 0x000fe2000bf04270 */
[----:B------:R-:W-:Y:S01]  /*4540*/  FMUL.FTZ R195, R195, UR13 ;  /* 0x0000000dc3c37c20 */ /* 0x000fe20008410000 */
[----:B------:R-:W-:Y:S01]  /*4550*/  FMUL.FTZ R196, R196, UR13 ;  /* 0x0000000dc4c47c20 */ /* 0x000fe20008410000 */
[----:B------:R-:W-:Y:S01]  /*4560*/  FMUL.FTZ R197, R197, UR13 ;  /* 0x0000000dc5c57c20 */ /* 0x000fe20008410000 */
[----:B------:R-:W-:Y:S03]  /*4570*/  FMUL.FTZ R216, R216, UR13 ;  /* 0x0000000dd8d87c20 */ /* 0x000fe60008410000 */
[----:B------:R-:W-:Y:S01]  /*4580*/  MUFU.EX2 R238, R238 ;  /* 0x000000ee00ee7308 */ /* 0x000fe20000000800 */
[----:B------:R-:W-:Y:S01]  /*4590*/  FMUL.FTZ R217, R217, UR13 ;  /* 0x0000000dd9d97c20 */ /* 0x000fe20008410000 */
[----:B------:R-:W-:Y:S01]  /*45a0*/  FMUL.FTZ R218, R218, UR13 ;  /* 0x0000000ddada7c20 */ /* 0x000fe20008410000 */
[----:B------:R-:W-:Y:S01]  /*45b0*/  FMUL.FTZ R219, R219, UR13 ;  /* 0x0000000ddbdb7c20 */ /* 0x000fe20008410000 */
[----:B------:R-:W-:Y:S01]  /*45c0*/  FMUL.FTZ R220, R220, UR13 ;  /* 0x0000000ddcdc7c20 */ /* 0x000fe20008410000 */
[----:B------:R-:W-:Y:S01]  /*45d0*/  FMUL.FTZ R221, R221, UR13 ;  /* 0x0000000ddddd7c20 */ /* 0x000fe20008410000 */
[----:B------:R-:W-:Y:S01]  /*45e0*/  FFMA.FTZ R222, -R222, R222, 1 ;  /* 0x3f800000dede7423 */ /* 0x000fe200000101de */
[----:B------:R-:W-:Y:S03]  /*45f0*/  FFMA.FTZ R223, -R223, R223, 1 ;  /* 0x3f800000dfdf7423 */ /* 0x000fe600000101df */
[----:B------:R-:W4:Y:S01]  /*4600*/  MUFU.EX2 R237, R237 ;  /* 0x000000ed00ed7308 */ /* 0x000f220000000800 */
[----:B------:R-:W-:Y:S01]  /*4610*/  FFMA.FTZ R224, -R224, R224, 1 ;  /* 0x3f800000e0e07423 */ /* 0x000fe200000101e0 */
[----:B------:R-:W-:Y:S01]  /*4620*/  FFMA.FTZ R225, -R225, R225, 1 ;  /* 0x3f800000e1e17423 */ /* 0x000fe200000101e1 */
[----:B------:R-:W-:Y:S01]  /*4630*/  FMUL.FTZ R222, R222, UR13 ;  /* 0x0000000ddede7c20 */ /* 0x000fe20008410000 */
[----:B------:R-:W-:Y:S01]  /*4640*/  FMUL.FTZ R223, R223, UR13 ;  /* 0x0000000ddfdf7c20 */ /* 0x000fe20008410000 */
[----:B------:R-:W-:Y:S01]  /*4650*/  FMUL.FTZ R224, R224, UR13 ;  /* 0x0000000de0e07c20 */ /* 0x000fe20008410000 */
[----:B------:R-:W-:Y:S04]  /*4660*/  FMUL.FTZ R225, R225, UR13 ;  /* 0x0000000de1e17c20 */ /* 0x000fe80008410000 */
        /* <DEDUP_REMOVED lines=27> */
[----:B--2---:R-:W-:Y:S02]  /*4820*/  SHF.L.U32 R7, R161, 0x1, RZ ;  /* 0x00000001a1077819 */ /* 0x004fe400000006ff */
[----:B------:R-:W-:Y:S02]  /*4830*/  LOP3.LUT R6, R133, 0x7400, RZ, 0xc0, !PT ;  /* 0x0000740085067812 */ /* 0x000fe400078ec0ff */
[----:B---3--:R-:W-:Y:S02]  /*4840*/  LOP3.LUT R5, R8, 0x38, R7, 0xf8, !PT ;  /* 0x0000003808057812 */ /* 0x008fe400078ef807 */
[----:B------:R-:W-:Y:S02]  /*4850*/  SHF.R.U32.HI R132, RZ, 0x1, R161 ;  /* 0x00000001ff847819 */ /* 0x000fe400000116a1 */
[----:B------:R-:W-:Y:S02]  /*4860*/  LOP3.LUT R4, R6, 0x6, R7, 0xf8, !PT ;  /* 0x0000000606047812 */ /* 0x000fe400078ef807 */
[----:B------:R-:W-:Y:S02]  /*4870*/  LOP3.LUT R5, R5, 0x20, R132, 0x78, !PT ;  /* 0x0000002005057812 */ /* 0x000fe400078e7884 */
[----:B----4-:R-:W-:Y:S02]  /*4880*/  F2FP.BF16.F32.PACK_AB R6, R252, R165 ;  /* 0x000000a5fc06723e */ /* 0x010fe400000010ff */
[----:B------:R-:W-:Y:S02]  /*4890*/  LOP3.LUT R4, R4, R5, RZ, 0xfc, !PT ;  /* 0x0000000504047212 */ /* 0x000fe400078efcff */
[----:B------:R-:W-:Y:S02]  /*48a0*/  LOP3.LUT R135, R133, 0xc0, RZ, 0xc0, !PT ;  /* 0x000000c085877812 */ /* 0x000fe400078ec0ff */
[----:B------:R-:W-:Y:S02]  /*48b0*/  LEA R227, R4, UR4, 0x1 ;  /* 0x0000000404e37c11 */ /* 0x000fe4000f8e08ff */
[----:B------:R-:W-:Y:S02]  /*48c0*/  SHF.L.U32 R134, R161, 0x2, RZ ;  /* 0x00000002a1867819 */ /* 0x000fe400000006ff */
[----:B------:R-:W-:Y:S01]  /*48d0*/  LOP3.LUT R173, R133, 0x20, RZ, 0xc0, !PT ;  /* 0x0000002085ad7812 */ /* 0x000fe200078ec0ff */
[----:B------:R1:W-:Y:S01]  /*48e0*/  STS [R227+0x19000], R6 ;  /* 0x01900006e3007388 */ /* 0x0003e20000000800 */
[----:B------:R-:W-:Y:S02]  /*48f0*/  LOP3.LUT R134, R135, 0x18, R134, 0xf8, !PT ;  /* 0x0000001887867812 */ /* 0x000fe400078ef886 */
[--C-:B------:R-:W-:Y:S02]  /*4900*/  LOP3.LUT R173, R173, 0x3c00, R136.reuse, 0xf8, !PT ;  /* 0x00003c00adad7812 */ /* 0x100fe400078ef888 */
[----:B------:R-:W-:Y:S02]  /*4910*/  LOP3.LUT P0, RZ, R161, 0x8, RZ, 0xc0, !PT ;  /* 0x00000008a1ff7812 */ /* 0x000fe4000780c0ff */
[----:B------:R-:W-:Y:S02]  /*4920*/  LOP3.LUT R173, R173, 0x100, R136, 0xf8, !PT ;  /* 0x00000100adad7812 */ /* 0x000fe400078ef888 */
[--C-:B------:R-:W-:Y:S02]  /*4930*/  LOP3.LUT R8, R134, 0x8, R161.reuse, 0x78, !PT ;  /* 0x0000000886087812 */ /* 0x100fe400078e78a1 */
[----:B------:R-:W-:Y:S02]  /*4940*/  LOP3.LUT P2, RZ, R161, 0x4, RZ, 0xc0, !PT ;  /* 0x00000004a1ff7812 */ /* 0x000fe4000784c0ff */
[----:B------:R-:W-:Y:S02]  /*4950*/  LOP3.LUT R173, R173, R8, RZ, 0xfc, !PT ;  /* 0x00000008adad7212 */ /* 0x000fe400078efcff */
[----:B------:R-:W-:Y:S02]  /*4960*/  F2FP.BF16.F32.PACK_AB R8, R250, R251 ;  /* 0x000000fbfa08723e */ /* 0x000fe400000010ff */
[----:B------:R-:W-:Y:S02]  /*4970*/  SEL R168, R168, 0xfffffff0, !P2 ;  /* 0xfffffff0a8a87807 */ /* 0x000fe40005000000 */
[----:B------:R-:W-:Y:S01]  /*4980*/  IADD3 R4, PT, PT, R227, 0x19000, RZ ;  /* 0x00019000e3047810 */ /* 0x000fe20007ffe0ff */
[----:B------:R-:W-:Y:S01]  /*4990*/  STS [R227+0x19400], R8 ;  /* 0x01940008e3007388 */ /* 0x000fe20000000800 */
[----:B------:R-:W-:Y:S02]  /*49a0*/  F2FP.BF16.F32.PACK_AB R11, R237, R238 ;  /* 0x000000eeed0b723e */ /* 0x000fe400000010ff */
[----:B------:R-:W-:Y:S02]  /*49b0*/  F2FP.BF16.F32.PACK_AB R9, R235, R236 ;  /* 0x000000eceb09723e */ /* 0x000fe400000010ff */
[----:B------:R-:W-:Y:S02]  /*49c0*/  IADD3 R228, PT, PT, R168, R227, RZ ;  /* 0x000000e3a8e47210 */ /* 0x000fe40007ffe0ff */
[----:B------:R-:W-:Y:S02]  /*49d0*/  IADD3 R226, PT, PT, R227, 0x19020, RZ ;  /* 0x00019020e3e27810 */ /* 0x000fe40007ffe0ff */
[----:B------:R-:W-:Y:S01]  /*49e0*/  @P0 IADD3 R226, PT, PT, R4, -0x20, RZ ;  /* 0xffffffe004e20810 */ /* 0x000fe20007ffe0ff */
[----:B------:R2:W-:Y:S01]  /*49f0*/  STS [R228+0x19000], R11 ;  /* 0x0190000be4007388 */ /* 0x0005e20000000800 */
[----:B-1----:R-:W-:Y:S02]  /*4a00*/  F2FP.BF16.F32.PACK_AB R6, R248, R249 ;  /* 0x000000f9f806723e */ /* 0x002fe400000010ff */
[----:B------:R-:W-:Y:S01]  /*4a10*/  F2FP.BF16.F32.PACK_AB R4, R244, R245 ;  /* 0x000000f5f404723e */ /* 0x000fe200000010ff */
[----:B------:R1:W-:Y:S01]  /*4a20*/  STS [R228+0x19400], R9 ;  /* 0x01940009e4007388 */ /* 0x0003e20000000800 */
[----:B------:R-:W-:Y:S02]  /*4a30*/  F2FP.BF16.F32.PACK_AB R7, R246, R247 ;  /* 0x000000f7f607723e */ /* 0x000fe400000010ff */
[----:B------:R-:W-:Y:S01]  /*4a40*/  F2FP.BF16.F32.PACK_AB R5, R242, R243 ;  /* 0x000000f3f205723e */ /* 0x000fe200000010ff */
[----:B------:R-:W-:Y:S01]  /*4a50*/  STS [R227+0x1a000], R6 ;  /* 0x01a00006e3007388 */ /* 0x000fe20000000800 */
[----:B------:R-:W-:Y:S02]  /*4a60*/  F2FP.BF16.F32.PACK_AB R15, R232, R233 ;  /* 0x000000e9e80f723e */ /* 0x000fe400000010ff */
[----:B------:R-:W-:Y:S01]  /*4a70*/  F2FP.BF16.F32.PACK_AB R13, R230, R231 ;  /* 0x000000e7e60d723e */ /* 0x000fe200000010ff */
[----:B------:R-:W-:Y:S01]  /*4a80*/  STS [R227+0x1a400], R4 ;  /* 0x01a40004e3007388 */ /* 0x000fe20000000800 */
[----:B------:R-:W-:Y:S02]  /*4a90*/  F2FP.BF16.F32.PACK_AB R17, R169, R170 ;  /* 0x000000aaa911723e */ /* 0x000fe400000010ff */
[----:B------:R-:W-:Y:S01]  /*4aa0*/  IADD3 R168, PT, PT, R168, R226, RZ ;  /* 0x000000e2a8a87210 */ /* 0x000fe20007ffe0ff */
[----:B------:R3:W-:Y:S01]  /*4ab0*/  STS [R228+0x1a000], R7 ;  /* 0x01a00007e4007388 */ /* 0x0007e20000000800 */
[----:B------:R-:W-:Y:S02]  /*4ac0*/  LOP3.LUT R133, R133, 0x120, RZ, 0xc0, !PT ;  /* 0x0000012085857812 */ /* 0x000fe400078ec0ff */
[----:B------:R-:W-:Y:S01]  /*4ad0*/  LOP3.LUT R132, R134, 0x8, R132, 0x78, !PT ;  /* 0x0000000886847812 */ /* 0x000fe200078e7884 */
[----:B------:R4:W-:Y:S01]  /*4ae0*/  STS [R228+0x1a400], R5 ;  /* 0x01a40005e4007388 */ /* 0x0009e20000000800 */
[----:B------:R-:W-:Y:S02]  /*4af0*/  LOP3.LUT R133, R133, 0x200, R136, 0xf8, !PT ;  /* 0x0000020085857812 */ /* 0x000fe400078ef888 */
[----:B------:R-:W-:Y:S01]  /*4b00*/  F2FP.BF16.F32.PACK_AB R21, R166, R167 ;  /* 0x000000a7a615723e */ /* 0x000fe200000010ff */
[----:B------:R-:W-:Y:S01]  /*4b10*/  STS [R226], R15 ;  /* 0x0000000fe2007388 */ /* 0x000fe20000000800 */
[----:B--2---:R-:W-:Y:S02]  /*4b20*/  F2FP.BF16.F32.PACK_AB R11, R171, R174 ;  /* 0x000000aeab0b723e */ /* 0x004fe400000010ff */
[----:B------:R-:W-:Y:S01]  /*4b30*/  LOP3.LUT R132, R133, R132, RZ, 0xfc, !PT ;  /* 0x0000008485847212 */ /* 0x000fe200078efcff */
[----:B------:R-:W-:Y:S01]  /*4b40*/  STS [R226+0x400], R13 ;  /* 0x0004000de2007388 */ /* 0x000fe20000000800 */
[----:B-1----:R-:W-:Y:S02]  /*4b50*/  F2FP.BF16.F32.PACK_AB R9, R229, R164 ;  /* 0x000000a4e509723e */ /* 0x002fe400000010ff */
[----:B------:R-:W-:Y:S01]  /*4b60*/  LEA R163, R132, UR4, 0x1 ;  /* 0x0000000484a37c11 */ /* 0x000fe2000f8e08ff */
[----:B------:R-:W-:Y:S01]  /*4b70*/  STS [R168], R11 ;  /* 0x0000000ba8007388 */ /* 0x000fe20000000800 */
[----:B------:R-:W-:Y:S02]  /*4b80*/  LEA R173, R173, UR4, 0x1 ;  /* 0x00000004adad7c11 */ /* 0x000fe4000f8e08ff */
[----:B------:R-:W-:Y:S01]  /*4b90*/  SEL R160, R160, 0xffffffe0, !P2 ;  /* 0xffffffe0a0a07807 */ /* 0x000fe20005000000 */
[----:B------:R-:W-:Y:S03]  /*4ba0*/  STS [R168+0x400], R17 ;  /* 0x00040011a8007388 */ /* 0x000fe60000000800 */
[----:B------:R-:W-:Y:S01]  /*4bb0*/  IADD3 R162, PT, PT, R163, R160, RZ ;  /* 0x000000a0a3a27210 */ /* 0x000fe20007ffe0ff */
[----:B------:R-:W-:Y:S01]  /*4bc0*/  STS [R226+0x1000], R21 ;  /* 0x00100015e2007388 */ /* 0x000fe20000000800 */
[----:B---3--:R-:W-:Y:S02]  /*4bd0*/  F2FP.BF16.F32.PACK_AB R7, R241, R234 ;  /* 0x000000eaf107723e */ /* 0x008fe400000010ff */
[----:B------:R-:W-:Y:S01]  /*4be0*/  IADD3 R172, PT, PT, R160, R173, RZ ;  /* 0x000000ada0ac7210 */ /* 0x000fe20007ffe0ff */
[----:B------:R-:W-:Y:S01]  /*4bf0*/  STS [R226+0x1400], R9 ;  /* 0x00140009e2007388 */ /* 0x000fe20000000800 */
[----:B----4-:R-:W-:Y:S03]  /*4c00*/  F2FP.BF16.F32.PACK_AB R5, R239, R240 ;  /* 0x000000f0ef05723e */ /* 0x010fe600000010ff */
        /* <DEDUP_REMOVED lines=31> */
[----:B------:R-:W-:Y:S07]  /*4e00*/  LDSM.16.M88.4 R136, [R162+0x7000] ;  /* 0x00700000a288783b */ /* 0x000fee0000000200 */
[-C--:B-1----:R-:W-:Y:S01]  /*4e10*/  HMMA.16816.F32.BF16 R4, R132, R140.reuse, R4 ;  /* 0x0000008c8404723c */ /* 0x082fe20000041804 */
[----:B------:R-:W1:Y:S07]  /*4e20*/  LDSM.16.M88.4 R148, [R172+0x11000] ;  /* 0x01100000ac94783b */ /* 0x000e6e0000000200 */
[C---:B------:R-:W-:Y:S08]  /*4e30*/  HMMA.16816.F32.BF16 R8, R152.reuse, R140, R8 ;  /* 0x0000008c9808723c */ /* 0x040ff00000041808 */
[-C--:B------:R-:W-:Y:S08]  /*4e40*/  HMMA.16816.F32.BF16 R12, R152, R142.reuse, R12 ;  /* 0x0000008e980c723c */ /* 0x080ff0000004180c */
[C---:B------:R-:W-:Y:S01]  /*4e50*/  HMMA.16816.F32.BF16 R16, R132.reuse, R142, R16 ;  /* 0x0000008e8410723c */ /* 0x040fe20000041810 */
[----:B------:R-:W3:Y:S07]  /*4e60*/  LDSM.16.M88.4 R140, [R162+0x7800] ;  /* 0x00780000a28c783b */ /* 0x000eee0000000200 */
        /* <DEDUP_REMOVED lines=8> */
[C---:B---3--:R-:W-:Y:S08]  /*4ef0*/  HMMA.16816.F32.BF16 R8, R140.reuse, R148, R8 ;  /* 0x000000948c08723c */ /* 0x048ff00000041808 */
[-C--:B------:R-:W-:Y:S08]  /*4f00*/  HMMA.16816.F32.BF16 R12, R140, R150.reuse, R12 ;  /* 0x000000968c0c723c */ /* 0x080ff0000004180c */
[C---:B------:R-:W-:Y:S01]  /*4f10*/  HMMA.16816.F32.BF16 R16, R136.reuse, R150, R16 ;  /* 0x000000968810723c */ /* 0x040fe20000041810 */
[----:B------:R-:W-:Y:S07]  /*4f20*/  LDSM.16.M88.4 R148, [R172+0x13000] ;  /* 0x01300000ac94783b */ /* 0x000fee0000000200 */
[-C--:B--2---:R-:W-:Y:S08]  /*4f30*/  HMMA.16816.F32.BF16 R20, R136, R152.reuse, R20 ;  /* 0x000000988814723c */ /* 0x084ff00000041814 */
[C---:B------:R-:W-:Y:S08]  /*4f40*/  HMMA.16816.F32.BF16 R24, R140.reuse, R152, R24 ;  /* 0x000000988c18723c */ /* 0x040ff00000041818 */
[-C--:B------:R-:W-:Y:S01]  /*4f50*/  HMMA.16816.F32.BF16 R28, R140, R154.reuse, R28 ;  /* 0x0000009a8c1c723c */ /* 0x080fe2000004181c */
[----:B------:R-:W2:Y:S07]  /*4f60*/  LDSM.16.M88.4 R140, [R173+0x13400] ;  /* 0x01340000ad8c783b */ /* 0x000eae0000000200 */
[----:B------:R-:W-:Y:S01]  /*4f70*/  HMMA.16816.F32.BF16 R32, R136, R154, R32 ;  /* 0x0000009a8820723c */ /* 0x000fe20000041820 */
[----:B------:R-:W3:Y:S07]  /*4f80*/  LDSM.16.M88.4 R136, [R162+0x8000] ;  /* 0x00800000a288783b */ /* 0x000eee0000000200 */
[-C--:B-1----:R-:W-:Y:S01]  /*4f90*/  HMMA.16816.F32.BF16 R4, R132, R144.reuse, R4 ;  /* 0x000000908404723c */ /* 0x082fe20000041804 */
[----:B------:R1:W4:Y:S07]  /*4fa0*/  LDSM.16.M88.4 R152, [R162+0x8800] ;  /* 0x00880000a298783b */ /* 0x00032e0000000200 */
[C---:B------:R-:W-:Y:S04]  /*4fb0*/  HMMA.16816.F32.BF16 R8, R156.reuse, R144, R8 ;  /* 0x000000909c08723c */ /* 0x040fe80000041808 */
[----:B------:R-:W-:Y:S02]  /*4fc0*/  MOV R145, R165 ;  /* 0x000000a500917202 */ /* 0x000fe40000000f00 */
[--C-:B------:R-:W-:Y:S02]  /*4fd0*/  SHF.R.U32.HI R165, RZ, 0x1, R161.reuse ;  /* 0x00000001ffa57819 */ /* 0x100fe400000116a1 */
[-C--:B------:R-:W-:Y:S08]  /*4fe0*/  HMMA.16816.F32.BF16 R12, R156, R146.reuse, R12 ;  /* 0x000000929c0c723c */ /* 0x080ff0000004180c */
[C---:B------:R-:W-:Y:S04]  /*4ff0*/  HMMA.16816.F32.BF16 R16, R132.reuse, R146, R16 ;  /* 0x000000928410723c */ /* 0x040fe80000041810 */
[C---:B-1----:R-:W-:Y:S04]  /*5000*/  SHF.L.U32 R162, R161.reuse, 0x3, RZ ;  /* 0x00000003a1a27819 */ /* 0x042fe800000006ff */
[-C--:B--2---:R-:W-:Y:S08]  /*5010*/  HMMA.16816.F32.BF16 R20, R132, R140.reuse, R20 ;  /* 0x0000008c8414723c */ /* 0x084ff00000041814 */
[C---:B------:R-:W-:Y:S04]  /*5020*/  HMMA.16816.F32.BF16 R24, R156.reuse, R140, R24 ;  /* 0x0000008c9c18723c */ /* 0x040fe80000041818 */
[----:B------:R-:W-:Y:S04]  /*5030*/  FMUL.FTZ R141, R194, UR13 ;  /* 0x0000000dc28d7c20 */ /* 0x000fe80008410000 */
[-C--:B------:R-:W-:Y:S03]  /*5040*/  HMMA.16816.F32.BF16 R28, R156, R142.reuse, R28 ;  /* 0x0000008e9c1c723c */ /* 0x080fe6000004181c */
[----:B------:R-:W-:Y:S04]  /*5050*/  SHF.L.U32 R156, R161, 0x6, RZ ;  /* 0x00000006a19c7819 */ /* 0x000fe800000006ff */
[----:B------:R-:W-:Y:S01]  /*5060*/  LOP3.LUT R163, R156, 0x400, RZ, 0xc0, !PT ;  /* 0x000004009ca37812 */ /* 0x000fe200078ec0ff */
[----:B------:R-:W-:Y:S04]  /*5070*/  HMMA.16816.F32.BF16 R32, R132, R142, R32 ;  /* 0x0000008e8420723c */ /* 0x000fe80000041820 */
[----:B------:R-:W-:Y:S04]  /*5080*/  LOP3.LUT R132, R165, 0x30, RZ, 0xc0, !PT ;  /* 0x00000030a5847812 */ /* 0x000fe800078ec0ff */
[-C--:B---3--:R-:W-:Y:S05]  /*5090*/  HMMA.16816.F32.BF16 R4, R136, R148.reuse, R4 ;  /* 0x000000948804723c */ /* 0x088fea0000041804 */
[----:B------:R-:W-:Y:S03]  /*50a0*/  LOP3.LUT R133, R132, 0x8, R161, 0xf8, !PT ;  /* 0x0000000884857812 */ /* 0x000fe600078ef8a1 */
[C---:B----4-:R-:W-:Y:S04]  /*50b0*/  HMMA.16816.F32.BF16 R8, R152.reuse, R148, R8 ;  /* 0x000000949808723c */ /* 0x050fe80000041808 */
[----:B------:R-:W-:Y:S04]  /*50c0*/  LOP3.LUT R133, R133, 0x1c0, R156, 0xf8, !PT ;  /* 0x000001c085857812 */ /* 0x000fe800078ef89c */
[-C--:B------:R-:W-:Y:S03]  /*50d0*/  HMMA.16816.F32.BF16 R12, R152, R150.reuse, R12 ;  /* 0x00000096980c723c */ /* 0x080fe6000004180c */
[C---:B-----5:R-:W-:Y:S01]  /*50e0*/  FADD.FTZ R4, -R192.reuse, R4 ;  /* 0x00000004c0047221 */ /* 0x060fe20000010100 */
[----:B------:R-:W-:Y:S01]  /*50f0*/  FADD.FTZ R5, -R192, R5 ;  /* 0x00000005c0057221 */ /* 0x000fe20000010100 */
[C---:B------:R-:W-:Y:S01]  /*5100*/  FADD.FTZ R6, -R191.reuse, R6 ;  /* 0x00000006bf067221 */ /* 0x040fe20000010100 */
[----:B------:R-:W-:Y:S01]  /*5110*/  FADD.FTZ R7, -R191, R7 ;  /* 0x00000007bf077221 */ /* 0x000fe20000010100 */
[----:B------:R-:W-:Y:S01]  /*5120*/  FMUL.FTZ R140, R145, R4 ;  /* 0x00000004918c7220 */ /* 0x000fe20000410000 */
[----:B------:R-:W-:Y:S01]  /*5130*/  FMUL.FTZ R252, R252, R5 ;  /* 0x00000005fcfc7220 */ /* 0x000fe20000410000 */
[----:B------:R-:W-:Y:S01]  /*5140*/  FMUL.FTZ R251, R251, R6 ;  /* 0x00000006fbfb7220 */ /* 0x000fe20000410000 */
[----:B------:R-:W-:Y:S01]  /*5150*/  FMUL.FTZ R250, R250, R7 ;  /* 0x00000007fafa7220 */ /* 0x000fe20000410000 */
[----:B------:R-:W-:Y:S01]  /*5160*/  FADD.FTZ R10, -R193, R10 ;  /* 0x0000000ac10a7221 */ /* 0x000fe20000010100 */
[----:B------:R-:W1:Y:S01]  /*5170*/  LDSM.16.M88.4 R4, [R172+0x13400] ;  /* 0x01340000ac04783b */ /* 0x000e620000000200 */
[C---:B------:R-:W-:Y:S04]  /*5180*/  HMMA.16816.F32.BF16 R16, R136.reuse, R150, R16 ;  /* 0x000000968810723c */ /* 0x040fe80000041810 */
[----:B------:R-:W-:Y:S01]  /*5190*/  FMUL.FTZ R10, R245, R10 ;  /* 0x0000000af50a7220 */ /* 0x000fe20000410000 */
[C---:B------:R-:W-:Y:S01]  /*51a0*/  FADD.FTZ R8, -R190.reuse, R8 ;  /* 0x00000008be087221 */ /* 0x040fe20000010100 */
[C---:B------:R-:W-:Y:S01]  /*51b0*/  FADD.FTZ R13, -R190.reuse, R13 ;  /* 0x0000000dbe0d7221 */ /* 0x040fe20000010100 */
[C---:B------:R-:W-:Y:S01]  /*51c0*/  FADD.FTZ R14, -R193.reuse, R14 ;  /* 0x0000000ec10e7221 */ /* 0x040fe20000010100 */
[----:B------:R-:W-:Y:S01]  /*51d0*/  FADD.FTZ R15, -R193, R15 ;  /* 0x0000000fc10f7221 */ /* 0x000fe20000010100 */
[----:B------:R-:W-:Y:S01]  /*51e0*/  FADD.FTZ R9, -R190, R9 ;  /* 0x00000009be097221 */ /* 0x000fe20000010100 */
[----:B------:R-:W-:Y:S01]  /*51f0*/  FMUL.FTZ R246, R246, R13 ;  /* 0x0000000df6f67220 */ /* 0x000fe20000410000 */
[----:B------:R-:W-:Y:S01]  /*5200*/  FFMA.FTZ R13, -R201, R201, 1 ;  /* 0x3f800000c90d7423 */ /* 0x000fe200000101c9 */
[----:B------:R-:W-:Y:S01]  /*5210*/  FMUL.FTZ R243, R243, R14 ;  /* 0x0000000ef3f37220 */ /* 0x000fe20000410000 */
[----:B------:R-:W-:Y:S01]  /*5220*/  FADD.FTZ R12, -R190, R12 ;  /* 0x0000000cbe0c7221 */ /* 0x000fe20000010100 */
[----:B------:R-:W-:Y:S01]  /*5230*/  FFMA.FTZ R14, -R199, R199, 1 ;  /* 0x3f800000c70e7423 */ /* 0x000fe200000101c7 */
[----:B------:R-:W-:Y:S01]  /*5240*/  FMUL.FTZ R13, R13, UR13 ;  /* 0x0000000d0d0d7c20 */ /* 0x000fe20008410000 */
[----:B------:R-:W-:Y:S01]  /*5250*/  FMUL.FTZ R242, R242, R15 ;  /* 0x0000000ff2f27220 */ /* 0x000fe20000410000 */
[----:B------:R-:W-:Y:S01]  /*5260*/  FMUL.FTZ R8, R249, R8 ;  /* 0x00000008f9087220 */ /* 0x000fe20000410000 */
[----:B------:R-:W-:Y:S01]  /*5270*/  FMUL.FTZ R9, R248, R9 ;  /* 0x00000009f8097220 */ /* 0x000fe20000410000 */
[----:B------:R-:W-:Y:S01]  /*5280*/  FMUL.FTZ R10, R10, R13 ;  /* 0x0000000d0a0a7220 */ /* 0x000fe20000410000 */
[----:B------:R-:W-:Y:S01]  /*5290*/  FMUL.FTZ R247, R247, R12 ;  /* 0x0000000cf7f77220 */ /* 0x000fe20000410000 */
[----:B------:R-:W-:Y:S01]  /*52a0*/  FMUL.FTZ R15, R198, UR13 ;  /* 0x0000000dc60f7c20 */ /* 0x000fe20008410000 */
[----:B------:R-:W-:Y:S01]  /*52b0*/  FMUL.FTZ R14, R14, UR13 ;  /* 0x0000000d0e0e7c20 */ /* 0x000fe20008410000 */
[----:B------:R-:W-:Y:S01]  /*52c0*/  FADD.FTZ R13, -R192, R16 ;  /* 0x00000010c00d7221 */ /* 0x000fe20000010100 */
[----:B------:R-:W-:Y:S01]  /*52d0*/  FADD.FTZ R11, -R193, R11 ;  /* 0x0000000bc10b7221 */ /* 0x000fe20000010100 */
[----:B------:R-:W-:Y:S01]  /*52e0*/  FFMA.FTZ R12, -R203, R203, 1 ;  /* 0x3f800000cb0c7423 */ /* 0x000fe200000101cb */
[----:B------:R-:W-:Y:S01]  /*52f0*/  FFMA.FTZ R16, -R200, R200, 1 ;  /* 0x3f800000c8107423 */ /* 0x000fe200000101c8 */
[----:B------:R-:W-:Y:S01]  /*5300*/  FMUL.FTZ R8, R8, R15 ;  /* 0x0000000f08087220 */ /* 0x000fe20000410000 */
[----:B------:R-:W-:Y:S01]  /*5310*/  FMUL.FTZ R9, R9, R14 ;  /* 0x0000000e09097220 */ /* 0x000fe20000410000 */
[----:B------:R-:W-:Y:S01]  /*5320*/  FMUL.FTZ R11, R244, R11 ;  /* 0x0000000bf40b7220 */ /* 0x000fe20000410000 */
[----:B------:R-:W-:Y:S01]  /*5330*/  FMUL.FTZ R12, R12, UR13 ;  /* 0x0000000d0c0c7c20 */ /* 0x000fe20008410000 */
[----:B------:R-:W-:Y:S01]  /*5340*/  FMUL.FTZ R16, R16, UR13 ;  /* 0x0000000d10107c20 */ /* 0x000fe20008410000 */
[C---:B------:R-:W-:Y:S01]  /*5350*/  FADD.FTZ R15, -R191.reuse, R18 ;  /* 0x00000012bf0f7221 */ /* 0x040fe20000010100 */
[----:B------:R-:W-:Y:S01]  /*5360*/  FADD.FTZ R14, -R191, R19 ;  /* 0x00000013bf0e7221 */ /* 0x000fe20000010100 */
[----:B------:R-:W-:Y:S01]  /*5370*/  FMUL.FTZ R11, R11, R12 ;  /* 0x0000000c0b0b7220 */ /* 0x000fe20000410000 */
[----:B------:R-:W-:Y:S01]  /*5380*/  FMUL.FTZ R247, R247, R16 ;  /* 0x00000010f7f77220 */ /* 0x000fe20000410000 */
[----:B------:R-:W-:Y:S01]  /*5390*/  F2FP.BF16.F32.PACK_AB R8, R9, R8 ;  /* 0x000000080908723e */ /* 0x000fe200000010ff */
[----:B------:R-:W-:Y:S01]  /*53a0*/  FADD.FTZ R12, -R192, R17 ;  /* 0x00000011c00c7221 */ /* 0x000fe20000010100 */
[----:B------:R-:W-:Y:S01]  /*53b0*/  FFMA.FTZ R16, -R206, R206, 1 ;  /* 0x3f800000ce107423 */ /* 0x000fe200000101ce */
[-C--:B-1----:R-:W-:Y:S03]  /*53c0*/  HMMA.16816.F32.BF16 R20, R136, R4.reuse, R20 ;  /* 0x000000048814723c */ /* 0x082fe60000041814 */
[----:B------:R-:W-:Y:S01]  /*53d0*/  FFMA.FTZ R9, -R207, R207, 1 ;  /* 0x3f800000cf097423 */ /* 0x000fe200000101cf */
[----:B------:R-:W-:Y:S01]  /*53e0*/  FMUL.FTZ R15, R236, R15 ;  /* 0x0000000fec0f7220 */ /* 0x000fe20000410000 */
[----:B------:R-:W-:Y:S01]  /*53f0*/  FMUL.FTZ R14, R235, R14 ;  /* 0x0000000eeb0e7220 */ /* 0x000fe20000410000 */
[----:B------:R-:W-:Y:S01]  /*5400*/  FMUL.FTZ R13, R238, R13 ;  /* 0x0000000dee0d7220 */ /* 0x000fe20000410000 */
[----:B------:R-:W-:Y:S01]  /*5410*/  FMUL.FTZ R12, R237, R12 ;  /* 0x0000000ced0c7220 */ /* 0x000fe20000410000 */
[C---:B------:R-:W-:Y:S04]  /*5420*/  HMMA.16816.F32.BF16 R24, R152.reuse, R4, R24 ;  /* 0x000000049818723c */ /* 0x040fe80000041818 */
[----:B------:R-:W-:Y:S01]  /*5430*/  FFMA.FTZ R4, -R204, R204, 1 ;  /* 0x3f800000cc047423 */ /* 0x000fe200000101cc */
[----:B------:R-:W-:Y:S01]  /*5440*/  FFMA.FTZ R5, -R205, R205, 1 ;  /* 0x3f800000cd057423 */ /* 0x000fe200000101cd */
[----:B------:R-:W-:Y:S01]  /*5450*/  FFMA.FTZ R17, -R202, R202, 1 ;  /* 0x3f800000ca117423 */ /* 0x000fe200000101ca */
[----:B------:R-:W-:Y:S01]  /*5460*/  FMUL.FTZ R16, R16, UR13 ;  /* 0x0000000d10107c20 */ /* 0x000fe20008410000 */
[-C--:B------:R-:W-:Y:S03]  /*5470*/  HMMA.16816.F32.BF16 R28, R152, R6.reuse, R28 ;  /* 0x00000006981c723c */ /* 0x080fe6000004181c */
[----:B------:R-:W-:Y:S01]  /*5480*/  FMUL.FTZ R4, R4, UR13 ;  /* 0x0000000d04047c20 */ /* 0x000fe20008410000 */
[----:B------:R-:W-:Y:S01]  /*5490*/  FMUL.FTZ R5, R5, UR13 ;  /* 0x0000000d05057c20 */ /* 0x000fe20008410000 */
[----:B------:R-:W-:Y:S01]  /*54a0*/  FADD.FTZ R23, -R191, R23 ;  /* 0x00000017bf177221 */ /* 0x000fe20000010100 */
[----:B------:R-:W-:Y:S01]  /*54b0*/  FMUL.FTZ R9, R9, UR13 ;  /* 0x0000000d09097c20 */ /* 0x000fe20008410000 */
[----:B------:R-:W-:Y:S01]  /*54c0*/  FMUL.FTZ R243, R243, R4 ;  /* 0x00000004f3f37220 */ /* 0x000fe20000410000 */
[----:B------:R-:W-:Y:S04]  /*54d0*/  HMMA.16816.F32.BF16 R32, R136, R6, R32 ;  /* 0x000000068820723c */ /* 0x000fe80000041820 */
[----:B------:R-:W-:Y:S01]  /*54e0*/  FMUL.FTZ R242, R242, R5 ;  /* 0x00000005f2f27220 */ /* 0x000fe20000410000 */
[----:B------:R-:W-:Y:S01]  /*54f0*/  FFMA.FTZ R4, -R208, R208, 1 ;  /* 0x3f800000d0047423 */ /* 0x000fe200000101d0 */
[----:B------:R-:W-:Y:S01]  /*5500*/  FFMA.FTZ R5, -R209, R209, 1 ;  /* 0x3f800000d1057423 */ /* 0x000fe200000101d1 */
[----:B------:R-:W-:Y:S01]  /*5510*/  FADD.FTZ R21, -R192, R21 ;  /* 0x00000015c0157221 */ /* 0x000fe20000010100 */
        /* <DEDUP_REMOVED lines=8> */
[C---:B------:R-:W-:Y:S01]  /*55a0*/  FADD.FTZ R24, -R190.reuse, R24 ;  /* 0x00000018be187221 */ /* 0x040fe20000010100 */
[C---:B------:R-:W-:Y:S01]  /*55b0*/  FADD.FTZ R25, -R190.reuse, R25 ;  /* 0x00000019be197221 */ /* 0x040fe20000010100 */
[----:B------:R-:W-:Y:S01]  /*55c0*/  FADD.FTZ R7, -R190, R28 ;  /* 0x0000001cbe077221 */ /* 0x000fe20000010100 */
[----:B------:R-:W-:Y:S01]  /*55d0*/  FMUL.FTZ R18, R213, UR13 ;  /* 0x0000000dd5127c20 */ /* 0x000fe20008410000 */
[----:B------:R-:W-:Y:S01]  /*55e0*/  FADD.FTZ R20, -R192, R20 ;  /* 0x00000014c0147221 */ /* 0x000fe20000010100 */
[----:B------:R-:W-:Y:S01]  /*55f0*/  FADD.FTZ R22, -R191, R22 ;  /* 0x00000016bf167221 */ /* 0x000fe20000010100 */
[----:B------:R-:W-:Y:S01]  /*5600*/  FMUL.FTZ R21, R232, R21 ;  /* 0x00000015e8157220 */ /* 0x000fe20000410000 */
[C---:B------:R-:W-:Y:S01]  /*5610*/  FADD.FTZ R5, -R193.reuse, R26 ;  /* 0x0000001ac1057221 */ /* 0x040fe20000010100 */
[C---:B------:R-:W-:Y:S01]  /*5620*/  FADD.FTZ R4, -R193.reuse, R27 ;  /* 0x0000001bc1047221 */ /* 0x040fe20000010100 */
[----:B------:R-:W-:Y:S01]  /*5630*/  FADD.FTZ R190, -R190, R29 ;  /* 0x0000001dbebe7221 */ /* 0x000fe20000010100 */
[C---:B------:R-:W-:Y:S01]  /*5640*/  FADD.FTZ R9, -R193.reuse, R30 ;  /* 0x0000001ec1097221 */ /* 0x040fe20000010100 */
[----:B------:R-:W-:Y:S01]  /*5650*/  FADD.FTZ R6, -R193, R31 ;  /* 0x0000001fc1067221 */ /* 0x000fe20000010100 */
[----:B------:R-:W-:Y:S01]  /*5660*/  FMUL.FTZ R16, R211, UR13 ;  /* 0x0000000dd3107c20 */ /* 0x000fe20008410000 */
[----:B------:R-:W-:Y:S01]  /*5670*/  FMUL.FTZ R246, R246, R17 ;  /* 0x00000011f6f67220 */ /* 0x000fe20000410000 */
[----:B------:R-:W-:Y:S01]  /*5680*/  F2FP.BF16.F32.PACK_AB R10, R11, R10 ;  /* 0x0000000a0b0a723e */ /* 0x000fe200000010ff */
[----:B------:R-:W-:Y:S01]  /*5690*/  FMUL.FTZ R18, R23, R18 ;  /* 0x0000001217127220 */ /* 0x000fe20000410000 */
[----:B------:R-:W-:Y:S01]  /*56a0*/  F2FP.BF16.F32.PACK_AB R15, R14, R15 ;  /* 0x0000000f0e0f723e */ /* 0x000fe200000010ff */
[----:B------:R-:W-:Y:S01]  /*56b0*/  FMUL.FTZ R20, R233, R20 ;  /* 0x00000014e9147220 */ /* 0x000fe20000410000 */
[----:B------:R-:W-:Y:S01]  /*56c0*/  FMUL.FTZ R22, R231, R22 ;  /* 0x00000016e7167220 */ /* 0x000fe20000410000 */
[----:B------:R-:W-:Y:S01]  /*56d0*/  FMUL.FTZ R24, R167, R24 ;  /* 0x00000018a7187220 */ /* 0x000fe20000410000 */
[----:B------:R-:W-:Y:S01]  /*56e0*/  FMUL.FTZ R25, R166, R25 ;  /* 0x00000019a6197220 */ /* 0x000fe20000410000 */
[----:B------:R-:W-:Y:S01]  /*56f0*/  FMUL.FTZ R5, R164, R5 ;  /* 0x00000005a4057220 */ /* 0x000fe20000410000 */
[----:B------:R-:W-:Y:S01]  /*5700*/  FMUL.FTZ R4, R229, R4 ;  /* 0x00000004e5047220 */ /* 0x000fe20000410000 */
[----:B------:R-:W-:Y:S01]  /*5710*/  FMUL.FTZ R11, R210, UR13 ;  /* 0x0000000dd20b7c20 */ /* 0x000fe20008410000 */
[----:B------:R-:W-:Y:S01]  /*5720*/  FMUL.FTZ R17, R212, UR13 ;  /* 0x0000000dd4117c20 */ /* 0x000fe20008410000 */
[----:B------:R-:W-:Y:S01]  /*5730*/  FMUL.FTZ R16, R21, R16 ;  /* 0x0000001015107220 */ /* 0x000fe20000410000 */
[----:B------:R-:W-:Y:S01]  /*5740*/  F2FP.BF16.F32.PACK_AB R13, R12, R13 ;  /* 0x0000000d0c0d723e */ /* 0x000fe200000010ff */
[----:B------:R-:W-:Y:S01]  /*5750*/  FADD.FTZ R19, -R192, R32 ;  /* 0x00000020c0137221 */ /* 0x000fe20000010100 */
[----:B------:R-:W-:Y:S01]  /*5760*/  FMUL.FTZ R7, R234, R7 ;  /* 0x00000007ea077220 */ /* 0x000fe20000410000 */
[----:B------:R-:W-:Y:S01]  /*5770*/  FMUL.FTZ R190, R241, R190 ;  /* 0x000000bef1be7220 */ /* 0x000fe20000410000 */
[----:B------:R-:W-:Y:S01]  /*5780*/  FMUL.FTZ R9, R240, R9 ;  /* 0x00000009f0097220 */ /* 0x000fe20000410000 */
[----:B------:R-:W-:Y:S01]  /*5790*/  FMUL.FTZ R6, R239, R6 ;  /* 0x00000006ef067220 */ /* 0x000fe20000410000 */
[----:B------:R-:W-:Y:S01]  /*57a0*/  FMUL.FTZ R23, R214, UR13 ;  /* 0x0000000dd6177c20 */ /* 0x000fe20008410000 */
[----:B------:R-:W-:Y:S01]  /*57b0*/  FMUL.FTZ R14, R215, UR13 ;  /* 0x0000000dd70e7c20 */ /* 0x000fe20008410000 */
[----:B------:R-:W-:Y:S01]  /*57c0*/  LOP3.LUT R132, R133, 0x38, R162, 0x78, !PT ;  /* 0x0000003885847812 */ /* 0x000fe200078e78a2 */
[----:B------:R-:W-:Y:S01]  /*57d0*/  FADD.FTZ R192, -R192, R33 ;  /* 0x00000021c0c07221 */ /* 0x000fe20000010100 */
[C---:B------:R-:W-:Y:S01]  /*57e0*/  FADD.FTZ R21, -R191.reuse, R34 ;  /* 0x00000022bf157221 */ /* 0x040fe20000010100 */
[----:B------:R-:W-:Y:S01]  /*57f0*/  F2FP.BF16.F32.PACK_AB R247, R246, R247 ;  /* 0x000000f7f6f7723e */ /* 0x000fe200000010ff */
[----:B------:R-:W-:Y:S01]  /*5800*/  FADD.FTZ R12, -R191, R35 ;  /* 0x00000023bf0c7221 */ /* 0x000fe20000010100 */
[----:B------:R-:W-:Y:S01]  /*5810*/  FMUL.FTZ R140, R140, R141 ;  /* 0x0000008d8c8c7220 */ /* 0x000fe20000410000 */
[----:B------:R-:W-:Y:S01]  /*5820*/  LEA R163, R132, R163, 0x1 ;  /* 0x000000a384a37211 */ /* 0x000fe200078e08ff */
        /* <DEDUP_REMOVED lines=29> */
[----:B------:R-:W-:Y:S01]  /*5a00*/  SHF.R.U32.HI R166, RZ, 0x4, R161 ;  /* 0x00000004ffa67819 */ /* 0x000fe200000116a1 */
        /* <DEDUP_REMOVED lines=19> */
.L_x_1555:
[----:B------:R-:W-:Y:S01]  /*5b40*/  STS [R227+0x15000], R140 ;  /* 0x0150008ce3007388 */ /* 0x000fe20000000800 */
[----:B------:R-:W-:Y:S01]  /*5b50*/  F2FP.BF16.F32.PACK_AB R19, R192, R19 ;  /* 0x00000013c013723e */ /* 0x000fe200000010ff */
[C---:B------:R-:W-:Y:S01]  /*5b60*/  IMAD.SHL.U32 R148, R161.reuse, 0x20, RZ ;  /* 0x00000020a1947824 */ /* 0x040fe200078e00ff */
[----:B------:R-:W-:Y:S02]  /*5b70*/  F2FP.BF16.F32.PACK_AB R21, R12, R21 ;  /* 0x000000150c15723e */ /* 0x000fe400000010ff */
[----:B------:R-:W-:Y:S01]  /*5b80*/  STS [R227+0x15400], R196 ;  /* 0x015400c4e3007388 */ /* 0x000fe20000000800 */
[----:B------:R-:W-:Y:S01]  /*5b90*/  LOP3.LUT R166, R166, 0x8, RZ, 0xc0, !PT ;  /* 0x00000008a6a67812 */ /* 0x000fe200078ec0ff */
[----:B------:R-:W-:Y:S01]  /*5ba0*/  IMAD.SHL.U32 R164, R161, 0x4, RZ ;  /* 0x00000004a1a47824 */ /* 0x000fe200078e00ff */
[----:B------:R-:W2:Y:S02]  /*5bb0*/  LDC R174, c[0x0][0x44c] ;  /* 0x00011300ffae7b82 */ /* 0x000ea40000000800 */
[----:B------:R-:W-:Y:S01]  /*5bc0*/  STS [R228+0x15000], R13 ;  /* 0x0150000de4007388 */ /* 0x000fe20000000800 */
[--C-:B------:R-:W-:Y:S04]  /*5bd0*/  LOP3.LUT R5, R166, 0x10, R161.reuse, 0xf8, !PT ;  /* 0x00000010a6057812 */ /* 0x100fe800078ef8a1 */
[----:B------:R-:W-:Y:S01]  /*5be0*/  STS [R228+0x15400], R15 ;  /* 0x0154000fe4007388 */ /* 0x000fe20000000800 */
[----:B------:R-:W-:Y:S04]  /*5bf0*/  LOP3.LUT R5, R5, 0xc0, R148, 0xf8, !PT ;  /* 0x000000c005057812 */ /* 0x000fe800078ef894 */
[----:B------:R-:W-:Y:S01]  /*5c00*/  STS [R227+0x16000], R8 ;  /* 0x01600008e3007388 */ /* 0x000fe20000000800 */
[----:B------:R-:W-:Y:S04]  /*5c10*/  LOP3.LUT R5, R5, 0x18, R164, 0x78, !PT ;  /* 0x0000001805057812 */ /* 0x000fe800078e78a4 */
[----:B------:R-:W-:Y:S01]  /*5c20*/  STS [R227+0x16400], R10 ;  /* 0x0164000ae3007388 */ /* 0x000fe20000000800 */
[----:B------:R-:W-:Y:S04]  /*5c30*/  LOP3.LUT R4, R5, 0x120, R148, 0xf8, !PT ;  /* 0x0000012005047812 */ /* 0x000fe800078ef894 */
[----:B------:R-:W-:Y:S01]  /*5c40*/  STS [R228+0x16000], R247 ;  /* 0x016000f7e4007388 */ /* 0x000fe20000000800 */
[----:B------:R-:W-:Y:S04]  /*5c50*/  LEA R167, R4, UR4, 0x1 ;  /* 0x0000000404a77c11 */ /* 0x000fe8000f8e08ff */
[----:B------:R-:W-:Y:S01]  /*5c60*/  STS [R228+0x16400], R243 ;  /* 0x016400f3e4007388 */ /* 0x000fe20000000800 */
[----:B--2---:R-:W-:Y:S04]  /*5c70*/  IMAD R174, R174, UR9, RZ ;  /* 0x00000009aeae7c24 */ /* 0x004fe8000f8e02ff */
[----:B------:R-:W-:Y:S05]  /*5c80*/  STS [R226+-0x4000], R11 ;  /* 0xffc0000be2007388 */ /* 0x000fea0000000800 */
[----:B------:R-:W-:Y:S05]  /*5c90*/  STS [R226+-0x3c00], R17 ;  /* 0xffc40011e2007388 */ /* 0x000fea0000000800 */
        /* <DEDUP_REMOVED lines=98> */
.L_x_1556:
        /* <DEDUP_REMOVED lines=427> */
.L_x_1558:
        /* <DEDUP_REMOVED lines=12> */
.L_x_1559:
[----:B------:R-:W2:Y:S01]  /*7e30*/  LDCU.64 UR8, c[0x0][0x5c8] ;  /* 0x0000b900ff0877ac */ /* 0x000ea20008000a00 */
[----:B------:R-:W-:-:S04]  /*7e40*/  UIADD3 UR5, UPT, UPT, UR40, UR42, URZ ;  /* 0x0000002a28057290 */ /* 0x000fc8000fffe0ff */
[----:B--2---:R-:W-:Y:S02]  /*7e50*/  UIMAD.WIDE.U32 UR18, UR5, UR8, URZ ;  /* 0x00000008051272a5 */ /* 0x004fe4000f8e00ff */
[----:B------:R-:W-:-:S04]  /*7e60*/  UIMAD UR5, UR5, UR9, URZ ;  /* 0x00000009050572a4 */ /* 0x000fc8000f8e02ff */
[----:B------:R-:W-:-:S06]  /*7e70*/  UIADD3 UR5, UPT, UPT, UR19, UR5, URZ ;  /* 0x0000000513057290 */ /* 0x000fcc000fffe0ff */
[----:B------:R-:W-:-:S07]  /*7e80*/  MOV R0, UR5 ;  /* 0x0000000500007c02 */ /* 0x000fce0008000f00 */
.L_x_1560:
[----:B------:R-:W-:Y:S01]  /*7e90*/  BAR.SYNC.DEFER_BLOCKING 0x0 ;  /* 0x0000000000007b1d */ /* 0x000fe20000010000 */
[----:B------:R-:W-:Y:S01]  /*7ea0*/  USHF.L.U32 UR5, UR43, 0x7, URZ ;  /* 0x000000072b057899 */ /* 0x000fe200080006ff */
[----:B-1----:R-:W-:Y:S01]  /*7eb0*/  LOP3.LUT R52, R162, 0x18, RZ, 0xc0, !PT ;  /* 0x00000018a2347812 */ /* 0x002fe200078ec0ff */
[----:B------:R-:W-:Y:S02]  /*7ec0*/  USHF.L.U32 UR13, UR43, 0x7, URZ ;  /* 0x000000072b0d7899 */ /* 0x000fe400080006ff */
[----:B------:R-:W-:-:S03]  /*7ed0*/  UIMAD.WIDE.U32 UR20, UR5, UR10, URZ ;  /* 0x0000000a051472a5 */ /* 0x000fc6000f8e00ff */
[----:B------:R-:W1:Y:S01]  /*7ee0*/  LDC.64 R2, c[0x0][0x5d8] ;  /* 0x00017600ff027b82 */ /* 0x000e620000000a00 */
[----:B------:R-:W-:Y:S01]  /*7ef0*/  USHF.R.S32.HI UR14, URZ, 0x1f, UR5 ;  /* 0x0000001fff0e7899 */ /* 0x000fe20008011405 */
[----:B------:R-:W-:Y:S01]  /*7f00*/  BSSY.RECONVERGENT B0, `(.L_x_1561) ;  /* 0x000002b000007945 */ /* 0x000fe20003800200 */
[----:B------:R-:W-:Y:S01]  /*7f10*/  UIADD3 UR37, UPT, UPT, -UR13, UR37, URZ ;  /* 0x000000250d257290 */ /* 0x000fe2000fffe1ff */
[----:B------:R-:W-:Y:S01]  /*7f20*/  IMAD.U32 R6, RZ, RZ, UR20 ;  /* 0x00000014ff067e24 */ /* 0x000fe2000f8e00ff */
[----:B------:R-:W-:Y:S01]  /*7f30*/  UIMAD UR12, UR14, UR10, URZ ;  /* 0x0000000a0e0c72a4 */ /* 0x000fe2000f8e02ff */
[----:B------:R-:W-:Y:S02]  /*7f40*/  IMAD.U32 R7, RZ, RZ, UR21 ;  /* 0x00000015ff077e24 */ /* 0x000fe4000f8e00ff */
[----:B------:R-:W2:Y:S01]  /*7f50*/  LDC.64 R4, c[0x0][0x5e0] ;  /* 0x00017800ff047b82 */ /* 0x000ea20000000a00 */
[----:B------:R-:W-:Y:S01]  /*7f60*/  SHF.R.U32.HI R7, RZ, 0x2, R161 ;  /* 0x00000002ff077819 */ /* 0x000fe200000116a1 */
[----:B------:R-:W-:Y:S01]  /*7f70*/  UIMAD UR12, UR5, UR11, UR12 ;  /* 0x0000000b050c72a4 */ /* 0x000fe2000f8e020c */
[----:B------:R-:W-:Y:S01]  /*7f80*/  LOP3.LUT R6, R6, 0x18, R162, 0xf8, !PT ;  /* 0x0000001806067812 */ /* 0x000fe200078ef8a2 */
[----:B------:R-:W-:Y:S01]  /*7f90*/  IMAD.U32 R40, RZ, RZ, UR20 ;  /* 0x00000014ff287e24 */ /* 0x000fe2000f8e00ff */
[C---:B------:R-:W-:Y:S01]  /*7fa0*/  ISETP.GE.AND P1, PT, R7.reuse, UR37, PT ;  /* 0x0000002507007c0c */ /* 0x040fe2000bf26270 */
[----:B------:R-:W-:Y:S01]  /*7fb0*/  VIADD R40, R7, 0x40 ;  /* 0x0000004007287836 */ /* 0x000fe20000000000 */
[----:B------:R-:W-:Y:S01]  /*7fc0*/  IADD3 R54, P0, PT, R6, UR16, RZ ;  /* 0x0000001006367c10 */ /* 0x000fe2000ff1e0ff */
[----:B------:R-:W-:Y:S01]  /*7fd0*/  IMAD.U32 R6, RZ, RZ, UR12 ;  /* 0x0000000cff067e24 */ /* 0x000fe2000f8e00ff */
[----:B------:R-:W-:Y:S01]  /*7fe0*/  MOV R41, UR21 ;  /* 0x0000001500297c02 */ /* 0x000fe20008000f00 */
[----:B------:R3:W4:Y:S01]  /*7ff0*/  LDS.128 R36, [R191+0xa000] ;  /* 0x00a00000bf247984 */ /* 0x0007220000000c00 */
[----:B------:R-:W-:-:S02]  /*8000*/  ISETP.GE.AND P3, PT, R40, UR37, PT ;  /* 0x0000002528007c0c */ /* 0x000fc4000bf66270 */
[----:B------:R-:W-:Y:S01]  /*8010*/  IADD3.X R55, PT, PT, R41, UR15, R6, P0, !PT ;  /* 0x0000000f29377c10 */ /* 0x000fe200087fe406 */
[----:B------:R3:W2:Y:S01]  /*8020*/  LDS.128 R32, [R191+0xc000] ;  /* 0x00c00000bf207984 */ /* 0x0006a20000000c00 */
[----:B------:R-:W-:-:S03]  /*8030*/  IADD3 R6, P0, PT, R7, 0x40, RZ ;  /* 0x0000004007067810 */ /* 0x000fc60007f1e0ff */
[----:B------:R3:W2:Y:S01]  /*8040*/  LDS.128 R28, [R191+0xf000] ;  /* 0x00f00000bf1c7984 */ /* 0x0006a20000000c00 */
[----:B-1----:R-:W-:Y:S01]  /*8050*/  IMAD.WIDE.U32 R54, R2, UR24, R54 ;  /* 0x0000001802367c25 */ /* 0x002fe2000f8e0036 */
[----:B------:R-:W-:Y:S02]  /*8060*/  MOV R2, UR8 ;  /* 0x0000000800027c02 */ /* 0x000fe40008000f00 */
[----:B------:R3:W1:Y:S01]  /*8070*/  LDS.128 R24, [R191+0x10000] ;  /* 0x01000000bf187984 */ /* 0x0006620000000c00 */
[----:B------:R-:W-:-:S03]  /*8080*/  IMAD R3, R3, UR24, R55 ;  /* 0x0000001803037c24 */ /* 0x000fc6000f8e0237 */
        /* <DEDUP_REMOVED lines=18> */
.L_x_1562:
[----:B------:R-:W-:Y:S05]  /*81b0*/  BSYNC.RECONVERGENT B0 ;  /* 0x0000000000007941 */ /* 0x000fea0003800200 */
.L_x_1561:
        /* <DEDUP_REMOVED lines=16> */
.L_x_1564:
[----:B------:R-:W-:Y:S05]  /*82c0*/  BSYNC.RECONVERGENT B0 ;  /* 0x0000000000007941 */ /* 0x000fea0003800200 */
.L_x_1563:
        /* <DEDUP_REMOVED lines=19> */
.L_x_1566:
[----:B------:R-:W-:Y:S05]  /*8400*/  BSYNC.RECONVERGENT B0 ;  /* 0x0000000000007941 */ /* 0x000fea0003800200 */
.L_x_1565:
        /* <DEDUP_REMOVED lines=12> */
.L_x_1552:
[----:B------:R-:W-:Y:S05]  /*84d0*/  BSYNC.RECONVERGENT B1 ;  /* 0x0000000000017941 */ /* 0x000fea0003800200 */
.L_x_1530:
[----:B------:R-:W4:Y:S01]  /*84e0*/  LDCU UR8, c[0x0][0x438] ;  /* 0x00008700ff0877ac */ /* 0x000f220008000800 */
[----:B------:R-:W2:Y:S01]  /*84f0*/  LDCU UR9, c[0x0][0x370] ;  /* 0x00006e00ff0977ac */ /* 0x000ea20008000800 */
[----:B------:R-:W-:Y:S01]  /*8500*/  UMOV UR10, UR23 ;  /* 0x00000017000a7c82 */ /* 0x000fe20008000000 */
[----:B----4-:R-:W-:-:S04]  /*8510*/  UIADD3 UR8, UPT, UPT, UR8, 0x7f, URZ ;  /* 0x0000007f08087890 */ /* 0x010fc8000fffe0ff */
[----:B------:R-:W-:Y:S02]  /*8520*/  USHF.R.S32.HI UR5, URZ, 0x1f, UR8 ;  /* 0x0000001fff057899 */ /* 0x000fe40008011408 */
[----:B--2---:R-:W-:Y:S02]  /*8530*/  UIADD3 UR43, UPT, UPT, UR9, UR43, URZ ;  /* 0x0000002b092b7290 */ /* 0x004fe4000fffe0ff */
[----:B------:R-:W-:-:S04]  /*8540*/  ULEA.HI UR5, UR5, UR8, URZ, 0x7 ;  /* 0x0000000805057291 */ /* 0x000fc8000f8f38ff */
[----:B------:R-:W-:-:S04]  /*8550*/  USHF.R.S32.HI UR5, URZ, 0x7, UR5 ;  /* 0x00000007ff057899 */ /* 0x000fc80008011405 */
[----:B------:R-:W-:-:S09]  /*8560*/  UISETP.GE.AND UP0, UPT, UR43, UR5, UPT ;  /* 0x000000052b00728c */ /* 0x000fd2000bf06270 */
[----:B------:R-:W-:Y:S05]  /*8570*/  BRA.U !UP0, `(.L_x_1567) ;  /* 0xffffff7d08687547 */ /* 0x000fea000b83ffff */
[----:B------:R-:W-:Y:S05]  /*8580*/  EXIT ;  /* 0x000000000000794d */ /* 0x000fea0003800000 */
.L_x_1568:
        /* <DEDUP_REMOVED lines=15> */
.L_x_1744:


//--------------------- .text._ZN5flash44flash_bwd_dq_dk_dv_loop_seqk_parallel_kernelI23Flash_bwd_kernel_traitsILi96ELi64ELi128ELi8ELi2ELi4ELi4ELb0ELb0EN7cutlass10bfloat16_tE19Flash_kernel_traitsILi96ELi64ELi128ELi8ES3_EELb1ELb0ELb1ELb1ELb0ELb0ELb0EEEvNS_16Flash_bwd_paramsE --------------------------
	.section	.text._ZN5flash44flash_bwd_dq_dk_dv_loop_seqk_parallel_kernelI23Flash_bwd_kernel_traitsILi96ELi64ELi128ELi8ELi2ELi4ELi4ELb0ELb0EN7cutlass10bfloat16_tE19Flash_kernel_traitsILi96ELi64ELi128ELi8ES3_EELb1ELb0ELb1ELb1ELb0ELb0ELb0EEEvNS_16Flash_bwd_paramsE,"ax",@progbits
	.align	128
        .global         _ZN5flash44flash_bwd_dq_dk_dv_loop_seqk_parallel_kernelI23Flash_bwd_kernel_traitsILi96ELi64ELi128ELi8ELi2ELi4ELi4ELb0ELb0EN7cutlass10bfloat16_tE19Flash_kernel_traitsILi96ELi64ELi128ELi8ES3_EELb1ELb0ELb1ELb1ELb0ELb0ELb0EEEvNS_16Flash_bwd_paramsE
        .type           _ZN5flash44flash_bwd_dq_dk_dv_loop_seqk_parallel_kernelI23Flash_bwd_kernel_traitsILi96ELi64ELi128ELi8ELi2ELi4ELi4ELb0ELb0EN7cutlass10bfloat16_tE19Flash_kernel_traitsILi96ELi64ELi128ELi8ES3_EELb1ELb0ELb1ELb1ELb0ELb0ELb0EEEvNS_16Flash_bwd_paramsE,@function
        .size           _ZN5flash44flash_bwd_dq_dk_dv_loop_seqk_parallel_kernelI23Flash_bwd_kernel_traitsILi96ELi64ELi128ELi8ELi2ELi4ELi4ELb0ELb0EN7cutlass10bfloat16_tE19Flash_kernel_traitsILi96ELi64ELi128ELi8ES3_EELb1ELb0ELb1ELb1ELb0ELb0ELb0EEEvNS_16Flash_bwd_paramsE,(.L_x_1745 - _ZN5flash44flash_bwd_dq_dk_dv_loop_seqk_parallel_kernelI23Flash_bwd_kernel_traitsILi96ELi64ELi128ELi8ELi2ELi4ELi4ELb0ELb0EN7cutlass10bfloat16_tE19Flash_kernel_traitsILi96ELi64ELi128ELi8ES3_EELb1ELb0ELb1ELb1ELb0ELb0ELb0EEEvNS_16Flash_bwd_paramsE)
        .other          _ZN5flash44flash_bwd_dq_dk_dv_loop_seqk_parallel_kernelI23Flash_bwd_kernel_traitsILi96ELi64ELi128ELi8ELi2ELi4ELi4ELb0ELb0EN7cutlass10bfloat16_tE19Flash_kernel_traitsILi96ELi64ELi128ELi8ES3_EELb1ELb0ELb1ELb1ELb0ELb0ELb0EEEvNS_16Flash_bwd_paramsE,@"STO_CUDA_ENTRY STV_DEFAULT"
_ZN5flash44flash_bwd_dq_dk_dv_loop_seqk_parallel_kernelI23Flash_bwd_kernel_traitsILi96ELi64ELi128ELi8ELi2ELi4ELi4ELb0ELb0EN7cutlass10bfloat16_tE19Flash_kernel_traitsILi96ELi64ELi128ELi8ES3_EELb1ELb0ELb1ELb1ELb0ELb0ELb0EEEvNS_16Flash_bwd_paramsE:
.text._ZN5flash44flash_bwd_dq_dk_dv_loop_seqk_parallel_kernelI23Flash_bwd_kernel_traitsILi96ELi64ELi128ELi8ELi2ELi4ELi4ELb0ELb0EN7cutlass10bfloat16_tE19Flash_kernel_traitsILi96ELi64ELi128ELi8ES3_EELb1ELb0ELb1ELb1ELb0ELb0ELb0EEEvNS_16Flash_bwd_paramsE:
        /* <DEDUP_REMOVED lines=17> */
[----:B------:R-:W1:Y:S06]  /*0110*/  LDCU.64 UR12, c[0x0][0x470] ;  /* 0x00008e00ff0c77ac */ /* 0x000e6c0008000a00 */
[----:B------:R-:W5:Y:S01]  /*0120*/  S2UR UR4, SR_CgaCtaId ;  /* 0x00000000000479c3 */ /* 0x000f620000008800 */
[----:B------:R-:W-:Y:S01]  /*0130*/  UMOV UR30, URZ ;  /* 0x000000ff001e7c82 */ /* 0x000fe20008000000 */
[----:B------:R-:W-:-:S06]  /*0140*/  UMOV UR31, URZ ;  /* 0x000000ff001f7c82 */ /* 0x000fcc0008000000 */
[----:B------:R-:W3:Y:S01]  /*0150*/  S2UR UR29, SR_CTAID.X ;  /* 0x00000000001d79c3 */ /* 0x000ee20000002500 */
[----:B--2---:R-:W-:-:S04]  /*0160*/  ULEA UR7, UR7, UR6, 0x18 ;  /* 0x0000000607077291 */ /* 0x004fc8000f8ec0ff */
[----:B------:R-:W-:Y:S01]  /*0170*/  UIADD3 UR9, UPT, UPT, UR7, 0x19000, URZ ;  /* 0x0001900007097890 */ /* 0x000fe2000fffe0ff */
[--C-:B-1----:R-:W-:Y:S01]  /*0180*/  SHF.R.U32.HI R11, RZ, 0x1, R4.reuse ;  /* 0x00000001ff0b7819 */ /* 0x102fe20000011604 */
[C---:B------:R-:W-:Y:S01]  /*0190*/  IMAD.SHL.U32 R179, R4.reuse, 0x20, RZ ;  /* 0x0000002004b37824 */ /* 0x040fe200078e00ff */
[----:B------:R-:W-:Y:S01]  /*01a0*/  SHF.R.U32.HI R3, RZ, 0x2, R4 ;  /* 0x00000002ff037819 */ /* 0x000fe20000011604 */
[C---:B------:R-:W-:Y:S01]  /*01b0*/  IMAD.SHL.U32 R5, R4.reuse, 0x2, RZ ;  /* 0x0000000204057824 */ /* 0x040fe200078e00ff */
[----:B------:R-:W-:Y:S01]  /*01c0*/  LOP3.LUT R182, R11, 0x10, RZ, 0xc0, !PT ;  /* 0x000000100bb67812 */ /* 0x000fe200078ec0ff */
[C---:B------:R-:W-:Y:S01]  /*01d0*/  IMAD.SHL.U32 R0, R4.reuse, 0x10, RZ ;  /* 0x0000001004007824 */ /* 0x040fe200078e00ff */
[----:B------:R-:W-:Y:S01]  /*01e0*/  LOP3.LUT R2, R179, 0x7400, RZ, 0xc0, !PT ;  /* 0x00007400b3027812 */ /* 0x000fe200078ec0ff */
[----:B------:R-:W-:Y:S01]  /*01f0*/  IMAD.SHL.U32 R183, R4, 0x8, RZ ;  /* 0x0000000804b77824 */ /* 0x000fe200078e00ff */
[----:B------:R-:W-:Y:S01]  /*0200*/  LOP3.LUT R182, R182, 0x7, R3, 0xf8, !PT ;  /* 0x00000007b6b67812 */ /* 0x000fe200078ef803 */
[----:B------:R-:W-:Y:S01]  /*0210*/  IMAD.SHL.U32 R3, R4, 0x40, RZ ;  /* 0x0000004004037824 */ /* 0x000fe200078e00ff */
[--C-:B------:R-:W-:Y:S01]  /*0220*/  LOP3.LUT R187, R2, 0x6, R5.reuse, 0xf8, !PT ;  /* 0x0000000602bb7812 */ /* 0x100fe200078ef805 */
[----:B------:R-:W-:Y:S01]  /*0230*/  IMAD.SHL.U32 R2, R4, 0x4, RZ ;  /* 0x0000000404027824 */ /* 0x000fe200078e00ff */
[C---:B------:R-:W-:Y:S01]  /*0240*/  LOP3.LUT R8, R0.reuse, 0x1c0, RZ, 0xc0, !PT ;  /* 0x000001c000087812 */ /* 0x040fe200078ec0ff */
[----:B------:R-:W1:Y:S01]  /*0250*/  S2UR UR25, SR_CTAID.Z ;  /* 0x00000000001979c3 */ /* 0x000e620000002700 */
[----:B------:R-:W-:Y:S01]  /*0260*/  LOP3.LUT R178, R3, 0x1c0, RZ, 0xc0, !PT ;  /* 0x000001c003b27812 */ /* 0x000fe200078ec0ff */
[----:B------:R-:W-:Y:S01]  /*0270*/  UIADD3 UR6, UPT, UPT, UR7, 0x9000, URZ ;  /* 0x0000900007067890 */ /* 0x000fe2000fffe0ff */
[----:B------:R-:W-:Y:S01]  /*0280*/  LOP3.LUT R177, R179, 0x20, RZ, 0xc0, !PT ;  /* 0x00000020b3b17812 */ /* 0x000fe200078ec0ff */
[----:B----4-:R-:W-:Y:S01]  /*0290*/  ULEA UR28, UR28, UR10, 0x18 ;  /* 0x0000000a1c1c7291 */ /* 0x010fe2000f8ec0ff */
[----:B------:R-:W-:Y:S01]  /*02a0*/  LOP3.LUT R186, R0, 0x600, RZ, 0xc0, !PT ;  /* 0x0000060000ba7812 */ /* 0x000fe200078ec0ff */
[----:B-----5:R-:W-:Y:S01]  /*02b0*/  ULEA UR4, UR4, UR5, 0x18 ;  /* 0x0000000504047291 */ /* 0x020fe2000f8ec0ff */
[----:B------:R-:W-:-:S02]  /*02c0*/  LOP3.LUT R8, R8, 0x38, R5, 0xf8, !PT ;  /* 0x0000003808087812 */ /* 0x000fc400078ef805 */
[----:B------:R-:W-:Y:S02]  /*02d0*/  LOP3.LUT R178, R178, 0x38, R183, 0xf8, !PT ;  /* 0x00000038b2b27812 */ /* 0x000fe400078ef8b7 */
[----:B------:R-:W-:Y:S02]  /*02e0*/  LOP3.LUT R2, R2, 0x18, RZ, 0xc0, !PT ;  /* 0x0000001802027812 */ /* 0x000fe400078ec0ff */
[----:B------:R-:W-:Y:S02]  /*02f0*/  SHF.R.U32.HI R7, RZ, 0x4, R4 ;  /* 0x00000004ff077819 */ /* 0x000fe40000011604 */
[----:B------:R-:W-:Y:S02]  /*0300*/  LOP3.LUT R177, R177, 0x3c00, R0, 0xf8, !PT ;  /* 0x00003c00b1b17812 */ /* 0x000fe400078ef800 */
[----:B------:R-:W-:Y:S02]  /*0310*/  LOP3.LUT R186, R186, 0x6, R5, 0xf8, !PT ;  /* 0x00000006baba7812 */ /* 0x000fe400078ef805 */
[----:B------:R-:W-:-:S02]  /*0320*/  LOP3.LUT R8, R8, 0x20, R11, 0x78, !PT ;  /* 0x0000002008087812 */ /* 0x000fc400078e780b */
[----:B------:R-:W-:Y:S02]  /*0330*/  LOP3.LUT R178, R178, 0x8, R11, 0x78, !PT ;  /* 0x00000008b2b27812 */ /* 0x000fe400078e780b */
[----:B------:R-:W-:Y:S02]  /*0340*/  LOP3.LUT R5, R183, 0xc0, RZ, 0xc0, !PT ;  /* 0x000000c0b7057812 */ /* 0x000fe400078ec0ff */
[----:B------:R-:W-:Y:S02]  /*0350*/  LOP3.LUT R11, R11, 0x30, RZ, 0xc0, !PT ;  /* 0x000000300b0b7812 */ /* 0x000fe400078ec0ff */
[----:B------:R-:W-:Y:S02]  /*0360*/  LOP3.LUT R9, R2, 0xc0, R179, 0xf8, !PT ;  /* 0x000000c002097812 */ /* 0x000fe400078ef8b3 */
[----:B------:R-:W-:Y:S02]  /*0370*/  LOP3.LUT R7, R7, 0x8, RZ, 0xc0, !PT ;  /* 0x0000000807077812 */ /* 0x000fe400078ec0ff */
[----:B------:R-:W-:-:S02]  /*0380*/  LOP3.LUT R177, R177, 0x100, R0, 0xf8, !PT ;  /* 0x00000100b1b17812 */ /* 0x000fc400078ef800 */
[----:B------:R-:W-:Y:S02]  /*0390*/  LOP3.LUT P0, RZ, R4, 0x8, RZ, 0xc0, !PT ;  /* 0x0000000804ff7812 */ /* 0x000fe4000780c0ff */
[--C-:B------:R-:W-:Y:S02]  /*03a0*/  LOP3.LUT R5, R5, 0x18, R4.reuse, 0xf8, !PT ;  /* 0x0000001805057812 */ /* 0x100fe400078ef804 */
[----:B------:R-:W-:Y:S02]  /*03b0*/  LOP3.LUT R186, R186, 0x20, R183, 0xf8, !PT ;  /* 0x00000020baba7812 */ /* 0x000fe400078ef8b7 */
[--C-:B------:R-:W-:Y:S02]  /*03c0*/  LOP3.LUT R0, R11, 0x8, R4.reuse, 0xf8, !PT ;  /* 0x000000080b007812 */ /* 0x100fe400078ef804 */
[--C-:B------:R-:W-:Y:S02]  /*03d0*/  LOP3.LUT R6, R9, 0x8, R4.reuse, 0x78, !PT ;  /* 0x0000000809067812 */ /* 0x100fe400078e7804 */
[----:B------:R-:W-:-:S02]  /*03e0*/  LOP3.LUT R4, R7, 0x10, R4, 0xf8, !PT ;  /* 0x0000001007047812 */ /* 0x000fc400078ef804 */
[----:B------:R-:W-:Y:S02]  /*03f0*/  LOP3.LUT R186, R186, R5, R7, 0xf6, !PT ;  /* 0x00000005baba7212 */ /* 0x000fe400078ef607 */
[----:B------:R-:W-:Y:S02]  /*0400*/  LOP3.LUT R5, R4, 0xc0, R179, 0xf8, !PT ;  /* 0x000000c004057812 */ /* 0x000fe400078ef8b3 */
[----:B------:R-:W-:Y:S02]  /*0410*/  LOP3.LUT R4, R3, 0x200, RZ, 0xc0, !PT ;  /* 0x0000020003047812 */ /* 0x000fe400078ec0ff */
[----:B------:R-:W-:Y:S02]  /*0420*/  LOP3.LUT R187, R187, R8, RZ, 0xfc, !PT ;  /* 0x00000008bbbb7212 */ /* 0x000fe400078efcff */
[----:B------:R-:W-:Y:S02]  /*0430*/  LOP3.LUT R2, R5, R2, RZ, 0x3c, !PT ;  /* 0x0000000205027212 */ /* 0x000fe400078e3cff */
[----:B------:R-:W-:-:S02]  /*0440*/  LOP3.LUT R0, R0, 0x1c0, R3, 0xf8, !PT ;  /* 0x000001c000007812 */ /* 0x000fc400078ef803 */
[----:B------:R-:W-:Y:S02]  /*0450*/  LOP3.LUT R5, R4, 0xc00, R179, 0xf8, !PT ;  /* 0x00000c0004057812 */ /* 0x000fe400078ef8b3 */
[----:B------:R-:W-:Y:S02]  /*0460*/  LOP3.LUT R176, R3, 0x400, RZ, 0xc0, !PT ;  /* 0x0000040003b07812 */ /* 0x000fe400078ec0ff */
[----:B------:R-:W-:Y:S02]  /*0470*/  LEA R187, R187, UR9, 0x1 ;  /* 0x00000009bbbb7c11 */ /* 0x000fe4000f8e08ff */
[----:B------:R-:W-:Y:S01]  /*0480*/  LOP3.LUT R3, R0, 0x38, R183, 0x78, !PT ;  /* 0x0000003800037812 */ /* 0x000fe200078e78b7 */
[----:B---3--:R-:W-:Y:S01]  /*0490*/  IMAD.U32 R0, RZ, RZ, UR8 ;  /* 0x00000008ff007e24 */ /* 0x008fe2000f8e00ff */
[----:B------:R-:W-:Y:S01]  /*04a0*/  LOP3.LUT R177, R177, R6, RZ, 0xfc, !PT ;  /* 0x00000006b1b17212 */ /* 0x000fe200078efcff */
[----:B------:R-:W-:Y:S01]  /*04b0*/  VIADD R184, R187, 0x20 ;  /* 0x00000020bbb87836 */ /* 0x000fe20000000000 */
[----:B------:R-:W-:Y:S01]  /*04c0*/  LOP3.LUT R178, R5, R178, RZ, 0xfc, !PT ;  /* 0x000000b205b27212 */ /* 0x000fe200078efcff */
[----:B------:R-:W-:Y:S01]  /*04d0*/  IMAD R176, R3, 0x2, R176 ;  /* 0x0000000203b07824 */ /* 0x000fe200078e02b0 */
[----:B------:R-:W-:Y:S01]  /*04e0*/  LOP3.LUT R179, R2, 0x120, R179, 0xf8, !PT ;  /* 0x0000012002b37812 */ /* 0x000fe200078ef8b3 */
[----:B------:R-:W-:Y:S01]  /*04f0*/  @P0 VIADD R184, R187, 0xffffffe0 ;  /* 0xffffffe0bbb80836 */ /* 0x000fe20000000000 */
[----:B------:R-:W-:-:S02]  /*0500*/  LOP3.LUT R188, R183, 0x18, RZ, 0xc0, !PT ;  /* 0x00000018b7bc7812 */ /* 0x000fc400078ec0ff */
[----:B------:R-:W-:Y:S02]  /*0510*/  LEA R186, R186, UR6, 0x1 ;  /* 0x00000006baba7c11 */ /* 0x000fe4000f8e08ff */
[----:B------:R-:W-:Y:S02]  /*0520*/  LOP3.LUT R185, R188, 0x40, RZ, 0xfc, !PT ;  /* 0x00000040bcb97812 */ /* 0x000fe400078efcff */
[----:B------:R-:W-:Y:S02]  /*0530*/  LEA R177, R177, UR6, 0x1 ;  /* 0x00000006b1b17c11 */ /* 0x000fe4000f8e08ff */
[----:B------:R-:W-:Y:S02]  /*0540*/  LEA R178, R178, UR7, 0x1 ;  /* 0x00000007b2b27c11 */ /* 0x000fe4000f8e08ff */
[----:B-1----:R-:W-:-:S07]  /*0550*/  LEA R179, R179, UR7, 0x1 ;  /* 0x00000007b3b37c11 */ /* 0x002fce000f8e08ff */
.L_x_1628:
[----:B-1----:R-:W1:Y:S01]  /*0560*/  LDC.64 R8, c[0x0][0x478] ;  /* 0x00011e00ff087b82 */ /* 0x002e620000000a00 */
[----:B--2---:R-:W2:Y:S01]  /*0570*/  S2R R6, SR_CTAID.Y ;  /* 0x0000000000067919 */ /* 0x004ea20000002600 */
[----:B------:R-:W-:Y:S01]  /*0580*/  ISETP.NE.U32.AND P5, PT, RZ, UR12, PT ;  /* 0x0000000cff007c0c */ /* 0x000fe2000bfa5070 */
[----:B------:R-:W-:-:S03]  /*0590*/  IMAD.MOV.U32 R207, RZ, RZ, RZ ;  /* 0x000000ffffcf7224 */ /* 0x000fc600078e00ff */
[----:B------:R-:W-:Y:S02]  /*05a0*/  ISETP.NE.AND.EX P5, PT, RZ, UR13, PT, P5 ;  /* 0x0000000dff007c0c */ /* 0x000fe4000bfa5350 */
[----:B------:R-:W3:Y:S08]  /*05b0*/  LDC.64 R2, c[0x0][0x460] ;  /* 0x00011800ff027b82 */ /* 0x000ef00000000a00 */
        /* <DEDUP_REMOVED lines=12> */
[----:B------:R-:W-:Y:S02]  /*0680*/  ISETP.NE.AND.EX P2, PT, R3, RZ, PT, P2 ;  /* 0x000000ff0300720c */ /* 0x000fe40003f45320 */
[C---:B------:R-:W-:Y:S01]  /*0690*/  @P5 IADD3.X R19, PT, PT, R12.reuse, UR13, RZ, P1, !PT ;  /* 0x0000000d0c135c10 */ /* 0x040fe20008ffe4ff */
[----:B------:R-:W-:Y:S01]  /*06a0*/  @P4 IMAD.X R9, R12, 0x1, R9, P0 ;  /* 0x000000010c094824 */ /* 0x000fe200000e0609 */
[----:B------:R-:W3:Y:S01]  /*06b0*/  @!P4 LDC.64 R2, c[0x0][0x488] ;  /* 0x00012200ff02cb82 */ /* 0x000ee20000000a00 */
[----:B------:R-:W-:-:S02]  /*06c0*/  IMAD.MOV.U32 R16, RZ, RZ, -0x1 ;  /* 0xffffffffff107424 */ /* 0x000fc400078e00ff */
[----:B----4-:R-:W-:Y:S01]  /*06d0*/  IMAD.WIDE.U32 R14, R6, 0x4, R14 ;  /* 0x00000004060e7825 */ /* 0x010fe200078e000e */
[----:B------:R-:W4:Y:S04]  /*06e0*/  @P5 LDG.E R207, desc[UR26][R18.64] ;  /* 0x0000001a12cf5981 */ /* 0x000f28000c1e1900 */
[----:B------:R-:W4:Y:S04]  /*06f0*/  @P4 LDG.E R206, desc[UR26][R8.64] ;  /* 0x0000001a08ce4981 */ /* 0x000f28000c1e1900 */
[----:B-----5:R3:W5:Y:S04]  /*0700*/  @P3 LDG.E R16, desc[UR26][R14.64] ;  /* 0x0000001a0e103981 */ /* 0x020768000c1e1900 */
[----:B------:R3:W5:Y:S01]  /*0710*/  @P2 LDG.E R7, desc[UR26][R14.64+0x4] ;  /* 0x0000041a0e072981 */ /* 0x000762000c1e1900 */
[----:B-1----:R-:W-:Y:S01]  /*0720*/  ISETP.NE.AND P5, PT, R10, RZ, PT ;  /* 0x000000ff0a00720c */ /* 0x002fe20003fa5270 */
[----:B------:R-:W-:Y:S01]  /*0730*/  IMAD.MOV.U32 R208, RZ, RZ, -0x1 ;  /* 0xffffffffffd07424 */ /* 0x000fe200078e00ff */
[----:B--2---:R-:W-:-:S02]  /*0740*/  ISETP.EQ.U32.AND P1, PT, R4, RZ, PT ;  /* 0x000000ff0400720c */ /* 0x004fc40003f22070 */
[----:B------:R-:W-:Y:S02]  /*0750*/  IADD3 R10, P0, PT, R11, R4, RZ ;  /* 0x000000040b0a7210 */ /* 0x000fe40007f1e0ff */
[----:B------:R-:W-:-:S03]  /*0760*/  ISETP.EQ.OR.EX P1, PT, R5, RZ, !P5, P1 ;  /* 0x000000ff0500720c */ /* 0x000fc60006f22710 */
[----:B------:R-:W-:Y:S01]  /*0770*/  IMAD.X R11, R12, 0x1, R5, P0 ;  /* 0x000000010c0b7824 */ /* 0x000fe200000e0605 */
[----:B------:R-:W1:Y:S08]  /*0780*/  @!P2 LDC R209, c[0x0][0x434] ;  /* 0x00010d00ffd1ab82 */ /* 0x000e700000000800 */
[----:B------:R-:W2:Y:S01]  /*0790*/  @!P4 LDC R8, c[0x0][0x43c] ;  /* 0x00010f00ff08cb82 */ /* 0x000ea20000000800 */
[----:B------:R1:W5:Y:S01]  /*07a0*/  @!P1 LDG.E R208, desc[UR26][R10.64] ;  /* 0x0000001a0ad09981 */ /* 0x000362000c1e1900 */
[----:B------:R-:W-:Y:S01]  /*07b0*/  ISETP.NE.U32.AND P1, PT, R4, RZ, PT ;  /* 0x000000ff0400720c */ /* 0x000fe20003f25070 */
[----:B------:R-:W-:Y:S01]  /*07c0*/  USHF.L.U32 UR6, UR24, 0x7, URZ ;  /* 0x0000000718067899 */ /* 0x000fe200080006ff */
[----:B---3--:R-:W-:-:S02]  /*07d0*/  @!P4 ISETP.NE.U32.AND P0, PT, R2, RZ, PT ;  /* 0x000000ff0200c20c */ /* 0x008fc40003f05070 */
[----:B------:R-:W-:Y:S02]  /*07e0*/  ISETP.NE.AND.EX P1, PT, R5, RZ, PT, P1 ;  /* 0x000000ff0500720c */ /* 0x000fe40003f25310 */
[----:B------:R-:W-:-:S04]  /*07f0*/  @!P4 ISETP.NE.AND.EX P0, PT, R3, RZ, PT, P0 ;  /* 0x000000ff0300c20c */ /* 0x000fc80003f05300 */
[----:B--2---:R-:W-:Y:S01]  /*0800*/  @!P4 SEL R8, R8, RZ, P0 ;  /* 0x000000ff0808c207 */ /* 0x004fe20000000000 */
[----:B----4-:R-:W-:-:S06]  /*0810*/  @P4 IMAD.IADD R206, R206, 0x1, -R207 ;  /* 0x00000001cece4824 */ /* 0x010fcc00078e0acf */
[----:B-1----:R-:W-:Y:S05]  /*0820*/  @!P1 BRA `(.L_x_1569) ;  /* 0x00000000000c9947 */ /* 0x002fea0003800000 */
[----:B------:R-:W2:Y:S02]  /*0830*/  @P5 LDG.E R3, desc[UR26][R10.64+0x4] ;  /* 0x0000041a0a035981 */ /* 0x000ea4000c1e1900 */
[----:B--2--5:R-:W-:-:S06]  /*0840*/  @P5 IADD3 R0, PT, PT, R3, -R208, RZ ;  /* 0x800000d003005210 */ /* 0x024fcc0007ffe0ff */
[----:B------:R1:W5:Y:S02]  /*0850*/  @!P5 LDG.E R0, desc[UR26][R10.64] ;  /* 0x0000001a0a00d981 */ /* 0x000364000c1e1900 */
.L_x_1569:
[----:B-----5:R-:W-:Y:S01]  /*0860*/  @!P4 IADD3 R206, PT, PT, R8, R0, -R207 ;  /* 0x0000000008cec210 */ /* 0x020fe20007ffe8cf */
[----:B------:R-:W-:-:S03]  /*0870*/  @P2 IMAD.IADD R209, R7, 0x1, -R16 ;  /* 0x0000000107d12824 */ /* 0x000fc600078e0a10 */
[----:B------:R-:W-:-:S13]  /*0880*/  ISETP.GT.AND P0, PT, R206, UR6, PT ;  /* 0x00000006ce007c0c */ /* 0x000fda000bf04270 */
[----:B------:R-:W-:Y:S05]  /*0890*/  @!P0 BRA `(.L_x_1570) ;  /* 0x0000009000188947 */ /* 0x000fea0003800000 */
[----:B------:R-:W2:Y:S01]  /*08a0*/  LDC R8, c[0x0][0x504] ;  /* 0x00014100ff087b82 */ /* 0x000ea20000000800 */
[----:B------:R-:W-:Y:S01]  /*08b0*/  ISETP.NE.AND P4, PT, R16, -0x1, PT ;  /* 0xffffffff1000780c */ /* 0x000fe20003f85270 */
[C---:B------:R-:W-:Y:S01]  /*08c0*/  VIADD R193, R209.reuse, UR6 ;  /* 0x00000006d1c17c36 */ /* 0x040fe20008000000 */
        /* <DEDUP_REMOVED lines=30> */
[----:B-1----:R-:W-:Y:S01]  /*0ab0*/  IMAD R10, R6, UR9, R13 ;  /* 0x00000009060a7c24 */ /* 0x002fe2000f8e020d */
[----:B------:R-:W-:Y:S06]  /*0ac0*/  BRA `(.L_x_1572) ;  /* 0x0000000000147947 */ /* 0x000fec0003800000 */
.L_x_1571:
[----:B------:R-:W1:Y:S01]  /*0ad0*/  LDCU.64 UR22, c[0x0][0x3b8] ;  /* 0x00007700ff1677ac */ /* 0x000e620008000a00 */
[----:B------:R-:W-:-:S05]  /*0ae0*/  IADD3 R12, PT, PT, R207, R208, RZ ;  /* 0x000000d0cf0c7210 */ /* 0x000fca0007ffe0ff */
[C---:B-1----:R-:W-:Y:S02]  /*0af0*/  IMAD R10, R12.reuse, UR23, RZ ;  /* 0x000000170c0a7c24 */ /* 0x042fe4000f8e02ff */
[----:B------:R-:W-:-:S05]  /*0b00*/  IMAD.WIDE.U32 R12, R12, UR22, RZ ;  /* 0x000000160c0c7c25 */ /* 0x000fca000f8e00ff */
[----:B------:R-:W-:Y:S02]  /*0b10*/  IADD3 R10, PT, PT, R13, R10, RZ ;  /* 0x0000000a0d0a7210 */ /* 0x000fe40007ffe0ff */
.L_x_1572:
[----:B------:R-:W1:Y:S01]  /*0b20*/  LDC R0, c[0x0][0x3e8] ;  /* 0x0000fa00ff007b82 */ /* 0x000e620000000800 */
[----:B------:R-:W2:Y:S01]  /*0b30*/  S2R R7, SR_CTAID.Z ;  /* 0x0000000000077919 */ /* 0x000ea20000002700 */
[----:B------:R-:W-:Y:S01]  /*0b40*/  USHF.R.S32.HI UR5, URZ, 0x1f, UR6 ;  /* 0x0000001fff057899 */ /* 0x000fe20008011406 */
[----:B-1----:R-:W-:-:S04]  /*0b50*/  IABS R4, R0 ;  /* 0x0000000000047213 */ /* 0x002fc80000000000 */
[----:B------:R-:W1:Y:S08]  /*0b60*/  I2F.RP R5, R4 ;  /* 0x0000000400057306 */ /* 0x000e700000209400 */
[----:B-1----:R-:W1:Y:S02]  /*0b70*/  MUFU.RCP R8, R5 ;  /* 0x0000000500087308 */ /* 0x002e640000001000 */
[----:B-1----:R-:W-:-:S06]  /*0b80*/  VIADD R8, R8, 0xffffffe ;  /* 0x0ffffffe08087836 */ /* 0x002fcc0000000000 */
[----:B------:R-:W1:Y:S02]  /*0b90*/  F2I.FTZ.U32.TRUNC.NTZ R9, R8 ;  /* 0x0000000800097305 */ /* 0x000e64000021f000 */
[----:B-1----:R-:W-:Y:S01]  /*0ba0*/  IMAD.MOV R2, RZ, RZ, -R9 ;  /* 0x000000ffff027224 */ /* 0x002fe200078e0a09 */
[----:B------:R-:W-:-:S03]  /*0bb0*/  MOV R8, RZ ;  /* 0x000000ff00087202 */ /* 0x000fc60000000f00 */
[----:B------:R-:W-:Y:S01]  /*0bc0*/  IMAD R3, R2, R4, RZ ;  /* 0x0000000402037224 */ /* 0x000fe200078e02ff */
[----:B--2---:R-:W-:-:S03]  /*0bd0*/  IABS R2, R7 ;  /* 0x0000000700027213 */ /* 0x004fc60000000000 */
[----:B------:R-:W-:-:S06]  /*0be0*/  IMAD.HI.U32 R3, R9, R3, R8 ;  /* 0x0000000309037227 */ /* 0x000fcc00078e0008 */
[----:B------:R-:W-:-:S04]  /*0bf0*/  IMAD.HI.U32 R9, R3, R2, RZ ;  /* 0x0000000203097227 */ /* 0x000fc800078e00ff */
[----:B------:R-:W-:-:S04]  /*0c00*/  IMAD.MOV R3, RZ, RZ, -R9 ;  /* 0x000000ffff037224 */ /* 0x000fc800078e0a09 */
[----:B------:R-:W-:Y:S01]  /*0c10*/  IMAD R3, R4, R3, R2 ;  /* 0x0000000304037224 */ /* 0x000fe200078e0202 */
[----:B------:R-:W-:-:S04]  /*0c20*/  LOP3.LUT R2, R7, R0, RZ, 0x3c, !PT ;  /* 0x0000000007027212 */ /* 0x000fc800078e3cff */
        /* <DEDUP_REMOVED lines=22> */
.L_x_1573:
[----:B------:R-:W1:Y:S01]  /*0d90*/  LDCU.64 UR20, c[0x0][0x3c0] ;  /* 0x00007800ff1477ac */ /* 0x000e620008000a00 */
[----:B------:R-:W-:-:S05]  /*0da0*/  IADD3 R2, PT, PT, R207, R208, RZ ;  /* 0x000000d0cf027210 */ /* 0x000fca0007ffe0ff */
[C---:B-1----:R-:W-:Y:S02]  /*0db0*/  IMAD R11, R2.reuse, UR21, RZ ;  /* 0x00000015020b7c24 */ /* 0x042fe4000f8e02ff */
[----:B------:R-:W-:-:S05]  /*0dc0*/  IMAD.WIDE.U32 R2, R2, UR20, RZ ;  /* 0x0000001402027c25 */ /* 0x000fca000f8e00ff */
[----:B------:R-:W-:Y:S02]  /*0dd0*/  IADD3 R11, PT, PT, R3, R11, RZ ;  /* 0x0000000b030b7210 */ /* 0x000fe40007ffe0ff */
[----:B------:R-:W-:-:S07]  /*0de0*/  MOV R14, R2 ;  /* 0x00000002000e7202 */ /* 0x000fce0000000f00 */
.L_x_1574:
        /* <DEDUP_REMOVED lines=16> */
[----:B------:R-:W-:-:S05]  /*0ef0*/  IMAD R21, R6, UR9, RZ ;  /* 0x0000000906157c24 */ /* 0x000fca000f8e02ff */
[----:B------:R-:W-:-:S05]  /*0f00*/  IADD3 R21, PT, PT, R25, R21, RZ ;  /* 0x0000001519157210 */ /* 0x000fca0007ffe0ff */
[-C--:B------:R-:W-:Y:S02]  /*0f10*/  IMAD R2, R21, R0.reuse, RZ ;  /* 0x0000000015027224 */ /* 0x080fe400078e02ff */
[----:B------:R-:W-:-:S04]  /*0f20*/  IMAD.WIDE.U32 R20, R24, R0, RZ ;  /* 0x0000000018147225 */ /* 0x000fc800078e00ff */
        /* <DEDUP_REMOVED lines=8> */
.L_x_1575:
[-C--:B------:R-:W-:Y:S02]  /*0fb0*/  IMAD R21, R5, R16.reuse, RZ ;  /* 0x0000001005157224 */ /* 0x080fe400078e02ff */
[----:B------:R-:W-:-:S05]  /*0fc0*/  IMAD.WIDE.U32 R2, R4, R16, RZ ;  /* 0x0000001004027225 */ /* 0x000fca00078e00ff */
[----:B------:R-:W-:Y:S02]  /*0fd0*/  IADD3 R21, PT, PT, R3, R21, RZ ;  /* 0x0000001503157210 */ /* 0x000fe40007ffe0ff */
[----:B------:R-:W-:-:S07]  /*0fe0*/  MOV R18, R2 ;  /* 0x0000000200127202 */ /* 0x000fce0000000f00 */
.L_x_1576:
        /* <DEDUP_REMOVED lines=20> */
.L_x_1577:
[----:B------:R-:W1:Y:S01]  /*1130*/  LDC R4, c[0x0][0x434] ;  /* 0x00010d00ff047b82 */ /* 0x000e620000000800 */
[----:B------:R-:W-:-:S04]  /*1140*/  IMAD R3, R6, R0, R7 ;  /* 0x0000000006037224 */ /* 0x000fc800078e0207 */
[----:B-1----:R-:W-:-:S03]  /*1150*/  IMAD R4, R3, R4, RZ ;  /* 0x0000000403047224 */ /* 0x002fc600078e02ff */
.L_x_1578:
        /* <DEDUP_REMOVED lines=11> */
.L_x_1579:
[----:B------:R-:W1:Y:S01]  /*1210*/  LDC R16, c[0x0][0x444] ;  /* 0x00011100ff107b82 */ /* 0x000e620000000800 */
[----:B------:R-:W-:-:S04]  /*1220*/  IMAD R3, R6, R0, R7 ;  /* 0x0000000006037224 */ /* 0x000fc800078e0207 */
[----:B-1----:R-:W-:-:S07]  /*1230*/  IMAD R16, R3, R16, RZ ;  /* 0x0000001003107224 */ /* 0x002fce00078e02ff */
.L_x_1580:
[----:B------:R-:W1:Y:S01]  /*1240*/  LDCU.64 UR14, c[0x0][0x3b0] ;  /* 0x00007600ff0e77ac */ /* 0x000e620008000a00 */
[----:B------:R-:W2:Y:S01]  /*1250*/  S2R R5, SR_TID.X ;  /* 0x0000000000057919 */ /* 0x000ea20000002100 */
[----:B------:R-:W-:Y:S01]  /*1260*/  IADD3 R30, P0, PT, R188, R30, RZ ;  /* 0x0000001ebc1e7210 */ /* 0x000fe20007f1e0ff */
[----:B------:R-:W-:Y:S01]  /*1270*/  IMAD.MOV.U32 R189, RZ, RZ, RZ ;  /* 0x000000ffffbd7224 */ /* 0x000fe200078e00ff */
[----:B------:R-:W3:Y:S01]  /*1280*/  LDCU.128 UR8, c[0x0][0x590] ;  /* 0x0000b200ff0877ac */ /* 0x000ee20008000c00 */
[----:B------:R-:W-:Y:S01]  /*1290*/  IMAD R198, R0, UR33, RZ ;  /* 0x0000002100c67c24 */ /* 0x000fe2000f8e02ff */
[----:B------:R-:W4:Y:S01]  /*12a0*/  LDC.64 R216, c[0x0][0x420] ;  /* 0x00010800ffd87b82 */ /* 0x000f220000000a00 */
[----:B------:R-:W-:Y:S01]  /*12b0*/  IMAD.X R31, RZ, RZ, R13, P0 ;  /* 0x000000ffff1f7224 */ /* 0x000fe200000e060d */
[----:B------:R-:W5:Y:S01]  /*12c0*/  LDCU.64 UR18, c[0x0][0x3c8] ;  /* 0x00007900ff1277ac */ /* 0x000f620008000a00 */
[----:B------:R-:W2:Y:S01]  /*12d0*/  S2R R13, SR_TID.X ;  /* 0x00000000000d7919 */ /* 0x000ea20000002100 */
[----:B------:R-:W-:Y:S01]  /*12e0*/  IMAD R16, R205, 0x40, R16 ;  /* 0x00000040cd107824 */ /* 0x000fe200078e0210 */
[----:B------:R-:W-:Y:S01]  /*12f0*/  BSSY.RECONVERGENT B1, `(.L_x_1570) ;  /* 0x0000860000017945 */ /* 0x000fe20003800200 */
[----:B------:R-:W2:Y:S01]  /*1300*/  LDCU.64 UR16, c[0x0][0x380] ;  /* 0x00007000ff1077ac */ /* 0x000ea20008000a00 */
[----:B-1----:R-:W-:-:S02]  /*1310*/  IMAD R2, R15, UR14, RZ ;  /* 0x0000000e0f027c24 */ /* 0x002fc4000f8e02ff */
[----:B------:R-:W-:-:S04]  /*1320*/  IMAD.WIDE.U32 R32, R19, UR14, R188 ;  /* 0x0000000e13207c25 */ /* 0x000fc8000f8e00bc */
[----:B------:R-:W-:Y:S01]  /*1330*/  IMAD R3, R19, UR15, R2 ;  /* 0x0000000f13037c24 */ /* 0x000fe2000f8e0202 */
[----:B------:R-:W-:Y:S01]  /*1340*/  IADD3 R26, P0, PT, R26, R32, RZ ;  /* 0x000000201a1a7210 */ /* 0x000fe20007f1e0ff */
[----:B---3--:R-:W-:Y:S02]  /*1350*/  IMAD R2, R15, UR8, RZ ;  /* 0x000000080f027c24 */ /* 0x008fe4000f8e02ff */
[----:B------:R-:W-:Y:S01]  /*1360*/  IMAD.WIDE.U32 R30, R19, UR8, R30 ;  /* 0x00000008131e7c25 */ /* 0x000fe2000f8e001e */
[----:B------:R-:W-:-:S03]  /*1370*/  IADD3.X R27, PT, PT, R22, R33, R3, P0, !PT ;  /* 0x00000021161b7210 */ /* 0x000fc600007fe403 */
[----:B------:R-:W-:Y:S01]  /*1380*/  IMAD R15, R19, UR9, R2 ;  /* 0x00000009130f7c24 */ /* 0x000fe2000f8e0202 */
[----:B------:R-:W-:Y:S01]  /*1390*/  IADD3 R19, P1, P0, R28, R18, R20 ;  /* 0x000000121c137210 */ /* 0x000fe2000783e014 */
[----:B------:R-:W1:Y:S01]  /*13a0*/  LDC.64 R2, c[0x0][0x5f8] ;  /* 0x00017e00ff027b82 */ /* 0x000e620000000a00 */
[----:B-----5:R-:W-:Y:S01]  /*13b0*/  IMAD.WIDE.U32 R26, R7, UR18, R26 ;  /* 0x00000012071a7c25 */ /* 0x020fe2000f8e001a */
[----:B------:R-:W-:-:S03]  /*13c0*/  SHF.R.S32.HI R20, RZ, 0x1f, R20 ;  /* 0x0000001fff147819 */ /* 0x000fc60000011414 */
[----:B------:R-:W-:Y:S01]  /*13d0*/  IMAD.IADD R31, R31, 0x1, R15 ;  /* 0x000000011f1f7824 */ /* 0x000fe200078e020f */
[----:B--2---:R-:W-:Y:S01]  /*13e0*/  SHF.R.U32.HI R15, RZ, 0x2, R5 ;  /* 0x00000002ff0f7819 */ /* 0x004fe20000011605 */
[----:B------:R-:W-:Y:S01]  /*13f0*/  IMAD R27, R7, UR19, R27 ;  /* 0x00000013071b7c24 */ /* 0x000fe2000f8e021b */
[----:B------:R-:W2:Y:S01]  /*1400*/  LDC R5, c[0x0][0x508] ;  /* 0x00014200ff057b82 */ /* 0x000ea20000000800 */
[----:B------:R-:W-:Y:S01]  /*1410*/  LOP3.LUT R197, R13, 0x1f, RZ, 0xc0, !PT ;  /* 0x0000001f0dc57812 */ /* 0x000fe200078ec0ff */
[----:B------:R-:W-:Y:S01]  /*1420*/  IMAD.WIDE.U32 R22, R7, UR10, R30 ;  /* 0x0000000a07167c25 */ /* 0x000fe2000f8e001e */
[----:B------:R-:W-:-:S03]  /*1430*/  IADD3.X R24, PT, PT, R24, R21, R20, P1, P0 ;  /* 0x0000001518187210 */ /* 0x000fc60000fe0414 */
[C---:B------:R-:W-:Y:S02]  /*1440*/  IMAD.WIDE.U32 R26, R15.reuse, UR14, R26 ;  /* 0x0000000e0f1a7c25 */ /* 0x040fe4000f8e001a */
[----:B------:R-:W3:Y:S02]  /*1450*/  LDC.64 R20, c[0x0][0x5e8] ;  /* 0x00017a00ff147b82 */ /* 0x000ee40000000a00 */
[----:B------:R-:W-:Y:S01]  /*1460*/  IMAD R18, R15, UR15, R27 ;  /* 0x0000000f0f127c24 */ /* 0x000fe2000f8e021b */
[C---:B------:R-:W-:Y:S01]  /*1470*/  LEA R214, P3, R26.reuse, UR16, 0x1 ;  /* 0x000000101ad67c11 */ /* 0x040fe2000f8608ff */
[----:B------:R-:W5:Y:S01]  /*1480*/  LDCU.64 UR14, c[0x0][0x550] ;  /* 0x0000aa00ff0e77ac */ /* 0x000f620008000a00 */
[----:B------:R-:W-:Y:S02]  /*1490*/  IMAD R23, R7, UR11, R23 ;  /* 0x0000000b07177c24 */ /* 0x000fe4000f8e0217 */
[----:B------:R-:W-:Y:S01]  /*14a0*/  LEA.HI.X R215, R26, UR17, R18, 0x1, P3 ;  /* 0x000000111ad77c11 */ /* 0x000fe200098f0c12 */
[----:B-1----:R-:W-:Y:S01]  /*14b0*/  IMAD.WIDE.U32 R26, R2, UR29, RZ ;  /* 0x0000001d021a7c25 */ /* 0x002fe2000f8e00ff */
[----:B------:R-:W-:Y:S01]  /*14c0*/  SHF.R.U32.HI R18, RZ, 0x5, R13 ;  /* 0x00000005ff127819 */ /* 0x000fe2000001160d */
[----:B------:R-:W1:Y:S01]  /*14d0*/  LDCU.64 UR10, c[0x0][0x570] ;  /* 0x0000ae00ff0a77ac */ /* 0x000e620008000a00 */
[----:B------:R-:W-:Y:S01]  /*14e0*/  ISETP.NE.AND P3, PT, RZ, UR32, PT ;  /* 0x00000020ff007c0c */ /* 0x000fe2000bf65270 */
[----:B------:R-:W-:-:S02]  /*14f0*/  IMAD R25, R3, UR29, R27 ;  /* 0x0000001d03197c24 */ /* 0x000fc4000f8e021b */
[----:B------:R-:W-:Y:S01]  /*1500*/  IMAD R2, R198, R18, R197 ;  /* 0x00000012c6027224 */ /* 0x000fe200078e02c5 */
[----:B------:R-:W-:Y:S01]  /*1510*/  SEL R26, R26, RZ, P3 ;  /* 0x000000ff1a1a7207 */ /* 0x000fe20001800000 */
[----:B--2---:R-:W-:Y:S01]  /*1520*/  IMAD.IADD R18, R206, 0x1, R5 ;  /* 0x00000001ce127824 */ /* 0x004fe200078e0205 */
[----:B------:R-:W-:Y:S01]  /*1530*/  SEL R25, R25, RZ, P3 ;  /* 0x000000ff19197207 */ /* 0x000fe20001800000 */
[----:B------:R-:W-:Y:S01]  /*1540*/  IMAD.WIDE.U32 R22, R15, UR8, R22 ;  /* 0x000000080f167c25 */ /* 0x000fe2000f8e0016 */
[----:B------:R-:W-:Y:S02]  /*1550*/  IADD3 R26, P1, P0, R2, R19, R26 ;  /* 0x00000013021a7210 */ /* 0x000fe4000783e01a */
[----:B------:R-:W-:Y:S01]  /*1560*/  IADD3 R3, PT, PT, R193, -0x80, -R18 ;  /* 0xffffff80c1037810 */ /* 0x000fe20007ffe812 */
[----:B------:R-:W-:Y:S01]  /*1570*/  IMAD R18, R15, UR9, R23 ;  /* 0x000000090f127c24 */ /* 0x000fe2000f8e0217 */
[----:B------:R-:W-:Y:S01]  /*1580*/  SHF.R.S32.HI R2, RZ, 0x1f, R2 ;  /* 0x0000001fff027819 */ /* 0x000fe20000011402 */
[----:B------:R-:W-:Y:S01]  /*1590*/  IMAD.SHL.U32 R19, R198, 0x40, RZ ;  /* 0x00000040c6137824 */ /* 0x000fe200078e00ff */
[----:B------:R-:W-:Y:S01]  /*15a0*/  SHF.R.S32.HI R192, RZ, 0x1f, R3 ;  /* 0x0000001fffc07819 */ /* 0x000fe20000011403 */
[----:B---3--:R-:W-:Y:S01]  /*15b0*/  IMAD.WIDE R194, R16, 0x4, R20 ;  /* 0x0000000410c27825 */ /* 0x008fe200078e0214 */
[----:B------:R-:W-:-:S02]  /*15c0*/  IADD3.X R2, PT, PT, R2, R24, R25, P1, P0 ;  /* 0x0000001802027210 */ /* 0x000fc40000fe0419 */
[----:B------:R-:W-:Y:S02]  /*15d0*/  LEA.HI R192, R192, R3, RZ, 0x6 ;  /* 0x00000003c0c07211 */ /* 0x000fe400078f30ff */
[C---:B-----5:R-:W-:Y:S02]  /*15e0*/  LEA R212, P1, R22.reuse, UR14, 0x1 ;  /* 0x0000000e16d47c11 */ /* 0x060fe4000f8208ff */
[----:B------:R-:W-:Y:S02]  /*15f0*/  SHF.R.S32.HI R192, RZ, 0x6, R192 ;  /* 0x00000006ffc07819 */ /* 0x000fe400000114c0 */
[----:B------:R-:W-:Y:S02]  /*1600*/  LEA.HI.X R213, R22, UR15, R18, 0x1, P1 ;  /* 0x0000000f16d57c11 */ /* 0x000fe400088f0c12 */
[----:B------:R-:W-:Y:S02]  /*1610*/  VIMNMX R192, PT, PT, RZ, R192, !PT ;  /* 0x000000c0ffc07248 */ /* 0x000fe40007fe0100 */
[----:B------:R-:W-:-:S02]  /*1620*/  IADD3 R3, P0, PT, R19, R26, RZ ;  /* 0x0000001a13037210 */ /* 0x000fc40007f1e0ff */
[----:B------:R-:W-:Y:S02]  /*1630*/  ISETP.GT.AND P1, PT, R17, R192, PT ;  /* 0x000000c01100720c */ /* 0x000fe40003f24270 */
[----:B------:R-:W-:Y:S02]  /*1640*/  LEA.HI.X.SX32 R2, R19, R2, 0x1, P0 ;  /* 0x0000000213027211 */ /* 0x000fe400000f0eff */
[----:B-1----:R-:W-:Y:S02]  /*1650*/  LEA R210, P0, R3, UR10, 0x2 ;  /* 0x0000000a03d27c11 */ /* 0x002fe4000f8010ff */
[----:B------:R-:W-:Y:S02]  /*1660*/  LEA.HI R18, R13, 0x40, RZ, 0x1e ;  /* 0x000000400d127811 */ /* 0x000fe400078ff0ff */
[----:B------:R-:W-:Y:S01]  /*1670*/  LEA.HI.X R211, R3, UR11, R2, 0x2, P0 ;  /* 0x0000000b03d37c11 */ /* 0x000fe200080f1402 */
[----:B------:R-:W-:Y:S01]  /*1680*/  IMAD R3, R205, 0x40, R4 ;  /* 0x00000040cd037824 */ /* 0x000fe200078e0204 */
[----:B------:R-:W-:-:S03]  /*1690*/  IADD3 R17, P0, PT, R15, 0x40, RZ ;  /* 0x000000400f117810 */ /* 0x000fc60007f1e0ff */
[----:B----4-:R-:W-:Y:S01]  /*16a0*/  IMAD.WIDE R216, R3, 0x4, R216 ;  /* 0x0000000403d87825 */ /* 0x010fe200078e02d8 */
[----:B------:R-:W-:-:S03]  /*16b0*/  LOP3.LUT R3, R188, 0x20, RZ, 0xfc, !PT ;  /* 0x00000020bc037812 */ /* 0x000fc600078efcff */
        /* <DEDUP_REMOVED lines=14> */
.L_x_1582:
[----:B------:R-:W1:Y:S01]  /*17a0*/  LDCU.64 UR14, c[0x0][0x5c0] ;  /* 0x0000b800ff0e77ac */ /* 0x000e620008000a00 */
[----:B------:R-:W-:-:S05]  /*17b0*/  IADD3 R0, PT, PT, R207, R208, RZ ;  /* 0x000000d0cf007210 */ /* 0x000fca0007ffe0ff */
[C---:B-1----:R-:W-:Y:S02]  /*17c0*/  IMAD R2, R0.reuse, UR15, RZ ;  /* 0x0000000f00027c24 */ /* 0x042fe4000f8e02ff */
[----:B------:R-:W-:-:S05]  /*17d0*/  IMAD.WIDE.U32 R4, R0, UR14, RZ ;  /* 0x0000000e00047c25 */ /* 0x000fca000f8e00ff */
[----:B------:R-:W-:Y:S02]  /*17e0*/  IADD3 R0, PT, PT, R5, R2, RZ ;  /* 0x0000000205007210 */ /* 0x000fe40007ffe0ff */
[----:B------:R-:W-:Y:S02]  /*17f0*/  MOV R2, R4 ;  /* 0x0000000400027202 */ /* 0x000fe40000000f00 */
.L_x_1583:
        /* <DEDUP_REMOVED lines=11> */
.L_x_1584:
[----:B------:R-:W1:Y:S01]  /*18b0*/  LDCU.64 UR10, c[0x0][0x5c8] ;  /* 0x0000b900ff0a77ac */ /* 0x000e620008000a00 */
[----:B------:R-:W-:-:S05]  /*18c0*/  IADD3 R207, PT, PT, R207, R208, RZ ;  /* 0x000000d0cfcf7210 */ /* 0x000fca0007ffe0ff */
[C---:B-1----:R-:W-:Y:S02]  /*18d0*/  IMAD R6, R207.reuse, UR11, RZ ;  /* 0x0000000bcf067c24 */ /* 0x042fe4000f8e02ff */
[----:B------:R-:W-:-:S05]  /*18e0*/  IMAD.WIDE.U32 R4, R207, UR10, RZ ;  /* 0x0000000acf047c25 */ /* 0x000fca000f8e00ff */
[----:B------:R-:W-:-:S07]  /*18f0*/  IADD3 R6, PT, PT, R5, R6, RZ ;  /* 0x0000000605067210 */ /* 0x000fce0007ffe0ff */
.L_x_1585:
[----:B------:R-:W-:Y:S01]  /*1900*/  IMAD.U32 R5, RZ, RZ, UR14 ;  /* 0x0000000eff057e24 */ /* 0x000fe2000f8e00ff */
[----:B------:R-:W1:Y:S01]  /*1910*/  LDCU.64 UR8, c[0x0][0x5d8] ;  /* 0x0000bb00ff0877ac */ /* 0x000e620008000a00 */
[----:B------:R-:W-:Y:S01]  /*1920*/  IADD3 R206, PT, PT, R206, -UR6, RZ ;  /* 0x80000006cece7c10 */ /* 0x000fe2000fffe0ff */
[----:B------:R-:W-:Y:S01]  /*1930*/  BSSY.RECONVERGENT B0, `(.L_x_1586) ;  /* 0x0000019000007945 */ /* 0x000fe20003800200 */
[----:B------:R-:W-:Y:S01]  /*1940*/  IMAD.WIDE.U32 R8, R5, UR6, R188 ;  /* 0x0000000605087c25 */ /* 0x000fe2000f8e00bc */
[----:B------:R-:W-:Y:S01]  /*1950*/  UIMAD UR16, UR5, UR14, URZ ;  /* 0x0000000e051072a4 */ /* 0x000fe2000f8e02ff */
[-C--:B------:R-:W-:Y:S02]  /*1960*/  ISETP.GE.AND P5, PT, R15, R206.reuse, PT ;  /* 0x000000ce0f00720c */ /* 0x080fe40003fa6270 */
[----:B------:R-:W-:Y:S01]  /*1970*/  ISETP.GE.AND P4, PT, R18, R206, PT ;  /* 0x000000ce1200720c */ /* 0x000fe20003f86270 */
[----:B------:R-:W-:Y:S01]  /*1980*/  UIMAD UR16, UR6, UR15, UR16 ;  /* 0x0000000f061072a4 */ /* 0x000fe2000f8e0210 */
[----:B------:R-:W-:Y:S01]  /*1990*/  IADD3 R10, P0, PT, R2, R8, RZ ;  /* 0x00000008020a7210 */ /* 0x000fe20007f1e0ff */
[----:B------:R-:W-:-:S04]  /*19a0*/  IMAD.U32 R5, RZ, RZ, UR10 ;  /* 0x0000000aff057e24 */ /* 0x000fc8000f8e00ff */
[----:B------:R-:W-:-:S03]  /*19b0*/  IADD3.X R11, PT, PT, R0, UR16, R9, P0, !PT ;  /* 0x00000010000b7c10 */ /* 0x000fc600087fe409 */
        /* <DEDUP_REMOVED lines=16> */
.L_x_1587:
[----:B------:R-:W-:Y:S05]  /*1ac0*/  BSYNC.RECONVERGENT B0 ;  /* 0x0000000000007941 */ /* 0x000fea0003800200 */
.L_x_1586:
        /* <DEDUP_REMOVED lines=17> */
.L_x_1589:
[----:B------:R-:W-:Y:S05]  /*1be0*/  BSYNC.RECONVERGENT B0 ;  /* 0x0000000000007941 */ /* 0x000fea0003800200 */
.L_x_1588:
[----:B------:R-:W3:Y:S01]  /*1bf0*/  LDCU.64 UR8, c[0x0][0x5e0] ;  /* 0x0000bc00ff0877ac */ /* 0x000ee20008000a00 */
[----:B------:R-:W-:Y:S01]  /*1c00*/  IMAD.WIDE.U32 R8, R5, UR6, R188 ;  /* 0x0000000605087c25 */ /* 0x000fe2000f8e00bc */
[----:B------:R-:W-:Y:S01]  /*1c10*/  BSSY.RECONVERGENT B0, `(.L_x_1590) ;  /* 0x0000015000007945 */ /* 0x000fe20003800200 */
[----:B------:R-:W-:Y:S01]  /*1c20*/  UIMAD UR5, UR5, UR10, URZ ;  /* 0x0000000a050572a4 */ /* 0x000fe2000f8e02ff */
[----:B------:R-:W-:-:S03]  /*1c30*/  IADD3 R4, P0, PT, R4, R8, RZ ;  /* 0x0000000804047210 */ /* 0x000fc60007f1e0ff */
[----:B------:R-:W-:-:S06]  /*1c40*/  UIMAD UR5, UR6, UR11, UR5 ;  /* 0x0000000b060572a4 */ /* 0x000fcc000f8e0205 */
[----:B------:R-:W-:-:S03]  /*1c50*/  IADD3.X R5, PT, PT, R6, UR5, R9, P0, !PT ;  /* 0x0000000506057c10 */ /* 0x000fc600087fe409 */
[----:B---3--:R-:W-:-:S04]  /*1c60*/  IMAD.WIDE.U32 R4, R7, UR8, R4 ;  /* 0x0000000807047c25 */ /* 0x008fc8000f8e0004 */
[----:B------:R-:W-:Y:S01]  /*1c70*/  IMAD R7, R7, UR9, R5 ;  /* 0x0000000907077c24 */ /* 0x000fe2000f8e0205 */
[----:B------:R-:W-:Y:S06]  /*1c80*/  @P5 BRA `(.L_x_1591) ;  /* 0x0000000000345947 */ /* 0x000fec0003800000 */
[----:B------:R-:W3:Y:S01]  /*1c90*/  LDCU UR5, c[0x0][0x440] ;  /* 0x00008800ff0577ac */ /* 0x000ee20008000800 */
[----:B------:R-:W-:Y:S01]  /*1ca0*/  IMAD.MOV.U32 R6, RZ, RZ, R4 ;  /* 0x000000ffff067224 */ /* 0x000fe200078e0004 */
[----:B------:R-:W2:Y:S03]  /*1cb0*/  LDCU.64 UR8, c[0x0][0x568] ;  /* 0x0000ad00ff0877ac */ /* 0x000ea60008000a00 */
[----:B------:R-:W-:-:S04]  /*1cc0*/  IMAD.WIDE.U32 R8, R15, UR10, R6 ;  /* 0x0000000a0f087c25 */ /* 0x000fc8000f8e0006 */
[----:B------:R-:W-:Y:S01]  /*1cd0*/  IMAD R15, R15, UR11, R9 ;  /* 0x0000000b0f0f7c24 */ /* 0x000fe2000f8e0209 */
        /* <DEDUP_REMOVED lines=8> */
.L_x_1591:
[----:B------:R-:W-:Y:S05]  /*1d60*/  BSYNC.RECONVERGENT B0 ;  /* 0x0000000000007941 */ /* 0x000fea0003800200 */
.L_x_1590:
[----:B------:R-:W-:Y:S05]  /*1d70*/  @P4 BRA `(.L_x_1592) ;  /* 0x0000007800dc4947 */ /* 0x000fea0003800000 */
[----:B------:R-:W4:Y:S01]  /*1d80*/  LDCU UR5, c[0x0][0x440] ;  /* 0x00008800ff0577ac */ /* 0x000f220008000800 */
[----:B------:R-:W-:Y:S02]  /*1d90*/  IMAD.MOV.U32 R6, RZ, RZ, R4 ;  /* 0x000000ffff067224 */ /* 0x000fe400078e0004 */
[----:B------:R-:W-:Y:S01]  /*1da0*/  IMAD R16, R16, UR10, RZ ;  /* 0x0000000a10107c24 */ /* 0x000fe2000f8e02ff */
[----:B------:R-:W5:Y:S01]  /*1db0*/  LDCU.64 UR8, c[0x0][0x568] ;  /* 0x0000ad00ff0877ac */ /* 0x000f620008000a00 */
[----:B------:R-:W-:-:S04]  /*1dc0*/  IMAD.WIDE.U32 R6, R17, UR10, R6 ;  /* 0x0000000a11067c25 */ /* 0x000fc8000f8e0006 */
[----:B------:R-:W-:-:S04]  /*1dd0*/  IMAD R17, R17, UR11, R16 ;  /* 0x0000000b11117c24 */ /* 0x000fc8000f8e0210 */
        /* <DEDUP_REMOVED lines=11> */
.L_x_1581:
        /* <DEDUP_REMOVED lines=33> */
.L_x_1595:
[----:B------:R2:W-:Y:S01]  /*20a0*/  STS.128 [R19+0x8000], RZ ;  /* 0x008000ff13007388 */ /* 0x0005e20000000c00 */
[----:B------:R-:W-:Y:S05]  /*20b0*/  BRA `(.L_x_1596) ;  /* 0x00000000000c7947 */ /* 0x000fea0003800000 */
.L_x_1594:
[----:B------:R1:W-:Y:S04]  /*20c0*/  STS.128 [R19+0x6000], RZ ;  /* 0x006000ff13007388 */ /* 0x0003e80000000c00 */
[----:B------:R1:W-:Y:S04]  /*20d0*/  STS.128 [R19+0x7000], RZ ;  /* 0x007000ff13007388 */ /* 0x0003e80000000c00 */
[----:B------:R1:W-:Y:S02]  /*20e0*/  STS.128 [R19+0x8000], RZ ;  /* 0x008000ff13007388 */ /* 0x0003e40000000c00 */
.L_x_1596:
[----:B------:R-:W-:Y:S05]  /*20f0*/  BSYNC.RECONVERGENT B0 ;  /* 0x0000000000007941 */ /* 0x000fea0003800200 */
.L_x_1593:
        /* <DEDUP_REMOVED lines=23> */
.L_x_1599:
[----:B------:R1:W-:Y:S01]  /*2270*/  STS.128 [R204+0x2000], RZ ;  /* 0x002000ffcc007388 */ /* 0x0003e20000000c00 */
[----:B------:R-:W-:Y:S05]  /*2280*/  BRA `(.L_x_1600) ;  /* 0x00000000000c7947 */ /* 0x000fea0003800000 */
.L_x_1598:
[----:B------:R4:W-:Y:S04]  /*2290*/  STS.128 [R204], RZ ;  /* 0x000000ffcc007388 */ /* 0x0009e80000000c00 */
[----:B------:R4:W-:Y:S04]  /*22a0*/  STS.128 [R204+0x1000], RZ ;  /* 0x001000ffcc007388 */ /* 0x0009e80000000c00 */
[----:B------:R4:W-:Y:S02]  /*22b0*/  STS.128 [R204+0x2000], RZ ;  /* 0x002000ffcc007388 */ /* 0x0009e40000000c00 */
.L_x_1600:
[----:B------:R-:W-:Y:S05]  /*22c0*/  BSYNC.RECONVERGENT B0 ;  /* 0x0000000000007941 */ /* 0x000fea0003800200 */
.L_x_1597:
[C---:B------:R-:W-:Y:S01]  /*22d0*/  VIADD R21, R182.reuse, 0x28 ;  /* 0x00000028b6157836 */ /* 0x040fe20000000000 */
[C---:B------:R-:W-:Y:S01]  /*22e0*/  LOP3.LUT R23, R182.reuse, 0x20, RZ, 0xfc, !PT ;  /* 0x00000020b6177812 */ /* 0x040fe200078efcff */
[C---:B------:R-:W-:Y:S01]  /*22f0*/  VIADD R25, R182.reuse, 0x8 ;  /* 0x00000008b6197836 */ /* 0x040fe20000000000 */
[CC--:B------:R-:W-:Y:S01]  /*2300*/  ISETP.GE.AND P3, PT, R182.reuse, R2.reuse, PT ;  /* 0x00000002b600720c */ /* 0x0c0fe20003f66270 */
[----:B------:R-:W2:Y:S01]  /*2310*/  LDCU.64 UR8, c[0x0][0x3d0] ;  /* 0x00007a00ff0877ac */ /* 0x000ea20008000a00 */
[-C--:B------:R-:W-:Y:S01]  /*2320*/  ISETP.GE.AND P0, PT, R21, R2.reuse, PT ;  /* 0x000000021500720c */ /* 0x080fe20003f06270 */
[----:B------:R-:W-:Y:S01]  /*2330*/  IMAD.MOV.U32 R200, RZ, RZ, 0x7f800000 ;  /* 0x7f800000ffc87424 */ /* 0x000fe200078e00ff */
[-C--:B------:R-:W-:Y:S01]  /*2340*/  ISETP.GE.AND P2, PT, R25, R2.reuse, PT ;  /* 0x000000021900720c */ /* 0x080fe20003f46270 */
[----:B------:R-:W-:Y:S01]  /*2350*/  IMAD.WIDE.U32 R20, R182, 0x4, R216 ;  /* 0x00000004b6147825 */ /* 0x000fe200078e00d8 */
[----:B------:R-:W-:Y:S02]  /*2360*/  ISETP.GE.AND P1, PT, R23, R2, PT ;  /* 0x000000021700720c */ /* 0x000fe40003f26270 */
[----:B------:R-:W-:Y:S01]  /*2370*/  MOV R2, UR22 ;  /* 0x0000001600027c02 */ /* 0x000fe20008000f00 */
[----:B------:R-:W-:Y:S01]  /*2380*/  UIMAD UR10, UR5, UR22, URZ ;  /* 0x00000016050a72a4 */ /* 0x000fe2000f8e02ff */
[----:B------:R-:W-:Y:S01]  /*2390*/  MOV R203, 0x7f800000 ;  /* 0x7f80000000cb7802 */ /* 0x000fe20000000f00 */
[----:B------:R-:W-:Y:S01]  /*23a0*/  IMAD.MOV.U32 R202, RZ, RZ, 0x7f800000 ;  /* 0x7f800000ffca7424 */ /* 0x000fe200078e00ff */
[----:B------:R-:W-:Y:S01]  /*23b0*/  MOV R201, 0x7f800000 ;  /* 0x7f80000000c97802 */ /* 0x000fe20000000f00 */
[----:B------:R-:W-:Y:S01]  /*23c0*/  IMAD.WIDE.U32 R22, R2, UR6, R188 ;  /* 0x0000000602167c25 */ /* 0x000fe2000f8e00bc */
[----:B------:R-:W-:Y:S01]  /*23d0*/  UIMAD UR10, UR6, UR23, UR10 ;  /* 0x00000017060a72a4 */ /* 0x000fe2000f8e020a */
[----:B------:R-:W5:Y:S02]  /*23e0*/  @!P0 LDG.E R200, desc[UR26][R20.64+0xa0] ;  /* 0x0000a01a14c88981 */ /* 0x000f64000c1e1900 */
[----:B------:R-:W-:Y:S01]  /*23f0*/  VIADD R2, R206, -UR6 ;  /* 0x80000006ce027c36 */ /* 0x000fe20008000000 */
[----:B------:R-:W-:Y:S01]  /*2400*/  IADD3 R22, P0, PT, R12, R22, RZ ;  /* 0x000000160c167210 */ /* 0x000fe20007f1e0ff */
[----:B------:R-:W5:Y:S03]  /*2410*/  @!P3 LDG.E R203, desc[UR26][R20.64] ;  /* 0x0000001a14cbb981 */ /* 0x000f66000c1e1900 */
[----:B------:R-:W-:Y:S01]  /*2420*/  ISETP.GE.AND P4, PT, R15, R2, PT ;  /* 0x000000020f00720c */ /* 0x000fe20003f86270 */
[----:B------:R-:W5:Y:S01]  /*2430*/  @!P2 LDG.E R202, desc[UR26][R20.64+0x20] ;  /* 0x0000201a14caa981 */ /* 0x000f62000c1e1900 */
[----:B------:R-:W-:Y:S01]  /*2440*/  IADD3.X R23, PT, PT, R10, UR10, R23, P0, !PT ;  /* 0x0000000a0a177c10 */ /* 0x000fe200087fe417 */
[----:B--2---:R-:W-:-:S02]  /*2450*/  IMAD R10, R8, UR8, RZ ;  /* 0x00000008080a7c24 */ /* 0x004fc4000f8e02ff */
[----:B------:R2:W5:Y:S01]  /*2460*/  @!P1 LDG.E R201, desc[UR26][R20.64+0x80] ;  /* 0x0000801a14c99981 */ /* 0x000562000c1e1900 */
[C---:B------:R-:W-:Y:S01]  /*2470*/  IMAD.WIDE.U32 R22, R9.reuse, UR8, R22 ;  /* 0x0000000809167c25 */ /* 0x040fe2000f8e0016 */
[----:B------:R-:W-:Y:S03]  /*2480*/  BSSY.RECONVERGENT B0, `(.L_x_1601) ;  /* 0x0000023000007945 */ /* 0x000fe60003800200 */
        /* <DEDUP_REMOVED lines=29> */
.L_x_1603:
[----:B------:R2:W-:Y:S01]  /*2660*/  STS.128 [R19+0xd000], RZ ;  /* 0x00d000ff13007388 */ /* 0x0005e20000000c00 */
[----:B------:R-:W-:Y:S05]  /*2670*/  BRA `(.L_x_1604) ;  /* 0x00000000000c7947 */ /* 0x000fea0003800000 */
.L_x_1602:
[----:B------:R2:W-:Y:S04]  /*2680*/  STS.128 [R19+0x9000], RZ ;  /* 0x009000ff13007388 */ /* 0x0005e80000000c00 */
[----:B------:R2:W-:Y:S04]  /*2690*/  STS.128 [R19+0xb000], RZ ;  /* 0x00b000ff13007388 */ /* 0x0005e80000000c00 */
[----:B------:R2:W-:Y:S02]  /*26a0*/  STS.128 [R19+0xd000], RZ ;  /* 0x00d000ff13007388 */ /* 0x0005e40000000c00 */
.L_x_1604:
[----:B------:R-:W-:Y:S05]  /*26b0*/  BSYNC.RECONVERGENT B0 ;  /* 0x0000000000007941 */ /* 0x000fea0003800200 */
.L_x_1601:
        /* <DEDUP_REMOVED lines=34> */
.L_x_1607:
[----:B------:R3:W-:Y:S02]  /*28e0*/  STS.128 [R19+0xe000], RZ ;  /* 0x00e000ff13007388 */ /* 0x0007e40000000c00 */
.L_x_1606:
[----:B------:R-:W-:Y:S05]  /*28f0*/  BSYNC.RECONVERGENT B0 ;  /* 0x0000000000007941 */ /* 0x000fea0003800200 */
.L_x_1605:
        /* <DEDUP_REMOVED lines=39> */
.L_x_1610:
[----:B------:R2:W-:Y:S01]  /*2b70*/  STS.128 [R19+0x13000], RZ ;  /* 0x013000ff13007388 */ /* 0x0005e20000000c00 */
[----:B------:R-:W-:Y:S05]  /*2b80*/  BRA `(.L_x_1611) ;  /* 0x00000000000c7947 */ /* 0x000fea0003800000 */
.L_x_1609:
[----:B------:R2:W-:Y:S04]  /*2b90*/  STS.128 [R19+0xf000], RZ ;  /* 0x00f000ff13007388 */ /* 0x0005e80000000c00 */
[----:B------:R2:W-:Y:S04]  /*2ba0*/  STS.128 [R19+0x11000], RZ ;  /* 0x011000ff13007388 */ /* 0x0005e80000000c00 */
[----:B------:R2:W-:Y:S02]  /*2bb0*/  STS.128 [R19+0x13000], RZ ;  /* 0x013000ff13007388 */ /* 0x0005e40000000c00 */
.L_x_1611:
[----:B------:R-:W-:Y:S05]  /*2bc0*/  BSYNC.RECONVERGENT B0 ;  /* 0x0000000000007941 */ /* 0x000fea0003800200 */
.L_x_1608:
        /* <DEDUP_REMOVED lines=14> */
[C---:B----4-:R-:W-:Y:S02]  /*2cb0*/  LEA R2, P3, R8.reuse, UR8, 0x1 ;  /* 0x0000000808027c11 */ /* 0x050fe4000f8608ff */
        /* <DEDUP_REMOVED lines=17> */
.L_x_1613:
[----:B------:R-:W-:Y:S05]  /*2dd0*/  BSYNC.RECONVERGENT B0 ;  /* 0x0000000000007941 */ /* 0x000fea0003800200 */
.L_x_1612:
[----:B------:R-:W4:Y:S01]  /*2de0*/  LDCU.64 UR8, c[0x0][0x538] ;  /* 0x0000a700ff0877ac */ /* 0x000f220008000a00 */
[----:B-123--:R-:W1:Y:S01]  /*2df0*/  LDC.64 R18, c[0x0][0x528] ;  /* 0x00014a00ff127b82 */ /* 0x00ee620000000a00 */
[C---:B------:R-:W-:Y:S01]  /*2e00*/  IMAD.SHL.U32 R10, R13.reuse, 0x20, RZ ;  /* 0x000000200d0a7824 */ /* 0x040fe200078e00ff */
[----:B------:R-:W0:Y:S01]  /*2e10*/  LDGDEPBAR ;  /* 0x00000000000079af */ /* 0x000e220000000000 */
[----:B------:R-:W-:Y:S01]  /*2e20*/  IMAD R0, R6, R0, R7 ;  /* 0x0000000006007224 */ /* 0x000fe200078e0207 */
[----:B------:R-:W-:Y:S01]  /*2e30*/  LOP3.LUT P3, RZ, R13, 0x4, RZ, 0xc0, !PT ;  /* 0x000000040dff7812 */ /* 0x000fe2000786c0ff */
[----:B------:R-:W2:Y:S01]  /*2e40*/  LDCU UR17, c[0x0][0x3b0] ;  /* 0x00007600ff1177ac */ /* 0x000ea20008000800 */
[----:B------:R-:W3:Y:S01]  /*2e50*/  LDCU UR16, c[0x0][0x590] ;  /* 0x0000b200ff1077ac */ /* 0x000ee20008000800 */
[----:B------:R-:W1:Y:S01]  /*2e60*/  LDCU UR5, c[0x0][0x440] ;  /* 0x00008800ff0577ac */ /* 0x000e620008000800 */
[----:B----4-:R-:W-:Y:S01]  /*2e70*/  ISETP.NE.U32.AND P0, PT, RZ, UR8, PT ;  /* 0x00000008ff007c0c */ /* 0x010fe2000bf05070 */
[----:B------:R-:W4:Y:S03]  /*2e80*/  LDCU UR10, c[0x0][0x504] ;  /* 0x0000a080ff0a77ac */ /* 0x000f260008000800 */
[----:B------:R-:W-:Y:S01]  /*2e90*/  ISETP.NE.AND.EX P0, PT, RZ, UR9, PT, P0 ;  /* 0x00000009ff007c0c */ /* 0x000fe2000bf05300 */
[----:B------:R-:W1:Y:S02]  /*2ea0*/  LDCU UR14, c[0x0][0x45c] ;  /* 0x00008b80ff0e77ac */ /* 0x000e640008000800 */
[----:B-1----:R-:W4:Y:S01]  /*2eb0*/  LDG.E.64 R14, desc[UR26][R18.64] ;  /* 0x0000001a120e7981 */ /* 0x002f22000c1e1b00 */
[----:B------:R-:W1:Y:S03]  /*2ec0*/  LDCU.U8 UR11, c[0x0][0x4f8] ;  /* 0x00009f00ff0b77ac */ /* 0x000e660008000000 */
[----:B------:R-:W4:Y:S06]  /*2ed0*/  LDG.E.64 R16, desc[UR26][R18.64+0x8] ;  /* 0x0000081a12107981 */ /* 0x000f2c000c1e1b00 */
[----:B------:R-:W-:Y:S01]  /*2ee0*/  VOTEU.ANY UP0, P0 ;  /* 0x0000000000ff7886 */ /* 0x000fe20000000100 */
[----:B------:R-:W-:-:S13]  /*2ef0*/  PLOP3.LUT P0, PT, PT, PT, UP0, 0x80, 0x8 ;  /* 0x000000000008781c */ /* 0x000fda0003f0f008 */
[----:B------:R-:W2:Y:S01]  /*2f00*/  @P0 LDC.64 R2, c[0x0][0x540] ;  /* 0x00015000ff020b82 */ /* 0x000ea20000000a00 */
[----:B------:R-:W-:Y:S02]  /*2f10*/  @P0 IMAD.MOV.U32 R8, RZ, RZ, R7 ;  /* 0x000000ffff080224 */ /* 0x000fe400078e0007 */
[----:B------:R-:W-:Y:S02]  /*2f20*/  @P0 IMAD.MOV.U32 R9, RZ, RZ, RZ ;  /* 0x000000ffff090224 */ /* 0x000fe400078e00ff */
[----:B--2---:R-:W-:-:S03]  /*2f30*/  @P0 IMAD.WIDE.U32 R8, R6, R2, R8 ;  /* 0x0000000206080225 */ /* 0x004fc600078e0008 */
[----:B------:R-:W2:Y:S01]  /*2f40*/  @P0 LDC R2, c[0x0][0x458] ;  /* 0x00011600ff020b82 */ /* 0x000ea20000000800 */
[----:B------:R-:W-:Y:S01]  /*2f50*/  @P0 IMAD R3, R6, R3, R9 ;  /* 0x0000000306030224 */ /* 0x000fe200078e0209 */
[----:B------:R-:W-:Y:S01]  /*2f60*/  @P0 LEA R20, P1, R8, UR8, 0x2 ;  /* 0x0000000808140c11 */ /* 0x000fe2000f8210ff */
[C---:B------:R-:W-:Y:S01]  /*2f70*/  IMAD.SHL.U32 R6, R13.reuse, 0x2, RZ ;  /* 0x000000020d067824 */ /* 0x040fe200078e00ff */
[----:B------:R-:W-:Y:S01]  /*2f80*/  LOP3.LUT R9, R10, 0xc0, RZ, 0xc0, !PT ;  /* 0x000000c00a097812 */ /* 0x000fe200078ec0ff */
[C---:B------:R-:W-:Y:S01]  /*2f90*/  IMAD.SHL.U32 R7, R13.reuse, 0x10, RZ ;  /* 0x000000100d077824 */ /* 0x040fe200078e00ff */
[----:B------:R-:W-:Y:S01]  /*2fa0*/  @P0 LEA.HI.X R21, R8, UR9, R3, 0x2, P1 ;  /* 0x0000000908150c11 */ /* 0x000fe200088f1403 */
[----:B------:R-:W-:Y:S01]  /*2fb0*/  IMAD.SHL.U32 R8, R13, 0x4, RZ ;  /* 0x000000040d087824 */ /* 0x000fe200078e00ff */
[----:B------:R-:W-:Y:S01]  /*2fc0*/  LOP3.LUT R10, R10, 0x120, RZ, 0xc0, !PT ;  /* 0x000001200a0a7812 */ /* 0x000fe200078ec0ff */
[----:B------:R-:W-:Y:S01]  /*2fd0*/  IMAD.SHL.U32 R0, R0, 0x20, RZ ;  /* 0x0000002000007824 */ /* 0x000fe200078e00ff */
[----:B--2---:R-:W2:Y:S01]  /*2fe0*/  @P0 MUFU.RCP R2, R2 ;  /* 0x0000000200020308 */ /* 0x004ea20000001000 */
[----:B------:R-:W2:Y:S01]  /*2ff0*/  @P0 LDG.E R3, desc[UR26][R20.64] ;  /* 0x0000001a14030981 */ /* 0x000ea2000c1e1900 */
[----:B------:R-:W-:Y:S01]  /*3000*/  LOP3.LUT R8, R9, 0x18, R8, 0xf8, !PT ;  /* 0x0000001809087812 */ /* 0x000fe200078ef808 */
[----:B------:R-:W-:Y:S01]  /*3010*/  IMAD.MOV.U32 R168, RZ, RZ, 0x20 ;  /* 0x00000020ffa87424 */ /* 0x000fe200078e00ff */
[----:B------:R-:W-:Y:S01]  /*3020*/  SHF.R.U32.HI R13, RZ, 0x1, R13 ;  /* 0x00000001ff0d7819 */ /* 0x000fe2000001160d */
[----:B------:R-:W-:Y:S01]  /*3030*/  IMAD.SHL.U32 R198, R198, 0x8, RZ ;  /* 0x00000008c6c67824 */ /* 0x000fe200078e00ff */
[----:B------:R-:W-:Y:S01]  /*3040*/  LOP3.LUT R7, R10, 0x200, R7, 0xf8, !PT ;  /* 0x000002000a077812 */ /* 0x000fe200078ef807 */
[----:B------:R-:W-:Y:S01]  /*3050*/  IMAD.MOV.U32 R199, RZ, RZ, R204 ;  /* 0x000000ffffc77224 */ /* 0x000fe200078e00cc */
[----:B------:R-:W-:Y:S01]  /*3060*/  LOP3.LUT R8, R8, 0x8, R13, 0x78, !PT ;  /* 0x0000000808087812 */ /* 0x000fe200078e780d */
[----:B------:R-:W-:Y:S01]  /*3070*/  VIADD R189, R178, 0x15000 ;  /* 0x00015000b2bd7836 */ /* 0x000fe20000000000 */
[----:B------:R-:W-:-:S02]  /*3080*/  LOP3.LUT R6, R6, 0x6, RZ, 0xc0, !PT ;  /* 0x0000000606067812 */ /* 0x000fc400078ec0ff */
[----:B------:R-:W-:Y:S02]  /*3090*/  CS2R R126, SRZ ;  /* 0x00000000007e7805 */ /* 0x000fe4000001ff00 */
[----:B------:R-:W-:Y:S02]  /*30a0*/  LOP3.LUT R7, R7, R8, RZ, 0xfc, !PT ;  /* 0x0000000807077212 */ /* 0x000fe400078efcff */
[----:B------:R-:W-:Y:S02]  /*30b0*/  CS2R R124, SRZ ;  /* 0x00000000007c7805 */ /* 0x000fe4000001ff00 */
[----:B------:R-:W-:Y:S02]  /*30c0*/  SEL R168, R168, 0xffffffe0, !P3 ;  /* 0xffffffe0a8a87807 */ /* 0x000fe40005800000 */
[----:B------:R-:W-:Y:S02]  /*30d0*/  CS2R R130, SRZ ;  /* 0x0000000000827805 */ /* 0x000fe4000001ff00 */
[----:B------:R-:W-:-:S02]  /*30e0*/  LEA R7, R7, UR28, 0x1 ;  /* 0x0000001c07077c11 */ /* 0x000fc4000f8e08ff */
[----:B------:R-:W-:Y:S02]  /*30f0*/  CS2R R128, SRZ ;  /* 0x0000000000807805 */ /* 0x000fe4000001ff00 */
[----:B------:R-:W-:Y:S02]  /*3100*/  LOP3.LUT R191, R6, 0x1e0, R13, 0xf8, !PT ;  /* 0x000001e006bf7812 */ /* 0x000fe400078ef80d */
[----:B------:R-:W-:Y:S02]  /*3110*/  CS2R R122, SRZ ;  /* 0x00000000007a7805 */ /* 0x000fe4000001ff00 */
[----:B------:R-:W-:Y:S02]  /*3120*/  IADD3 R190, PT, PT, R193, -R5, -R206 ;  /* 0x80000005c1be7210 */ /* 0x000fe40007ffe8ce */
        /* <DEDUP_REMOVED lines=43> */
[----:B------:R-:W-:Y:S01]  /*33e0*/  IMAD.IADD R180, R177, 0x1, R168 ;  /* 0x00000001b1b47824 */ /* 0x000fe200078e02a8 */
[----:B------:R-:W-:Y:S01]  /*33f0*/  IADD3 R191, PT, PT, R206, -R193, -R191 ;  /* 0x800000c1cebf7210 */ /* 0x000fe20007ffe8bf */
[----:B------:R-:W-:-:S02]  /*3400*/  UIADD3 UR37, UPT, UPT, UR6, 0x80, URZ ;  /* 0x0000008006257890 */ /* 0x000fc4000fffe0ff */
[----:B------:R-:W-:Y:S01]  /*3410*/  USHF.L.U32 UR6, UR17, 0x6, URZ ;  /* 0x0000000611067899 */ /* 0x000fe200080006ff */
[----:B------:R-:W-:Y:S01]  /*3420*/  UMOV UR38, URZ ;  /* 0x000000ff00267c82 */ /* 0x000fe20008000000 */
[----:B------:R-:W1:Y:S01]  /*3430*/  LDCU UR9, c[0x0][0x508] ;  /* 0x0000a100ff0977ac */ /* 0x000e620008000800 */
[----:B------:R-:W1:Y:S01]  /*3440*/  LDCU UR8, c[0x0][0x3e0] ;  /* 0x00007c00ff0877ac */ /* 0x000e620008000800 */
[----:B---3--:R-:W-:Y:S01]  /*3450*/  USHF.L.U32 UR16, UR16, 0x6, URZ ;  /* 0x0000000610107899 */ /* 0x008fe200080006ff */
[----:B----4-:R-:W-:Y:S02]  /*3460*/  R2UR UR40, R14 ;  /* 0x000000000e2872ca */ /* 0x010fe400000e0000 */
[----:B------:R-:W-:Y:S02]  /*3470*/  R2UR UR41, R15 ;  /* 0x000000000f2972ca */ /* 0x000fe400000e0000 */
[----:B------:R-:W-:-:S09]  /*3480*/  IADD3 R197, P2, P1, R0, R16, R197 ;  /* 0x0000001000c57210 */ /* 0x000fd2000795e0c5 */
        /* <DEDUP_REMOVED lines=12> */
[----:B--2---:R-:W-:-:S05]  /*3550*/  @P0 FMUL.FTZ R2, R3, R2 ;  /* 0x0000000203020220 */ /* 0x004fca0000410000 */
[----:B------:R-:W-:Y:S02]  /*3560*/  @P0 R2UR UR15, R2 ;  /* 0x00000000020f02ca */ /* 0x000fe400000e0000 */
[----:B------:R-:W-:Y:S01]  /*3570*/  SHF.R.S32.HI R3, RZ, 0x1f, R0 ;  /* 0x0000001fff037819 */ /* 0x000fe20000011400 */
[----:B------:R-:W-:Y:S02]  /*3580*/  IMAD.IADD R2, R179, 0x1, R4 ;  /* 0x00000001b3027824 */ /* 0x000fe400078e0204 */
[----:B------:R-:W-:Y:S01]  /*3590*/  IMAD.MOV.U32 R0, RZ, RZ, 0x20 ;  /* 0x00000020ff007424 */ /* 0x000fe200078e00ff */
[----:B------:R-:W-:Y:S01]  /*35a0*/  IADD3.X R196, PT, PT, R3, R17, RZ, P2, P1 ;  /* 0x0000001103c47210 */ /* 0x000fe200017e24ff */
[----:B------:R-:W-:-:S06]  /*35b0*/  IMAD.IADD R3, R4, 0x1, R7 ;  /* 0x0000000104037824 */ /* 0x000fcc00078e0207 */
[----:B-1----:R-:W-:-:S05]  /*35c0*/  @UP0 UMOV UR38, UR15 ;  /* 0x0000000f00260c82 */ /* 0x002fca0008000000 */
.L_x_1618:
[----:B------:R-:W0:Y:S01]  /*35d0*/  LDGDEPBAR ;  /* 0x00000000000079af */ /* 0x000e220000000000 */
[----:B------:R-:W-:Y:S01]  /*35e0*/  IMAD.IADD R181, R3, 0x1, R168 ;  /* 0x0000000103b57824 */ /* 0x000fe200078e02a8 */
[C---:B------:R-:W-:Y:S04]  /*35f0*/  LEA R222, P0, R182.reuse, R194, 0x2 ;  /* 0x000000c2b6de7211 */ /* 0x040fe800078010ff */
[----:B------:R-:W-:Y:S01]  /*3600*/  LEA.HI.X R223, R182, R195, RZ, 0x2, P0 ;  /* 0x000000c3b6df7211 */ /* 0x000fe200000f14ff */
        /* <DEDUP_REMOVED lines=24> */
[-C--:B----4-:R-:W-:Y:S07]  /*3790*/  HMMA.16816.F32.BF16 R4, R148, R152.reuse, R4 ;  /* 0x000000989404723c */ /* 0x090fee0000041804 */
[----:B------:R-:W4:Y:S01]  /*37a0*/  LDSM.16.M88.4 R144, [R181+0x1800] ;  /* 0x00180000b590783b */ /* 0x000f220000000200 */
[C---:B-1----:R-:W-:Y:S07]  /*37b0*/  HMMA.16816.F32.BF16 R8, R156.reuse, R152, R8 ;  /* 0x000000989c08723c */ /* 0x042fee0000041808 */
[----:B-----5:R-:W5:Y:S04]  /*37c0*/  LDG.E R221, desc[UR26][R222.64] ;  /* 0x0000001adedd7981 */ /* 0x020f68000c1e1900 */
[----:B------:R-:W5:Y:S01]  /*37d0*/  LDG.E R220, desc[UR26][R222.64+0x20] ;  /* 0x0000201adedc7981 */ /* 0x000f62000c1e1900 */
[-C--:B------:R-:W-:Y:S03]  /*37e0*/  HMMA.16816.F32.BF16 R12, R156, R154.reuse, R12 ;  /* 0x0000009a9c0c723c */ /* 0x080fe6000004180c */
[----:B------:R-:W5:Y:S04]  /*37f0*/  LDG.E R219, desc[UR26][R222.64+0x80] ;  /* 0x0000801adedb7981 */ /* 0x000f68000c1e1900 */
[----:B------:R1:W5:Y:S01]  /*3800*/  LDG.E R218, desc[UR26][R222.64+0xa0] ;  /* 0x0000a01adeda7981 */ /* 0x000362000c1e1900 */
[C---:B------:R-:W-:Y:S03]  /*3810*/  HMMA.16816.F32.BF16 R16, R148.reuse, R154, R16 ;  /* 0x0000009a9410723c */ /* 0x040fe60000041810 */
[----:B------:R-:W-:Y:S05]  /*3820*/  LDSM.16.M88.4 R152, [R177+0x4000] ;  /* 0x00400000b198783b */ /* 0x000fea0000000200 */
[-C--:B--2---:R-:W-:Y:S08]  /*3830*/  HMMA.16816.F32.BF16 R20, R148, R160.reuse, R20 ;  /* 0x000000a09414723c */ /* 0x084ff00000041814 */
[C---:B------:R-:W-:Y:S04]  /*3840*/  HMMA.16816.F32.BF16 R24, R156.reuse, R160, R24 ;  /* 0x000000a09c18723c */ /* 0x040fe80000041818 */
[----:B-1----:R-:W-:Y:S04]  /*3850*/  IMAD.SHL.U32 R223, R205, 0x40, RZ ;  /* 0x00000040cddf7824 */ /* 0x002fe800078e00ff */
[-C--:B------:R-:W-:Y:S01]  /*3860*/  HMMA.16816.F32.BF16 R28, R156, R162.reuse, R28 ;  /* 0x000000a29c1c723c */ /* 0x080fe2000004181c */
[----:B------:R-:W-:Y:S02]  /*3870*/  LDSM.16.M88.4 R156, [R177+0x4400] ;  /* 0x00440000b19c783b */ /* 0x000fe40000000200 */
[C---:B------:R-:W-:Y:S02]  /*3880*/  LOP3.LUT R222, R223.reuse, R182, RZ, 0xfc, !PT ;  /* 0x000000b6dfde7212 */ /* 0x040fe400078efcff */
[----:B------:R-:W-:Y:S02]  /*3890*/  ISETP.GE.AND P0, PT, R223, R190, PT ;  /* 0x000000bedf00720c */ /* 0x000fe40003f06270 */
[----:B------:R-:W-:Y:S01]  /*38a0*/  IADD3 R224, PT, PT, R222, R191, RZ ;  /* 0x000000bfdee07210 */ /* 0x000fe20007ffe0ff */
[----:B------:R-:W-:Y:S01]  /*38b0*/  HMMA.16816.F32.BF16 R32, R148, R162, R32 ;  /* 0x000000a29420723c */ /* 0x000fe20000041820 */
[----:B------:R-:W1:Y:S03]  /*38c0*/  LDSM.16.M88.4 R148, [R180+0x2400] ;  /* 0x00240000b494783b */ /* 0x000e660000000200 */
[C---:B------:R-:W-:Y:S01]  /*38d0*/  VIADD R233, R224.reuse, 0xa8 ;  /* 0x000000a8e0e97836 */ /* 0x040fe20000000000 */
[C---:B------:R-:W-:Y:S01]  /*38e0*/  IADD3 R230, PT, PT, R224.reuse, 0xa7, RZ ;  /* 0x000000a7e0e67810 */ /* 0x040fe20007ffe0ff */
[C---:B------:R-:W-:Y:S01]  /*38f0*/  VIADD R231, R224.reuse, 0xa0 ;  /* 0x000000a0e0e77836 */ /* 0x040fe20000000000 */
[C---:B------:R-:W-:Y:S01]  /*3900*/  IADD3 R225, PT, PT, R224.reuse, 0x88, RZ ;  /* 0x00000088e0e17810 */ /* 0x040fe20007ffe0ff */
[-C--:B------:R-:W-:Y:S01]  /*3910*/  HMMA.16816.F32.BF16 R4, R164, R168.reuse, R4 ;  /* 0x000000a8a404723c */ /* 0x080fe20000041804 */
[----:B------:R-:W-:Y:S04]  /*3920*/  LDSM.16.M88.4 R160, [R181+0x2000] ;  /* 0x00200000b5a0783b */ /* 0x000fe80000000200 */
[----:B------:R-:W-:Y:S01]  /*3930*/  IABS R233, R233 ;  /* 0x000000e900e97213 */ /* 0x000fe20000000000 */
[C---:B------:R-:W-:Y:S01]  /*3940*/  VIADD R229, R224.reuse, 0x9f ;  /* 0x0000009fe0e57836 */ /* 0x040fe20000000000 */
[----:B------:R-:W-:Y:S01]  /*3950*/  IABS R231, R231 ;  /* 0x000000e700e77213 */ /* 0x000fe20000000000 */
[C---:B---3--:R-:W-:Y:S04]  /*3960*/  HMMA.16816.F32.BF16 R8, R172.reuse, R168, R8 ;  /* 0x000000a8ac08723c */ /* 0x048fe80000041808 */
[----:B------:R-:W-:Y:S01]  /*3970*/  I2FP.F32.S32 R233, R233 ;  /* 0x000000e900e97245 */ /* 0x000fe20000201400 */
[C---:B------:R-:W-:Y:S01]  /*3980*/  VIADD R228, R224.reuse, 0x7f ;  /* 0x0000007fe0e47836 */ /* 0x040fe20000000000 */
[----:B------:R-:W-:Y:S01]  /*3990*/  IABS R229, R229 ;  /* 0x000000e500e57213 */ /* 0x000fe20000000000 */
[C---:B------:R-:W-:Y:S01]  /*39a0*/  VIADD R227, R224.reuse, 0x80 ;  /* 0x00000080e0e37836 */ /* 0x040fe20000000000 */
[-C--:B------:R-:W-:Y:S03]  /*39b0*/  HMMA.16816.F32.BF16 R12, R172, R170.reuse, R12 ;  /* 0x000000aaac0c723c */ /* 0x080fe6000004180c */
[----:B------:R-:W-:Y:S01]  /*39c0*/  IMAD.MOV.U32 R232, RZ, RZ, R229 ;  /* 0x000000ffffe87224 */ /* 0x000fe200078e00e5 */
[----:B------:R-:W-:Y:S01]  /*39d0*/  IABS R228, R228 ;  /* 0x000000e400e47213 */ /* 0x000fe20000000000 */
[C---:B------:R-:W-:Y:S01]  /*39e0*/  VIADD R226, R224.reuse, 0x87 ;  /* 0x00000087e0e27836 */ /* 0x040fe20000000000 */
[----:B------:R-:W-:Y:S01]  /*39f0*/  IABS R227, R227 ;  /* 0x000000e300e37213 */ /* 0x000fe20000000000 */
[----:B------:R-:W-:Y:S01]  /*3a00*/  VIADD R234, R224, 0x90 ;  /* 0x00000090e0ea7836 */ /* 0x000fe20000000000 */
[C---:B------:R-:W-:Y:S04]  /*3a10*/  HMMA.16816.F32.BF16 R16, R164.reuse, R170, R16 ;  /* 0x000000aaa410723c */ /* 0x040fe80000041810 */
[----:B------:R-:W-:Y:S02]  /*3a20*/  I2FP.F32.S32 R232, R232 ;  /* 0x000000e800e87245 */ /* 0x000fe40000201400 */
[----:B------:R-:W-:Y:S02]  /*3a30*/  I2FP.F32.S32 R228, R228 ;  /* 0x000000e400e47245 */ /* 0x000fe40000201400 */
[-C--:B------:R-:W-:Y:S03]  /*3a40*/  HMMA.16816.F32.BF16 R20, R164, R132.reuse, R20 ;  /* 0x00000084a414723c */ /* 0x080fe60000041814 */
[----:B------:R-:W-:Y:S02]  /*3a50*/  IABS R230, R230 ;  /* 0x000000e600e67213 */ /* 0x000fe40000000000 */
[----:B------:R-:W-:Y:S02]  /*3a60*/  I2FP.F32.S32 R227, R227 ;  /* 0x000000e300e37245 */ /* 0x000fe40000201400 */
[----:B------:R-:W-:Y:S01]  /*3a70*/  I2FP.F32.S32 R230, R230 ;  /* 0x000000e600e67245 */ /* 0x000fe20000201400 */
[C---:B------:R-:W-:Y:S04]  /*3a80*/  HMMA.16816.F32.BF16 R24, R172.reuse, R132, R24 ;  /* 0x00000084ac18723c */ /* 0x040fe80000041818 */
[----:B------:R-:W-:Y:S02]  /*3a90*/  IABS R225, R225 ;  /* 0x000000e100e17213 */ /* 0x000fe40000000000 */
[----:B------:R-:W-:Y:S02]  /*3aa0*/  IABS R226, R226 ;  /* 0x000000e200e27213 */ /* 0x000fe40000000000 */
[-C--:B------:R-:W-:Y:S03]  /*3ab0*/  HMMA.16816.F32.BF16 R28, R172, R134.reuse, R28 ;  /* 0x00000086ac1c723c */ /* 0x080fe6000004181c */
[----:B------:R-:W-:Y:S02]  /*3ac0*/  I2FP.F32.S32 R225, R225 ;  /* 0x000000e100e17245 */ /* 0x000fe40000201400 */
[----:B------:R-:W-:Y:S03]  /*3ad0*/  I2FP.F32.S32 R226, R226 ;  /* 0x000000e200e27245 */ /* 0x000fe60000201400 */
[----:B------:R-:W-:Y:S01]  /*3ae0*/  HMMA.16816.F32.BF16 R32, R164, R134, R32 ;  /* 0x00000086a420723c */ /* 0x000fe20000041820 */
[----:B------:R-:W2:Y:S07]  /*3af0*/  LDSM.16.M88.4 R132, [R3+0x2000] ;  /* 0x002000000384783b */ /* 0x000eae0000000200 */
[-C--:B------:R-:W-:Y:S01]  /*3b00*/  HMMA.16816.F32.BF16 R4, R136, R140.reuse, R4 ;  /* 0x0000008c8804723c */ /* 0x080fe20000041804 */
[----:B------:R-:W-:Y:S07]  /*3b10*/  LDSM.16.M88.4 R164, [R180+0x4000] ;  /* 0x00400000b4a4783b */ /* 0x000fee0000000200 */
[C---:B----4-:R-:W-:Y:S08]  /*3b20*/  HMMA.16816.F32.BF16 R8, R144.reuse, R140, R8 ;  /* 0x0000008c9008723c */ /* 0x050ff00000041808 */
        /* <DEDUP_REMOVED lines=13> */
[C---:B------:R-:W-:Y:S08]  /*3c00*/  HMMA.16816.F32.BF16 R24, R140.reuse, R156, R24 ;  /* 0x0000009c8c18723c */ /* 0x040ff00000041818 */
        /* <DEDUP_REMOVED lines=12> */
[----:B------:R-:W-:Y:S01]  /*3cd0*/  MOV R233, R231 ;  /* 0x000000e700e97202 */ /* 0x000fe20000000f00 */
[----:B------:R-:W-:Y:S02]  /*3ce0*/  VIADD R231, R224, 0x98 ;  /* 0x00000098e0e77836 */ /* 0x000fe40000000000 */
[----:B------:R-:W-:Y:S01]  /*3cf0*/  FFMA.FTZ R9, R232, -UR38, R9 ;  /* 0x80000026e8097c23 */ /* 0x000fe20008010009 */
[----:B------:R-:W-:Y:S01]  /*3d00*/  FFMA.FTZ R11, R230, -UR38, R11 ;  /* 0x80000026e60b7c23 */ /* 0x000fe2000801000b */
[----:B------:R-:W-:Y:S01]  /*3d10*/  I2FP.F32.S32 R229, R233 ;  /* 0x000000e900e57245 */ /* 0x000fe20000201400 */
[-C--:B--2---:R-:W-:Y:S03]  /*3d20*/  HMMA.16816.F32.BF16 R20, R160, R132.reuse, R20 ;  /* 0x00000084a014723c */ /* 0x084fe60000041814 */
[----:B------:R-:W-:Y:S01]  /*3d30*/  IABS R231, R231 ;  /* 0x000000e700e77213 */ /* 0x000fe20000000000 */
[C---:B------:R-:W-:Y:S01]  /*3d40*/  FFMA.FTZ R8, R229.reuse, -UR38, R8 ;  /* 0x80000026e5087c23 */ /* 0x040fe20008010008 */
[C---:B------:R-:W-:Y:S01]  /*3d50*/  IADD3 R230, PT, PT, R224.reuse, 0x97, RZ ;  /* 0x00000097e0e67810 */ /* 0x040fe20007ffe0ff */
[----:B------:R-:W-:Y:S01]  /*3d60*/  FFMA.FTZ R14, R229, -UR38, R14 ;  /* 0x80000026e50e7c23 */ /* 0x000fe2000801000e */
[C---:B------:R-:W-:Y:S01]  /*3d70*/  VIADD R233, R224.reuse, 0x78 ;  /* 0x00000078e0e97836 */ /* 0x040fe20000000000 */
[C---:B------:R-:W-:Y:S04]  /*3d80*/  HMMA.16816.F32.BF16 R24, R144.reuse, R132, R24 ;  /* 0x000000849018723c */ /* 0x040fe80000041818 */
[----:B------:R-:W-:Y:S01]  /*3d90*/  IABS R233, R233 ;  /* 0x000000e900e97213 */ /* 0x000fe20000000000 */
[----:B------:R-:W-:Y:S01]  /*3da0*/  IMAD.MOV.U32 R229, RZ, RZ, R231 ;  /* 0x000000ffffe57224 */ /* 0x000fe200078e00e7 */
[----:B------:R-:W-:Y:S01]  /*3db0*/  IADD3 R231, PT, PT, R224, 0x77, RZ ;  /* 0x00000077e0e77810 */ /* 0x000fe20007ffe0ff */
[----:B------:R-:W-:Y:S01]  /*3dc0*/  FFMA.FTZ R15, R232, -UR38, R15 ;  /* 0x80000026e80f7c23 */ /* 0x000fe2000801000f */
[----:B------:R-:W-:Y:S01]  /*3dd0*/  IABS R230, R230 ;  /* 0x000000e600e67213 */ /* 0x000fe20000000000 */
[-C--:B------:R-:W-:Y:S03]  /*3de0*/  HMMA.16816.F32.BF16 R28, R144, R134.reuse, R28 ;  /* 0x00000086901c723c */ /* 0x080fe6000004181c */
[----:B------:R-:W-:Y:S01]  /*3df0*/  IABS R231, R231 ;  /* 0x000000e700e77213 */ /* 0x000fe20000000000 */
[----:B------:R-:W-:Y:S01]  /*3e00*/  FFMA.FTZ R19, R228, -UR38, R19 ;  /* 0x80000026e4137c23 */ /* 0x000fe20008010013 */
[----:B------:R-:W-:Y:S01]  /*3e10*/  I2FP.F32.S32 R229, R229 ;  /* 0x000000e500e57245 */ /* 0x000fe20000201400 */
[C---:B------:R-:W-:Y:S01]  /*3e20*/  VIADD R232, R224.reuse, 0x70 ;  /* 0x00000070e0e87836 */ /* 0x040fe20000000000 */
[----:B------:R-:W-:Y:S01]  /*3e30*/  I2FP.F32.S32 R228, R231 ;  /* 0x000000e700e47245 */ /* 0x000fe20000201400 */
[----:B------:R-:W-:Y:S04]  /*3e40*/  HMMA.16816.F32.BF16 R32, R160, R134, R32 ;  /* 0x00000086a020723c */ /* 0x000fe80000041820 */
[C---:B------:R-:W-:Y:S01]  /*3e50*/  IADD3 R231, PT, PT, R224.reuse, 0x6f, RZ ;  /* 0x0000006fe0e77810 */ /* 0x040fe20007ffe0ff */
[----:B------:R-:W-:Y:S01]  /*3e60*/  FFMA.FTZ R18, R227, -UR38, R18 ;  /* 0x80000026e3127c23 */ /* 0x000fe20008010012 */
[----:B------:R-:W-:Y:S01]  /*3e70*/  I2FP.F32.S32 R227, R233 ;  /* 0x000000e900e37245 */ /* 0x000fe20000201400 */
[C---:B------:R-:W-:Y:S01]  /*3e80*/  FFMA.FTZ R12, R229.reuse, -UR38, R12 ;  /* 0x80000026e50c7c23 */ /* 0x040fe2000801000c */
[----:B------:R-:W-:Y:S01]  /*3e90*/  IABS R232, R232 ;  /* 0x000000e800e87213 */ /* 0x000fe20000000000 */
[----:B------:R-:W-:Y:S01]  /*3ea0*/  FFMA.FTZ R26, R229, -UR38, R26 ;  /* 0x80000026e51a7c23 */ /* 0x000fe2000801001a */
[----:B------:R-:W-:Y:S01]  /*3eb0*/  IABS R231, R231 ;  /* 0x000000e700e77213 */ /* 0x000fe20000000000 */
[C---:B------:R-:W-:Y:S01]  /*3ec0*/  VIADD R229, R224.reuse, 0x68 ;  /* 0x00000068e0e57836 */ /* 0x040fe20000000000 */
[C---:B------:R-:W-:Y:S01]  /*3ed0*/  IADD3 R233, PT, PT, R224.reuse, 0x8f, RZ ;  /* 0x0000008fe0e97810 */ /* 0x040fe20007ffe0ff */
[C---:B------:R-:W-:Y:S01]  /*3ee0*/  FFMA.FTZ R16, R227.reuse, -UR38, R16 ;  /* 0x80000026e3107c23 */ /* 0x040fe20008010010 */
[----:B------:R-:W-:Y:S01]  /*3ef0*/  IADD3 R224, PT, PT, R224, 0x67, RZ ;  /* 0x00000067e0e07810 */ /* 0x000fe20007ffe0ff */
[----:B------:R-:W-:Y:S01]  /*3f00*/  FFMA.FTZ R22, R227, -UR38, R22 ;  /* 0x80000026e3167c23 */ /* 0x000fe20008010016 */
[----:B------:R-:W-:Y:S01]  /*3f10*/  I2FP.F32.S32 R227, R232 ;  /* 0x000000e800e37245 */ /* 0x000fe20000201400 */
[C---:B------:R-:W-:Y:S01]  /*3f20*/  FFMA.FTZ R17, R228.reuse, -UR38, R17 ;  /* 0x80000026e4117c23 */ /* 0x040fe20008010011 */
[----:B------:R-:W-:Y:S01]  /*3f30*/  I2FP.F32.S32 R232, R231 ;  /* 0x000000e700e87245 */ /* 0x000fe20000201400 */
        /* <DEDUP_REMOVED lines=16> */
[----:B------:R-:W-:Y:S01]  /*4040*/  FFMA.FTZ R27, R230, -UR38, R27 ;  /* 0x80000026e61b7c23 */ /* 0x000fe2000801001b */
[----:B------:R-:W-:Y:S01]  /*4050*/  I2FP.F32.S32 R224, R224 ;  /* 0x000000e000e07245 */ /* 0x000fe20000201400 */
[C---:B------:R-:W-:Y:S01]  /*4060*/  FFMA.FTZ R24, R231.reuse, -UR38, R24 ;  /* 0x80000026e7187c23 */ /* 0x040fe20008010018 */
[C---:B------:R-:W-:Y:S01]  /*4070*/  FFMA.FTZ R25, R228.reuse, -UR38, R25 ;  /* 0x80000026e4197c23 */ /* 0x040fe20008010019 */
[----:B------:R-:W-:Y:S01]  /*4080*/  FFMA.FTZ R30, R231, -UR38, R30 ;  /* 0x80000026e71e7c23 */ /* 0x000fe2000801001e */
[----:B------:R-:W-:Y:S01]  /*4090*/  FFMA.FTZ R31, R228, -UR38, R31 ;  /* 0x80000026e41f7c23 */ /* 0x000fe2000801001f */
[----:B------:R-:W-:Y:S01]  /*40a0*/  FFMA.FTZ R32, R229, -UR38, R32 ;  /* 0x80000026e5207c23 */ /* 0x000fe20008010020 */
[----:B------:R-:W-:Y:S01]  /*40b0*/  FFMA.FTZ R33, R224, -UR38, R33 ;  /* 0x80000026e0217c23 */ /* 0x000fe20008010021 */
[----:B------:R-:W-:Y:S06]  /*40c0*/  @!P0 BRA `(.L_x_1614) ;  /* 0x00000000001c8947 */ /* 0x000fec0003800000 */
[----:B------:R-:W-:Y:S01]  /*40d0*/  IADD3 R132, PT, PT, R193, UR10, -R206 ;  /* 0x0000000ac1847c10 */ /* 0x000fe2000fffe8ce */
[----:B------:R-:W-:Y:S01]  /*40e0*/  VIADD R223, R223, 0x40 ;  /* 0x00000040dfdf7836 */ /* 0x000fe20000000000 */
[----:B------:R-:W-:Y:S03]  /*40f0*/  ISETP.GT.AND P0, PT, R206, UR37, PT ;  /* 0x00000025ce007c0c */ /* 0x000fe6000bf04270 */
[----:B------:R-:W-:Y:S05]  /*4100*/  VIADD R132, R132, 0xffffff80 ;  /* 0xffffff8084847836 */ /* 0x000fea0000000000 */
[----:B------:R-:W-:Y:S11]  /*4110*/  ISETP.GE.AND P1, PT, R223, R132, PT ;  /* 0x00000084df00720c */ /* 0x000ff60003f26270 */
[----:B------:R-:W-:Y:S02]  /*4120*/  @!UPT UIADD3 URZ, UPT, UPT, URZ, URZ, URZ ;  /* 0x000000fffffff290 */ /* 0x000fe4000fffe0ff */
[----:B------:R-:W-:Y:S05]  /*4130*/  @!P1 BRA P0, `(.L_x_1615) ;  /* 0x0000000800689947 */ /* 0x000fea0000000000 */
.L_x_1614:
[C-C-:B------:R-:W-:Y:S01]  /*4140*/  IADD3 R135, PT, PT, R206.reuse, -UR10, -R209.reuse ;  /* 0x8000000ace877c10 */ /* 0x140fe2000fffe8d1 */
[----:B------:R-:W1:Y:S01]  /*4150*/  S2R R132, SR_TID.X ;  /* 0x0000000000847919 */ /* 0x000e620000002100 */
[----:B------:R-:W-:Y:S03]  /*4160*/  IADD3 R137, PT, PT, R206, UR9, -R209 ;  /* 0x00000009ce897c10 */ /* 0x000fe6000fffe8d1 */
[C---:B------:R-:W-:Y:S02]  /*4170*/  IMAD.IADD R138, R222.reuse, 0x1, R135 ;  /* 0x00000001de8a7824 */ /* 0x040fe400078e0287 */
[----:B------:R-:W-:Y:S02]  /*4180*/  IMAD.U32 R135, RZ, RZ, UR24 ;  /* 0x00000018ff877e24 */ /* 0x000fe4000f8e00ff */
[----:B------:R-:W-:Y:S01]  /*4190*/  IMAD.IADD R137, R222, 0x1, R137 ;  /* 0x00000001de897824 */ /* 0x000fe200078e0289 */
[C---:B------:R-:W-:Y:S02]  /*41a0*/  VIADDMNMX R142, R138.reuse, 0x8, RZ, !PT ;  /* 0x000000088a8e7846 */ /* 0x040fe400078001ff */
[----:B------:R-:W-:Y:S02]  /*41b0*/  VIMNMX R144, PT, PT, RZ, R138, !PT ;  /* 0x0000008aff907248 */ /* 0x000fe40007fe0100 */
[C---:B------:R-:W-:Y:S02]  /*41c0*/  VIADDMNMX R140, R138.reuse, 0x20, RZ, !PT ;  /* 0x000000208a8c7846 */ /* 0x040fe400078001ff */
[----:B------:R-:W-:Y:S02]  /*41d0*/  VIADDMNMX R138, R138, 0x28, RZ, !PT ;  /* 0x000000288a8a7846 */ /* 0x000fe400078001ff */
[C-C-:B------:R-:W-:Y:S02]  /*41e0*/  VIADDMNMX R136, R137.reuse, 0x1, R206.reuse, PT ;  /* 0x0000000189887846 */ /* 0x140fe400038001ce */
[----:B------:R-:W-:Y:S01]  /*41f0*/  VIADDMNMX R134, R137, 0x9, R206, PT ;  /* 0x0000000989867846 */ /* 0x000fe200038001ce */
[----:B-1----:R-:W-:Y:S01]  /*4200*/  IMAD.SHL.U32 R133, R132, 0x2, RZ ;  /* 0x0000000284857824 */ /* 0x002fe200078e00ff */
[----:B------:R-:W-:Y:S04]  /*4210*/  SHF.R.U32.HI R132, RZ, 0x1, R132 ;  /* 0x00000001ff847819 */ /* 0x000fe80000011684 */
[----:B------:R-:W-:Y:S04]  /*4220*/  LOP3.LUT R133, R133, 0x6, RZ, 0xc0, !PT ;  /* 0x0000000685857812 */ /* 0x000fe800078ec0ff */
[----:B------:R-:W-:Y:S02]  /*4230*/  LOP3.LUT R132, R133, 0x1e0, R132, 0xf8, !PT ;  /* 0x000001e085847812 */ /* 0x000fe400078ef884 */
[----:B------:R-:W-:Y:S03]  /*4240*/  VIADDMNMX R133, R137, 0x21, R206, PT ;  /* 0x0000002189857846 */ /* 0x000fe600038001ce */
[----:B------:R-:W-:Y:S01]  /*4250*/  IMAD R135, R135, 0x80, R132 ;  /* 0x0000008087877824 */ /* 0x000fe200078e0284 */
[----:B------:R-:W-:Y:S03]  /*4260*/  VIADDMNMX R132, R137, 0x29, R206, PT ;  /* 0x0000002989847846 */ /* 0x000fe600038001ce */
        /* <DEDUP_REMOVED lines=135> */
.L_x_1615:
[C---:B------:R-:W-:Y:S01]  /*4ae0*/  FSETP.NEU.FTZ.AND P0, PT, R203.reuse, -INF , PT ;  /* 0xff800000cb00780b */ /* 0x040fe20003f1d000 */
[----:B------:R-:W-:Y:S01]  /*4af0*/  FMUL.FTZ R249, R203, 1.4426950216293334961 ;  /* 0x3fb8aa3bcbf97820 */ /* 0x000fe20000410000 */
[----:B------:R-:W1:Y:S01]  /*4b00*/  S2R R169, SR_TID.X ;  /* 0x0000000000a97919 */ /* 0x000e620000002100 */
[----:B------:R-:W-:Y:S02]  /*4b10*/  IMAD.MOV.U32 R168, RZ, RZ, 0x20 ;  /* 0x00000020ffa87424 */ /* 0x000fe400078e00ff */
[C---:B------:R-:W-:Y:S01]  /*4b20*/  FMUL.FTZ R250, R202.reuse, 1.4426950216293334961 ;  /* 0x3fb8aa3bcafa7820 */ /* 0x040fe20000410000 */
[----:B------:R-:W-:Y:S01]  /*4b30*/  IMAD.MOV.U32 R230, RZ, RZ, 0x10 ;  /* 0x00000010ffe67424 */ /* 0x000fe200078e00ff */
[----:B------:R-:W-:Y:S02]  /*4b40*/  FSEL R249, R249, RZ, P0 ;  /* 0x000000fff9f97208 */ /* 0x000fe40000000000 */
[----:B------:R-:W-:Y:S03]  /*4b50*/  FSETP.NEU.FTZ.AND P0, PT, R202, -INF , PT ;  /* 0xff800000ca00780b */ /* 0x000fe60003f1d000 */
[--C-:B------:R-:W-:Y:S01]  /*4b60*/  FFMA.FTZ R225, R20, UR14, -R249.reuse ;  /* 0x0000000e14e17c23 */ /* 0x100fe200080108f9 */
[----:B------:R-:W-:Y:S01]  /*4b70*/  FSEL R250, R250, RZ, P0 ;  /* 0x000000fffafa7208 */ /* 0x000fe20000000000 */
[C---:B------:R-:W-:Y:S01]  /*4b80*/  FMUL.FTZ R20, R201.reuse, 1.4426950216293334961 ;  /* 0x3fb8aa3bc9147820 */ /* 0x040fe20000410000 */
[----:B------:R-:W-:Y:S01]  /*4b90*/  FSETP.NEU.FTZ.AND P0, PT, R201, -INF , PT ;  /* 0xff800000c900780b */ /* 0x000fe20003f1d000 */
[--C-:B------:R-:W-:Y:S01]  /*4ba0*/  FFMA.FTZ R32, R32, UR14, -R249.reuse ;  /* 0x0000000e20207c23 */ /* 0x100fe200080108f9 */
[--C-:B------:R-:W-:Y:S01]  /*4bb0*/  FFMA.FTZ R21, R21, UR14, -R249.reuse ;  /* 0x0000000e15157c23 */ /* 0x100fe200080108f9 */
[--C-:B------:R-:W-:Y:S01]  /*4bc0*/  FFMA.FTZ R7, R7, UR14, -R250.reuse ;  /* 0x0000000e07077c23 */ /* 0x100fe200080108fa */
[----:B------:R-:W-:Y:S01]  /*4bd0*/  FSEL R20, R20, RZ, P0 ;  /* 0x000000ff14147208 */ /* 0x000fe20000000000 */
[----:B------:R2:W3:Y:S01]  /*4be0*/  MUFU.EX2 R223, R32 ;  /* 0x0000002000df7308 */ /* 0x0004e20000000800 */
[----:B------:R-:W-:Y:S01]  /*4bf0*/  FSETP.NEU.FTZ.AND P0, PT, R200, -INF , PT ;  /* 0xff800000c800780b */ /* 0x000fe20003f1d000 */
[--C-:B------:R-:W-:Y:S01]  /*4c00*/  FFMA.FTZ R33, R33, UR14, -R249.reuse ;  /* 0x0000000e21217c23 */ /* 0x100fe200080108f9 */
[----:B------:R-:W-:Y:S01]  /*4c10*/  FFMA.FTZ R181, R23, UR14, -R250 ;  /* 0x0000000e17b57c23 */ /* 0x000fe200080108fa */
[--C-:B------:R-:W-:Y:S01]  /*4c20*/  FFMA.FTZ R28, R28, UR14, -R20.reuse ;  /* 0x0000000e1c1c7c23 */ /* 0x100fe20008010814 */
[--C-:B------:R-:W-:Y:S01]  /*4c30*/  FFMA.FTZ R9, R9, UR14, -R20.reuse ;  /* 0x0000000e09097c23 */ /* 0x100fe20008010814 */
[--C-:B------:R-:W-:Y:S01]  /*4c40*/  FFMA.FTZ R24, R24, UR14, -R20.reuse ;  /* 0x0000000e18187c23 */ /* 0x100fe20008010814 */
[----:B------:R-:W-:Y:S03]  /*4c50*/  FFMA.FTZ R25, R25, UR14, -R20 ;  /* 0x0000000e19197c23 */ /* 0x000fe60008010814 */
[----:B------:R4:W-:Y:S01]  /*4c60*/  MUFU.EX2 R173, R28 ;  /* 0x0000001c00ad7308 */ /* 0x0009e20000000800 */
[--C-:B------:R-:W-:Y:S01]  /*4c70*/  FFMA.FTZ R34, R34, UR14, -R250.reuse ;  /* 0x0000000e22227c23 */ /* 0x100fe200080108fa */
[--C-:B------:R-:W-:Y:S01]  /*4c80*/  FFMA.FTZ R35, R35, UR14, -R250.reuse ;  /* 0x0000000e23237c23 */ /* 0x100fe200080108fa */
[----:B------:R-:W-:Y:S01]  /*4c90*/  FFMA.FTZ R244, R4, UR14, -R249 ;  /* 0x0000000e04f47c23 */ /* 0x000fe200080108f9 */
[----:B------:R-:W-:Y:S01]  /*4ca0*/  FFMA.FTZ R22, R22, UR14, -R250 ;  /* 0x0000000e16167c23 */ /* 0x000fe200080108fa */
[--C-:B------:R-:W-:Y:S01]  /*4cb0*/  FFMA.FTZ R12, R12, UR14, -R20.reuse ;  /* 0x0000000e0c0c7c23 */ /* 0x100fe20008010814 */
[--C-:B------:R-:W-:Y:S01]  /*4cc0*/  FFMA.FTZ R8, R8, UR14, -R20.reuse ;  /* 0x0000000e08087c23 */ /* 0x100fe20008010814 */
[----:B-1----:R-:W-:Y:S03]  /*4cd0*/  SHF.R.U32.HI R23, RZ, 0x6, R169 ;  /* 0x00000006ff177819 */ /* 0x002fe600000116a9 */
[----:B------:R1:W-:Y:S01]  /*4ce0*/  MUFU.EX2 R224, R33 ;  /* 0x0000002100e07308 */ /* 0x0003e20000000800 */
[----:B--2---:R-:W-:Y:S02]  /*4cf0*/  IMAD.U32 R32, RZ, RZ, UR24 ;  /* 0x00000018ff207e24 */ /* 0x004fe4000f8e00ff */
[----:B------:R-:W-:Y:S01]  /*4d00*/  FFMA.FTZ R172, R29, UR14, -R20 ;  /* 0x0000000e1dac7c23 */ /* 0x000fe20008010814 */
[--C-:B------:R-:W-:Y:S01]  /*4d10*/  FFMA.FTZ R18, R18, UR14, -R250.reuse ;  /* 0x0000000e12127c23 */ /* 0x100fe200080108fa */
[----:B------:R-:W-:Y:S01]  /*4d20*/  FFMA.FTZ R229, R16, UR14, -R249 ;  /* 0x0000000e10e57c23 */ /* 0x000fe200080108f9 */
[----:B------:R-:W-:Y:S01]  /*4d30*/  IMAD R23, R32, 0x4, R23 ;  /* 0x0000000420177824 */ /* 0x000fe200078e0217 */
[----:B------:R-:W-:Y:S01]  /*4d40*/  SHF.R.U32.HI R32, RZ, 0x5, R169 ;  /* 0x00000005ff207819 */ /* 0x000fe200000116a9 */
[--C-:B------:R-:W-:Y:S02]  /*4d50*/  FFMA.FTZ R228, R17, UR14, -R249.reuse ;  /* 0x0000000e11e47c23 */ /* 0x100fe400080108f9 */
[----:B------:R-:W-:Y:S01]  /*4d60*/  MUFU.EX2 R243, R7 ;  /* 0x0000000700f37308 */ /* 0x000fe20000000800 */
[----:B----4-:R-:W-:Y:S01]  /*4d70*/  IMAD.WIDE.U32 R28, R197, -0x2daee0ad, RZ ;  /* 0xd2511f53c51c7825 */ /* 0x010fe200078e00ff */
[----:B------:R-:W-:Y:S03]  /*4d80*/  LOP3.LUT R32, R32, 0x1, RZ, 0xc0, !PT ;  /* 0x0000000120207812 */ /* 0x000fe600078ec0ff */
[----:B------:R-:W-:Y:S01]  /*4d90*/  FFMA.FTZ R249, R5, UR14, -R249 ;  /* 0x0000000e05f97c23 */ /* 0x000fe200080108f9 */
[----:B------:R-:W-:Y:S01]  /*4da0*/  FFMA.FTZ R19, R19, UR14, -R250 ;  /* 0x0000000e13137c23 */ /* 0x000fe200080108fa */
[----:B------:R-:W-:Y:S01]  /*4db0*/  LOP3.LUT R16, R23, UR41, R29, 0x96, !PT ;  /* 0x0000002917107c12 */ /* 0x000fe2000f8e961d */
[----:B------:R-:W-:Y:S02]  /*4dc0*/  IMAD R5, R205, 0x4, R32 ;  /* 0x00000004cd057824 */ /* 0x000fe400078e0220 */
[----:B------:R-:W2:Y:S01]  /*4dd0*/  MUFU.EX2 R174, R34 ;  /* 0x0000002200ae7308 */ /* 0x000ea20000000800 */
[----:B------:R-:W-:Y:S01]  /*4de0*/  FFMA.FTZ R250, R6, UR14, -R250 ;  /* 0x0000000e06fa7c23 */ /* 0x000fe200080108fa */
[----:B------:R-:W-:Y:S01]  /*4df0*/  FMUL.FTZ R6, R200, 1.4426950216293334961 ;  /* 0x3fb8aa3bc8067820 */ /* 0x000fe20000410000 */
[----:B-1----:R-:W-:Y:S04]  /*4e00*/  IMAD.WIDE.U32 R32, R5, -0x326172a9, RZ ;  /* 0xcd9e8d5705207825 */ /* 0x002fe800078e00ff */
[----:B------:R-:W-:Y:S01]  /*4e10*/  FFMA.FTZ R13, R13, UR14, -R20 ;  /* 0x0000000e0d0d7c23 */ /* 0x000fe20008010814 */
[----:B------:R-:W-:Y:S02]  /*4e20*/  FSEL R4, R6, RZ, P0 ;  /* 0x000000ff06047208 */ /* 0x000fe40000000000 */
[----:B------:R1:W4:Y:S01]  /*4e30*/  MUFU.EX2 R175, R35 ;  /* 0x0000002300af7308 */ /* 0x0003220000000800 */
[----:B------:R-:W-:Y:S01]  /*4e40*/  LOP3.LUT R20, R196, UR40, R33, 0x96, !PT ;  /* 0x00000028c4147c12 */ /* 0x000fe2000f8e9621 */
[----:B------:R-:W-:Y:S04]  /*4e50*/  IMAD.WIDE.U32 R16, R16, -0x326172a9, RZ ;  /* 0xcd9e8d5710107825 */ /* 0x000fe800078e00ff */
[--C-:B------:R-:W-:Y:S01]  /*4e60*/  FFMA.FTZ R30, R30, UR14, -R4.reuse ;  /* 0x0000000e1e1e7c23 */ /* 0x100fe20008010804 */
[----:B------:R-:W-:Y:S01]  /*4e70*/  VIADD R5, R5, 0x2 ;  /* 0x0000000205057836 */ /* 0x000fe20000000000 */
[----:B------:R-:W-:Y:S02]  /*4e80*/  LOP3.LUT R6, R32, UR36, R17, 0x96, !PT ;  /* 0x0000002420067c12 */ /* 0x000fe4000f8e9611 */
[----:B------:R3:W-:Y:S01]  /*4e90*/  MUFU.EX2 R227, R18 ;  /* 0x0000001200e37308 */ /* 0x0007e20000000800 */
[--C-:B------:R-:W-:Y:S01]  /*4ea0*/  FFMA.FTZ R31, R31, UR14, -R4.reuse ;  /* 0x0000000e1f1f7c23 */ /* 0x100fe20008010804 */
[----:B------:R-:W-:Y:S04]  /*4eb0*/  IMAD.WIDE.U32 R32, R5, -0x326172a9, RZ ;  /* 0xcd9e8d5705207825 */ /* 0x000fe800078e00ff */
[--C-:B------:R-:W-:Y:S01]  /*4ec0*/  FFMA.FTZ R14, R14, UR14, -R4.reuse ;  /* 0x0000000e0e0e7c23 */ /* 0x100fe20008010804 */
[--C-:B------:R-:W-:Y:S01]  /*4ed0*/  FFMA.FTZ R15, R15, UR14, -R4.reuse ;  /* 0x0000000e0f0f7c23 */ /* 0x100fe20008010804 */
[--C-:B------:R-:W-:Y:S01]  /*4ee0*/  FFMA.FTZ R10, R10, UR14, -R4.reuse ;  /* 0x0000000e0a0a7c23 */ /* 0x100fe20008010804 */
[--C-:B------:R-:W-:Y:S01]  /*4ef0*/  FFMA.FTZ R27, R27, UR14, -R4.reuse ;  /* 0x0000000e1b1b7c23 */ /* 0x100fe20008010804 */
[----:B------:R2:W-:Y:S01]  /*4f00*/  MUFU.EX2 R226, R19 ;  /* 0x0000001300e27308 */ /* 0x0005e20000000800 */
[--C-:B------:R-:W-:Y:S01]  /*4f10*/  FFMA.FTZ R26, R26, UR14, -R4.reuse ;  /* 0x0000000e1a1a7c23 */ /* 0x100fe20008010804 */
[----:B------:R-:W-:Y:S01]  /*4f20*/  FFMA.FTZ R11, R11, UR14, -R4 ;  /* 0x0000000e0b0b7c23 */ /* 0x000fe20008010804 */
[----:B------:R-:W-:Y:S01]  /*4f30*/  IMAD.WIDE.U32 R4, R20, -0x2daee0ad, RZ ;  /* 0xd2511f5314047825 */ /* 0x000fe200078e00ff */
[----:B------:R-:W-:Y:S03]  /*4f40*/  LOP3.LUT R20, R196, UR40, R33, 0x96, !PT ;  /* 0x00000028c4147c12 */ /* 0x000fe6000f8e9621 */
[----:B-1----:R-:W-:Y:S03]  /*4f50*/  IMAD.WIDE.U32 R34, R6, -0x2daee0ad, RZ ;  /* 0xd2511f5306227825 */ /* 0x002fe600078e00ff */
[----:B------:R1:W-:Y:S01]  /*4f60*/  MUFU.EX2 R222, R22 ;  /* 0x0000001600de7308 */ /* 0x0003e20000000800 */
[----:B---3--:R-:W-:Y:S01]  /*4f70*/  LOP3.LUT R18, R32, UR36, R17, 0x96, !PT ;  /* 0x0000002420127c12 */ /* 0x008fe2000f8e9611 */
[----:B------:R-:W-:Y:S01]  /*4f80*/  IMAD.WIDE.U32 R132, R20, -0x2daee0ad, RZ ;  /* 0xd2511f5314847825 */ /* 0x000fe200078e00ff */
[----:B------:R-:W-:Y:S02]  /*4f90*/  LOP3.LUT R17, R28, UR35, R5, 0x96, !PT ;  /* 0x000000231c117c12 */ /* 0x000fe4000f8e9605 */
[----:B------:R-:W-:Y:S01]  /*4fa0*/  LOP3.LUT R32, R4, UR33, R35, 0x96, !PT ;  /* 0x0000002104207c12 */ /* 0x000fe2000f8e9623 */
[----:B------:R-:W-:Y:S01]  /*4fb0*/  IMAD.SHL.U32 R6, R169, 0x20, RZ ;  /* 0x00000020a9067824 */ /* 0x000fe200078e00ff */
[----:B------:R-:W-:Y:S01]  /*4fc0*/  LOP3.LUT R28, R28, UR35, R133, 0x96, !PT ;  /* 0x000000231c1c7c12 */ /* 0x000fe2000f8e9685 */
[----:B--2---:R-:W-:Y:S02]  /*4fd0*/  IMAD.WIDE.U32 R18, R18, -0x2daee0ad, RZ ;  /* 0xd2511f5312127825 */ /* 0x004fe400078e00ff */
[----:B------:R-:W-:Y:S01]  /*4fe0*/  MUFU.EX2 R232, R30 ;  /* 0x0000001e00e87308 */ /* 0x000fe20000000800 */
[----:B------:R-:W-:Y:S01]  /*4ff0*/  LOP3.LUT R5, R6, 0xc0, RZ, 0xc0, !PT ;  /* 0x000000c006057812 */ /* 0x000fe200078ec0ff */
[----:B------:R-:W-:Y:S01]  /*5000*/  IMAD.WIDE.U32 R134, R17, -0x326172a9, RZ ;  /* 0xcd9e8d5711867825 */ /* 0x000fe200078e00ff */
[----:B------:R-:W-:Y:S02]  /*5010*/  LOP3.LUT R17, R132, UR33, R19, 0x96, !PT ;  /* 0x0000002184117c12 */ /* 0x000fe4000f8e9613 */
[----:B------:R-:W-:Y:S01]  /*5020*/  LOP3.LUT R6, R6, 0x120, RZ, 0xc0, !PT ;  /* 0x0000012006067812 */ /* 0x000fe200078ec0ff */
[----:B------:R-:W-:Y:S01]  /*5030*/  IMAD.WIDE.U32 R32, R32, -0x326172a9, RZ ;  /* 0xcd9e8d5720207825 */ /* 0x000fe200078e00ff */
[----:B------:R-:W-:Y:S03]  /*5040*/  LOP3.LUT R20, R16, UR34, R135, 0x96, !PT ;  /* 0x0000002210147c12 */ /* 0x000fe6000f8e9687 */
[----:B------:R-:W-:Y:S01]  /*5050*/  MUFU.EX2 R233, R31 ;  /* 0x0000001f00e97308 */ /* 0x000fe20000000800 */
[----:B-1----:R-:W-:Y:S01]  /*5060*/  IMAD.WIDE.U32 R22, R17, -0x326172a9, RZ ;  /* 0xcd9e8d5711167825 */ /* 0x002fe200078e00ff */
[----:B------:R-:W-:Y:S03]  /*5070*/  LOP3.LUT R19, R134, UR32, R33, 0x96, !PT ;  /* 0x0000002086137c12 */ /* 0x000fe6000f8e9621 */
[----:B------:R-:W-:Y:S02]  /*5080*/  IMAD.SHL.U32 R4, R169, 0x4, RZ ;  /* 0x00000004a9047824 */ /* 0x000fe400078e00ff */
[----:B------:R-:W-:Y:S03]  /*5090*/  IMAD.WIDE.U32 R132, R28, -0x326172a9, RZ ;  /* 0xcd9e8d571c847825 */ /* 0x000fe600078e00ff */
[----:B------:R-:W-:Y:S01]  /*50a0*/  MUFU.EX2 R240, R15 ;  /* 0x0000000f00f07308 */ /* 0x000fe20000000800 */
[----:B------:R-:W-:Y:S01]  /*50b0*/  LOP3.LUT R4, R5, 0x18, R4, 0xf8, !PT ;  /* 0x0000001805047812 */ /* 0x000fe200078ef804 */
[----:B------:R-:W-:Y:S01]  /*50c0*/  IMAD.WIDE.U32 R134, R20, -0x2daee0ad, RZ ;  /* 0xd2511f5314867825 */ /* 0x000fe200078e00ff */
[----:B------:R-:W-:Y:S02]  /*50d0*/  LOP3.LUT R17, R16, UR34, R133, 0x96, !PT ;  /* 0x0000002210117c12 */ /* 0x000fe4000f8e9685 */
[----:B------:R-:W-:Y:S01]  /*50e0*/  LOP3.LUT R16, R132, UR32, R23, 0x96, !PT ;  /* 0x0000002084107c12 */ /* 0x000fe2000f8e9617 */
[----:B------:R-:W-:Y:S01]  /*50f0*/  IMAD.WIDE.U32 R28, R19, -0x2daee0ad, RZ ;  /* 0xd2511f53131c7825 */ /* 0x000fe200078e00ff */
[----:B------:R-:W-:Y:S03]  /*5100*/  LOP3.LUT R34, R34, UR23, R135, 0x96, !PT ;  /* 0x0000001722227c12 */ /* 0x000fe6000f8e9687 */
[----:B------:R1:W-:Y:S01]  /*5110*/  MUFU.EX2 R239, R12 ;  /* 0x0000000c00ef7308 */ /* 0x0003e20000000800 */
[----:B------:R-:W-:Y:S01]  /*5120*/  IMAD.SHL.U32 R5, R169, 0x10, RZ ;  /* 0x00000010a9057824 */ /* 0x000fe200078e00ff */
[----:B------:R-:W-:Y:S01]  /*5130*/  LOP3.LUT R19, R134, UR21, R29, 0x96, !PT ;  /* 0x0000001586137c12 */ /* 0x000fe2000f8e961d */
[----:B------:R-:W-:Y:S03]  /*5140*/  IMAD.WIDE.U32 R132, R17, -0x2daee0ad, RZ ;  /* 0xd2511f5311847825 */ /* 0x000fe600078e00ff */
[----:B------:R-:W-:Y:S01]  /*5150*/  LOP3.LUT R6, R6, 0x200, R5, 0xf8, !PT ;  /* 0x0000020006067812 */ /* 0x000fe200078ef805 */
[----:B------:R-:W-:Y:S01]  /*5160*/  IMAD.WIDE.U32 R16, R16, -0x2daee0ad, RZ ;  /* 0xd2511f5310107825 */ /* 0x000fe200078e00ff */
[----:B------:R-:W-:Y:S02]  /*5170*/  SHF.R.U32.HI R5, RZ, 0x1, R169 ;  /* 0x00000001ff057819 */ /* 0x000fe400000116a9 */
[----:B------:R2:W-:Y:S01]  /*5180*/  MUFU.EX2 R242, R13 ;  /* 0x0000000d00f27308 */ /* 0x0005e20000000800 */
[----:B------:R-:W-:Y:S01]  /*5190*/  LOP3.LUT R18, R18, UR23, R133, 0x96, !PT ;  /* 0x0000001712127c12 */ /* 0x000fe2000f8e9685 */
[----:B------:R-:W-:Y:S01]  /*51a0*/  IMAD.WIDE.U32 R134, R34, -0x326172a9, RZ ;  /* 0xcd9e8d5722867825 */ /* 0x000fe200078e00ff */
[----:B------:R-:W-:Y:S02]  /*51b0*/  LOP3.LUT R5, R4, 0x8, R5, 0x78, !PT ;  /* 0x0000000804057812 */ /* 0x000fe400078e7805 */
[----:B------:R-:W-:Y:S01]  /*51c0*/  LOP3.LUT R4, R132, UR21, R17, 0x96, !PT ;  /* 0x0000001584047c12 */ /* 0x000fe2000f8e9611 */
[----:B------:R-:W-:Y:S01]  /*51d0*/  IMAD.WIDE.U32 R34, R19, -0x326172a9, RZ ;  /* 0xcd9e8d5713227825 */ /* 0x000fe200078e00ff */
[----:B------:R-:W-:Y:S03]  /*51e0*/  LOP3.LUT R32, R32, UR22, R135, 0x96, !PT ;  /* 0x0000001620207c12 */ /* 0x000fe6000f8e9687 */
[----:B------:R-:W3:Y:S01]  /*51f0*/  MUFU.EX2 R225, R225 ;  /* 0x000000e100e17308 */ /* 0x000ee20000000800 */
[----:B------:R-:W-:Y:S01]  /*5200*/  LOP3.LUT R5, R6, R5, RZ, 0xfc, !PT ;  /* 0x0000000506057212 */ /* 0x000fe200078efcff */
[----:B------:R-:W-:Y:S01]  /*5210*/  IMAD.WIDE.U32 R132, R18, -0x326172a9, RZ ;  /* 0xcd9e8d5712847825 */ /* 0x000fe200078e00ff */
[----:B------:R-:W-:Y:S02]  /*5220*/  LOP3.LUT R7, R134, UR20, R35, 0x96, !PT ;  /* 0x0000001486077c12 */ /* 0x000fe4000f8e9623 */
[----:B------:R-:W-:Y:S01]  /*5230*/  LEA R171, R5, UR4, 0x1 ;  /* 0x0000000405ab7c11 */ /* 0x000fe2000f8e08ff */
[----:B------:R-:W-:Y:S01]  /*5240*/  IMAD.WIDE.U32 R18, R4, -0x326172a9, RZ ;  /* 0xcd9e8d5704127825 */ /* 0x000fe200078e00ff */
[----:B------:R-:W-:Y:S03]  /*5250*/  LOP3.LUT R22, R22, UR22, R133, 0x96, !PT ;  /* 0x0000001616167c12 */ /* 0x000fe6000f8e9685 */
[----:B------:R3:W-:Y:S01]  /*5260*/  MUFU.EX2 R241, R14 ;  /* 0x0000000e00f17308 */ /* 0x0007e20000000800 */
[----:B------:R-:W-:Y:S01]  /*5270*/  IMAD.WIDE.U32 R134, R32, -0x2daee0ad, RZ ;  /* 0xd2511f5320867825 */ /* 0x000fe200078e00ff */
[----:B------:R-:W-:Y:S03]  /*5280*/  LOP3.LUT R4, R132, UR20, R19, 0x96, !PT ;  /* 0x0000001484047c12 */ /* 0x000fe6000f8e9613 */
[----:B------:R-:W-:Y:S01]  /*5290*/  IMAD.WIDE.U32 R32, R7, -0x2daee0ad, RZ ;  /* 0xd2511f5307207825 */ /* 0x000fe200078e00ff */
[----:B------:R-:W-:Y:S04]  /*52a0*/  LOP3.LUT R28, R28, UR19, R135, 0x96, !PT ;  /* 0x000000131c1c7c12 */ /* 0x000fe8000f8e9687 */
[----:B------:R-:W3:Y:S01]  /*52b0*/  MUFU.EX2 R181, R181 ;  /* 0x000000b500b57308 */ /* 0x000ee20000000800 */
[----:B------:R-:W-:Y:S01]  /*52c0*/  LOP3.LUT R6, R134, UR17, R33, 0x96, !PT ;  /* 0x0000001186067c12 */ /* 0x000fe2000f8e9621 */
[----:B------:R-:W-:Y:S01]  /*52d0*/  IMAD.WIDE.U32 R28, R28, -0x326172a9, RZ ;  /* 0xcd9e8d571c1c7825 */ /* 0x000fe200078e00ff */
[C---:B------:R-:W-:Y:S02]  /*52e0*/  PRMT R19, R32.reuse, 0x7770, RZ ;  /* 0x0000777020137816 */ /* 0x040fe400000000ff */
[C---:B------:R-:W-:Y:S05]  /*52f0*/  PRMT R17, R32.reuse, 0x7771, RZ ;  /* 0x0000777120117816 */ /* 0x040fea00000000ff */
[----:B------:R-:W3:Y:S01]  /*5300*/  MUFU.EX2 R229, R229 ;  /* 0x000000e500e57308 */ /* 0x000ee20000000800 */
[C---:B-1----:R-:W-:Y:S02]  /*5310*/  PRMT R12, R32.reuse, 0x7772, RZ ;  /* 0x00007772200c7816 */ /* 0x042fe400000000ff */
[----:B------:R-:W-:Y:S01]  /*5320*/  PRMT R7, R32, 0x7773, RZ ;  /* 0x0000777320077816 */ /* 0x000fe200000000ff */
[----:B------:R-:W-:Y:S01]  /*5330*/  IMAD.WIDE.U32 R32, R22, -0x2daee0ad, RZ ;  /* 0xd2511f5316207825 */ /* 0x000fe200078e00ff */
[----:B------:R-:W-:Y:S02]  /*5340*/  ISETP.LE.U32.AND P0, PT, R19, UR11, PT ;  /* 0x0000000b13007c0c */ /* 0x000fe4000bf03070 */
[----:B------:R-:W-:Y:S01]  /*5350*/  ISETP.GT.U32.AND P6, PT, R17, UR11, PT ;  /* 0x0000000b11007c0c */ /* 0x000fe2000bfc4070 */
[----:B------:R-:W-:Y:S01]  /*5360*/  IMAD.WIDE.U32 R22, R4, -0x2daee0ad, RZ ;  /* 0xd2511f5304167825 */ /* 0x000fe200078e00ff */
[----:B------:R-:W-:Y:S01]  /*5370*/  ISETP.GT.U32.AND P5, PT, R12, UR11, PT ;  /* 0x0000000b0c007c0c */ /* 0x000fe2000bfa4070 */
[----:B------:R-:W1:Y:S01]  /*5380*/  MUFU.EX2 R172, R172 ;  /* 0x000000ac00ac7308 */ /* 0x000e620000000800 */
[----:B------:R-:W-:Y:S02]  /*5390*/  ISETP.GT.U32.AND P3, PT, R7, UR11, PT ;  /* 0x0000000b07007c0c */ /* 0x000fe4000bf64070 */
[C---:B------:R-:W-:Y:S02]  /*53a0*/  PRMT R19, R22.reuse, 0x7770, RZ ;  /* 0x0000777016137816 */ /* 0x040fe400000000ff */
[C---:B------:R-:W-:Y:S02]  /*53b0*/  PRMT R17, R22.reuse, 0x7771, RZ ;  /* 0x0000777116117816 */ /* 0x040fe400000000ff */
[C---:B--2---:R-:W-:Y:S01]  /*53c0*/  PRMT R13, R22.reuse, 0x7772, RZ ;  /* 0x00007772160d7816 */ /* 0x044fe200000000ff */
[----:B------:R-:W-:Y:S01]  /*53d0*/  @!P0 FADD.FTZ R223, -R223, -RZ ;  /* 0x800000ffdfdf8221 */ /* 0x000fe20000010100 */
[----:B------:R-:W-:Y:S01]  /*53e0*/  PRMT R12, R22, 0x7773, RZ ;  /* 0x00007773160c7816 */ /* 0x000fe200000000ff */
[----:B------:R-:W2:Y:S01]  /*53f0*/  MUFU.EX2 R228, R228 ;  /* 0x000000e400e47308 */ /* 0x000ea20000000800 */
[----:B------:R-:W-:Y:S01]  /*5400*/  LOP3.LUT R22, R6, 0xff, RZ, 0xc0, !PT ;  /* 0x000000ff06167812 */ /* 0x000fe200078ec0ff */
[----:B------:R-:W-:Y:S01]  /*5410*/  @P5 FADD.FTZ R174, -R174, -RZ ;  /* 0x800000ffaeae5221 */ /* 0x000fe20000010100 */
[----:B------:R-:W-:Y:S01]  /*5420*/  SHF.R.U32.HI R20, RZ, 0x18, R6 ;  /* 0x00000018ff147819 */ /* 0x000fe20000011606 */
[----:B----4-:R-:W-:Y:S01]  /*5430*/  @P3 FADD.FTZ R175, -R175, -RZ ;  /* 0x800000ffafaf3221 */ /* 0x010fe20000010100 */
[----:B------:R-:W-:Y:S01]  /*5440*/  ISETP.LE.U32.AND P4, PT, R22, UR11, PT ;  /* 0x0000000b16007c0c */ /* 0x000fe2000bf83070 */
[----:B------:R-:W-:Y:S01]  /*5450*/  @P6 FADD.FTZ R224, -R224, -RZ ;  /* 0x800000ffe0e06221 */ /* 0x000fe20000010100 */
[----:B------:R-:W-:Y:S03]  /*5460*/  ISETP.LE.U32.AND P1, PT, R20, UR11, PT ;  /* 0x0000000b14007c0c */ /* 0x000fe6000bf23070 */
[----:B------:R4:W-:Y:S01]  /*5470*/  MUFU.EX2 R248, R8 ;  /* 0x0000000800f87308 */ /* 0x0009e20000000800 */
[----:B------:R-:W-:Y:S02]  /*5480*/  ISETP.LE.U32.AND P2, PT, R19, UR11, PT ;  /* 0x0000000b13007c0c */ /* 0x000fe4000bf43070 */
[C---:B------:R-:W-:Y:S02]  /*5490*/  PRMT R19, R28.reuse, 0x7770, RZ ;  /* 0x000077701c137816 */ /* 0x040fe400000000ff */
[C---:B------:R-:W-:Y:S02]  /*54a0*/  PRMT R15, R28.reuse, 0x7771, RZ ;  /* 0x000077711c0f7816 */ /* 0x040fe400000000ff */
[----:B------:R-:W-:Y:S03]  /*54b0*/  ISETP.LE.U32.AND P3, PT, R19, UR11, PT ;  /* 0x0000000b13007c0c */ /* 0x000fe6000bf63070 */
[----:B------:R-:W4:Y:S01]  /*54c0*/  MUFU.EX2 R244, R244 ;  /* 0x000000f400f47308 */ /* 0x000f220000000800 */
[----:B------:R-:W-:Y:S01]  /*54d0*/  ISETP.GT.U32.AND P0, PT, R17, UR11, PT ;  /* 0x0000000b11007c0c */ /* 0x000fe2000bf04070 */
[----:B---3--:R-:W-:Y:S01]  /*54e0*/  @!P4 FADD.FTZ R225, -R225, -RZ ;  /* 0x800000ffe1e1c221 */ /* 0x008fe20000010100 */
[----:B------:R-:W-:Y:S01]  /*54f0*/  PRMT R14, R28, 0x7772, RZ ;  /* 0x000077721c0e7816 */ /* 0x000fe200000000ff */
[----:B------:R-:W-:Y:S01]  /*5500*/  @!P1 FADD.FTZ R181, -R181, -RZ ;  /* 0x800000ffb5b59221 */ /* 0x000fe20000010100 */
[----:B------:R-:W-:Y:S01]  /*5510*/  ISETP.GT.U32.AND P4, PT, R15, UR11, PT ;  /* 0x0000000b0f007c0c */ /* 0x000fe2000bf84070 */
[----:B------:R-:W-:Y:S01]  /*5520*/  @!P2 FADD.FTZ R173, -R173, -RZ ;  /* 0x800000ffadada221 */ /* 0x000fe20000010100 */
[----:B------:R-:W-:Y:S03]  /*5530*/  LOP3.LUT R34, R34, UR18, R29, 0x96, !PT ;  /* 0x0000001222227c12 */ /* 0x000fe6000f8e961d */
[----:B------:R-:W-:Y:S01]  /*5540*/  MUFU.EX2 R250, R250 ;  /* 0x000000fa00fa7308 */ /* 0x000fe20000000800 */
[----:B------:R-:W-:Y:S02]  /*5550*/  ISETP.GT.U32.AND P5, PT, R12, UR11, PT ;  /* 0x0000000b0c007c0c */ /* 0x000fe4000bfa4070 */
[----:B------:R-:W-:Y:S01]  /*5560*/  PRMT R12, R6, 0x7632, R12 ;  /* 0x00007632060c7816 */ /* 0x000fe2000000000c */
[----:B------:R-:W-:Y:S01]  /*5570*/  @!P3 FADD.FTZ R229, -R229, -RZ ;  /* 0x800000ffe5e5b221 */ /* 0x000fe20000010100 */
[----:B------:R-:W-:Y:S01]  /*5580*/  LOP3.LUT R16, R16, UR19, R33, 0x96, !PT ;  /* 0x0000001310107c12 */ /* 0x000fe2000f8e9621 */
[----:B-1----:R-:W-:Y:S01]  /*5590*/  @P0 FADD.FTZ R172, -R172, -RZ ;  /* 0x800000ffacac0221 */ /* 0x002fe20000010100 */
[----:B------:R-:W-:Y:S03]  /*55a0*/  ISETP.GT.U32.AND P1, PT, R14, UR11, PT ;  /* 0x0000000b0e007c0c */ /* 0x000fe6000bf24070 */
[----:B------:R-:W-:Y:S01]  /*55b0*/  MUFU.EX2 R245, R11 ;  /* 0x0000000b00f57308 */ /* 0x000fe20000000800 */
[----:B------:R-:W-:Y:S01]  /*55c0*/  SHF.R.U32.HI R14, RZ, 0x18, R34 ;  /* 0x00000018ff0e7819 */ /* 0x000fe20000011622 */
[----:B------:R-:W-:Y:S01]  /*55d0*/  IMAD.WIDE.U32 R16, R16, -0x326172a9, RZ ;  /* 0xcd9e8d5710107825 */ /* 0x000fe200078e00ff */
[----:B------:R-:W-:Y:S02]  /*55e0*/  LOP3.LUT R12, R12, 0xff, RZ, 0xc0, !PT ;  /* 0x000000ff0c0c7812 */ /* 0x000fe400078ec0ff */
[----:B------:R-:W-:Y:S01]  /*55f0*/  ISETP.LE.U32.AND P3, PT, R14, UR11, PT ;  /* 0x0000000b0e007c0c */ /* 0x000fe2000bf63070 */
[----:B--2---:R-:W-:Y:S01]  /*5600*/  @P4 FADD.FTZ R228, -R228, -RZ ;  /* 0x800000ffe4e44221 */ /* 0x004fe20000010100 */
[----:B------:R-:W-:Y:S03]  /*5610*/  LOP3.LUT R15, R34, 0xff, RZ, 0xc0, !PT ;  /* 0x000000ff220f7812 */ /* 0x000fe600078ec0ff */
[----:B------:R-:W1:Y:S01]  /*5620*/  MUFU.EX2 R238, R21 ;  /* 0x0000001500ee7308 */ /* 0x000e620000000800 */
[----:B------:R-:W-:Y:S01]  /*5630*/  ISETP.LE.U32.AND P0, PT, R12, UR11, PT ;  /* 0x0000000b0c007c0c */ /* 0x000fe2000bf03070 */
[----:B------:R-:W-:Y:S01]  /*5640*/  @P5 FADD.FTZ R233, -R233, -RZ ;  /* 0x800000ffe9e95221 */ /* 0x000fe20000010100 */
[----:B------:R-:W-:Y:S01]  /*5650*/  ISETP.GT.U32.AND P6, PT, R13, UR11, PT ;  /* 0x0000000b0d007c0c */ /* 0x000fe2000bfc4070 */
[----:B------:R-:W-:Y:S01]  /*5660*/  @P1 FADD.FTZ R227, -R227, -RZ ;  /* 0x800000ffe3e31221 */ /* 0x000fe20000010100 */
[----:B------:R-:W-:Y:S02]  /*5670*/  PRMT R13, R16, 0x7770, RZ ;  /* 0x00007770100d7816 */ /* 0x000fe400000000ff */
[----:B------:R-:W-:Y:S03]  /*5680*/  ISETP.LE.U32.AND P4, PT, R15, UR11, PT ;  /* 0x0000000b0f007c0c */ /* 0x000fe6000bf83070 */
[----:B------:R-:W-:Y:S01]  /*5690*/  MUFU.EX2 R249, R249 ;  /* 0x000000f900f97308 */ /* 0x000fe20000000800 */
[----:B------:R-:W-:Y:S01]  /*56a0*/  ISETP.LE.U32.AND P1, PT, R13, UR11, PT ;  /* 0x0000000b0d007c0c */ /* 0x000fe2000bf23070 */
[----:B------:R-:W-:Y:S01]  /*56b0*/  @!P3 FADD.FTZ R243, -R243, -RZ ;  /* 0x800000fff3f3b221 */ /* 0x000fe20000010100 */
[----:B------:R-:W-:Y:S02]  /*56c0*/  PRMT R7, R28, 0x7773, RZ ;  /* 0x000077731c077816 */ /* 0x000fe400000000ff */
[----:B----4-:R-:W-:Y:S01]  /*56d0*/  PRMT R8, R16, 0x7772, RZ ;  /* 0x0000777210087816 */ /* 0x010fe200000000ff */
[----:B------:R-:W-:Y:S01]  /*56e0*/  @!P0 FADD.FTZ R222, -R222, -RZ ;  /* 0x800000ffdede8221 */ /* 0x000fe20000010100 */
[----:B------:R-:W-:Y:S03]  /*56f0*/  LOP3.LUT R6, R6, 0xffff, RZ, 0xc0, !PT ;  /* 0x0000ffff06067812 */ /* 0x000fe600078ec0ff */
[----:B------:R-:W2:Y:S01]  /*5700*/  MUFU.EX2 R246, R10 ;  /* 0x0000000a00f67308 */ /* 0x000ea20000000800 */
[----:B------:R-:W-:Y:S01]  /*5710*/  PRMT R12, R16, 0x7771, RZ ;  /* 0x00007771100c7816 */ /* 0x000fe200000000ff */
[----:B------:R-:W-:Y:S01]  /*5720*/  @P6 FADD.FTZ R232, -R232, -RZ ;  /* 0x800000ffe8e86221 */ /* 0x000fe20000010100 */
[----:B------:R-:W-:Y:S01]  /*5730*/  ISETP.GT.U32.AND P3, PT, R8, UR11, PT ;  /* 0x0000000b08007c0c */ /* 0x000fe2000bf64070 */
[----:B------:R-:W-:Y:S01]  /*5740*/  @!P4 FADD.FTZ R244, -R244, -RZ ;  /* 0x800000fff4f4c221 */ /* 0x000fe20000010100 */
[----:B------:R-:W-:Y:S01]  /*5750*/  ISETP.GT.U32.AND P2, PT, R7, UR11, PT ;  /* 0x0000000b07007c0c */ /* 0x000fe2000bf44070 */
[----:B------:R-:W-:Y:S01]  /*5760*/  @!P1 FADD.FTZ R239, -R239, -RZ ;  /* 0x800000ffefef9221 */ /* 0x000fe20000010100 */
[----:B------:R-:W-:Y:S03]  /*5770*/  PRMT R7, R16, 0x7773, RZ ;  /* 0x0000777310077816 */ /* 0x000fe600000000ff */
[----:B------:R-:W-:Y:S01]  /*5780*/  MUFU.EX2 R247, R9 ;  /* 0x0000000900f77308 */ /* 0x000fe20000000800 */
[----:B------:R-:W-:Y:S02]  /*5790*/  SHF.R.U32.HI R6, RZ, 0x8, R6 ;  /* 0x00000008ff067819 */ /* 0x000fe40000011606 */
[----:B------:R-:W-:Y:S02]  /*57a0*/  ISETP.GT.U32.AND P0, PT, R12, UR11, PT ;  /* 0x0000000b0c007c0c */ /* 0x000fe4000bf04070 */
[----:B------:R-:W-:Y:S02]  /*57b0*/  LOP3.LUT R6, R6, 0xffff, RZ, 0xc0, !PT ;  /* 0x0000ffff06067812 */ /* 0x000fe400078ec0ff */
[----:B------:R-:W-:Y:S01]  /*57c0*/  ISETP.GT.U32.AND P4, PT, R7, UR11, PT ;  /* 0x0000000b07007c0c */ /* 0x000fe2000bf84070 */
[----:B------:R-:W-:Y:S01]  /*57d0*/  @P3 FADD.FTZ R241, -R241, -RZ ;  /* 0x800000fff1f13221 */ /* 0x000fe20000010100 */
[----:B------:R-:W-:Y:S01]  /*57e0*/  LOP3.LUT R18, R18, UR18, R17, 0x96, !PT ;  /* 0x0000001212127c12 */ /* 0x000fe2000f8e9611 */
[----:B------:R-:W-:Y:S01]  /*57f0*/  @P2 FADD.FTZ R226, -R226, -RZ ;  /* 0x800000ffe2e22221 */ /* 0x000fe20000010100 */
[----:B------:R-:W-:Y:S01]  /*5800*/  PRMT R7, R34, 0x7632, R7 ;  /* 0x0000763222077816 */ /* 0x000fe20000000007 */
[----:B------:R-:W-:Y:S01]  /*5810*/  MUFU.EX2 R237, R24 ;  /* 0x0000001800ed7308 */ /* 0x000fe20000000800 */
[----:B------:R-:W-:Y:S02]  /*5820*/  ISETP.LE.U32.AND P1, PT, R6, UR11, PT ;  /* 0x0000000b06007c0c */ /* 0x000fe4000bf23070 */
[----:B------:R-:W-:Y:S01]  /*5830*/  LOP3.LUT R6, R18, 0xff, RZ, 0xc0, !PT ;  /* 0x000000ff12067812 */ /* 0x000fe200078ec0ff */
[----:B------:R-:W-:Y:S01]  /*5840*/  @P0 FADD.FTZ R242, -R242, -RZ ;  /* 0x800000fff2f20221 */ /* 0x000fe20000010100 */
[----:B------:R-:W-:Y:S02]  /*5850*/  LOP3.LUT R7, R7, 0xff, RZ, 0xc0, !PT ;  /* 0x000000ff07077812 */ /* 0x000fe400078ec0ff */
[----:B------:R-:W-:Y:S01]  /*5860*/  ISETP.LE.U32.AND P3, PT, R6, UR11, PT ;  /* 0x0000000b06007c0c */ /* 0x000fe2000bf63070 */
[----:B------:R-:W-:Y:S01]  /*5870*/  @P4 FADD.FTZ R240, -R240, -RZ ;  /* 0x800000fff0f04221 */ /* 0x000fe20000010100 */
[----:B------:R-:W-:Y:S01]  /*5880*/  SHF.R.U32.HI R6, RZ, 0x18, R18 ;  /* 0x00000018ff067819 */ /* 0x000fe20000011612 */
[----:B------:R-:W3:Y:S01]  /*5890*/  MUFU.EX2 R234, R27 ;  /* 0x0000001b00ea7308 */ /* 0x000ee20000000800 */
[----:B------:R-:W-:Y:S02]  /*58a0*/  ISETP.LE.U32.AND P0, PT, R7, UR11, PT ;  /* 0x0000000b07007c0c */ /* 0x000fe4000bf03070 */
[----:B------:R-:W-:Y:S01]  /*58b0*/  ISETP.LE.U32.AND P4, PT, R6, UR11, PT ;  /* 0x0000000b06007c0c */ /* 0x000fe2000bf83070 */
[----:B-1----:R-:W-:Y:S01]  /*58c0*/  @!P1 FADD.FTZ R238, -R238, -RZ ;  /* 0x800000ffeeee9221 */ /* 0x002fe20000010100 */
[----:B------:R-:W-:Y:S02]  /*58d0*/  PRMT R6, R18, 0x7632, R6 ;  /* 0x0000763212067816 */ /* 0x000fe40000000006 */
[----:B------:R-:W-:Y:S03]  /*58e0*/  LOP3.LUT R4, R32, UR17, R23, 0x96, !PT ;  /* 0x0000001120047c12 */ /* 0x000fe6000f8e9617 */
[----:B------:R-:W1:Y:S01]  /*58f0*/  MUFU.EX2 R236, R25 ;  /* 0x0000001900ec7308 */ /* 0x000e620000000800 */
[----:B------:R-:W-:Y:S01]  /*5900*/  LOP3.LUT R18, R18, 0xffff, RZ, 0xc0, !PT ;  /* 0x0000ffff12127812 */ /* 0x000fe200078ec0ff */
[----:B------:R-:W-:Y:S01]  /*5910*/  @!P3 FADD.FTZ R248, -R248, -RZ ;  /* 0x800000fff8f8b221 */ /* 0x000fe20000010100 */
[----:B------:R-:W-:Y:S02]  /*5920*/  LOP3.LUT R6, R6, 0xff, RZ, 0xc0, !PT ;  /* 0x000000ff06067812 */ /* 0x000fe400078ec0ff */
[----:B------:R-:W-:Y:S01]  /*5930*/  LOP3.LUT R34, R34, 0xffff, RZ, 0xc0, !PT ;  /* 0x0000ffff22227812 */ /* 0x000fe200078ec0ff */
[----:B------:R-:W-:Y:S01]  /*5940*/  @!P0 FADD.FTZ R250, -R250, -RZ ;  /* 0x800000fffafa8221 */ /* 0x000fe20000010100 */
[----:B------:R-:W-:Y:S01]  /*5950*/  SHF.R.U32.HI R7, RZ, 0x18, R4 ;  /* 0x00000018ff077819 */ /* 0x000fe20000011604 */
[----:B------:R-:W-:Y:S01]  /*5960*/  @!P4 FADD.FTZ R245, -R245, -RZ ;  /* 0x800000fff5f5c221 */ /* 0x000fe20000010100 */
[----:B------:R-:W-:Y:S01]  /*5970*/  SHF.R.U32.HI R18, RZ, 0x8, R18 ;  /* 0x00000008ff127819 */ /* 0x000fe20000011612 */
[----:B------:R-:W4:Y:S01]  /*5980*/  MUFU.EX2 R235, R26 ;  /* 0x0000001a00eb7308 */ /* 0x000f220000000800 */
[----:B------:R-:W-:Y:S02]  /*5990*/  ISETP.LE.U32.AND P3, PT, R6, UR11, PT ;  /* 0x0000000b06007c0c */ /* 0x000fe4000bf63070 */
[----:B------:R-:W-:Y:S02]  /*59a0*/  SHF.R.U32.HI R34, RZ, 0x8, R34 ;  /* 0x00000008ff227819 */ /* 0x000fe40000011622 */
[----:B------:R-:W-:Y:S02]  /*59b0*/  LOP3.LUT R6, R4, 0xffff, RZ, 0xc0, !PT ;  /* 0x0000ffff04067812 */ /* 0x000fe400078ec0ff */
[----:B------:R-:W-:Y:S02]  /*59c0*/  ISETP.LE.U32.AND P0, PT, R7, UR11, PT ;  /* 0x0000000b07007c0c */ /* 0x000fe4000bf03070 */
[----:B------:R-:W-:Y:S02]  /*59d0*/  LOP3.LUT R7, R18, 0xffff, RZ, 0xc0, !PT ;  /* 0x0000ffff12077812 */ /* 0x000fe400078ec0ff */
[C---:B------:R-:W-:Y:S02]  /*59e0*/  LOP3.LUT R11, R4.reuse, 0xff, RZ, 0xc0, !PT ;  /* 0x000000ff040b7812 */ /* 0x040fe400078ec0ff */
[----:B------:R-:W-:Y:S01]  /*59f0*/  PRMT R4, R4, 0x7632, R4 ;  /* 0x0000763204047816 */ /* 0x000fe20000000004 */
[----:B--2---:R-:W-:Y:S01]  /*5a00*/  @!P3 FADD.FTZ R246, -R246, -RZ ;  /* 0x800000fff6f6b221 */ /* 0x004fe20000010100 */
[----:B------:R-:W-:Y:S02]  /*5a10*/  LOP3.LUT R34, R34, 0xffff, RZ, 0xc0, !PT ;  /* 0x0000ffff22227812 */ /* 0x000fe400078ec0ff */
[----:B------:R-:W-:Y:S02]  /*5a20*/  SHF.R.U32.HI R6, RZ, 0x8, R6 ;  /* 0x00000008ff067819 */ /* 0x000fe40000011606 */
[----:B------:R-:W-:Y:S01]  /*5a30*/  ISETP.LE.U32.AND P4, PT, R7, UR11, PT ;  /* 0x0000000b07007c0c */ /* 0x000fe2000bf83070 */
[----:B---3--:R-:W-:Y:S01]  /*5a40*/  @!P0 FADD.FTZ R234, -R234, -RZ ;  /* 0x800000ffeaea8221 */ /* 0x008fe20000010100 */
[----:B------:R-:W-:Y:S02]  /*5a50*/  LOP3.LUT R7, R4, 0xff, RZ, 0xc0, !PT ;  /* 0x000000ff04077812 */ /* 0x000fe400078ec0ff */
[----:B------:R-:W-:Y:S02]  /*5a60*/  ISETP.LE.U32.AND P1, PT, R34, UR11, PT ;  /* 0x0000000b22007c0c */ /* 0x000fe4000bf23070 */
[----:B------:R-:W-:Y:S02]  /*5a70*/  LOP3.LUT R4, R6, 0xffff, RZ, 0xc0, !PT ;  /* 0x0000ffff06047812 */ /* 0x000fe400078ec0ff */
[----:B------:R-:W-:Y:S02]  /*5a80*/  F2FP.RELU.BF16.F32.PACK_AB R6, R243, R250 ;  /* 0x000000faf306723e */ /* 0x000fe400000018ff */
[----:B------:R-:W-:Y:S02]  /*5a90*/  F2FP.RELU.BF16.F32.PACK_AB R10, R228, R229 ;  /* 0x000000e5e40a723e */ /* 0x000fe400000018ff */
[----:B------:R-:W-:Y:S01]  /*5aa0*/  F2FP.RELU.BF16.F32.PACK_AB R8, R226, R227 ;  /* 0x000000e3e208723e */ /* 0x000fe200000018ff */
[----:B------:R2:W-:Y:S01]  /*5ab0*/  STS [R187+0x400], R6 ;  /* 0x00040006bb007388 */ /* 0x0005e20000000800 */
[----:B------:R-:W-:Y:S01]  /*5ac0*/  @!P4 FADD.FTZ R247, -R247, -RZ ;  /* 0x800000fff7f7c221 */ /* 0x000fe20000010100 */
[----:B------:R-:W-:Y:S02]  /*5ad0*/  F2FP.RELU.BF16.F32.PACK_AB R12, R245, R246 ;  /* 0x000000f6f50c723e */ /* 0x000fe400000018ff */
[----:B------:R-:W-:Y:S01]  /*5ae0*/  @!P1 FADD.FTZ R249, -R249, -RZ ;  /* 0x800000fff9f99221 */ /* 0x000fe20000010100 */
[----:B------:R-:W-:Y:S02]  /*5af0*/  LOP3.LUT P1, RZ, R169, 0x4, RZ, 0xc0, !PT ;  /* 0x00000004a9ff7812 */ /* 0x000fe4000782c0ff */
[----:B------:R-:W-:Y:S02]  /*5b00*/  F2FP.RELU.BF16.F32.PACK_AB R14, R247, R248 ;  /* 0x000000f8f70e723e */ /* 0x000fe400000018ff */
[----:B------:R-:W-:Y:S02]  /*5b10*/  SEL R230, R230, 0xfffffff0, !P1 ;  /* 0xfffffff0e6e67807 */ /* 0x000fe40004800000 */
[----:B------:R-:W-:Y:S02]  /*5b20*/  F2FP.RELU.BF16.F32.PACK_AB R16, R249, R244 ;  /* 0x000000f4f910723e */ /* 0x000fe400000018ff */
[----:B------:R-:W-:Y:S01]  /*5b30*/  ISETP.LE.U32.AND P4, PT, R4, UR11, PT ;  /* 0x0000000b04007c0c */ /* 0x000fe2000bf83070 */
[--C-:B------:R-:W-:Y:S01]  /*5b40*/  IMAD.IADD R231, R187, 0x1, R230.reuse ;  /* 0x00000001bbe77824 */ /* 0x100fe200078e02e6 */
[----:B------:R-:W-:Y:S01]  /*5b50*/  F2FP.RELU.BF16.F32.PACK_AB R4, R240, R241 ;  /* 0x000000f1f004723e */ /* 0x000fe200000018ff */
[----:B------:R-:W-:Y:S01]  /*5b60*/  STS [R187], R16 ;  /* 0x00000010bb007388 */ /* 0x000fe20000000800 */
[----:B------:R-:W-:Y:S01]  /*5b70*/  ISETP.LE.U32.AND P2, PT, R11, UR11, PT ;  /* 0x0000000b0b007c0c */ /* 0x000fe2000bf43070 */
[----:B------:R-:W-:Y:S01]  /*5b80*/  IMAD.IADD R230, R184, 0x1, R230 ;  /* 0x00000001b8e67824 */ /* 0x000fe200078e02e6 */
[----:B------:R-:W-:Y:S01]  /*5b90*/  F2FP.RELU.BF16.F32.PACK_AB R11, R238, R225 ;  /* 0x000000e1ee0b723e */ /* 0x000fe200000018ff */
[----:B------:R-:W-:Y:S01]  /*5ba0*/  STS [R231], R10 ;  /* 0x0000000ae7007388 */ /* 0x000fe20000000800 */
[----:B------:R-:W-:Y:S02]  /*5bb0*/  F2FP.RELU.BF16.F32.PACK_AB R9, R181, R222 ;  /* 0x000000deb509723e */ /* 0x000fe400000018ff */
[----:B------:R-:W-:Y:S01]  /*5bc0*/  ISETP.LE.U32.AND P3, PT, R7, UR11, PT ;  /* 0x0000000b07007c0c */ /* 0x000fe2000bf63070 */
[----:B------:R-:W-:Y:S01]  /*5bd0*/  STS [R231+0x400], R8 ;  /* 0x00040008e7007388 */ /* 0x000fe20000000800 */
[----:B--2---:R-:W-:Y:S01]  /*5be0*/  F2FP.RELU.BF16.F32.PACK_AB R6, R242, R239 ;  /* 0x000000eff206723e */ /* 0x004fe200000018ff */
[----:B-1----:R-:W-:Y:S01]  /*5bf0*/  @!P4 FADD.FTZ R236, -R236, -RZ ;  /* 0x800000ffececc221 */ /* 0x002fe20000010100 */
[----:B------:R-:W-:Y:S01]  /*5c00*/  F2FP.RELU.BF16.F32.PACK_AB R7, R224, R223 ;  /* 0x000000dfe007723e */ /* 0x000fe200000018ff */
[----:B------:R-:W-:Y:S01]  /*5c10*/  STS [R187+0x1000], R14 ;  /* 0x0010000ebb007388 */ /* 0x000fe20000000800 */
[----:B------:R-:W-:Y:S01]  /*5c20*/  F2FP.RELU.BF16.F32.PACK_AB R15, R175, R174 ;  /* 0x000000aeaf0f723e */ /* 0x000fe200000018ff */
[----:B------:R-:W-:Y:S01]  /*5c30*/  @!P2 FADD.FTZ R237, -R237, -RZ ;  /* 0x800000ffededa221 */ /* 0x000fe20000010100 */
[----:B------:R-:W-:Y:S01]  /*5c40*/  SEL R168, R168, 0xffffffe0, !P1 ;  /* 0xffffffe0a8a87807 */ /* 0x000fe20004800000 */
[----:B------:R-:W-:Y:S01]  /*5c50*/  STS [R187+0x1400], R12 ;  /* 0x0014000cbb007388 */ /* 0x000fe20000000800 */
[----:B------:R-:W-:Y:S02]  /*5c60*/  FSETP.GE.FTZ.AND P4, PT, R244, RZ, PT ;  /* 0x000000fff400720b */ /* 0x000fe40003f96000 */
[----:B------:R-:W-:Y:S01]  /*5c70*/  F2FP.RELU.BF16.F32.PACK_AB R13, R236, R237 ;  /* 0x000000edec0d723e */ /* 0x000fe200000018ff */
[----:B------:R-:W-:Y:S01]  /*5c80*/  STS [R231+0x1000], R6 ;  /* 0x00100006e7007388 */ /* 0x000fe20000000800 */
[----:B----4-:R-:W-:Y:S01]  /*5c90*/  @!P3 FADD.FTZ R235, -R235, -RZ ;  /* 0x800000ffebebb221 */ /* 0x010fe20000010100 */
[--C-:B------:R-:W-:Y:S01]  /*5ca0*/  IMAD.IADD R170, R171, 0x1, R168.reuse ;  /* 0x00000001abaa7824 */ /* 0x100fe200078e02a8 */
[----:B------:R-:W-:Y:S01]  /*5cb0*/  FSETP.GE.FTZ.AND P3, PT, R249, RZ, PT ;  /* 0x000000fff900720b */ /* 0x000fe20003f76000 */
[----:B------:R-:W-:Y:S01]  /*5cc0*/  STS [R231+0x1400], R4 ;  /* 0x00140004e7007388 */ /* 0x000fe20000000800 */
[----:B------:R-:W-:Y:S01]  /*5cd0*/  IMAD.IADD R180, R177, 0x1, R168 ;  /* 0x00000001b1b47824 */ /* 0x000fe200078e02a8 */
[----:B------:R-:W-:Y:S02]  /*5ce0*/  FSETP.GE.FTZ.AND P0, PT, R243, RZ, PT ;  /* 0x000000fff300720b */ /* 0x000fe40003f16000 */
[----:B------:R1:W-:Y:S01]  /*5cf0*/  STS [R184], R11 ;  /* 0x0000000bb8007388 */ /* 0x0003e20000000800 */
[----:B------:R-:W-:Y:S02]  /*5d00*/  FSETP.GE.FTZ.AND P2, PT, R250, RZ, PT ;  /* 0x000000fffa00720b */ /* 0x000fe40003f56000 */
[----:B------:R-:W-:Y:S01]  /*5d10*/  FSETP.GE.FTZ.AND P5, PT, R224, RZ, PT ;  /* 0x000000ffe000720b */ /* 0x000fe20003fb6000 */
[----:B------:R2:W-:Y:S04]  /*5d20*/  STS [R184+0x400], R9 ;  /* 0x00040009b8007388 */ /* 0x0005e80000000800 */
[----:B------:R3:W-:Y:S04]  /*5d30*/  STS [R230], R7 ;  /* 0x00000007e6007388 */ /* 0x0007e80000000800 */
[----:B------:R-:W-:Y:S04]  /*5d40*/  STS [R230+0x400], R15 ;  /* 0x0004000fe6007388 */ /* 0x000fe80000000800 */
[----:B------:R-:W-:Y:S01]  /*5d50*/  STS [R184+0x1000], R13 ;  /* 0x0010000db8007388 */ /* 0x000fe20000000800 */
[----:B-1----:R-:W-:Y:S02]  /*5d60*/  F2FP.RELU.BF16.F32.PACK_AB R11, R234, R235 ;  /* 0x000000ebea0b723e */ /* 0x002fe400000018ff */
[----:B--2---:R-:W-:Y:S03]  /*5d70*/  F2FP.RELU.BF16.F32.PACK_AB R9, R172, R173 ;  /* 0x000000adac09723e */ /* 0x004fe600000018ff */
[----:B------:R-:W-:Y:S01]  /*5d80*/  STS [R184+0x1400], R11 ;  /* 0x0014000bb8007388 */ /* 0x000fe20000000800 */
[----:B---3--:R-:W-:Y:S03]  /*5d90*/  F2FP.RELU.BF16.F32.PACK_AB R7, R233, R232 ;  /* 0x000000e8e907723e */ /* 0x008fe600000018ff */
        /* <DEDUP_REMOVED lines=16> */
[-C--:B---3--:R-:W-:Y:S07]  /*5ea0*/  HMMA.16816.F32.BF16 R20, R32, R132.reuse, RZ ;  /* 0x000000842014723c */ /* 0x088fee00000418ff */
[----:B------:R-:W-:Y:S01]  /*5eb0*/  LDSM.16.M88.4 R160, [R170+0x7000] ;  /* 0x00700000aaa0783b */ /* 0x000fe20000000200 */
[C---:B------:R-:W-:Y:S07]  /*5ec0*/  HMMA.16816.F32.BF16 R24, R28.reuse, R132, RZ ;  /* 0x000000841c18723c */ /* 0x040fee00000418ff */
[----:B------:R-:W-:Y:S01]  /*5ed0*/  LDSM.16.M88.4 R164, [R180+0x8000] ;  /* 0x00800000b4a4783b */ /* 0x000fe20000000200 */
        /* <DEDUP_REMOVED lines=14> */
[-C--:B---3--:R-:W-:Y:S01]  /*5fc0*/  HMMA.16816.F32.BF16 R4, R132, R152.reuse, R4 ;  /* 0x000000988404723c */ /* 0x088fe20000041804 */
[----:B------:R-:W-:Y:S07]  /*5fd0*/  LDSM.16.M88.4 R148, [R171+0x8800] ;  /* 0x00880000ab94783b */ /* 0x000fee0000000200 */
[C---:B------:R-:W-:Y:S08]  /*5fe0*/  HMMA.16816.F32.BF16 R8, R156.reuse, R152, R8 ;  /* 0x000000989c08723c */ /* 0x040ff00000041808 */
        /* <DEDUP_REMOVED lines=8> */
[----:B------:R-:W-:Y:S07]  /*6070*/  LDSM.16.M88.4 R132, [R171+0x8000] ;  /* 0x00800000ab84783b */ /* 0x000fee0000000200 */
[-C--:B------:R-:W-:Y:S01]  /*6080*/  HMMA.16816.F32.BF16 R4, R160, R164.reuse, R4 ;  /* 0x000000a4a004723c */ /* 0x080fe20000041804 */
[----:B------:R-:W1:Y:S07]  /*6090*/  LDSM.16.M88.4 R140, [R177+0xa000] ;  /* 0x00a00000b18c783b */ /* 0x000e6e0000000200 */
[C---:B--2---:R-:W-:Y:S08]  /*60a0*/  HMMA.16816.F32.BF16 R8, R144.reuse, R164, R8 ;  /* 0x000000a49008723c */ /* 0x044ff00000041808 */
[-C--:B------:R-:W-:Y:S08]  /*60b0*/  HMMA.16816.F32.BF16 R12, R144, R166.reuse, R12 ;  /* 0x000000a6900c723c */ /* 0x080ff0000004180c */
[C---:B------:R-:W-:Y:S01]  /*60c0*/  HMMA.16816.F32.BF16 R16, R160.reuse, R166, R16 ;  /* 0x000000a6a010723c */ /* 0x040fe20000041810 */
[----:B------:R-:W2:Y:S07]  /*60d0*/  LDSM.16.M88.4 R164, [R180+0xa000] ;  /* 0x00a00000b4a4783b */ /* 0x000eae0000000200 */
[-C--:B----4-:R-:W-:Y:S08]  /*60e0*/  HMMA.16816.F32.BF16 R20, R160, R136.reuse, R20 ;  /* 0x00000088a014723c */ /* 0x090ff00000041814 */
[C---:B------:R-:W-:Y:S08]  /*60f0*/  HMMA.16816.F32.BF16 R24, R144.reuse, R136, R24 ;  /* 0x000000889018723c */ /* 0x040ff00000041818 */
[-C--:B------:R-:W-:Y:S01]  /*6100*/  HMMA.16816.F32.BF16 R28, R144, R138.reuse, R28 ;  /* 0x0000008a901c723c */ /* 0x080fe2000004181c */
[----:B------:R-:W3:Y:S07]  /*6110*/  LDSM.16.M88.4 R144, [R170+0x8800] ;  /* 0x00880000aa90783b */ /* 0x000eee0000000200 */
        /* <DEDUP_REMOVED lines=8> */
[----:B------:R-:W-:Y:S01]  /*61a0*/  HMMA.16816.F32.BF16 R32, R132, R154, R32 ;  /* 0x0000009a8420723c */ /* 0x000fe20000041820 */
[----:B------:R-:W1:Y:S07]  /*61b0*/  LDSM.16.M88.4 R132, [R180+0xa400] ;  /* 0x00a40000b484783b */ /* 0x000e6e0000000200 */
[-C--:B--2---:R-:W-:Y:S08]  /*61c0*/  HMMA.16816.F32.BF16 R4, R156, R164.reuse, R4 ;  /* 0x000000a49c04723c */ /* 0x084ff00000041804 */
[C---:B---3--:R-:W-:Y:S08]  /*61d0*/  HMMA.16816.F32.BF16 R8, R144.reuse, R164, R8 ;  /* 0x000000a49008723c */ /* 0x048ff00000041808 */
[-C--:B------:R-:W-:Y:S03]  /*61e0*/  HMMA.16816.F32.BF16 R12, R144, R166.reuse, R12 ;  /* 0x000000a6900c723c */ /* 0x080fe6000004180c */
[C---:B-----5:R-:W-:Y:S01]  /*61f0*/  FADD.FTZ R4, -R221.reuse, R4 ;  /* 0x00000004dd047221 */ /* 0x060fe20000010100 */
[----:B------:R-:W-:Y:S01]  /*6200*/  FADD.FTZ R136, -R221, R5 ;  /* 0x00000005dd887221 */ /* 0x000fe20000010100 */
[C---:B------:R-:W-:Y:S01]  /*6210*/  FADD.FTZ R7, -R220.reuse, R7 ;  /* 0x00000007dc077221 */ /* 0x040fe20000010100 */
[----:B------:R-:W-:Y:S02]  /*6220*/  FADD.FTZ R137, -R220, R6 ;  /* 0x00000006dc897221 */ /* 0x000fe40000010100 */
[C---:B------:R-:W-:Y:S04]  /*6230*/  HMMA.16816.F32.BF16 R16, R156.reuse, R166, R16 ;  /* 0x000000a69c10723c */ /* 0x040fe80000041810 */
[-C--:B------:R-:W-:Y:S01]  /*6240*/  FSEL R136, R136, R221.reuse, P3 ;  /* 0x000000dd88887208 */ /* 0x080fe20001800000 */
[----:B------:R-:W-:Y:S01]  /*6250*/  FADD.FTZ R6, -R219, R9 ;  /* 0x00000009db067221 */ /* 0x000fe20000010100 */
[----:B------:R-:W-:Y:S01]  /*6260*/  FSEL R9, R4, R221, P4 ;  /* 0x000000dd04097208 */ /* 0x000fe20002000000 */
        /* <DEDUP_REMOVED lines=12> */
[----:B------:R-:W-:Y:S01]  /*6330*/  FMUL.FTZ R136, R249, R136 ;  /* 0x00000088f9887220 */ /* 0x000fe20000410000 */
[----:B------:R-:W-:Y:S01]  /*6340*/  FSEL R139, R8, R219, P4 ;  /* 0x000000db088b7208 */ /* 0x000fe20002000000 */
[----:B------:R-:W-:Y:S01]  /*6350*/  FADD.FTZ R12, -R219, R12 ;  /* 0x0000000cdb0c7221 */ /* 0x000fe20000010100 */
[----:B------:R-:W-:Y:S01]  /*6360*/  FSEL R137, R137, R220, P2 ;  /* 0x000000dc89897208 */ /* 0x000fe20001000000 */
[----:B------:R-:W-:Y:S01]  /*6370*/  FADD.FTZ R8, -R219, R13 ;  /* 0x0000000ddb087221 */ /* 0x000fe20000010100 */
[----:B------:R-:W-:Y:S01]  /*6380*/  FSETP.GE.FTZ.AND P4, PT, R239, RZ, PT ;  /* 0x000000ffef00720b */ /* 0x000fe20003f96000 */
[----:B------:R-:W-:Y:S01]  /*6390*/  FADD.FTZ R15, -R218, R15 ;  /* 0x0000000fda0f7221 */ /* 0x000fe20000010100 */
[----:B------:R-:W-:Y:S01]  /*63a0*/  FSETP.GE.FTZ.AND P3, PT, R242, RZ, PT ;  /* 0x000000fff200720b */ /* 0x000fe20003f76000 */
[----:B------:R-:W-:Y:S01]  /*63b0*/  FMUL.FTZ R245, R245, R6 ;  /* 0x00000006f5f57220 */ /* 0x000fe20000410000 */
[----:B------:R-:W-:Y:S01]  /*63c0*/  FSETP.GE.FTZ.AND P2, PT, R246, RZ, PT ;  /* 0x000000fff600720b */ /* 0x000fe20003f56000 */
[----:B------:R-:W-:Y:S01]  /*63d0*/  FMUL.FTZ R247, R247, R10 ;  /* 0x0000000af7f77220 */ /* 0x000fe20000410000 */
[----:B------:R-:W-:Y:S01]  /*63e0*/  FSETP.GE.FTZ.AND P0, PT, R240, RZ, PT ;  /* 0x000000fff000720b */ /* 0x000fe20003f16000 */
[C---:B------:R-:W-:Y:S01]  /*63f0*/  FADD.FTZ R10, -R221.reuse, R17 ;  /* 0x00000011dd0a7221 */ /* 0x040fe20000010100 */
[----:B------:R-:W-:Y:S01]  /*6400*/  F2FP.BF16.F32.PACK_AB R6, R136, R9 ;  /* 0x000000098806723e */ /* 0x000fe200000010ff */
[----:B------:R-:W-:Y:S01]  /*6410*/  FADD.FTZ R19, -R220, R19 ;  /* 0x00000013dc137221 */ /* 0x000fe20000010100 */
[-C--:B------:R-:W-:Y:S01]  /*6420*/  FSEL R12, R12, R219.reuse, P4 ;  /* 0x000000db0c0c7208 */ /* 0x080fe20002000000 */
[-C--:B------:R-:W-:Y:S03]  /*6430*/  HMMA.16816.F32.BF16 R28, R144, R134.reuse, R28 ;  /* 0x00000086901c723c */ /* 0x080fe6000004181c */
[----:B------:R-:W-:Y:S01]  /*6440*/  FSEL R9, R8, R219, P3 ;  /* 0x000000db08097208 */ /* 0x000fe20001800000 */
        /* <DEDUP_REMOVED lines=11> */
[----:B------:R-:W-:Y:S01]  /*6500*/  FSETP.GE.FTZ.AND P4, PT, R229, RZ, PT ;  /* 0x000000ffe500720b */ /* 0x000fe20003f96000 */
[----:B------:R-:W-:Y:S01]  /*6510*/  FADD.FTZ R7, -R220, R18 ;  /* 0x00000012dc077221 */ /* 0x000fe20000010100 */
[----:B------:R-:W-:Y:S01]  /*6520*/  FSEL R11, R10, R221, P3 ;  /* 0x000000dd0a0b7208 */ /* 0x000fe20001800000 */
        /* <DEDUP_REMOVED lines=9> */
[----:B------:R-:W-:Y:S01]  /*65c0*/  FSETP.GE.FTZ.AND P0, PT, R181, RZ, PT ;  /* 0x000000ffb500720b */ /* 0x000fe20003f16000 */
[----:B------:R-:W-:Y:S01]  /*65d0*/  FADD.FTZ R27, -R218, R27 ;  /* 0x0000001bda1b7221 */ /* 0x000fe20000010100 */
[-C--:B------:R-:W-:Y:S01]  /*65e0*/  FSEL R16, R16, R221.reuse, P4 ;  /* 0x000000dd10107208 */ /* 0x080fe20002000000 */
[----:B------:R-:W-:Y:S04]  /*65f0*/  HMMA.16816.F32.BF16 R32, R156, R134, R32 ;  /* 0x000000869c20723c */ /* 0x000fe80000041820 */
[----:B------:R-:W-:Y:S01]  /*6600*/  F2FP.BF16.F32.PACK_AB R12, R9, R12 ;  /* 0x0000000c090c723e */ /* 0x000fe200000010ff */
[----:B------:R-:W-:Y:S01]  /*6610*/  FMUL.FTZ R16, R229, R16 ;  /* 0x00000010e5107220 */ /* 0x000fe20000410000 */
[----:B------:R-:W-:Y:S01]  /*6620*/  FSEL R9, R14, R221, P3 ;  /* 0x000000dd0e097208 */ /* 0x000fe20001800000 */
        /* <DEDUP_REMOVED lines=11> */
[----:B------:R-:W-:Y:S01]  /*66e0*/  FSETP.GE.FTZ.AND P3, PT, R236, RZ, PT ;  /* 0x000000ffec00720b */ /* 0x000fe20003f76000 */
        /* <DEDUP_REMOVED lines=23> */
[----:B------:R-:W-:Y:S01]  /*6860*/  FSETP.GE.FTZ.AND P2, PT, R175, RZ, PT ;  /* 0x000000ffaf00720b */ /* 0x000fe20003f56000 */
[----:B------:R-:W-:Y:S01]  /*6870*/  FMUL.FTZ R27, R234, R27 ;  /* 0x0000001bea1b7220 */ /* 0x000fe20000410000 */
[----:B------:R-:W-:Y:S01]  /*6880*/  F2FP.BF16.F32.PACK_AB R17, R14, R5 ;  /* 0x000000050e11723e */ /* 0x000fe200000010ff */
[----:B------:R-:W-:Y:S01]  /*6890*/  FADD.FTZ R5, -R220, R34 ;  /* 0x00000022dc057221 */ /* 0x000fe20000010100 */
[----:B------:R-:W-:Y:S01]  /*68a0*/  FSETP.GE.FTZ.AND P4, PT, R225, RZ, PT ;  /* 0x000000ffe100720b */ /* 0x000fe20003f96000 */
[----:B------:R-:W-:Y:S01]  /*68b0*/  @P0 FADD.FTZ R218, -R218, R31 ;  /* 0x0000001fdada0221 */ /* 0x000fe20000010100 */
[----:B------:R-:W-:Y:S01]  /*68c0*/  FSETP.GE.FTZ.AND P0, PT, R174, RZ, PT ;  /* 0x000000ffae00720b */ /* 0x000fe20003f16000 */
[----:B------:R-:W-:Y:S01]  /*68d0*/  FMUL.FTZ R7, R232, R7 ;  /* 0x00000007e8077220 */ /* 0x000fe20000410000 */
[----:B------:R-:W-:Y:S01]  /*68e0*/  FSEL R20, R20, R221, P4 ;  /* 0x000000dd14147208 */ /* 0x000fe20002000000 */
[----:B------:R-:W-:Y:S01]  /*68f0*/  FMUL.FTZ R218, R233, R218 ;  /* 0x000000dae9da7220 */ /* 0x000fe20000410000 */
[----:B------:R-:W-:Y:S02]  /*6900*/  FSEL R5, R5, R220, P0 ;  /* 0x000000dc05057208 */ /* 0x000fe40000000000 */
[----:B------:R-:W-:Y:S01]  /*6910*/  FSETP.GE.FTZ.AND P4, PT, R173, RZ, PT ;  /* 0x000000ffad00720b */ /* 0x000fe20003f96000 */
[----:B------:R-:W-:Y:S01]  /*6920*/  @P2 FADD.FTZ R220, -R220, R35 ;  /* 0x00000023dcdc2221 */ /* 0x000fe20000010100 */
[----:B------:R-:W-:Y:S01]  /*6930*/  ISETP.GT.AND P2, PT, R205, R192, PT ;  /* 0x000000c0cd00720c */ /* 0x000fe20003f44270 */
[----:B------:R-:W-:Y:S01]  /*6940*/  FMUL.FTZ R20, R225, R20 ;  /* 0x00000014e1147220 */ /* 0x000fe20000410000 */
[----:B------:R-:W-:Y:S01]  /*6950*/  FSEL R28, R28, R219, P4 ;  /* 0x000000db1c1c7208 */ /* 0x000fe20002000000 */
[----:B------:R-:W-:Y:S01]  /*6960*/  @P3 FADD.FTZ R219, -R219, R29 ;  /* 0x0000001ddbdb3221 */ /* 0x000fe20000010100 */
[----:B------:R-:W-:Y:S01]  /*6970*/  FSETP.GE.FTZ.AND P3, PT, R223, RZ, PT ;  /* 0x000000ffdf00720b */ /* 0x000fe20003f76000 */
        /* <DEDUP_REMOVED lines=11> */
[----:B------:R-:W-:Y:S01]  /*6a30*/  F2FP.BF16.F32.PACK_AB R10, R19, R10 ;  /* 0x0000000a130a723e */ /* 0x000fe200000010ff */
[----:B------:R-:W-:Y:S01]  /*6a40*/  FMUL.FTZ R220, R175, R220 ;  /* 0x000000dcafdc7220 */ /* 0x000fe20000410000 */
[----:B------:R-:W-:Y:S02]  /*6a50*/  F2FP.BF16.F32.PACK_AB R13, R9, R20 ;  /* 0x00000014090d723e */ /* 0x000fe400000010ff */
[----:B------:R-:W-:Y:S02]  /*6a60*/  F2FP.BF16.F32.PACK_AB R29, R11, R24 ;  /* 0x000000180b1d723e */ /* 0x000fe400000010ff */
[----:B------:R-:W-:Y:S02]  /*6a70*/  F2FP.BF16.F32.PACK_AB R133, R27, R18 ;  /* 0x000000121b85723e */ /* 0x000fe400000010ff */
[----:B------:R-:W-:Y:S02]  /*6a80*/  F2FP.BF16.F32.PACK_AB R219, R219, R28 ;  /* 0x0000001cdbdb723e */ /* 0x000fe400000010ff */
[----:B------:R-:W-:Y:S02]  /*6a90*/  F2FP.BF16.F32.PACK_AB R135, R218, R7 ;  /* 0x00000007da87723e */ /* 0x000fe400000010ff */
[----:B------:R-:W-:Y:S01]  /*6aa0*/  LOP3.LUT R167, R188, 0x20, RZ, 0xfc, !PT ;  /* 0x00000020bca77812 */ /* 0x000fe200078efcff */
        /* <DEDUP_REMOVED lines=35> */
.L_x_1616:
        /* <DEDUP_REMOVED lines=124> */
.L_x_1617:
[----:B------:R-:W-:Y:S01]  /*74a0*/  LDSM.16.M88.4 R28, [R178+0x15000] ;  /* 0x01500000b21c783b */ /* 0x000fe20000000200 */
[----:B------:R-:W-:Y:S01]  /*74b0*/  LOP3.LUT P0, RZ, R169, 0x2, RZ, 0xc0, !PT ;  /* 0x00000002a9ff7812 */ /* 0x000fe2000780c0ff */
[----:B------:R-:W-:Y:S01]  /*74c0*/  VIADD R165, R178, 0x15040 ;  /* 0x00015040b2a57836 */ /* 0x000fe20000000000 */
        /* <DEDUP_REMOVED lines=239> */
[----:B------:R-:W-:Y:S02]  /*83c0*/  LOP3.LUT R3, R0, 0x40, RZ, 0xc0, !PT ;  /* 0x0000004000037812 */ /* 0x000fe400078ec0ff */
[----:B------:R-:W3:Y:S01]  /*83d0*/  S2R R0, SR_CTAID.Y ;  /* 0x0000000000007919 */ /* 0x000ee20000002600 */
[----:B------:R-:W-:Y:S02]  /*83e0*/  ISETP.NE.AND P0, PT, R208, -0x1, PT ;  /* 0xffffffffd000780c */ /* 0x000fe40003f05270 */
[----:B------:R-:W-:-:S06]  /*83f0*/  IADD3 R5, PT, PT, R186, -R3, RZ ;  /* 0x80000003ba057210 */ /* 0x000fcc0007ffe0ff */
[----:B------:R-:W4:Y:S01]  /*8400*/  @P1 LDC.64 R2, c[0x0][0x5c0] ;  /* 0x00017000ff021b82 */ /* 0x000f220000000a00 */
        /* <DEDUP_REMOVED lines=66> */
[----:B--2---:R-:W-:Y:S01]  /*8830*/  FMUL.FTZ R36, R36, UR6 ;  /* 0x0000000624247c20 */ /* 0x004fe20008410000 */
        /* <DEDUP_REMOVED lines=110> */
[----:B------:R-:W-:Y:S01]  /*8f20*/  @P1 IADD3 R42, PT, PT, R207, R208, RZ ;  /* 0x000000d0cf2a1210 */ /* 0x000fe20007ffe0ff */
[----:B------:R2:W-:Y:S04]  /*8f30*/  STS [R186+0x8000], R53 ;  /* 0x00800035ba007388 */ /* 0x0005e80000000800 */
[----:B------:R2:W-:Y:S01]  /*8f40*/  STS [R186+0x8200], R55 ;  /* 0x00820037ba007388 */ /* 0x0005e20000000800 */
[----:B----4-:R-:W-:-:S03]  /*8f50*/  @P1 IMAD R40, R42, R3, RZ ;  /* 0x000000032a281224 */ /* 0x010fc600078e02ff */
[----:B------:R2:W-:Y:S04]  /*8f60*/  STS [R5+0x8020], R64 ;  /* 0x0080204005007388 */ /* 0x0005e80000000800 */
[----:B------:R2:W-:Y:S01]  /*8f70*/  STS [R5+0x8220], R66 ;  /* 0x0082204205007388 */ /* 0x0005e20000000800 */
[----:B-1----:R-:W-:-:S03]  /*8f80*/  @P1 IMAD.WIDE.U32 R42, R42, R2, RZ ;  /* 0x000000022a2a1225 */ /* 0x002fc600078e00ff */
[----:B------:R2:W-:Y:S02]  /*8f90*/  STS [R186+0x9000], R57 ;  /* 0x00900039ba007388 */ /* 0x0005e40000000800 */
[----:B------:R-:W-:Y:S02]  /*8fa0*/  @P1 IADD3 R40, PT, PT, R43, R40, RZ ;  /* 0x000000282b281210 */ /* 0x000fe40007ffe0ff */
        /* <DEDUP_REMOVED lines=11> */
[----:B---3--:R-:W-:Y:S05]  /*9060*/  @P1 BRA `(.L_x_1619) ;  /* 0x0000000000241947 */ /* 0x008fea0003800000 */
[----:B------:R-:W1:Y:S01]  /*9070*/  LDC.64 R2, c[0x0][0x5c0] ;  /* 0x00017000ff027b82 */ /* 0x000e620000000a00 */
[----:B------:R-:W-:-:S07]  /*9080*/  SHF.R.S32.HI R7, RZ, 0x1f, R207 ;  /* 0x0000001fff077819 */ /* 0x000fce00000114cf */
[----:B--2---:R-:W2:Y:S01]  /*9090*/  LDC.64 R4, c[0x0][0x5a8] ;  /* 0x00016a00ff047b82 */ /* 0x004ea20000000a00 */
[-C--:B-1----:R-:W-:Y:S02]  /*90a0*/  IMAD R6, R7, R2.reuse, RZ ;  /* 0x0000000207067224 */ /* 0x082fe400078e02ff */
[----:B------:R-:W-:-:S04]  /*90b0*/  IMAD.WIDE.U32 R8, R207, R2, RZ ;  /* 0x00000002cf087225 */ /* 0x000fc800078e00ff */
[----:B------:R-:W-:-:S05]  /*90c0*/  IMAD R6, R207, R3, R6 ;  /* 0x00000003cf067224 */ /* 0x000fca00078e0206 */
[----:B------:R-:W-:-:S03]  /*90d0*/  IADD3 R9, PT, PT, R9, R6, RZ ;  /* 0x0000000609097210 */ /* 0x000fc60007ffe0ff */
[----:B--2---:R-:W-:-:S04]  /*90e0*/  IMAD.WIDE.U32 R42, R0, R4, R8 ;  /* 0x00000004002a7225 */ /* 0x004fc800078e0008 */
[----:B------:R-:W-:Y:S02]  /*90f0*/  IMAD R40, R0, R5, R43 ;  /* 0x0000000500287224 */ /* 0x000fe400078e022b */
.L_x_1619:
        /* <DEDUP_REMOVED lines=11> */
.L_x_1620:
[----:B------:R-:W1:Y:S01]  /*91b0*/  LDCU.64 UR10, c[0x0][0x5c8] ;  /* 0x0000b900ff0a77ac */ /* 0x000e620008000a00 */
[----:B------:R-:W-:-:S05]  /*91c0*/  IADD3 R52, PT, PT, R207, R208, RZ ;  /* 0x000000d0cf347210 */ /* 0x000fca0007ffe0ff */
[C---:B-1----:R-:W-:Y:S02]  /*91d0*/  IMAD R0, R52.reuse, UR11, RZ ;  /* 0x0000000b34007c24 */ /* 0x042fe4000f8e02ff */
[----:B--2---:R-:W-:-:S05]  /*91e0*/  IMAD.WIDE.U32 R52, R52, UR10, RZ ;  /* 0x0000000a34347c25 */ /* 0x004fca000f8e00ff */
[----:B------:R-:W-:-:S07]  /*91f0*/  IADD3 R0, PT, PT, R53, R0, RZ ;  /* 0x0000000035007210 */ /* 0x000fce0007ffe0ff */
.L_x_1621:
[----:B------:R-:W-:Y:S01]  /*9200*/  BAR.SYNC.DEFER_BLOCKING 0x0 ;  /* 0x0000000000007b1d */ /* 0x000fe20000010000 */
[----:B------:R-:W-:Y:S01]  /*9210*/  USHF.L.U32 UR5, UR24, 0x7, URZ ;  /* 0x0000000718057899 */ /* 0x000fe200080006ff */
[----:B------:R-:W-:Y:S01]  /*9220*/  LEA.HI R169, R169, 0x40, RZ, 0x1e ;  /* 0x00000040a9a97811 */ /* 0x000fe200078ff0ff */
[----:B------:R-:W-:Y:S02]  /*9230*/  USHF.L.U32 UR8, UR24, 0x7, URZ ;  /* 0x0000000718087899 */ /* 0x000fe400080006ff */
[----:B------:R-:W-:-:S03]  /*9240*/  USHF.R.S32.HI UR6, URZ, 0x1f, UR5 ;  /* 0x0000001fff067899 */ /* 0x000fc60008011405 */
[----:B------:R-:W1:Y:S01]  /*9250*/  LDC.64 R6, c[0x0][0x5d8] ;  /* 0x00017600ff067b82 */ /* 0x000e620000000a00 */
[----:B------:R-:W-:Y:S01]  /*9260*/  IMAD.WIDE.U32 R44, R2, UR5, RZ ;  /* 0x00000005022c7c25 */ /* 0x000fe2000f8e00ff */
[----:B------:R-:W2:Y:S01]  /*9270*/  S2R R53, SR_TID.X ;  /* 0x0000000000357919 */ /* 0x000ea20000002100 */
[----:B------:R-:W-:Y:S02]  /*9280*/  BSSY.RECONVERGENT B0, `(.L_x_1622) ;  /* 0x0000029000007945 */ /* 0x000fe40003800200 */
[----:B------:R-:W-:Y:S01]  /*9290*/  VIADD R206, R206, -UR8 ;  /* 0x80000008cece7c36 */ /* 0x000fe20008000000 */
[----:B------:R-:W-:Y:S01]  /*92a0*/  LOP3.LUT R41, R44, 0x18, R183, 0xf8, !PT ;  /* 0x000000182c297812 */ /* 0x000fe200078ef8b7 */
[----:B------:R-:W-:Y:S01]  /*92b0*/  IMAD R44, R2, UR6, RZ ;  /* 0x00000006022c7c24 */ /* 0x000fe2000f8e02ff */
[----:B------:R-:W3:Y:S02]  /*92c0*/  LDC.64 R4, c[0x0][0x5e0] ;  /* 0x00017800ff047b82 */ /* 0x000ee40000000a00 */
[----:B------:R-:W-:Y:S01]  /*92d0*/  IADD3 R56, P0, PT, R42, R41, RZ ;  /* 0x000000292a387210 */ /* 0x000fe20007f1e0ff */
[----:B------:R-:W-:Y:S01]  /*92e0*/  IMAD R41, R3, UR5, R44 ;  /* 0x0000000503297c24 */ /* 0x000fe2000f8e022c */
[----:B------:R-:W-:-:S04]  /*92f0*/  ISETP.GE.AND P6, PT, R169, R206, PT ;  /* 0x000000cea900720c */ /* 0x000fc80003fc6270 */
[----:B------:R-:W-:Y:S01]  /*9300*/  IADD3.X R57, PT, PT, R40, R45, R41, P0, !PT ;  /* 0x0000002d28397210 */ /* 0x000fe200007fe429 */
[----:B------:R4:W2:Y:S04]  /*9310*/  LDS.128 R36, [R171+0xa000] ;  /* 0x00a00000ab247984 */ /* 0x0008a80000000c00 */
[----:B------:R4:W3:Y:S01]  /*9320*/  LDS.128 R32, [R171+0xc000] ;  /* 0x00c00000ab207984 */ /* 0x0008e20000000c00 */
[----:B-1----:R-:W-:-:S03]  /*9330*/  IMAD.WIDE.U32 R56, R6, UR25, R56 ;  /* 0x0000001906387c25 */ /* 0x002fc6000f8e0038 */
[----:B------:R4:W1:Y:S01]  /*9340*/  LDS.128 R28, [R171+0xf000] ;  /* 0x00f00000ab1c7984 */ /* 0x0008620000000c00 */
[----:B------:R-:W-:-:S03]  /*9350*/  IMAD.U32 R6, RZ, RZ, UR10 ;  /* 0x0000000aff067e24 */ /* 0x000fc6000f8e00ff */
[----:B------:R4:W1:Y:S01]  /*9360*/  LDS.128 R24, [R171+0x10000] ;  /* 0x01000000ab187984 */ /* 0x0008620000000c00 */
[----:B------:R-:W-:-:S03]  /*9370*/  IMAD R7, R7, UR25, R57 ;  /* 0x0000001907077c24 */ /* 0x000fc6000f8e0239 */
[----:B------:R4:W1:Y:S01]  /*9380*/  LDS.128 R20, [R171+0x11000] ;  /* 0x01100000ab147984 */ /* 0x0008620000000c00 */
[----:B--2---:R-:W-:-:S03]  /*9390*/  SHF.R.U32.HI R53, RZ, 0x2, R53 ;  /* 0x00000002ff357819 */ /* 0x004fc60000011635 */
[----:B------:R4:W2:Y:S01]  /*93a0*/  LDS.128 R16, [R171+0x12000] ;  /* 0x01200000ab107984 */ /* 0x0008a20000000c00 */
[C---:B------:R-:W-:Y:S02]  /*93b0*/  ISETP.GE.AND P4, PT, R53.reuse, R206, PT ;  /* 0x000000ce3500720c */ /* 0x040fe40003f86270 */
[----:B------:R-:W-:Y:S01]  /*93c0*/  IADD3 R54, P0, PT, R53, 0x40, RZ ;  /* 0x0000004035367810 */ /* 0x000fe20007f1e0ff */
[----:B------:R4:W1:Y:S04]  /*93d0*/  LDS.128 R12, [R171+0x13000] ;  /* 0x01300000ab0c7984 */ /* 0x0008680000000c00 */
[----:B------:R4:W1:Y:S06]  /*93e0*/  LDS.128 R8, [R171+0x14000] ;  /* 0x01400000ab087984 */ /* 0x00086c0000000c00 */
[----:B---3--:R-:W-:Y:S05]  /*93f0*/  @P4 BRA `(.L_x_1623) ;  /* 0x0000000000444947 */ /* 0x008fea0003800000 */
[----:B------:R-:W3:Y:S01]  /*9400*/  LDCU UR14, c[0x0][0x440] ;  /* 0x00008800ff0e77ac */ /* 0x000ee20008000800 */
[----:B------:R-:W4:Y:S01]  /*9410*/  LDS.128 R48, [R171+0xb000] ;  /* 0x00b00000ab307984 */ /* 0x000f220000000c00 */
[----:B------:R-:W-:Y:S01]  /*9420*/  IMAD.MOV.U32 R58, RZ, RZ, R56 ;  /* 0x000000ffff3a7224 */ /* 0x000fe200078e0038 */
[----:B------:R-:W2:Y:S02]  /*9430*/  LDCU.64 UR8, c[0x0][0x560] ;  /* 0x0000ac00ff0877ac */ /* 0x000ea40008000a00 */
[----:B------:R-:W1:Y:S01]  /*9440*/  LDS.128 R44, [R171+0xd000] ;  /* 0x00d00000ab2c7984 */ /* 0x000e620000000c00 */
[----:B------:R-:W-:Y:S02]  /*9450*/  IMAD.MOV.U32 R59, RZ, RZ, R7 ;  /* 0x000000ffff3b7224 */ /* 0x000fe400078e0007 */
        /* <DEDUP_REMOVED lines=11> */
.L_x_1623:
[----:B------:R-:W-:Y:S05]  /*9510*/  BSYNC.RECONVERGENT B0 ;  /* 0x0000000000007941 */ /* 0x000fea0003800200 */
.L_x_1622:
[----:B---3--:R3:W1:Y:S01]  /*9520*/  LDS.128 R40, [R171+0xe000] ;  /* 0x00e00000ab287984 */ /* 0x0086620000000c00 */
[----:B------:R-:W-:Y:S01]  /*9530*/  BSSY.RECONVERGENT B0, `(.L_x_1624) ;  /* 0x0000013000007945 */ /* 0x000fe20003800200 */
[----:B------:R-:W-:-:S03]  /*9540*/  IADD3.X R45, PT, PT, RZ, RZ, RZ, P0, !PT ;  /* 0x000000ffff2d7210 */ /* 0x000fc600007fe4ff */
[----:B------:R-:W-:Y:S05]  /*9550*/  @P6 BRA `(.L_x_1625) ;  /* 0x0000000000406947 */ /* 0x000fea0003800000 */
[----:B------:R-:W4:Y:S01]  /*9560*/  LDCU UR14, c[0x0][0x440] ;  /* 0x00008800ff0e77ac */ /* 0x000f220008000800 */
[----:B------:R-:W-:Y:S01]  /*9570*/  MOV R47, R7 ;  /* 0x00000007002f7202 */ /* 0x000fe20000000f00 */
[-C--:B------:R-:W-:Y:S01]  /*9580*/  IMAD R44, R45, R2.reuse, RZ ;  /* 0x000000022d2c7224 */ /* 0x080fe200078e02ff */
[----:B------:R-:W2:Y:S01]  /*9590*/  LDCU.64 UR8, c[0x0][0x560] ;  /* 0x0000ac00ff0877ac */ /* 0x000ea20008000a00 */
[----:B------:R-:W-:Y:S02]  /*95a0*/  IMAD.MOV.U32 R46, RZ, RZ, R56 ;  /* 0x000000ffff2e7224 */ /* 0x000fe400078e0038 */
[C---:B------:R-:W-:Y:S02]  /*95b0*/  IMAD R44, R54.reuse, R3, R44 ;  /* 0x00000003362c7224 */ /* 0x040fe400078e022c */
[----:B------:R-:W-:-:S04]  /*95c0*/  IMAD.WIDE.U32 R46, R54, R2, R46 ;  /* 0x00000002362e7225 */ /* 0x000fc800078e002e */
[----:B------:R-:W-:Y:S01]  /*95d0*/  IMAD.IADD R44, R44, 0x1, R47 ;  /* 0x000000012c2c7824 */ /* 0x000fe200078e022f */
[----:B----4-:R-:W-:Y:S02]  /*95e0*/  ISETP.GE.AND P2, PT, R188, UR14, PT ;  /* 0x0000000ebc007c0c */ /* 0x010fe4000bf46270 */
[----:B------:R-:W-:Y:S02]  /*95f0*/  ISETP.GE.AND P1, PT, R167, UR14, PT ;  /* 0x0000000ea7007c0c */ /* 0x000fe4000bf26270 */
[----:B------:R-:W-:Y:S02]  /*9600*/  ISETP.GE.AND P0, PT, R185, UR14, PT ;  /* 0x0000000eb9007c0c */ /* 0x000fe4000bf06270 */
[----:B--2---:R-:W-:-:S04]  /*9610*/  LEA R2, P3, R46, UR8, 0x1 ;  /* 0x000000082e027c11 */ /* 0x004fc8000f8608ff */
[----:B------:R-:W-:-:S05]  /*9620*/  LEA.HI.X R3, R46, UR9, R44, 0x1, P3 ;  /* 0x000000092e037c11 */ /* 0x000fca00098f0c2c */
[----:B------:R2:W-:Y:S04]  /*9630*/  @!P2 STG.E.128 desc[UR26][R2.64], R36 ;  /* 0x000000240200a986 */ /* 0x0005e8000c101d1a */
[----:B------:R2:W-:Y:S04]  /*9640*/  @!P1 STG.E.128 desc[UR26][R2.64+0x40], R32 ;  /* 0x0000402002009986 */ /* 0x0005e8000c101d1a */
[----:B-1----:R2:W-:Y:S02]  /*9650*/  @!P0 STG.E.128 desc[UR26][R2.64+0x80], R40 ;  /* 0x0000802802008986 */ /* 0x0025e4000c101d1a */
.L_x_1625:
[----:B------:R-:W-:Y:S05]  /*9660*/  BSYNC.RECONVERGENT B0 ;  /* 0x0000000000007941 */ /* 0x000fea0003800200 */
.L_x_1624:
[----:B------:R-:W-:Y:S01]  /*9670*/  MOV R189, RZ ;  /* 0x000000ff00bd7202 */ /* 0x000fe20000000f00 */
[----:B------:R-:W-:Y:S01]  /*9680*/  UIMAD UR6, UR6, UR10, URZ ;  /* 0x0000000a060672a4 */ /* 0x000fe2000f8e02ff */
[----:B------:R-:W-:Y:S01]  /*9690*/  BSSY.RECONVERGENT B0, `(.L_x_1626) ;  /* 0x0000015000007945 */ /* 0x000fe20003800200 */
[----:B------:R-:W-:Y:S02]  /*96a0*/  IMAD.WIDE.U32 R6, R6, UR5, R188 ;  /* 0x0000000506067c25 */ /* 0x000fe4000f8e00bc */
[----:B------:R-:W-:Y:S01]  /*96b0*/  UIMAD UR6, UR5, UR11, UR6 ;  /* 0x0000000b050672a4 */ /* 0x000fe2000f8e0206 */
[----:B--2---:R-:W-:-:S05]  /*96c0*/  IADD3 R2, P0, PT, R52, R6, RZ ;  /* 0x0000000634027210 */ /* 0x004fca0007f1e0ff */
[----:B------:R-:W-:-:S03]  /*96d0*/  IADD3.X R3, PT, PT, R0, UR6, R7, P0, !PT ;  /* 0x0000000600037c10 */ /* 0x000fc600087fe407 */
[----:B------:R-:W-:-:S04]  /*96e0*/  IMAD.WIDE.U32 R2, R4, UR25, R2 ;  /* 0x0000001904027c25 */ /* 0x000fc8000f8e0002 */
[----:B------:R-:W-:Y:S01]  /*96f0*/  IMAD R5, R5, UR25, R3 ;  /* 0x0000001905057c24 */ /* 0x000fe2000f8e0203 */
        /* <DEDUP_REMOVED lines=14> */
.L_x_1627:
[----:B------:R-:W-:Y:S05]  /*97e0*/  BSYNC.RECONVERGENT B0 ;  /* 0x0000000000007941 */ /* 0x000fea0003800200 */
.L_x_1626:
[----:B------:R-:W-:Y:S05]  /*97f0*/  @P6 BRA `(.L_x_1592) ;  /* 0x00000000003c6947 */ /* 0x000fea0003800000 */
[----:B------:R-:W1:Y:S01]  /*9800*/  LDCU UR5, c[0x0][0x440] ;  /* 0x00008800ff0577ac */ /* 0x000e620008000800 */
[----:B------:R-:W-:Y:S02]  /*9810*/  IMAD R45, R45, UR10, RZ ;  /* 0x0000000a2d2d7c24 */ /* 0x000fe4000f8e02ff */
[----:B------:R-:W-:Y:S01]  /*9820*/  IMAD.MOV.U32 R4, RZ, RZ, R2 ;  /* 0x000000ffff047224 */ /* 0x000fe200078e0002 */
[----:B------:R-:W3:Y:S01]  /*9830*/  LDCU.64 UR8, c[0x0][0x568] ;  /* 0x0000ad00ff0877ac */ /* 0x000ee20008000a00 */
[C---:B------:R-:W-:Y:S02]  /*9840*/  IMAD R45, R54.reuse, UR11, R45 ;  /* 0x0000000b362d7c24 */ /* 0x040fe4000f8e022d */
[----:B------:R-:W-:-:S04]  /*9850*/  IMAD.WIDE.U32 R2, R54, UR10, R4 ;  /* 0x0000000a36027c25 */ /* 0x000fc8000f8e0004 */
[----:B------:R-:W-:Y:S01]  /*9860*/  IMAD.IADD R45, R45, 0x1, R3 ;  /* 0x000000012d2d7824 */ /* 0x000fe200078e0203 */
[----:B-1----:R-:W-:Y:S02]  /*9870*/  ISETP.GE.AND P1, PT, R167, UR5, PT ;  /* 0x00000005a7007c0c */ /* 0x002fe4000bf26270 */
[----:B------:R-:W-:Y:S02]  /*9880*/  ISETP.GE.AND P2, PT, R188, UR5, PT ;  /* 0x00000005bc007c0c */ /* 0x000fe4000bf46270 */
[----:B------:R-:W-:Y:S02]  /*9890*/  ISETP.GE.AND P0, PT, R185, UR5, PT ;  /* 0x00000005b9007c0c */ /* 0x000fe4000bf06270 */
[----:B---3--:R-:W-:-:S04]  /*98a0*/  LEA R4, P3, R2, UR8, 0x1 ;  /* 0x0000000802047c11 */ /* 0x008fc8000f8608ff */
[----:B------:R-:W-:-:S05]  /*98b0*/  LEA.HI.X R5, R2, UR9, R45, 0x1, P3 ;  /* 0x0000000902057c11 */ /* 0x000fca00098f0c2d */
[----:B------:R1:W-:Y:S04]  /*98c0*/  @!P2 STG.E.128 desc[UR26][R4.64], R24 ;  /* 0x000000180400a986 */ /* 0x0003e8000c101d1a */
[----:B------:R1:W-:Y:S04]  /*98d0*/  @!P1 STG.E.128 desc[UR26][R4.64+0x40], R16 ;  /* 0x0000401004009986 */ /* 0x0003e8000c101d1a */
[----:B------:R1:W-:Y:S02]  /*98e0*/  @!P0 STG.E.128 desc[UR26][R4.64+0x80], R8 ;  /* 0x0000800804008986 */ /* 0x0003e4000c101d1a */
.L_x_1592:
[----:B------:R-:W-:Y:S05]  /*98f0*/  BSYNC.RECONVERGENT B1 ;  /* 0x0000000000017941 */ /* 0x000fea0003800200 */
.L_x_1570:
[----:B------:R-:W4:Y:S01]  /*9900*/  LDCU UR6, c[0x0][0x438] ;  /* 0x00008700ff0677ac */ /* 0x000f220008000800 */
[----:B------:R-:W1:Y:S01]  /*9910*/  LDC R0, c[0x0][0x438] ;  /* 0x00010e00ff007b82 */ /* 0x000e620000000800 */
[----:B------:R-:W3:Y:S01]  /*9920*/  LDCU UR8, c[0x0][0x370] ;  /* 0x00006e00ff0877ac */ /* 0x000ee20008000800 */
        /* <DEDUP_REMOVED lines=8> */
.L_x_1629:
        /* <DEDUP_REMOVED lines=13> */
.L_x_1745:


//--------------------- .text._ZN5flash44flash_bwd_dq_dk_dv_loop_seqk_parallel_kernelI23Flash_bwd_kernel_traitsILi96ELi64ELi128ELi8ELi2ELi4ELi4ELb0ELb0EN7cutlass10bfloat16_tE19Flash_kernel_traitsILi96ELi64ELi128ELi8ES3_EELb0ELb0ELb1ELb1ELb0ELb0ELb1EEEvNS_16Flash_bwd_paramsE --------------------------
	.section	.text._ZN5flash44flash_bwd_dq_dk_dv_loop_seqk_parallel_kernelI23Flash_bwd_kernel_traitsILi96ELi64ELi128ELi8ELi2ELi4ELi4ELb0ELb0EN7cutlass10bfloat16_tE19Flash_kernel_traitsILi96ELi64ELi128ELi8ES3_EELb0ELb0ELb1ELb1ELb0ELb0ELb1EEEvNS_16Flash_bwd_paramsE,"ax",@progbits
	.align	128
        .global         _ZN5flash44flash_bwd_dq_dk_dv_loop_seqk_parallel_kernelI23Flash_bwd_kernel_traitsILi96ELi64ELi128ELi8ELi2ELi4ELi4ELb0ELb0EN7cutlass10bfloat16_tE19Flash_kernel_traitsILi96ELi64ELi128ELi8ES3_EELb0ELb0ELb1ELb1ELb0ELb0ELb1EEEvNS_16Flash_bwd_paramsE
        .type           _ZN5flash44flash_bwd_dq_dk_dv_loop_seqk_parallel_kernelI23Flash_bwd_kernel_traitsILi96ELi64ELi128ELi8ELi2ELi4ELi4ELb0ELb0EN7cutlass10bfloat16_tE19Flash_kernel_traitsILi96ELi64ELi128ELi8ES3_EELb0ELb0ELb1ELb1ELb0ELb0ELb1EEEvNS_16Flash_bwd_paramsE,@function
        .size           _ZN5flash44flash_bwd_dq_dk_dv_loop_seqk_parallel_kernelI23Flash_bwd_kernel_traitsILi96ELi64ELi128ELi8ELi2ELi4ELi4ELb0ELb0EN7cutlass10bfloat16_tE19Flash_kernel_traitsILi96ELi64ELi128ELi8ES3_EELb0ELb0ELb1ELb1ELb0ELb0ELb1EEEvNS_16Flash_bwd_paramsE,(.L_x_1746 - _ZN5flash44flash_bwd_dq_dk_dv_loop_seqk_parallel_kernelI23Flash_bwd_kernel_traitsILi96ELi64ELi128ELi8ELi2ELi4ELi4ELb0ELb0EN7cutlass10bfloat16_tE19Flash_kernel_traitsILi96ELi64ELi128ELi8ES3_EELb0ELb0ELb1ELb1ELb0ELb0ELb1EEEvNS_16Flash_bwd_paramsE)
        .other          _ZN5flash44flash_bwd_dq_dk_dv_loop_seqk_parallel_kernelI23Flash_bwd_kernel_traitsILi96ELi64ELi128ELi8ELi2ELi4ELi4ELb0ELb0EN7cutlass10bfloat16_tE19Flash_kernel_traitsILi96ELi64ELi128ELi8ES3_EELb0ELb0ELb1ELb1ELb0ELb0ELb1EEEvNS_16Flash_bwd_paramsE,@"STO_CUDA_ENTRY STV_DEFAULT"
_ZN5flash44flash_bwd_dq_dk_dv_loop_seqk_parallel_kernelI23Flash_bwd_kernel_traitsILi96ELi64ELi128ELi8ELi2ELi4ELi4ELb0ELb0EN7cutlass10bfloat16_tE19Flash_kernel_traitsILi96ELi64ELi128ELi8ES3_EELb0ELb0ELb1ELb1ELb0ELb0ELb1EEEvNS_16Flash_bwd_paramsE:
.text._ZN5flash44flash_bwd_dq_dk_dv_loop_seqk_parallel_kernelI23Flash_bwd_kernel_traitsILi96ELi64ELi128ELi8ELi2ELi4ELi4ELb0ELb0EN7cutlass10bfloat16_tE19Flash_kernel_traitsILi96ELi64ELi128ELi8ES3_EELb0ELb0ELb1ELb1ELb0ELb0ELb1EEEvNS_16Flash_bwd_paramsE:
        /* <DEDUP_REMOVED lines=49> */
.L_x_1690:
        /* <DEDUP_REMOVED lines=54> */
.L_x_1630:
        /* <DEDUP_REMOVED lines=43> */
.L_x_1632:
[----:B------:R-:W1:Y:S01]  /*0920*/  LDCU.64 UR16, c[0x0][0x3b8] ;  /* 0x00007700ff1077ac */ /* 0x000e620008000a00 */
[----:B------:R-:W-:-:S04]  /*0930*/  UIADD3 UR8, UPT, UPT, UR41, UR43, URZ ;  /* 0x0000002b29087290 */ /* 0x000fc8000fffe0ff */
[----:B-1----:R-:W-:Y:S02]  /*0940*/  UIMAD.WIDE.U32 UR56, UR8, UR16, URZ ;  /* 0x00000010083872a5 */ /* 0x002fe4000f8e00ff */
[----:B------:R-:W-:-:S04]  /*0950*/  UIMAD UR8, UR8, UR17, URZ ;  /* 0x00000011080872a4 */ /* 0x000fc8000f8e02ff */
[----:B------:R-:W-:-:S06]  /*0960*/  UIADD3 UR8, UPT, UPT, UR57, UR8, URZ ;  /* 0x0000000839087290 */ /* 0x000fcc000fffe0ff */
[----:B------:R-:W-:Y:S02]  /*0970*/  MOV R4, UR8 ;  /* 0x0000000800047c02 */ /* 0x000fe40008000f00 */
.L_x_1633:
        /* <DEDUP_REMOVED lines=43> */
.L_x_1634:
[----:B------:R-:W1:Y:S01]  /*0c30*/  LDCU.64 UR14, c[0x0][0x3c0] ;  /* 0x00007800ff0e77ac */ /* 0x000e620008000a00 */
[----:B------:R-:W-:-:S04]  /*0c40*/  UIADD3 UR8, UPT, UPT, UR41, UR43, URZ ;  /* 0x0000002b29087290 */ /* 0x000fc8000fffe0ff */
[----:B-1----:R-:W-:Y:S02]  /*0c50*/  UIMAD.WIDE.U32 UR10, UR8, UR14, URZ ;  /* 0x0000000e080a72a5 */ /* 0x002fe4000f8e00ff */
[----:B------:R-:W-:-:S04]  /*0c60*/  UIMAD UR8, UR8, UR15, URZ ;  /* 0x0000000f080872a4 */ /* 0x000fc8000f8e02ff */
[----:B------:R-:W-:Y:S01]  /*0c70*/  UIADD3 UR8, UPT, UPT, UR11, UR8, URZ ;  /* 0x000000080b087290 */ /* 0x000fe2000fffe0ff */
[----:B------:R-:W-:-:S05]  /*0c80*/  UMOV UR54, UR10 ;  /* 0x0000000a00367c82 */ /* 0x000fca0008000000 */
[----:B------:R-:W-:-:S07]  /*0c90*/  MOV R5, UR8 ;  /* 0x0000000800057c02 */ /* 0x000fce0008000f00 */
.L_x_1635:
        /* <DEDUP_REMOVED lines=28> */
.L_x_1636:
[----:B------:R-:W-:Y:S02]  /*0e60*/  UIMAD.WIDE.U32 UR10, UR60, UR12, URZ ;  /* 0x0000000c3c0a72a5 */ /* 0x000fe4000f8e00ff */
[----:B------:R-:W-:-:S04]  /*0e70*/  UIMAD UR8, UR61, UR12, URZ ;  /* 0x0000000c3d0872a4 */ /* 0x000fc8000f8e02ff */
[----:B------:R-:W-:-:S12]  /*0e80*/  UIADD3 UR8, UPT, UPT, UR11, UR8, URZ ;  /* 0x000000080b087290 */ /* 0x000fd8000fffe0ff */
.L_x_1637:
        /* <DEDUP_REMOVED lines=21> */
.L_x_1638:
[----:B------:R-:W1:Y:S01]  /*0fe0*/  LDCU UR61, c[0x0][0x434] ;  /* 0x00008680ff3d77ac */ /* 0x000e620008000800 */
[----:B------:R-:W-:-:S04]  /*0ff0*/  UIMAD UR9, UR29, UR63, UR28 ;  /* 0x0000003f1d0972a4 */ /* 0x000fc8000f8e021c */
[----:B-1----:R-:W-:Y:S02]  /*1000*/  UIMAD UR61, UR9, UR61, URZ ;  /* 0x0000003d093d72a4 */ /* 0x002fe4000f8e02ff */
.L_x_1639:
        /* <DEDUP_REMOVED lines=11> */
.L_x_1640:
[----:B------:R-:W1:Y:S01]  /*10c0*/  LDCU UR60, c[0x0][0x444] ;  /* 0x00008880ff3c77ac */ /* 0x000e620008000800 */
[----:B------:R-:W-:-:S04]  /*10d0*/  UIMAD UR9, UR29, UR63, UR28 ;  /* 0x0000003f1d0972a4 */ /* 0x000fc8000f8e021c */
[----:B-1----:R-:W-:-:S12]  /*10e0*/  UIMAD UR60, UR9, UR60, URZ ;  /* 0x0000003c093c72a4 */ /* 0x002fd8000f8e02ff */
.L_x_1641:
        /* <DEDUP_REMOVED lines=23> */
[----:B-----5:R-:W-:Y:S01]  /*1260*/  IMAD.U32 R20, RZ, RZ, UR18 ;  /* 0x00000012ff147e24 */ /* 0x020fe2000f8e00ff */
[----:B------:R-:W-:Y:S01]  /*1270*/  ULEA UR61, UR50, UR61, 0x6 ;  /* 0x0000003d323d7291 */ /* 0x000fe2000f8e30ff */
        /* <DEDUP_REMOVED lines=12> */
[----:B------:R-:W-:Y:S02]  /*1340*/  USEL UR45, URZ, UR45, !UP0 ;  /* 0x0000002dff2d7287 */ /* 0x000fe4000c000000 */
[----:B------:R-:W-:Y:S01]  /*1350*/  IADD3.X R13, PT, PT, R11, UR21, R0, P1, !PT ;  /* 0x000000150b0d7c10 */ /* 0x000fe20008ffe400 */
[----:B------:R-:W3:Y:S01]  /*1360*/  LDCU.64 UR64, c[0x0][0x5e8] ;  /* 0x0000bd00ff4077ac */ /* 0x000ee20008000a00 */
[----:B------:R-:W-:Y:S01]  /*1370*/  LOP3.LUT R0, R8, 0x1f, RZ, 0xc0, !PT ;  /* 0x0000001f08007812 */ /* 0x000fe200078ec0ff */
[----:B------:R-:W-:Y:S01]  /*1380*/  IMAD.WIDE.U32 R20, R20, UR28, R12 ;  /* 0x0000001c14147c25 */ /* 0x000fe2000f8e000c */
[--C-:B------:R-:W-:Y:S01]  /*1390*/  SHF.R.U32.HI R13, RZ, 0x5, R8.reuse ;  /* 0x00000005ff0d7819 */ /* 0x100fe20000011608 */
[----:B-1----:R-:W-:Y:S01]  /*13a0*/  UIMAD UR55, UR55, UR8, URZ ;  /* 0x00000008373772a4 */ /* 0x002fe2000f8e02ff */
[----:B------:R-:W-:Y:S01]  /*13b0*/  MOV R10, UR8 ;  /* 0x00000008000a7c02 */ /* 0x000fe20008000f00 */
[----:B------:R-:W-:Y:S01]  /*13c0*/  IMAD R19, R18, UR28, R21 ;  /* 0x0000001c12137c24 */ /* 0x000fe2000f8e0215 */
[----:B------:R-:W-:Y:S01]  /*13d0*/  SHF.R.U32.HI R12, RZ, 0x2, R8 ;  /* 0x00000002ff0c7819 */ /* 0x000fe20000011608 */
[----:B------:R-:W-:Y:S01]  /*13e0*/  IMAD R0, R13, UR49, R0 ;  /* 0x000000310d007c24 */ /* 0x000fe2000f8e0200 */
[----:B------:R-:W-:Y:S01]  /*13f0*/  UISETP.GT.AND UP0, UPT, UR53, UR45, UPT ;  /* 0x0000002d3500728c */ /* 0x000fe2000bf04270 */
[----:B------:R-:W-:Y:S01]  /*1400*/  IMAD.WIDE.U32 R10, R10, UR20, R14 ;  /* 0x000000140a0a7c25 */ /* 0x000fe2000f8e000e */
[----:B------:R-:W-:Y:S01]  /*1410*/  UIMAD UR20, UR20, UR9, UR55 ;  /* 0x00000009141472a4 */ /* 0x000fe2000f8e0237 */
[----:B------:R-:W-:Y:S01]  /*1420*/  MOV R14, UR10 ;  /* 0x0000000a000e7c02 */ /* 0x000fe20008000f00 */
[----:B------:R-:W-:Y:S01]  /*1430*/  USHF.L.U32 UR55, UR49, 0x6, URZ ;  /* 0x0000000631377899 */ /* 0x000fe200080006ff */
[----:B------:R-:W-:Y:S01]  /*1440*/  IMAD.U32 R13, RZ, RZ, UR11 ;  /* 0x0000000bff0d7e24 */ /* 0x000fe2000f8e00ff */
[----:B------:R-:W1:Y:S01]  /*1450*/  LDCU.64 UR10, c[0x0][0x570] ;  /* 0x0000ae00ff0a77ac */ /* 0x000e620008000a00 */
[----:B------:R-:W-:-:S02]  /*1460*/  IMAD.MOV.U32 R18, RZ, RZ, R20 ;  /* 0x000000ffff127224 */ /* 0x000fc400078e0014 */
[----:B------:R-:W-:Y:S02]  /*1470*/  VIADD R11, R11, UR20 ;  /* 0x000000140b0b7c36 */ /* 0x000fe40008000000 */
[----:B------:R-:W-:Y:S02]  /*1480*/  IMAD.WIDE.U32 R18, R12, UR12, R18 ;  /* 0x0000000c0c127c25 */ /* 0x000fe4000f8e0012 */
[----:B------:R-:W4:Y:S02]  /*1490*/  LDCU.64 UR20, c[0x0][0x380] ;  /* 0x00007000ff1477ac */ /* 0x000f240008000a00 */
[----:B------:R-:W-:Y:S01]  /*14a0*/  IMAD.WIDE.U32 R14, R14, UR28, R10 ;  /* 0x0000001c0e0e7c25 */ /* 0x000fe2000f8e000a */
[----:B------:R-:W-:-:S03]  /*14b0*/  SEL R11, R22, RZ, P3 ;  /* 0x000000ff160b7207 */ /* 0x000fc60001800000 */
[----:B------:R-:W-:Y:S01]  /*14c0*/  IMAD R15, R13, UR28, R15 ;  /* 0x0000001c0d0f7c24 */ /* 0x000fe2000f8e020f */
[----:B------:R-:W-:Y:S01]  /*14d0*/  IADD3 R10, P1, P0, R0, UR59, R11 ;  /* 0x0000003b000a7c10 */ /* 0x000fe2000f83e00b */
[----:B------:R-:W5:Y:S01]  /*14e0*/  LDCU.64 UR58, c[0x0][0x420] ;  /* 0x00008400ff3a77ac */ /* 0x000f620008000a00 */
        /* <DEDUP_REMOVED lines=10> */
[----:B-1----:R-:W-:Y:S01]  /*1590*/  LEA R188, P0, R10, UR10, 0x2 ;  /* 0x0000000a0abc7c11 */ /* 0x002fe2000f8010ff */
[----:B---3--:R-:W-:Y:S01]  /*15a0*/  UIMAD.WIDE UR12, UR60, 0x4, UR64 ;  /* 0x000000043c0c78a5 */ /* 0x008fe2000f8e0240 */
[----:B----4-:R-:W-:Y:S02]  /*15b0*/  LEA R192, P2, R18, UR20, 0x1 ;  /* 0x0000001412c07c11 */ /* 0x010fe4000f8408ff */
[----:B------:R-:W-:Y:S02]  /*15c0*/  LEA.HI.X R189, R10, UR11, R7, 0x2, P0 ;  /* 0x0000000b0abd7c11 */ /* 0x000fe400080f1407 */
[----:B------:R-:W-:Y:S02]  /*15d0*/  IADD3 R7, P0, PT, R12, 0x40, RZ ;  /* 0x000000400c077810 */ /* 0x000fe40007f1e0ff */
[----:B------:R-:W-:-:S02]  /*15e0*/  LEA.HI.X R191, R14, UR19, R6, 0x1, P1 ;  /* 0x000000130ebf7c11 */ /* 0x000fc400088f0c06 */
[----:B------:R-:W-:Y:S01]  /*15f0*/  IADD3 R10, PT, PT, R12, 0x40, RZ ;  /* 0x000000400c0a7810 */ /* 0x000fe20007ffe0ff */
[----:B------:R-:W-:Y:S01]  /*1600*/  IMAD.X R6, RZ, RZ, RZ, P0 ;  /* 0x000000ffff067224 */ /* 0x000fe200000e06ff */
[----:B------:R-:W-:Y:S02]  /*1610*/  LOP3.LUT R14, R16, 0x40, RZ, 0xfc, !PT ;  /* 0x00000040100e7812 */ /* 0x000fe400078efcff */
[----:B------:R-:W-:Y:S01]  /*1620*/  LEA.HI.X R193, R18, UR21, R0, 0x1, P2 ;  /* 0x0000001512c17c11 */ /* 0x000fe200090f0c00 */
[----:B-----5:R-:W-:Y:S01]  /*1630*/  UIMAD.WIDE UR20, UR61, 0x4, UR58 ;  /* 0x000000043d1478a5 */ /* 0x020fe2000f8e023a */
        /* <DEDUP_REMOVED lines=13> */
.L_x_1643:
[----:B------:R-:W1:Y:S01]  /*1710*/  LDCU.64 UR10, c[0x0][0x5c0] ;  /* 0x0000b800ff0a77ac */ /* 0x000e620008000a00 */
[----:B------:R-:W-:-:S04]  /*1720*/  UIADD3 UR5, UPT, UPT, UR41, UR43, URZ ;  /* 0x0000002b29057290 */ /* 0x000fc8000fffe0ff */
[----:B-1----:R-:W-:Y:S02]  /*1730*/  UIMAD.WIDE.U32 UR16, UR5, UR10, URZ ;  /* 0x0000000a051072a5 */ /* 0x002fe4000f8e00ff */
[----:B------:R-:W-:-:S04]  /*1740*/  UIMAD UR5, UR5, UR11, URZ ;  /* 0x0000000b050572a4 */ /* 0x000fc8000f8e02ff */
[----:B------:R-:W-:-:S06]  /*1750*/  UIADD3 UR5, UPT, UPT, UR17, UR5, URZ ;  /* 0x0000000511057290 */ /* 0x000fcc000fffe0ff */
[----:B------:R-:W-:Y:S02]  /*1760*/  MOV R2, UR5 ;  /* 0x0000000500027c02 */ /* 0x000fe40008000f00 */
.L_x_1644:
        /* <DEDUP_REMOVED lines=12> */
.L_x_1645:
[----:B------:R-:W1:Y:S01]  /*1830*/  LDCU.64 UR8, c[0x0][0x5c8] ;  /* 0x0000b900ff0877ac */ /* 0x000e620008000a00 */
[----:B------:R-:W-:-:S04]  /*1840*/  UIADD3 UR41, UPT, UPT, UR41, UR43, URZ ;  /* 0x0000002b29297290 */ /* 0x000fc8000fffe0ff */
[----:B-1----:R-:W-:Y:S02]  /*1850*/  UIMAD.WIDE.U32 UR14, UR41, UR8, URZ ;  /* 0x00000008290e72a5 */ /* 0x002fe4000f8e00ff */
[----:B------:R-:W-:-:S04]  /*1860*/  UIMAD UR41, UR41, UR9, URZ ;  /* 0x00000009292972a4 */ /* 0x000fc8000f8e02ff */
[----:B------:R-:W-:-:S06]  /*1870*/  UIADD3 UR41, UPT, UPT, UR15, UR41, URZ ;  /* 0x000000290f297290 */ /* 0x000fcc000fffe0ff */
[----:B------:R-:W-:Y:S02]  /*1880*/  MOV R0, UR41 ;  /* 0x0000002900007c02 */ /* 0x000fe40008000f00 */
.L_x_1646:
        /* <DEDUP_REMOVED lines=29> */
.L_x_1648:
[----:B------:R-:W-:Y:S05]  /*1a60*/  BSYNC.RECONVERGENT B0 ;  /* 0x0000000000007941 */ /* 0x000fea0003800200 */
.L_x_1647:
        /* <DEDUP_REMOVED lines=17> */
.L_x_1650:
[----:B------:R-:W-:Y:S05]  /*1b80*/  BSYNC.RECONVERGENT B0 ;  /* 0x0000000000007941 */ /* 0x000fea0003800200 */
.L_x_1649:
        /* <DEDUP_REMOVED lines=26> */
.L_x_1652:
[----:B------:R-:W-:Y:S05]  /*1d30*/  BSYNC.RECONVERGENT B0 ;  /* 0x0000000000007941 */ /* 0x000fea0003800200 */
.L_x_1651:
        /* <DEDUP_REMOVED lines=18> */
.L_x_1642:
        /* <DEDUP_REMOVED lines=32> */
.L_x_1656:
[----:B------:R2:W-:Y:S01]  /*2060*/  STS.128 [R11+0x8000], RZ ;  /* 0x008000ff0b007388 */ /* 0x0005e20000000c00 */
[----:B------:R-:W-:Y:S05]  /*2070*/  BRA `(.L_x_1657) ;  /* 0x00000000000c7947 */ /* 0x000fea0003800000 */
.L_x_1655:
[----:B------:R1:W-:Y:S04]  /*2080*/  STS.128 [R11+0x6000], RZ ;  /* 0x006000ff0b007388 */ /* 0x0003e80000000c00 */
[----:B------:R1:W-:Y:S04]  /*2090*/  STS.128 [R11+0x7000], RZ ;  /* 0x007000ff0b007388 */ /* 0x0003e80000000c00 */
[----:B------:R1:W-:Y:S02]  /*20a0*/  STS.128 [R11+0x8000], RZ ;  /* 0x008000ff0b007388 */ /* 0x0003e40000000c00 */
.L_x_1657:
[----:B------:R-:W-:Y:S05]  /*20b0*/  BSYNC.RECONVERGENT B0 ;  /* 0x0000000000007941 */ /* 0x000fea0003800200 */
.L_x_1654:
        /* <DEDUP_REMOVED lines=23> */
.L_x_1660:
[----:B------:R1:W-:Y:S01]  /*2230*/  STS.128 [R187+0x2000], RZ ;  /* 0x002000ffbb007388 */ /* 0x0003e20000000c00 */
[----:B------:R-:W-:Y:S05]  /*2240*/  BRA `(.L_x_1661) ;  /* 0x00000000000c7947 */ /* 0x000fea0003800000 */
.L_x_1659:
[----:B------:R4:W-:Y:S04]  /*2250*/  STS.128 [R187], RZ ;  /* 0x000000ffbb007388 */ /* 0x0009e80000000c00 */
[----:B------:R4:W-:Y:S04]  /*2260*/  STS.128 [R187+0x1000], RZ ;  /* 0x001000ffbb007388 */ /* 0x0009e80000000c00 */
[----:B------:R4:W-:Y:S02]  /*2270*/  STS.128 [R187+0x2000], RZ ;  /* 0x002000ffbb007388 */ /* 0x0009e40000000c00 */
.L_x_1661:
[----:B------:R-:W-:Y:S05]  /*2280*/  BSYNC.RECONVERGENT B0 ;  /* 0x0000000000007941 */ /* 0x000fea0003800200 */
.L_x_1658:
        /* <DEDUP_REMOVED lines=62> */
.L_x_1664:
[----:B------:R2:W-:Y:S01]  /*2670*/  STS.128 [R11+0xd000], RZ ;  /* 0x00d000ff0b007388 */ /* 0x0005e20000000c00 */
[----:B------:R-:W-:Y:S05]  /*2680*/  BRA `(.L_x_1665) ;  /* 0x00000000000c7947 */ /* 0x000fea0003800000 */
.L_x_1663:
[----:B------:R2:W-:Y:S04]  /*2690*/  STS.128 [R11+0x9000], RZ ;  /* 0x009000ff0b007388 */ /* 0x0005e80000000c00 */
[----:B------:R2:W-:Y:S04]  /*26a0*/  STS.128 [R11+0xb000], RZ ;  /* 0x00b000ff0b007388 */ /* 0x0005e80000000c00 */
[----:B------:R2:W-:Y:S02]  /*26b0*/  STS.128 [R11+0xd000], RZ ;  /* 0x00d000ff0b007388 */ /* 0x0005e40000000c00 */
.L_x_1665:
[----:B------:R-:W-:Y:S05]  /*26c0*/  BSYNC.RECONVERGENT B0 ;  /* 0x0000000000007941 */ /* 0x000fea0003800200 */
.L_x_1662:
        /* <DEDUP_REMOVED lines=34> */
.L_x_1668:
[----:B------:R2:W-:Y:S02]  /*28f0*/  STS.128 [R11+0xe000], RZ ;  /* 0x00e000ff0b007388 */ /* 0x0005e40000000c00 */
.L_x_1667:
[----:B------:R-:W-:Y:S05]  /*2900*/  BSYNC.RECONVERGENT B0 ;  /* 0x0000000000007941 */ /* 0x000fea0003800200 */
.L_x_1666:
        /* <DEDUP_REMOVED lines=39> */
.L_x_1671:
[----:B------:R2:W-:Y:S01]  /*2b80*/  STS.128 [R11+0x13000], RZ ;  /* 0x013000ff0b007388 */ /* 0x0005e20000000c00 */
[----:B------:R-:W-:Y:S05]  /*2b90*/  BRA `(.L_x_1672) ;  /* 0x00000000000c7947 */ /* 0x000fea0003800000 */
.L_x_1670:
[----:B------:R3:W-:Y:S04]  /*2ba0*/  STS.128 [R11+0xf000], RZ ;  /* 0x00f000ff0b007388 */ /* 0x0007e80000000c00 */
[----:B------:R3:W-:Y:S04]  /*2bb0*/  STS.128 [R11+0x11000], RZ ;  /* 0x011000ff0b007388 */ /* 0x0007e80000000c00 */
[----:B------:R3:W-:Y:S02]  /*2bc0*/  STS.128 [R11+0x13000], RZ ;  /* 0x013000ff0b007388 */ /* 0x0007e40000000c00 */
.L_x_1672:
[----:B------:R-:W-:Y:S05]  /*2bd0*/  BSYNC.RECONVERGENT B0 ;  /* 0x0000000000007941 */ /* 0x000fea0003800200 */
.L_x_1669:
        /* <DEDUP_REMOVED lines=33> */
.L_x_1675:
[----:B------:R4:W-:Y:S02]  /*2df0*/  STS.128 [R11+0x14000], RZ ;  /* 0x014000ff0b007388 */ /* 0x0009e40000000c00 */
.L_x_1674:
[----:B------:R-:W-:Y:S05]  /*2e00*/  BSYNC.RECONVERGENT B0 ;  /* 0x0000000000007941 */ /* 0x000fea0003800200 */
.L_x_1673:
[----:B------:R-:W3:Y:S01]  /*2e10*/  LDCU.64 UR10, c[0x0][0x538] ;  /* 0x0000a700ff0a77ac */ /* 0x000ee20008000a00 */
[C---:B------:R-:W-:Y:S02]  /*2e20*/  IMAD.SHL.U32 R2, R8.reuse, 0x20, RZ ;  /* 0x0000002008027824 */ /* 0x040fe400078e00ff */
[C---:B------:R-:W-:Y:S01]  /*2e30*/  IMAD.SHL.U32 R0, R8.reuse, 0x10, RZ ;  /* 0x0000001008007824 */ /* 0x040fe200078e00ff */
[----:B------:R-:W-:Y:S01]  /*2e40*/  SHF.R.U32.HI R3, RZ, 0x4, R8 ;  /* 0x00000004ff037819 */ /* 0x000fe20000011608 */
[C---:B--2-4-:R-:W-:Y:S01]  /*2e50*/  IMAD.SHL.U32 R4, R8.reuse, 0x4, RZ ;  /* 0x0000000408047824 */ /* 0x054fe200078e00ff */
[----:B------:R-:W0:Y:S01]  /*2e60*/  LDGDEPBAR ;  /* 0x00000000000079af */ /* 0x000e220000000000 */
[----:B------:R-:W-:Y:S01]  /*2e70*/  LOP3.LUT P1, RZ, R8, 0x4, RZ, 0xc0, !PT ;  /* 0x0000000408ff7812 */ /* 0x000fe2000782c0ff */
[----:B------:R-:W-:Y:S01]  /*2e80*/  IMAD.U32 R180, RZ, RZ, UR5 ;  /* 0x00000005ffb47e24 */ /* 0x000fe2000f8e00ff */
[----:B------:R-:W-:Y:S01]  /*2e90*/  USHF.L.U32 UR49, UR49, 0x3, URZ ;  /* 0x0000000331317899 */ /* 0x000fe200080006ff */
[----:B------:R-:W2:Y:S01]  /*2ea0*/  LDCU UR16, c[0x0][0x504] ;  /* 0x0000a080ff1077ac */ /* 0x000ea20008000800 */
[----:B------:R-:W4:Y:S01]  /*2eb0*/  LDCU UR19, c[0x0][0x50c] ;  /* 0x0000a180ff1377ac */ /* 0x000f220008000800 */
[----:B---3--:R-:W-:Y:S01]  /*2ec0*/  UISETP.NE.U32.AND UP0, UPT, UR10, URZ, UPT ;  /* 0x000000ff0a00728c */ /* 0x008fe2000bf05070 */
[----:B------:R-:W3:Y:S03]  /*2ed0*/  LDCU UR17, c[0x0][0x45c] ;  /* 0x00008b80ff1177ac */ /* 0x000ee60008000800 */
[----:B------:R-:W-:-:S06]  /*2ee0*/  UISETP.NE.AND.EX UP0, UPT, UR11, URZ, UPT, UP0 ;  /* 0x000000ff0b00728c */ /* 0x000fcc000bf05300 */
[----:B------:R-:W-:-:S05]  /*2ef0*/  PLOP3.LUT P0, PT, PT, PT, UP0, 0x80, 0x8 ;  /* 0x000000000008781c */ /* 0x000fca0003f0f008 */
[----:B------:R-:W1:Y:S01]  /*2f00*/  @UP0 LDCU.64 UR8, c[0x0][0x540] ;  /* 0x0000a800ff0807ac */ /* 0x000e620008000a00 */
[----:B------:R-:W-:Y:S01]  /*2f10*/  @UP0 UMOV UR14, UR28 ;  /* 0x0000001c000e0c82 */ /* 0x000fe20008000000 */
[----:B------:R-:W-:Y:S02]  /*2f20*/  @UP0 UMOV UR15, URZ ;  /* 0x000000ff000f0c82 */ /* 0x000fe40008000000 */
[----:B-1----:R-:W-:-:S04]  /*2f30*/  @UP0 UIMAD.WIDE.U32 UR14, UR29, UR8, UR14 ;  /* 0x000000081d0e02a5 */ /* 0x002fc8000f8e000e */
[----:B------:R-:W-:Y:S02]  /*2f40*/  @UP0 UIMAD UR9, UR29, UR9, UR15 ;  /* 0x000000091d0902a4 */ /* 0x000fe4000f8e020f */
[----:B------:R-:W-:-:S04]  /*2f50*/  @UP0 ULEA UR10, UP1, UR14, UR10, 0x2 ;  /* 0x0000000a0e0a0291 */ /* 0x000fc8000f8210ff */
[----:B------:R-:W-:Y:S02]  /*2f60*/  @UP0 ULEA.HI.X UR11, UR14, UR11, UR9, 0x2, UP1 ;  /* 0x0000000b0e0b0291 */ /* 0x000fe400088f1409 */
[----:B------:R-:W-:Y:S01]  /*2f70*/  IMAD.U32 R6, RZ, RZ, UR10 ;  /* 0x0000000aff067e24 */ /* 0x000fe2000f8e00ff */
[C---:B------:R-:W-:Y:S02]  /*2f80*/  LOP3.LUT R177, R2.reuse, 0x20, RZ, 0xc0, !PT ;  /* 0x0000002002b17812 */ /* 0x040fe400078ec0ff */
[----:B------:R-:W-:Y:S01]  /*2f90*/  LOP3.LUT R5, R2, 0x120, RZ, 0xc0, !PT ;  /* 0x0000012002057812 */ /* 0x000fe200078ec0ff */
[----:B------:R-:W-:Y:S01]  /*2fa0*/  IMAD.U32 R7, RZ, RZ, UR11 ;  /* 0x0000000bff077e24 */ /* 0x000fe2000f8e00ff */
[----:B------:R-:W1:Y:S01]  /*2fb0*/  @UP0 LDCU UR9, c[0x0][0x458] ;  /* 0x00008b00ff0907ac */ /* 0x000e620008000800 */
[--C-:B------:R-:W-:Y:S02]  /*2fc0*/  LOP3.LUT R177, R177, 0x3c00, R0.reuse, 0xf8, !PT ;  /* 0x00003c00b1b17812 */ /* 0x100fe400078ef800 */
[--C-:B------:R-:W-:Y:S01]  /*2fd0*/  LOP3.LUT R5, R5, 0x200, R0.reuse, 0xf8, !PT ;  /* 0x0000020005057812 */ /* 0x100fe200078ef800 */
[----:B------:R-:W2:Y:S01]  /*2fe0*/  LDCU UR10, c[0x0][0x3b0] ;  /* 0x00007600ff0a77ac */ /* 0x000ea20008000800 */
[----:B------:R4:W3:Y:S01]  /*2ff0*/  @P0 LDG.E R7, desc[UR38][R6.64] ;  /* 0x0000002606070981 */ /* 0x0008e2000c1e1900 */
[----:B------:R-:W-:Y:S01]  /*3000*/  LOP3.LUT R177, R177, 0x100, R0, 0xf8, !PT ;  /* 0x00000100b1b17812 */ /* 0x000fe200078ef800 */
[----:B------:R-:W-:Y:S01]  /*3010*/  IMAD.MOV.U32 R160, RZ, RZ, 0x20 ;  /* 0x00000020ffa07424 */ /* 0x000fe200078e00ff */
[----:B------:R-:W-:Y:S01]  /*3020*/  LOP3.LUT R3, R3, 0x8, RZ, 0xc0, !PT ;  /* 0x0000000803037812 */ /* 0x000fe200078ec0ff */
[----:B------:R-:W-:Y:S01]  /*3030*/  IMAD.MOV.U32 R181, RZ, RZ, R187 ;  /* 0x000000ffffb57224 */ /* 0x000fe200078e00bb */
[----:B------:R-:W-:Y:S01]  /*3040*/  LOP3.LUT R4, R4, 0x18, RZ, 0xc0, !PT ;  /* 0x0000001804047812 */ /* 0x000fe200078ec0ff */
[----:B------:R-:W-:Y:S01]  /*3050*/  IMAD.MOV.U32 R179, RZ, RZ, 0x4 ;  /* 0x00000004ffb37424 */ /* 0x000fe200078e00ff */
[----:B------:R-:W-:-:S02]  /*3060*/  LOP3.LUT R3, R3, 0x10, R8, 0xf8, !PT ;  /* 0x0000001003037812 */ /* 0x000fc400078ef808 */
[----:B------:R-:W-:Y:S02]  /*3070*/  CS2R R126, SRZ ;  /* 0x00000000007e7805 */ /* 0x000fe4000001ff00 */
[--C-:B------:R-:W-:Y:S02]  /*3080*/  LOP3.LUT R10, R4, 0xc0, R2.reuse, 0xf8, !PT ;  /* 0x000000c0040a7812 */ /* 0x100fe400078ef802 */
[----:B------:R-:W-:Y:S02]  /*3090*/  CS2R R124, SRZ ;  /* 0x00000000007c7805 */ /* 0x000fe4000001ff00 */
[----:B------:R-:W-:Y:S02]  /*30a0*/  LOP3.LUT R3, R3, 0xc0, R2, 0xf8, !PT ;  /* 0x000000c003037812 */ /* 0x000fe400078ef802 */
[----:B------:R-:W-:Y:S01]  /*30b0*/  CS2R R130, SRZ ;  /* 0x0000000000827805 */ /* 0x000fe2000001ff00 */
[----:B-1----:R-:W3:Y:S01]  /*30c0*/  @P0 MUFU.RCP R0, UR9 ;  /* 0x0000000900000d08 */ /* 0x002ee20008001000 */
[----:B------:R-:W1:Y:S01]  /*30d0*/  LDCU UR9, c[0x0][0x590] ;  /* 0x0000b200ff0977ac */ /* 0x000e620008000800 */
[----:B------:R-:W-:-:S02]  /*30e0*/  SEL R160, R160, 0xffffffe0, !P1 ;  /* 0xffffffe0a0a07807 */ /* 0x000fc40004800000 */
        /* <DEDUP_REMOVED lines=9> */
[----:B----4-:R-:W-:Y:S01]  /*3180*/  IMAD.SHL.U32 R6, R8, 0x2, RZ ;  /* 0x0000000208067824 */ /* 0x010fe200078e00ff */
        /* <DEDUP_REMOVED lines=12> */
[----:B------:R-:W-:Y:S02]  /*3250*/  LOP3.LUT R9, R3, R4, RZ, 0x3c, !PT ;  /* 0x0000000403097212 */ /* 0x000fe400078e3cff */
[----:B------:R-:W-:Y:S02]  /*3260*/  CS2R R96, SRZ ;  /* 0x0000000000607805 */ /* 0x000fe4000001ff00 */
        /* <DEDUP_REMOVED lines=8> */
[----:B------:R-:W-:Y:S02]  /*32f0*/  LEA R177, R177, UR30, 0x1 ;  /* 0x0000001eb1b17c11 */ /* 0x000fe4000f8e08ff */
[----:B------:R-:W-:Y:S02]  /*3300*/  CS2R R78, SRZ ;  /* 0x00000000004e7805 */ /* 0x000fe4000001ff00 */
[----:B------:R-:W-:Y:S02]  /*3310*/  IADD3 R180, PT, PT, -R180, UR40, -R11 ;  /* 0x00000028b4b47c10 */ /* 0x000fe4000fffe90b */
        /* <DEDUP_REMOVED lines=24> */
[----:B------:R-:W-:Y:S01]  /*34a0*/  UMOV UR8, URZ ;  /* 0x000000ff00087c82 */ /* 0x000fe20008000000 */
[----:B------:R-:W-:Y:S01]  /*34b0*/  VIADD R2, R2, UR18 ;  /* 0x0000001202027c36 */ /* 0x000fe20008000000 */
[----:B------:R-:W4:Y:S01]  /*34c0*/  LDCU UR11, c[0x0][0x440] ;  /* 0x00008800ff0b77ac */ /* 0x000f220008000800 */
[----:B------:R-:W-:Y:S01]  /*34d0*/  IMAD.IADD R176, R160, 0x1, R177 ;  /* 0x00000001a0b07824 */ /* 0x000fe200078e02b1 */
[----:B------:R-:W3:Y:S01]  /*34e0*/  LDCU UR15, c[0x0][0x508] ;  /* 0x0000a100ff0f77ac */ /* 0x000ee20008000800 */
[----:B------:R-:W3:Y:S01]  /*34f0*/  LDCU UR14, c[0x0][0x3e0] ;  /* 0x00007c00ff0e77ac */ /* 0x000ee20008000800 */
[----:B------:R-:W-:-:S02]  /*3500*/  UIADD3 UR5, UPT, UPT, UR5, -UR48, -UR40 ;  /* 0x8000003005057290 */ /* 0x000fc4000fffe828 */
[----:B--2---:R-:W-:Y:S02]  /*3510*/  USHF.L.U32 UR10, UR10, 0x6, URZ ;  /* 0x000000060a0a7899 */ /* 0x004fe400080006ff */
[----:B-1----:R-:W-:Y:S01]  /*3520*/  USHF.L.U32 UR9, UR9, 0x6, URZ ;  /* 0x0000000609097899 */ /* 0x002fe200080006ff */
[----:B---3--:R-:W-:-:S05]  /*3530*/  @P0 FMUL.FTZ R0, R7, R0 ;  /* 0x0000000007000220 */ /* 0x008fca0000410000 */
[----:B------:R-:W-:Y:S01]  /*3540*/  @P0 R2UR UR29, R0 ;  /* 0x00000000001d02ca */ /* 0x000fe200000e0000 */
[----:B------:R-:W-:-:S12]  /*3550*/  IMAD.MOV.U32 R0, RZ, RZ, 0x20 ;  /* 0x00000020ff007424 */ /* 0x000fd800078e00ff */
[----:B----4-:R-:W-:-:S05]  /*3560*/  @UP0 UMOV UR8, UR29 ;  /* 0x0000001d00080c82 */ /* 0x010fca0008000000 */
.L_x_1680:
        /* <DEDUP_REMOVED lines=41> */
[----:B------:R-:W1:Y:S05]  /*3800*/  LDSM.16.M88.4 R152, [R176+0xb400] ;  /* 0x00b40000b098783b */ /* 0x000e6a0000000200 */
[-C--:B--2---:R-:W-:Y:S08]  /*3810*/  HMMA.16816.F32.BF16 R20, R148, R160.reuse, R20 ;  /* 0x000000a09414723c */ /* 0x084ff00000041814 */
[C---:B------:R-:W-:Y:S08]  /*3820*/  HMMA.16816.F32.BF16 R24, R156.reuse, R160, R24 ;  /* 0x000000a09c18723c */ /* 0x040ff00000041818 */
[-C--:B------:R-:W-:Y:S01]  /*3830*/  HMMA.16816.F32.BF16 R28, R156, R162.reuse, R28 ;  /* 0x000000a29c1c723c */ /* 0x080fe2000004181c */
[----:B------:R-:W-:Y:S07]  /*3840*/  LDSM.16.M88.4 R156, [R177+0xd000] ;  /* 0x00d00000b19c783b */ /* 0x000fee0000000200 */
[----:B------:R-:W-:Y:S01]  /*3850*/  HMMA.16816.F32.BF16 R32, R148, R162, R32 ;  /* 0x000000a29420723c */ /* 0x000fe20000041820 */
[----:B------:R-:W2:Y:S07]  /*3860*/  LDSM.16.M88.4 R148, [R3+0x2000] ;  /* 0x002000000394783b */ /* 0x000eae0000000200 */
        /* <DEDUP_REMOVED lines=8> */
[-C--:B------:R-:W-:Y:S08]  /*38f0*/  HMMA.16816.F32.BF16 R28, R168, R174.reuse, R28 ;  /* 0x000000aea81c723c */ /* 0x080ff0000004181c */
[----:B------:R-:W-:Y:S01]  /*3900*/  HMMA.16816.F32.BF16 R32, R136, R174, R32 ;  /* 0x000000ae8820723c */ /* 0x000fe20000041820 */
[----:B------:R-:W-:Y:S07]  /*3910*/  LDSM.16.M88.4 R136, [R178+0x2000] ;  /* 0x00200000b288783b */ /* 0x000fee0000000200 */
[-C--:B------:R-:W-:Y:S08]  /*3920*/  HMMA.16816.F32.BF16 R4, R132, R140.reuse, R4 ;  /* 0x0000008c8404723c */ /* 0x080ff00000041804 */
[C---:B----4-:R-:W-:Y:S08]  /*3930*/  HMMA.16816.F32.BF16 R8, R144.reuse, R140, R8 ;  /* 0x0000008c9008723c */ /* 0x050ff00000041808 */
        /* <DEDUP_REMOVED lines=8> */
[----:B------:R-:W1:Y:S07]  /*39c0*/  LDSM.16.M88.4 R132, [R178+0x2800] ;  /* 0x00280000b284783b */ /* 0x000e6e0000000200 */
[-C--:B--2---:R-:W-:Y:S08]  /*39d0*/  HMMA.16816.F32.BF16 R4, R148, R156.reuse, R4 ;  /* 0x0000009c9404723c */ /* 0x084ff00000041804 */
[C---:B------:R-:W-:Y:S08]  /*39e0*/  HMMA.16816.F32.BF16 R8, R160.reuse, R156, R8 ;  /* 0x0000009ca008723c */ /* 0x040ff00000041808 */
[-C--:B------:R-:W-:Y:S08]  /*39f0*/  HMMA.16816.F32.BF16 R12, R160, R158.reuse, R12 ;  /* 0x0000009ea00c723c */ /* 0x080ff0000004180c */
[C---:B------:R-:W-:Y:S08]  /*3a00*/  HMMA.16816.F32.BF16 R16, R148.reuse, R158, R16 ;  /* 0x0000009e9410723c */ /* 0x040ff00000041810 */
[-C--:B---3--:R-:W-:Y:S08]  /*3a10*/  HMMA.16816.F32.BF16 R20, R148, R164.reuse, R20 ;  /* 0x000000a49414723c */ /* 0x088ff00000041814 */
[C---:B------:R-:W-:Y:S08]  /*3a20*/  HMMA.16816.F32.BF16 R24, R160.reuse, R164, R24 ;  /* 0x000000a4a018723c */ /* 0x040ff00000041818 */
[-C--:B------:R-:W-:Y:S08]  /*3a30*/  HMMA.16816.F32.BF16 R28, R160, R166.reuse, R28 ;  /* 0x000000a6a01c723c */ /* 0x080ff0000004181c */
[----:B------:R-:W-:Y:S08]  /*3a40*/  HMMA.16816.F32.BF16 R32, R148, R166, R32 ;  /* 0x000000a69420723c */ /* 0x000ff00000041820 */
[-C--:B----4-:R-:W-:Y:S08]  /*3a50*/  HMMA.16816.F32.BF16 R4, R136, R140.reuse, R4 ;  /* 0x0000008c8804723c */ /* 0x090ff00000041804 */
[C---:B-1----:R-:W-:Y:S08]  /*3a60*/  HMMA.16816.F32.BF16 R8, R132.reuse, R140, R8 ;  /* 0x0000008c8408723c */ /* 0x042ff00000041808 */
        /* <DEDUP_REMOVED lines=8> */
[----:B------:R-:W-:Y:S01]  /*3af0*/  LOP3.LUT R9, R186, UR48, RZ, 0xfc, !PT ;  /* 0x00000030ba097c12 */ /* 0x000fe2000f8efcff */
[----:B------:R-:W-:Y:S03]  /*3b00*/  FMUL.FTZ R198, R10, UR19 ;  /* 0x000000130ac67c20 */ /* 0x000fe60008410000 */
[----:B------:R-:W-:Y:S01]  /*3b10*/  MUFU.TANH R252, R252 ;  /* 0x000000fc00fc7308 */ /* 0x000fe20000002400 */
[-C--:B------:R-:W-:Y:S03]  /*3b20*/  HMMA.16816.F32.BF16 R20, R136, R144.reuse, R20 ;  /* 0x000000908814723c */ /* 0x080fe60000041814 */
[----:B------:R-:W-:Y:S01]  /*3b30*/  FMUL.FTZ R215, R15, UR19 ;  /* 0x000000130fd77c20 */ /* 0x000fe20008410000 */
[----:B------:R-:W-:Y:S01]  /*3b40*/  FMUL.FTZ R199, R11, UR19 ;  /* 0x000000130bc77c20 */ /* 0x000fe20008410000 */
[----:B------:R-:W-:Y:S01]  /*3b50*/  FMUL.FTZ R249, R8, UR19 ;  /* 0x0000001308f97c20 */ /* 0x000fe20008410000 */
[----:B------:R-:W-:Y:S03]  /*3b60*/  FMUL.FTZ R208, R14, UR19 ;  /* 0x000000130ed07c20 */ /* 0x000fe60008410000 */
[----:B------:R-:W2:Y:S01]  /*3b70*/  MUFU.TANH R248, R248 ;  /* 0x000000f800f87308 */ /* 0x000ea20000002400 */
[C---:B------:R-:W-:Y:S04]  /*3b80*/  HMMA.16816.F32.BF16 R24, R132.reuse, R144, R24 ;  /* 0x000000908418723c */ /* 0x040fe80000041818 */
[----:B-1----:R-:W-:Y:S01]  /*3b90*/  IADD3 R200, PT, PT, R9, R180, RZ ;  /* 0x000000b409c87210 */ /* 0x002fe20007ffe0ff */
[----:B------:R-:W-:Y:S01]  /*3ba0*/  FMUL.FTZ R246, R13, UR19 ;  /* 0x000000130df67c20 */ /* 0x000fe20008410000 */
[----:B------:R-:W-:Y:S03]  /*3bb0*/  FMUL.FTZ R216, R19, UR19 ;  /* 0x0000001313d87c20 */ /* 0x000fe60008410000 */
[----:B------:R-:W1:Y:S01]  /*3bc0*/  MUFU.TANH R215, R215 ;  /* 0x000000d700d77308 */ /* 0x000e620000002400 */
[-C--:B------:R-:W-:Y:S03]  /*3bd0*/  HMMA.16816.F32.BF16 R28, R132, R146.reuse, R28 ;  /* 0x00000092841c723c */ /* 0x080fe6000004181c */
[C---:B------:R-:W-:Y:S01]  /*3be0*/  IADD3 R223, PT, PT, R200.reuse, 0x9f, RZ ;  /* 0x0000009fc8df7810 */ /* 0x040fe20007ffe0ff */
[----:B------:R-:W-:Y:S01]  /*3bf0*/  FMUL.FTZ R211, R23, UR19 ;  /* 0x0000001317d37c20 */ /* 0x000fe20008410000 */
[C---:B------:R-:W-:Y:S01]  /*3c00*/  IADD3 R245, PT, PT, R200.reuse, 0xa8, RZ ;  /* 0x000000a8c8f57810 */ /* 0x040fe20007ffe0ff */
[----:B------:R-:W-:Y:S03]  /*3c10*/  FMUL.FTZ R220, R21, UR19 ;  /* 0x0000001315dc7c20 */ /* 0x000fe60008410000 */
[----:B------:R-:W3:Y:S01]  /*3c20*/  MUFU.TANH R198, R198 ;  /* 0x000000c600c67308 */ /* 0x000ee20000002400 */
[----:B------:R-:W-:Y:S04]  /*3c30*/  HMMA.16816.F32.BF16 R32, R136, R146, R32 ;  /* 0x000000928820723c */ /* 0x000fe80000041820 */
[----:B------:R-:W-:Y:S01]  /*3c40*/  IABS R223, R223 ;  /* 0x000000df00df7213 */ /* 0x000fe20000000000 */
[----:B------:R-:W-:Y:S01]  /*3c50*/  FMUL.FTZ R225, R25, UR19 ;  /* 0x0000001319e17c20 */ /* 0x000fe20008410000 */
[----:B------:R-:W-:Y:S03]  /*3c60*/  IADD3 R244, PT, PT, R200, 0xa7, RZ ;  /* 0x000000a7c8f47810 */ /* 0x000fe60007ffe0ff */
[----:B------:R-:W4:Y:S01]  /*3c70*/  MUFU.TANH R199, R199 ;  /* 0x000000c700c77308 */ /* 0x000f220000002400 */
[----:B------:R-:W-:Y:S01]  /*3c80*/  I2FP.F32.S32 R223, R223 ;  /* 0x000000df00df7245 */ /* 0x000fe20000201400 */
[----:B--2---:R-:W-:Y:S01]  /*3c90*/  FFMA.FTZ R235, -R248, R248, 1 ;  /* 0x3f800000f8eb7423 */ /* 0x004fe200000101f8 */
[----:B------:R-:W-:Y:S01]  /*3ca0*/  IADD3 R243, PT, PT, R200, 0xa0, RZ ;  /* 0x000000a0c8f37810 */ /* 0x000fe20007ffe0ff */
[----:B------:R-:W-:Y:S01]  /*3cb0*/  FMUL.FTZ R224, R30, UR19 ;  /* 0x000000131ee07c20 */ /* 0x000fe20008410000 */
[----:B------:R-:W-:Y:S01]  /*3cc0*/  FMUL.FTZ R229, R17, UR19 ;  /* 0x0000001311e57c20 */ /* 0x000fe20008410000 */
[C---:B------:R-:W-:Y:S01]  /*3cd0*/  FFMA.FTZ R248, R223.reuse, -UR8, R248 ;  /* 0x80000008dff87c23 */ /* 0x040fe200080100f8 */
[----:B-1----:R-:W-:Y:S03]  /*3ce0*/  FFMA.FTZ R242, R223, -UR8, R215 ;  /* 0x80000008dff27c23 */ /* 0x002fe600080100d7 */
[----:B------:R-:W1:Y:S01]  /*3cf0*/  MUFU.TANH R249, R249 ;  /* 0x000000f900f97308 */ /* 0x000e620000002400 */
[----:B------:R-:W-:Y:S01]  /*3d00*/  FFMA.FTZ R223, -R215, R215, 1 ;  /* 0x3f800000d7df7423 */ /* 0x000fe200000101d7 */
[----:B------:R-:W-:Y:S01]  /*3d10*/  FMUL.FTZ R166, R28, UR19 ;  /* 0x000000131ca67c20 */ /* 0x000fe20008410000 */
[----:B------:R-:W-:Y:S01]  /*3d20*/  IABS R245, R245 ;  /* 0x000000f500f57213 */ /* 0x000fe20000000000 */
[----:B------:R-:W-:Y:S01]  /*3d30*/  FMUL.FTZ R207, R27, UR19 ;  /* 0x000000131bcf7c20 */ /* 0x000fe20008410000 */
[----:B------:R-:W-:Y:S01]  /*3d40*/  IABS R244, R244 ;  /* 0x000000f400f47213 */ /* 0x000fe20000000000 */
[----:B------:R-:W-:Y:S01]  /*3d50*/  FMUL.FTZ R209, R35, UR19 ;  /* 0x0000001323d17c20 */ /* 0x000fe20008410000 */
[----:B------:R-:W-:Y:S03]  /*3d60*/  IABS R243, R243 ;  /* 0x000000f300f37213 */ /* 0x000fe60000000000 */
[----:B------:R-:W2:Y:S01]  /*3d70*/  MUFU.TANH R208, R208 ;  /* 0x000000d000d07308 */ /* 0x000ea20000002400 */
[----:B------:R-:W-:Y:S01]  /*3d80*/  FMUL.FTZ R226, R24, UR19 ;  /* 0x0000001318e27c20 */ /* 0x000fe20008410000 */
[----:B------:R-:W-:Y:S01]  /*3d90*/  I2FP.F32.S32 R245, R245 ;  /* 0x000000f500f57245 */ /* 0x000fe20000201400 */
[----:B------:R-:W-:Y:S01]  /*3da0*/  FMUL.FTZ R247, R12, UR19 ;  /* 0x000000130cf77c20 */ /* 0x000fe20008410000 */
[----:B------:R-:W-:Y:S01]  /*3db0*/  I2FP.F32.S32 R244, R244 ;  /* 0x000000f400f47245 */ /* 0x000fe20000201400 */
[----:B------:R-:W-:Y:S01]  /*3dc0*/  FMUL.FTZ R230, R16, UR19 ;  /* 0x0000001310e67c20 */ /* 0x000fe20008410000 */
[----:B------:R-:W-:Y:S01]  /*3dd0*/  IADD3 R214, PT, PT, R200, 0x77, RZ ;  /* 0x00000077c8d67810 */ /* 0x000fe20007ffe0ff */
[----:B------:R-:W-:Y:S03]  /*3de0*/  FMUL.FTZ R221, R20, UR19 ;  /* 0x0000001314dd7c20 */ /* 0x000fe60008410000 */
[----:B------:R2:W-:Y:S01]  /*3df0*/  MUFU.TANH R167, R225 ;  /* 0x000000e100a77308 */ /* 0x0005e20000002400 */
[----:B------:R-:W-:Y:S01]  /*3e00*/  FMUL.FTZ R213, R31, UR19 ;  /* 0x000000131fd57c20 */ /* 0x000fe20008410000 */
[----:B------:R-:W-:Y:S01]  /*3e10*/  I2FP.F32.S32 R243, R243 ;  /* 0x000000f300f37245 */ /* 0x000fe20000201400 */
[----:B------:R-:W-:Y:S01]  /*3e20*/  FMUL.FTZ R217, R18, UR19 ;  /* 0x0000001312d97c20 */ /* 0x000fe20008410000 */
[----:B------:R-:W-:Y:S01]  /*3e30*/  FMUL.FTZ R212, R22, UR19 ;  /* 0x0000001316d47c20 */ /* 0x000fe20008410000 */
[----:B------:R-:W-:Y:S01]  /*3e40*/  FMUL.FTZ R210, R26, UR19 ;  /* 0x000000131ad27c20 */ /* 0x000fe20008410000 */
[----:B------:R-:W-:Y:S01]  /*3e50*/  FMUL.FTZ R218, R29, UR19 ;  /* 0x000000131dda7c20 */ /* 0x000fe20008410000 */
[----:B------:R-:W-:Y:S03]  /*3e60*/  FMUL.FTZ R173, R34, UR19 ;  /* 0x0000001322ad7c20 */ /* 0x000fe60008410000 */
[----:B------:R-:W2:Y:S01]  /*3e70*/  MUFU.TANH R246, R246 ;  /* 0x000000f600f67308 */ /* 0x000ea20000002400 */
[----:B------:R-:W-:Y:S01]  /*3e80*/  FMUL.FTZ R205, R32, UR19 ;  /* 0x0000001320cd7c20 */ /* 0x000fe20008410000 */
[----:B------:R-:W-:Y:S01]  /*3e90*/  IADD3 R227, PT, PT, R200, 0x7f, RZ ;  /* 0x0000007fc8e37810 */ /* 0x000fe20007ffe0ff */
[----:B---3--:R-:W-:Y:S01]  /*3ea0*/  FFMA.FTZ R245, R245, -UR8, R198 ;  /* 0x80000008f5f57c23 */ /* 0x008fe200080100c6 */
[----:B------:R-:W-:Y:S01]  /*3eb0*/  FFMA.FTZ R238, -R198, R198, 1 ;  /* 0x3f800000c6ee7423 */ /* 0x000fe200000101c6 */
[----:B------:R-:W-:Y:S01]  /*3ec0*/  FMUL.FTZ R171, R33, UR19 ;  /* 0x0000001321ab7c20 */ /* 0x000fe20008410000 */
[----:B------:R-:W-:Y:S01]  /*3ed0*/  IABS R214, R214 ;  /* 0x000000d600d67213 */ /* 0x000fe20000000000 */
[----:B----4-:R-:W-:Y:S03]  /*3ee0*/  FFMA.FTZ R244, R244, -UR8, R199 ;  /* 0x80000008f4f47c23 */ /* 0x010fe600080100c7 */
[----:B------:R3:W-:Y:S01]  /*3ef0*/  MUFU.TANH R215, R224 ;  /* 0x000000e000d77308 */ /* 0x0007e20000002400 */
[----:B------:R-:W-:Y:S01]  /*3f00*/  FFMA.FTZ R234, -R199, R199, 1 ;  /* 0x3f800000c7ea7423 */ /* 0x000fe200000101c7 */
[----:B-1----:R-:W-:Y:S01]  /*3f10*/  FFMA.FTZ R239, -R249, R249, 1 ;  /* 0x3f800000f9ef7423 */ /* 0x002fe200000101f9 */
[C---:B------:R-:W-:Y:S01]  /*3f20*/  IADD3 R231, PT, PT, R200.reuse, 0x97, RZ ;  /* 0x00000097c8e77810 */ /* 0x040fe20007ffe0ff */
[C---:B------:R-:W-:Y:S01]  /*3f30*/  FFMA.FTZ R249, R243.reuse, -UR8, R249 ;  /* 0x80000008f3f97c23 */ /* 0x040fe200080100f9 */
[----:B------:R-:W-:Y:S01]  /*3f40*/  IABS R227, R227 ;  /* 0x000000e300e37213 */ /* 0x000fe20000000000 */
[----:B--2---:R-:W-:Y:S01]  /*3f50*/  FFMA.FTZ R243, R243, -UR8, R208 ;  /* 0x80000008f3f37c23 */ /* 0x004fe200080100d0 */
[C---:B------:R-:W-:Y:S03]  /*3f60*/  IADD3 R202, PT, PT, R200.reuse, 0x88, RZ ;  /* 0x00000088c8ca7810 */ /* 0x040fe60007ffe0ff */
[----:B------:R-:W1:Y:S01]  /*3f70*/  MUFU.TANH R211, R211 ;  /* 0x000000d300d37308 */ /* 0x000e620000002400 */
[----:B------:R-:W-:Y:S01]  /*3f80*/  IADD3 R222, PT, PT, R200, 0x90, RZ ;  /* 0x00000090c8de7810 */ /* 0x000fe20007ffe0ff */
[----:B------:R-:W-:Y:S01]  /*3f90*/  FFMA.FTZ R225, -R208, R208, 1 ;  /* 0x3f800000d0e17423 */ /* 0x000fe200000101d0 */
[----:B------:R-:W-:Y:S01]  /*3fa0*/  I2FP.F32.S32 R214, R214 ;  /* 0x000000d600d67245 */ /* 0x000fe20000201400 */
[----:B------:R-:W-:Y:S01]  /*3fb0*/  FFMA.FTZ R208, -R246, R246, 1 ;  /* 0x3f800000f6d07423 */ /* 0x000fe200000101f6 */
[----:B------:R-:W-:Y:S01]  /*3fc0*/  IADD3 R206, PT, PT, R200, 0x8f, RZ ;  /* 0x0000008fc8ce7810 */ /* 0x000fe20007ffe0ff */
[----:B------:R-:W-:Y:S01]  /*3fd0*/  FFMA.FTZ R237, -R252, R252, 1 ;  /* 0x3f800000fced7423 */ /* 0x000fe200000101fc */
[----:B------:R-:W-:Y:S03]  /*3fe0*/  IABS R231, R231 ;  /* 0x000000e700e77213 */ /* 0x000fe60000000000 */
[----:B------:R-:W2:Y:S01]  /*3ff0*/  MUFU.TANH R220, R220 ;  /* 0x000000dc00dc7308 */ /* 0x000ea20000002400 */
[----:B------:R-:W-:Y:S01]  /*4000*/  I2FP.F32.S32 R227, R227 ;  /* 0x000000e300e37245 */ /* 0x000fe20000201400 */
[----:B---3--:R-:W-:Y:S01]  /*4010*/  FMUL.FTZ R224, R208, UR19 ;  /* 0x00000013d0e07c20 */ /* 0x008fe20008410000 */
[C---:B------:R-:W-:Y:S01]  /*4020*/  IADD3 R228, PT, PT, R200.reuse, 0x80, RZ ;  /* 0x00000080c8e47810 */ /* 0x040fe20007ffe0ff */
[----:B------:R-:W-:Y:S01]  /*4030*/  FFMA.FTZ R241, -R165, R165, 1 ;  /* 0x3f800000a5f17423 */ /* 0x000fe200000101a5 */
[C---:B------:R-:W-:Y:S01]  /*4040*/  IADD3 R233, PT, PT, R200.reuse, 0x87, RZ ;  /* 0x00000087c8e97810 */ /* 0x040fe20007ffe0ff */
[----:B------:R-:W-:Y:S01]  /*4050*/  FFMA.FTZ R252, R227, -UR8, R252 ;  /* 0x80000008e3fc7c23 */ /* 0x000fe200080100fc */
[C---:B------:R-:W-:Y:S03]  /*4060*/  IADD3 R232, PT, PT, R200.reuse, 0x98, RZ ;  /* 0x00000098c8e87810 */ /* 0x040fe60007ffe0ff */
[----:B------:R-:W3:Y:S01]  /*4070*/  MUFU.TANH R216, R216 ;  /* 0x000000d800d87308 */ /* 0x000ee20000002400 */
[----:B------:R-:W-:Y:S01]  /*4080*/  IADD3 R219, PT, PT, R200, 0x78, RZ ;  /* 0x00000078c8db7810 */ /* 0x000fe20007ffe0ff */
[----:B-1----:R-:W-:Y:S01]  /*4090*/  FFMA.FTZ R175, R214, -UR8, R211 ;  /* 0x80000008d6af7c23 */ /* 0x002fe200080100d3 */
[C---:B------:R-:W-:Y:S01]  /*40a0*/  IADD3 R203, PT, PT, R200.reuse, 0x6f, RZ ;  /* 0x0000006fc8cb7810 */ /* 0x040fe20007ffe0ff */
[----:B------:R-:W-:Y:S01]  /*40b0*/  FFMA.FTZ R208, -R211, R211, 1 ;  /* 0x3f800000d3d07423 */ /* 0x000fe200000101d3 */
[----:B------:R-:W-:Y:S01]  /*40c0*/  IABS R202, R202 ;  /* 0x000000ca00ca7213 */ /* 0x000fe20000000000 */
[----:B------:R-:W-:Y:S01]  /*40d0*/  FMUL.FTZ R241, R241, UR19 ;  /* 0x00000013f1f17c20 */ /* 0x000fe20008410000 */
[----:B------:R-:W-:Y:S03]  /*40e0*/  IABS R222, R222 ;  /* 0x000000de00de7213 */ /* 0x000fe60000000000 */
[----:B------:R1:W-:Y:S01]  /*40f0*/  MUFU.TANH R11, R166 ;  /* 0x000000a6000b7308 */ /* 0x0003e20000002400 */
[----:B------:R-:W-:Y:S01]  /*4100*/  IADD3 R204, PT, PT, R200, 0x70, RZ ;  /* 0x00000070c8cc7810 */ /* 0x000fe20007ffe0ff */
[----:B--2---:R-:W-:Y:S01]  /*4110*/  FFMA.FTZ R211, -R220, R220, 1 ;  /* 0x3f800000dcd37423 */ /* 0x004fe200000101dc */
[----:B------:R-:W-:Y:S01]  /*4120*/  IADD3 R201, PT, PT, R200, 0x68, RZ ;  /* 0x00000068c8c97810 */ /* 0x000fe20007ffe0ff */
[----:B------:R-:W-:Y:S01]  /*4130*/  FMUL.FTZ R237, R237, UR19 ;  /* 0x00000013eded7c20 */ /* 0x000fe20008410000 */
[----:B------:R-:W-:Y:S01]  /*4140*/  IABS R206, R206 ;  /* 0x000000ce00ce7213 */ /* 0x000fe20000000000 */
[----:B------:R-:W-:Y:S01]  /*4150*/  FMUL.FTZ R239, R239, UR19 ;  /* 0x00000013efef7c20 */ /* 0x000fe20008410000 */
[----:B------:R-:W-:Y:S03]  /*4160*/  I2FP.F32.S32 R231, R231 ;  /* 0x000000e700e77245 */ /* 0x000fe60000201400 */
[----:B------:R-:W2:Y:S01]  /*4170*/  MUFU.TANH R229, R229 ;  /* 0x000000e500e57308 */ /* 0x000ea20000002400 */
[----:B------:R-:W-:Y:S01]  /*4180*/  IABS R228, R228 ;  /* 0x000000e400e47213 */ /* 0x000fe20000000000 */
[----:B---3--:R-:W-:Y:S01]  /*4190*/  FFMA.FTZ R227, R227, -UR8, R216 ;  /* 0x80000008e3e37c23 */ /* 0x008fe200080100d8 */
[----:B------:R-:W-:Y:S01]  /*41a0*/  IABS R233, R233 ;  /* 0x000000e900e97213 */ /* 0x000fe20000000000 */
[----:B------:R-:W-:Y:S01]  /*41b0*/  FFMA.FTZ R246, R231, -UR8, R246 ;  /* 0x80000008e7f67c23 */ /* 0x000fe200080100f6 */
[----:B------:R-:W-:Y:S01]  /*41c0*/  IABS R232, R232 ;  /* 0x000000e800e87213 */ /* 0x000fe20000000000 */
[----:B------:R-:W-:Y:S01]  /*41d0*/  FMUL.FTZ R235, R235, UR19 ;  /* 0x00000013ebeb7c20 */ /* 0x000fe20008410000 */
[----:B------:R-:W-:Y:S03]  /*41e0*/  IABS R219, R219 ;  /* 0x000000db00db7213 */ /* 0x000fe60000000000 */
[----:B------:R3:W4:Y:S01]  /*41f0*/  MUFU.TANH R174, R209 ;  /* 0x000000d100ae7308 */ /* 0x0007220000002400 */
[----:B------:R-:W-:Y:S01]  /*4200*/  IABS R203, R203 ;  /* 0x000000cb00cb7213 */ /* 0x000fe20000000000 */
[----:B-1----:R-:W-:Y:S01]  /*4210*/  FFMA.FTZ R166, -R216, R216, 1 ;  /* 0x3f800000d8a67423 */ /* 0x002fe200000101d8 */
[----:B------:R-:W-:Y:S01]  /*4220*/  I2FP.F32.S32 R202, R202 ;  /* 0x000000ca00ca7245 */ /* 0x000fe20000201400 */
[----:B------:R-:W-:Y:S01]  /*4230*/  FMUL.FTZ R238, R238, UR19 ;  /* 0x00000013eeee7c20 */ /* 0x000fe20008410000 */
[----:B------:R-:W-:Y:S01]  /*4240*/  I2FP.F32.S32 R222, R222 ;  /* 0x000000de00de7245 */ /* 0x000fe20000201400 */
[----:B------:R-:W-:Y:S01]  /*4250*/  FMUL.FTZ R234, R234, UR19 ;  /* 0x00000013eaea7c20 */ /* 0x000fe20008410000 */
[----:B------:R-:W-:Y:S03]  /*4260*/  IADD3 R200, PT, PT, R200, 0x67, RZ ;  /* 0x00000067c8c87810 */ /* 0x000fe60007ffe0ff */
[----:B------:R-:W1:Y:S01]  /*4270*/  MUFU.TANH R251, R251 ;  /* 0x000000fb00fb7308 */ /* 0x000e620000002400 */
[----:B------:R-:W-:Y:S01]  /*4280*/  IABS R204, R204 ;  /* 0x000000cc00cc7213 */ /* 0x000fe20000000000 */
[----:B--2---:R-:W-:Y:S01]  /*4290*/  FFMA.FTZ R216, -R229, R229, 1 ;  /* 0x3f800000e5d87423 */ /* 0x004fe200000101e5 */
[----:B------:R-:W-:Y:S01]  /*42a0*/  IABS R201, R201 ;  /* 0x000000c900c97213 */ /* 0x000fe20000000000 */
[----:B------:R-:W-:Y:S01]  /*42b0*/  FFMA.FTZ R229, R214, -UR8, R229 ;  /* 0x80000008d6e57c23 */ /* 0x000fe200080100e5 */
[----:B------:R-:W-:Y:S01]  /*42c0*/  I2FP.F32.S32 R206, R206 ;  /* 0x000000ce00ce7245 */ /* 0x000fe20000201400 */
[----:B------:R-:W-:Y:S01]  /*42d0*/  FMUL.FTZ R214, R166, UR19 ;  /* 0x00000013a6d67c20 */ /* 0x000fe20008410000 */
[----:B------:R-:W-:Y:S03]  /*42e0*/  I2FP.F32.S32 R228, R228 ;  /* 0x000000e400e47245 */ /* 0x000fe60000201400 */
[----:B------:R-:W2:Y:S01]  /*42f0*/  MUFU.TANH R207, R207 ;  /* 0x000000cf00cf7308 */ /* 0x000ea20000002400 */
[----:B---3--:R-:W-:Y:S01]  /*4300*/  FMUL.FTZ R209, R211, UR19 ;  /* 0x00000013d3d17c20 */ /* 0x008fe20008410000 */
[----:B------:R-:W-:Y:S01]  /*4310*/  I2FP.F32.S32 R233, R233 ;  /* 0x000000e900e97245 */ /* 0x000fe20000201400 */
[----:B------:R-:W-:Y:S01]  /*4320*/  FFMA.FTZ R166, R202, -UR8, R11 ;  /* 0x80000008caa67c23 */ /* 0x000fe2000801000b */
[----:B------:R-:W-:Y:S01]  /*4330*/  I2FP.F32.S32 R232, R232 ;  /* 0x000000e800e87245 */ /* 0x000fe20000201400 */
[----:B------:R-:W-:Y:S01]  /*4340*/  FFMA.FTZ R165, R228, -UR8, R165 ;  /* 0x80000008e4a57c23 */ /* 0x000fe200080100a5 */
[----:B------:R-:W-:Y:S01]  /*4350*/  I2FP.F32.S32 R219, R219 ;  /* 0x000000db00db7245 */ /* 0x000fe20000201400 */
[----:B----4-:R-:W-:Y:S03]  /*4360*/  FFMA.FTZ R10, -R174, R174, 1 ;  /* 0x3f800000ae0a7423 */ /* 0x010fe600000101ae */
[----:B------:R-:W3:Y:S01]  /*4370*/  MUFU.TANH R169, R226 ;  /* 0x000000e200a97308 */ /* 0x000ee20000002400 */
[----:B------:R-:W-:Y:S01]  /*4380*/  I2FP.F32.S32 R203, R203 ;  /* 0x000000cb00cb7245 */ /* 0x000fe20000201400 */
[----:B-1----:R-:W-:Y:S01]  /*4390*/  FFMA.FTZ R240, -R251, R251, 1 ;  /* 0x3f800000fbf07423 */ /* 0x002fe200000101fb */
[----:B------:R-:W-:Y:S01]  /*43a0*/  IABS R200, R200 ;  /* 0x000000c800c87213 */ /* 0x000fe20000000000 */
[----:B------:R-:W-:Y:S01]  /*43b0*/  FFMA.FTZ R251, R202, -UR8, R251 ;  /* 0x80000008cafb7c23 */ /* 0x000fe200080100fb */
[----:B------:R-:W-:Y:S01]  /*43c0*/  I2FP.F32.S32 R204, R204 ;  /* 0x000000cc00cc7245 */ /* 0x000fe20000201400 */
[----:B------:R-:W-:Y:S01]  /*43d0*/  FFMA.FTZ R202, -R215, R215, 1 ;  /* 0x3f800000d7ca7423 */ /* 0x000fe200000101d7 */
[----:B------:R-:W-:Y:S03]  /*43e0*/  I2FP.F32.S32 R201, R201 ;  /* 0x000000c900c97245 */ /* 0x000fe60000201400 */
[----:B------:R-:W1:Y:S01]  /*43f0*/  MUFU.TANH R198, R213 ;  /* 0x000000d500c67308 */ /* 0x000e620000002400 */
[----:B--2---:R-:W-:Y:S01]  /*4400*/  FFMA.FTZ R170, -R207, R207, 1 ;  /* 0x3f800000cfaa7423 */ /* 0x004fe200000101cf */
[----:B------:R-:W-:Y:S01]  /*4410*/  FFMA.FTZ R231, R231, -UR8, R207 ;  /* 0x80000008e7e77c23 */ /* 0x000fe200080100cf */
[----:B------:R-:W-:Y:S01]  /*4420*/  FFMA.FTZ R207, -R167, R167, 1 ;  /* 0x3f800000a7cf7423 */ /* 0x000fe200000101a7 */
[----:B------:R-:W-:Y:S01]  /*4430*/  FFMA.FTZ R167, R206, -UR8, R167 ;  /* 0x80000008cea77c23 */ /* 0x000fe200080100a7 */
[----:B------:R-:W-:Y:S01]  /*4440*/  I2FP.F32.S32 R200, R200 ;  /* 0x000000c800c87245 */ /* 0x000fe20000201400 */
[----:B------:R-:W-:Y:S01]  /*4450*/  FFMA.FTZ R11, -R11, R11, 1 ;  /* 0x3f8000000b0b7423 */ /* 0x000fe2000001010b */
[----:B------:R-:W-:Y:S03]  /*4460*/  FFMA.FTZ R220, R203, -UR8, R220 ;  /* 0x80000008cbdc7c23 */ /* 0x000fe600080100dc */
[----:B------:R-:W2:Y:S01]  /*4470*/  MUFU.TANH R250, R250 ;  /* 0x000000fa00fa7308 */ /* 0x000ea20000002400 */
[----:B---3--:R-:W-:Y:S01]  /*4480*/  FFMA.FTZ R211, -R169, R169, 1 ;  /* 0x3f800000a9d37423 */ /* 0x008fe200000101a9 */
[C---:B------:R-:W-:Y:S01]  /*4490*/  FFMA.FTZ R169, R222.reuse, -UR8, R169 ;  /* 0x80000008dea97c23 */ /* 0x040fe200080100a9 */
[----:B------:R-:W-:Y:S01]  /*44a0*/  FFMA.FTZ R222, R222, -UR8, R215 ;  /* 0x80000008dede7c23 */ /* 0x000fe200080100d7 */
[----:B------:R-:W-:Y:S01]  /*44b0*/  FMUL.FTZ R240, R240, UR19 ;  /* 0x00000013f0f07c20 */ /* 0x000fe20008410000 */
[----:B------:R-:W-:Y:S01]  /*44c0*/  FMUL.FTZ R225, R225, UR19 ;  /* 0x00000013e1e17c20 */ /* 0x000fe20008410000 */
[----:B------:R-:W-:Y:S01]  /*44d0*/  FMUL.FTZ R223, R223, UR19 ;  /* 0x00000013dfdf7c20 */ /* 0x000fe20008410000 */
[----:B------:R-:W-:Y:S03]  /*44e0*/  FMUL.FTZ R216, R216, UR19 ;  /* 0x00000013d8d87c20 */ /* 0x000fe60008410000 */
[----:B------:R-:W3:Y:S01]  /*44f0*/  MUFU.TANH R247, R247 ;  /* 0x000000f700f77308 */ /* 0x000ee20000002400 */
[----:B-1----:R-:W-:Y:S01]  /*4500*/  FFMA.FTZ R215, R206, -UR8, R198 ;  /* 0x80000008ced77c23 */ /* 0x002fe200080100c6 */
[----:B------:R-:W-:Y:S01]  /*4510*/  FMUL.FTZ R206, R170, UR19 ;  /* 0x00000013aace7c20 */ /* 0x000fe20008410000 */
[----:B------:R-:W-:Y:S01]  /*4520*/  FFMA.FTZ R170, R203, -UR8, R174 ;  /* 0x80000008cbaa7c23 */ /* 0x000fe200080100ae */
[----:B------:R-:W-:Y:S01]  /*4530*/  FFMA.FTZ R198, -R198, R198, 1 ;  /* 0x3f800000c6c67423 */ /* 0x000fe200000101c6 */
[----:B------:R-:W-:Y:S01]  /*4540*/  FMUL.FTZ R208, R208, UR19 ;  /* 0x00000013d0d07c20 */ /* 0x000fe20008410000 */
[----:B------:R-:W-:Y:S01]  /*4550*/  FMUL.FTZ R211, R211, UR19 ;  /* 0x00000013d3d37c20 */ /* 0x000fe20008410000 */
[----:B------:R-:W-:Y:S03]  /*4560*/  FMUL.FTZ R207, R207, UR19 ;  /* 0x00000013cfcf7c20 */ /* 0x000fe60008410000 */
[----:B------:R-:W1:Y:S01]  /*4570*/  MUFU.TANH R230, R230 ;  /* 0x000000e600e67308 */ /* 0x000e620000002400 */
[----:B--2---:R-:W-:Y:S01]  /*4580*/  FFMA.FTZ R236, -R250, R250, 1 ;  /* 0x3f800000faec7423 */ /* 0x004fe200000101fa */
[----:B------:R-:W-:Y:S01]  /*4590*/  FFMA.FTZ R250, R233, -UR8, R250 ;  /* 0x80000008e9fa7c23 */ /* 0x000fe200080100fa */
[----:B------:R-:W-:Y:S01]  /*45a0*/  FMUL.FTZ R203, R11, UR19 ;  /* 0x000000130bcb7c20 */ /* 0x000fe20008410000 */
[----:B------:R-:W-:Y:S01]  /*45b0*/  FMUL.FTZ R202, R202, UR19 ;  /* 0x00000013caca7c20 */ /* 0x000fe20008410000 */
[----:B------:R-:W-:Y:S01]  /*45c0*/  FMUL.FTZ R236, R236, UR19 ;  /* 0x00000013ecec7c20 */ /* 0x000fe20008410000 */
[----:B------:R-:W-:Y:S04]  /*45d0*/  FMUL.FTZ R198, R198, UR19 ;  /* 0x00000013c6c67c20 */ /* 0x000fe80008410000 */
[----:B------:R1:W2:Y:S01]  /*45e0*/  MUFU.TANH R199, R218 ;  /* 0x000000da00c77308 */ /* 0x0002a20000002400 */
[----:B---3--:R-:W-:Y:S01]  /*45f0*/  FFMA.FTZ R226, -R247, R247, 1 ;  /* 0x3f800000f7e27423 */ /* 0x008fe200000101f7 */
[----:B------:R-:W-:Y:S03]  /*4600*/  FFMA.FTZ R247, R232, -UR8, R247 ;  /* 0x80000008e8f77c23 */ /* 0x000fe600080100f7 */
[----:B------:R-:W-:Y:S05]  /*4610*/  FMUL.FTZ R226, R226, UR19 ;  /* 0x00000013e2e27c20 */ /* 0x000fea0008410000 */
[----:B------:R-:W3:Y:S10]  /*4620*/  MUFU.TANH R221, R221 ;  /* 0x000000dd00dd7308 */ /* 0x000ef40000002400 */
[----:B------:R-:W4:Y:S01]  /*4630*/  MUFU.TANH R217, R217 ;  /* 0x000000d900d97308 */ /* 0x000f220000002400 */
[----:B-1----:R-:W-:Y:S01]  /*4640*/  FFMA.FTZ R218, -R230, R230, 1 ;  /* 0x3f800000e6da7423 */ /* 0x002fe200000101e6 */
[----:B------:R-:W-:Y:S01]  /*4650*/  FFMA.FTZ R230, R219, -UR8, R230 ;  /* 0x80000008dbe67c23 */ /* 0x000fe200080100e6 */
[----:B--2---:R-:W-:Y:S01]  /*4660*/  FFMA.FTZ R233, R233, -UR8, R199 ;  /* 0x80000008e9e97c23 */ /* 0x004fe200080100c7 */
[----:B------:R-:W-:Y:S01]  /*4670*/  FFMA.FTZ R199, -R199, R199, 1 ;  /* 0x3f800000c7c77423 */ /* 0x000fe200000101c7 */
[----:B------:R-:W-:Y:S05]  /*4680*/  FMUL.FTZ R218, R218, UR19 ;  /* 0x00000013dada7c20 */ /* 0x000fea0008410000 */
[----:B------:R-:W1:Y:S01]  /*4690*/  MUFU.TANH R212, R212 ;  /* 0x000000d400d47308 */ /* 0x000e620000002400 */
[----:B---3--:R-:W-:Y:S01]  /*46a0*/  FFMA.FTZ R213, -R221, R221, 1 ;  /* 0x3f800000ddd57423 */ /* 0x008fe200000101dd */
[----:B------:R-:W-:Y:S01]  /*46b0*/  FFMA.FTZ R221, R204, -UR8, R221 ;  /* 0x80000008ccdd7c23 */ /* 0x000fe200080100dd */
[----:B------:R-:W-:Y:S02]  /*46c0*/  FMUL.FTZ R199, R199, UR19 ;  /* 0x00000013c7c77c20 */ /* 0x000fe40008410000 */
[----:B------:R-:W-:Y:S05]  /*46d0*/  FMUL.FTZ R213, R213, UR19 ;  /* 0x00000013d5d57c20 */ /* 0x000fea0008410000 */
[----:B------:R-:W2:Y:S01]  /*46e0*/  MUFU.TANH R210, R210 ;  /* 0x000000d200d27308 */ /* 0x000ea20000002400 */
[----:B----4-:R-:W-:Y:S01]  /*46f0*/  FFMA.FTZ R228, R228, -UR8, R217 ;  /* 0x80000008e4e47c23 */ /* 0x010fe200080100d9 */
[----:B------:R-:W-:Y:S04]  /*4700*/  FFMA.FTZ R217, -R217, R217, 1 ;  /* 0x3f800000d9d97423 */ /* 0x000fe800000101d9 */
[----:B------:R-:W-:Y:S04]  /*4710*/  FMUL.FTZ R217, R217, UR19 ;  /* 0x00000013d9d97c20 */ /* 0x000fe80008410000 */
[----:B------:R-:W-:Y:S01]  /*4720*/  MUFU.TANH R173, R173 ;  /* 0x000000ad00ad7308 */ /* 0x000fe20000002400 */
[----:B-1----:R-:W-:Y:S01]  /*4730*/  FFMA.FTZ R219, R219, -UR8, R212 ;  /* 0x80000008dbdb7c23 */ /* 0x002fe200080100d4 */
[----:B------:R-:W-:Y:S04]  /*4740*/  FFMA.FTZ R212, -R212, R212, 1 ;  /* 0x3f800000d4d47423 */ /* 0x000fe800000101d4 */
[----:B------:R-:W-:Y:S04]  /*4750*/  FMUL.FTZ R212, R212, UR19 ;  /* 0x00000013d4d47c20 */ /* 0x000fe80008410000 */
[----:B------:R-:W1:Y:S01]  /*4760*/  MUFU.TANH R205, R205 ;  /* 0x000000cd00cd7308 */ /* 0x000e620000002400 */
[----:B--2---:R-:W-:Y:S01]  /*4770*/  FFMA.FTZ R232, R232, -UR8, R210 ;  /* 0x80000008e8e87c23 */ /* 0x004fe200080100d2 */
[----:B------:R-:W-:Y:S04]  /*4780*/  FFMA.FTZ R210, -R210, R210, 1 ;  /* 0x3f800000d2d27423 */ /* 0x000fe800000101d2 */
[----:B------:R-:W-:Y:S04]  /*4790*/  FMUL.FTZ R210, R210, UR19 ;  /* 0x00000013d2d27c20 */ /* 0x000fe80008410000 */
[----:B------:R2:W3:Y:S01]  /*47a0*/  MUFU.TANH R13, R171 ;  /* 0x000000ab000d7308 */ /* 0x0004e20000002400 */
[----:B-1----:R-:W-:Y:S01]  /*47b0*/  FFMA.FTZ R174, R201, -UR8, R205 ;  /* 0x80000008c9ae7c23 */ /* 0x002fe200080100cd */
[----:B------:R-:W-:Y:S04]  /*47c0*/  FFMA.FTZ R205, -R205, R205, 1 ;  /* 0x3f800000cdcd7423 */ /* 0x000fe800000101cd */
[----:B------:R-:W-:Y:S01]  /*47d0*/  FMUL.FTZ R205, R205, UR19 ;  /* 0x00000013cdcd7c20 */ /* 0x000fe20008410000 */
[----:B--2---:R-:W-:Y:S01]  /*47e0*/  FFMA.FTZ R171, R204, -UR8, R173 ;  /* 0x80000008ccab7c23 */ /* 0x004fe200080100ad */
[----:B------:R-:W-:Y:S01]  /*47f0*/  FFMA.FTZ R204, -R173, R173, 1 ;  /* 0x3f800000adcc7423 */ /* 0x000fe200000101ad */
[----:B---3--:R-:W-:Y:S01]  /*4800*/  FFMA.FTZ R201, -R13, R13, 1 ;  /* 0x3f8000000dc97423 */ /* 0x008fe2000001010d */
[----:B------:R-:W-:Y:S01]  /*4810*/  FFMA.FTZ R173, R200, -UR8, R13 ;  /* 0x80000008c8ad7c23 */ /* 0x000fe2000801000d */
[----:B------:R-:W-:Y:S01]  /*4820*/  FMUL.FTZ R200, R10, UR19 ;  /* 0x000000130ac87c20 */ /* 0x000fe20008410000 */
[----:B------:R-:W-:Y:S01]  /*4830*/  FMUL.FTZ R204, R204, UR19 ;  /* 0x00000013cccc7c20 */ /* 0x000fe20008410000 */
[----:B------:R-:W-:Y:S01]  /*4840*/  FMUL.FTZ R201, R201, UR19 ;  /* 0x00000013c9c97c20 */ /* 0x000fe20008410000 */
[----:B------:R-:W-:Y:S06]  /*4850*/  BRA.U !UP0, `(.L_x_1676) ;  /* 0x0000000108347547 */ /* 0x000fec000b800000 */
        /* <DEDUP_REMOVED lines=13> */
.L_x_1676:
[----:B------:R-:W1:Y:S01]  /*4930*/  S2R R8, SR_TID.X ;  /* 0x0000000000087919 */ /* 0x000e620000002100 */
[----:B------:R-:W-:Y:S01]  /*4940*/  UIADD3 UR18, UPT, UPT, UR40, UR15, -UR42 ;  /* 0x0000000f28127290 */ /* 0x000fe2000fffe82a */
[----:B------:R-:W-:Y:S01]  /*4950*/  IMAD.U32 R7, RZ, RZ, UR44 ;  /* 0x0000002cff077e24 */ /* 0x000fe2000f8e00ff */
[----:B------:R-:W-:Y:S01]  /*4960*/  UIADD3 UR29, UPT, UPT, UR40, -UR16, -UR42 ;  /* 0x80000010281d7290 */ /* 0x000fe2000fffe82a */
[----:B------:R-:W-:Y:S02]  /*4970*/  IMAD.MOV.U32 R12, RZ, RZ, 0x21 ;  /* 0x00000021ff0c7424 */ /* 0x000fe400078e00ff */
[----:B------:R-:W-:Y:S02]  /*4980*/  IMAD.MOV.U32 R10, RZ, RZ, 0x1 ;  /* 0x00000001ff0a7424 */ /* 0x000fe400078e00ff */
[C---:B------:R-:W-:Y:S02]  /*4990*/  VIADD R11, R9.reuse, UR18 ;  /* 0x00000012090b7c36 */ /* 0x040fe40008000000 */
[----:B------:R-:W-:Y:S02]  /*49a0*/  VIADD R9, R9, UR29 ;  /* 0x0000001d09097c36 */ /* 0x000fe40008000000 */
[----:B------:R-:W-:Y:S01]  /*49b0*/  IMAD.MOV.U32 R6, RZ, RZ, 0x9 ;  /* 0x00000009ff067424 */ /* 0x000fe200078e00ff */
[----:B------:R-:W-:Y:S01]  /*49c0*/  VIADDMNMX R10, R11, R10, UR40, PT ;  /* 0x000000280b0a7e46 */ /* 0x000fe2000b80010a */
[----:B------:R-:W-:Y:S01]  /*49d0*/  IMAD.MOV.U32 R4, RZ, RZ, 0x29 ;  /* 0x00000029ff047424 */ /* 0x000fe200078e00ff */
[C---:B------:R-:W-:Y:S02]  /*49e0*/  VIADDMNMX R16, R9.reuse, 0x8, RZ, !PT ;  /* 0x0000000809107846 */ /* 0x040fe400078001ff */
[----:B------:R-:W-:Y:S02]  /*49f0*/  VIMNMX R18, PT, PT, RZ, R9, !PT ;  /* 0x00000009ff127248 */ /* 0x000fe40007fe0100 */
[----:B------:R-:W-:Y:S02]  /*4a00*/  VIADDMNMX R14, R9, 0x20, RZ, !PT ;  /* 0x00000020090e7846 */ /* 0x000fe400078001ff */
        /* <DEDUP_REMOVED lines=8> */
[----:B------:R-:W-:Y:S04]  /*4a90*/  IMAD R7, R7, 0x80, R8 ;  /* 0x0000008007077824 */ /* 0x000fe800078e0208 */
[C---:B------:R-:W-:Y:S01]  /*4aa0*/  VIADD R19, R7.reuse, 0x1 ;  /* 0x0000000107137836 */ /* 0x040fe20000000000 */
[C---:B------:R-:W-:Y:S01]  /*4ab0*/  ISETP.GE.AND P0, PT, R7.reuse, R16, PT ;  /* 0x000000100700720c */ /* 0x040fe20003f06270 */
[C---:B------:R-:W-:Y:S01]  /*4ac0*/  VIADD R17, R7.reuse, 0x8 ;  /* 0x0000000807117836 */ /* 0x040fe20000000000 */
[C---:B------:R-:W-:Y:S01]  /*4ad0*/  ISETP.GE.AND P3, PT, R7.reuse, R18, PT ;  /* 0x000000120700720c */ /* 0x040fe20003f66270 */
[----:B------:R-:W-:Y:S01]  /*4ae0*/  VIADD R15, R7, 0x9 ;  /* 0x00000009070f7836 */ /* 0x000fe20000000000 */
        /* <DEDUP_REMOVED lines=130> */
.L_x_1677:
[C---:B------:R-:W-:Y:S01]  /*5310*/  FMUL.FTZ R5, R185.reuse, 1.4426950216293334961 ;  /* 0x3fb8aa3bb9057820 */ /* 0x040fe20000410000 */
[----:B------:R-:W-:Y:S01]  /*5320*/  FSETP.NEU.FTZ.AND P0, PT, R185, -INF , PT ;  /* 0xff800000b900780b */ /* 0x000fe20003f1d000 */
[----:B------:R-:W1:Y:S01]  /*5330*/  S2R R161, SR_TID.X ;  /* 0x0000000000a17919 */ /* 0x000e620000002100 */
[----:B------:R-:W-:Y:S01]  /*5340*/  FMUL.FTZ R4, R184, 1.4426950216293334961 ;  /* 0x3fb8aa3bb8047820 */ /* 0x000fe20000410000 */
[----:B------:R-:W-:Y:S01]  /*5350*/  FMUL.FTZ R8, R183, 1.4426950216293334961 ;  /* 0x3fb8aa3bb7087820 */ /* 0x000fe20000410000 */
[----:B------:R-:W-:Y:S01]  /*5360*/  FSEL R5, R5, RZ, P0 ;  /* 0x000000ff05057208 */ /* 0x000fe20000000000 */
[----:B------:R-:W-:Y:S01]  /*5370*/  FMUL.FTZ R6, R182, 1.4426950216293334961 ;  /* 0x3fb8aa3bb6067820 */ /* 0x000fe20000410000 */
[----:B------:R-:W-:Y:S01]  /*5380*/  FSETP.NEU.FTZ.AND P0, PT, R184, -INF , PT ;  /* 0xff800000b800780b */ /* 0x000fe20003f1d000 */
[----:B------:R-:W-:Y:S01]  /*5390*/  UISETP.GT.AND UP0, UPT, UR50, UR45, UPT ;  /* 0x0000002d3200728c */ /* 0x000fe2000bf04270 */
[----:B------:R-:W-:Y:S01]  /*53a0*/  MOV R168, 0x10 ;  /* 0x0000001000a87802 */ /* 0x000fe20000000f00 */
        /* <DEDUP_REMOVED lines=13> */
[----:B------:R2:W-:Y:S01]  /*5480*/  MUFU.EX2 R174, R5 ;  /* 0x0000000500ae7308 */ /* 0x0005e20000000800 */
[--C-:B------:R-:W-:Y:S01]  /*5490*/  FFMA.FTZ R227, R227, UR17, -R4.reuse ;  /* 0x00000011e3e37c23 */ /* 0x100fe20008010804 */
[--C-:B------:R-:W-:Y:S01]  /*54a0*/  FFMA.FTZ R219, R219, UR17, -R4.reuse ;  /* 0x00000011dbdb7c23 */ /* 0x100fe20008010804 */
[--C-:B------:R-:W-:Y:S01]  /*54b0*/  FFMA.FTZ R173, R171, UR17, -R4.reuse ;  /* 0x00000011abad7c23 */ /* 0x100fe20008010804 */
[----:B------:R-:W-:Y:S01]  /*54c0*/  FFMA.FTZ R4, R170, UR17, -R4 ;  /* 0x00000011aa047c23 */ /* 0x000fe20008010804 */
[----:B------:R-:W-:Y:S02]  /*54d0*/  FSETP.NEU.FTZ.AND P0, PT, R183, -INF , PT ;  /* 0xff800000b700780b */ /* 0x000fe40003f1d000 */
[----:B------:R-:W-:Y:S03]  /*54e0*/  MOV R160, 0x20 ;  /* 0x0000002000a07802 */ /* 0x000fe60000000f00 */
[----:B------:R3:W-:Y:S01]  /*54f0*/  MUFU.EX2 R172, R4 ;  /* 0x0000000400ac7308 */ /* 0x0007e20000000800 */
[----:B------:R-:W-:Y:S02]  /*5500*/  FSEL R8, R8, RZ, P0 ;  /* 0x000000ff08087208 */ /* 0x000fe40000000000 */
[----:B------:R-:W-:Y:S03]  /*5510*/  FSETP.NEU.FTZ.AND P0, PT, R182, -INF , PT ;  /* 0xff800000b600780b */ /* 0x000fe60003f1d000 */
        /* <DEDUP_REMOVED lines=8> */
[----:B------:R-:W-:Y:S01]  /*55a0*/  MUFU.EX2 R165, R165 ;  /* 0x000000a500a57308 */ /* 0x000fe20000000800 */
[----:B------:R-:W-:Y:S05]  /*55b0*/  FSEL R6, R6, RZ, P0 ;  /* 0x000000ff06067208 */ /* 0x000fea0000000000 */
[--C-:B------:R-:W-:Y:S01]  /*55c0*/  FFMA.FTZ R12, R231, UR17, -R6.reuse ;  /* 0x00000011e70c7c23 */ /* 0x100fe20008010806 */
[--C-:B------:R-:W-:Y:S03]  /*55d0*/  FFMA.FTZ R164, R232, UR17, -R6.reuse ;  /* 0x00000011e8a47c23 */ /* 0x100fe60008010806 */
[----:B------:R-:W4:Y:S01]  /*55e0*/  MUFU.EX2 R252, R252 ;  /* 0x000000fc00fc7308 */ /* 0x000f220000000800 */
[--C-:B------:R-:W-:Y:S01]  /*55f0*/  FFMA.FTZ R245, R245, UR17, -R6.reuse ;  /* 0x00000011f5f57c23 */ /* 0x100fe20008010806 */
[--C-:B------:R-:W-:Y:S01]  /*5600*/  FFMA.FTZ R244, R244, UR17, -R6.reuse ;  /* 0x00000011f4f47c23 */ /* 0x100fe20008010806 */
[--C-:B------:R-:W-:Y:S01]  /*5610*/  FFMA.FTZ R243, R243, UR17, -R6.reuse ;  /* 0x00000011f3f37c23 */ /* 0x100fe20008010806 */
[--C-:B------:R-:W-:Y:S01]  /*5620*/  FFMA.FTZ R242, R242, UR17, -R6.reuse ;  /* 0x00000011f2f27c23 */ /* 0x100fe20008010806 */
[--C-:B------:R-:W-:Y:S01]  /*5630*/  FFMA.FTZ R232, R222, UR17, -R6.reuse ;  /* 0x00000011dee87c23 */ /* 0x100fe20008010806 */
[----:B------:R-:W-:Y:S04]  /*5640*/  FFMA.FTZ R231, R215, UR17, -R6 ;  /* 0x00000011d7e77c23 */ /* 0x000fe80008010806 */
[----:B------:R4:W-:Y:S10]  /*5650*/  MUFU.EX2 R166, R167 ;  /* 0x000000a700a67308 */ /* 0x0009f40000000800 */
[----:B------:R-:W-:Y:S10]  /*5660*/  MUFU.EX2 R251, R251 ;  /* 0x000000fb00fb7308 */ /* 0x000ff40000000800 */
[----:B------:R-:W4:Y:S10]  /*5670*/  MUFU.EX2 R250, R250 ;  /* 0x000000fa00fa7308 */ /* 0x000f340000000800 */
[----:B------:R-:W-:Y:S10]  /*5680*/  MUFU.EX2 R230, R230 ;  /* 0x000000e600e67308 */ /* 0x000ff40000000800 */
[----:B------:R-:W4:Y:S10]  /*5690*/  MUFU.EX2 R229, R229 ;  /* 0x000000e500e57308 */ /* 0x000f340000000800 */
[----:B------:R-:W-:Y:S10]  /*56a0*/  MUFU.EX2 R228, R228 ;  /* 0x000000e400e47308 */ /* 0x000ff40000000800 */
[----:B------:R-:W4:Y:S10]  /*56b0*/  MUFU.EX2 R227, R227 ;  /* 0x000000e300e37308 */ /* 0x000f340000000800 */
[----:B------:R4:W-:Y:S10]  /*56c0*/  MUFU.EX2 R222, R9 ;  /* 0x0000000900de7308 */ /* 0x0009f40000000800 */
        /* <DEDUP_REMOVED lines=14> */
[----:B------:R-:W4:Y:S10]  /*57b0*/  MUFU.EX2 R171, R171 ;  /* 0x000000ab00ab7308 */ /* 0x000f340000000800 */
[----:B------:R-:W-:Y:S10]  /*57c0*/  MUFU.EX2 R164, R164 ;  /* 0x000000a400a47308 */ /* 0x000ff40000000800 */
[----:B------:R4:W4:Y:S10]  /*57d0*/  MUFU.EX2 R215, R12 ;  /* 0x0000000c00d77308 */ /* 0x0009340000000800 */
[----:B------:R-:W4:Y:S10]  /*57e0*/  MUFU.EX2 R233, R233 ;  /* 0x000000e900e97308 */ /* 0x000f340000000800 */
[----:B------:R-:W-:Y:S10]  /*57f0*/  MUFU.EX2 R232, R232 ;  /* 0x000000e800e87308 */ /* 0x000ff40000000800 */
[----:B------:R-:W4:Y:S01]  /*5800*/  MUFU.EX2 R231, R231 ;  /* 0x000000e700e77308 */ /* 0x000f220000000800 */
[C---:B-1----:R-:W-:Y:S02]  /*5810*/  SHF.L.U32 R8, R161.reuse, 0x4, RZ ;  /* 0x00000004a1087819 */ /* 0x042fe400000006ff */
[C---:B--2---:R-:W-:Y:S02]  /*5820*/  SHF.L.U32 R5, R161.reuse, 0x5, RZ ;  /* 0x00000005a1057819 */ /* 0x044fe400000006ff */
[----:B------:R-:W-:Y:S02]  /*5830*/  LOP3.LUT R11, R8, 0x1c0, RZ, 0xc0, !PT ;  /* 0x000001c0080b7812 */ /* 0x000fe400078ec0ff */
[----:B------:R-:W-:Y:S02]  /*5840*/  SHF.L.U32 R10, R161, 0x1, RZ ;  /* 0x00000001a10a7819 */ /* 0x000fe400000006ff */
[----:B------:R-:W-:Y:S02]  /*5850*/  LOP3.LUT R7, R5, 0x7400, RZ, 0xc0, !PT ;  /* 0x0000740005077812 */ /* 0x000fe400078ec0ff */
[--C-:B------:R-:W-:Y:S02]  /*5860*/  LOP3.LUT R11, R11, 0x38, R10.reuse, 0xf8, !PT ;  /* 0x000000380b0b7812 */ /* 0x100fe400078ef80a */
[--C-:B---3--:R-:W-:Y:S02]  /*5870*/  SHF.R.U32.HI R4, RZ, 0x1, R161.reuse ;  /* 0x00000001ff047819 */ /* 0x108fe400000116a1 */
[----:B------:R-:W-:Y:S02]  /*5880*/  LOP3.LUT R10, R7, 0x6, R10, 0xf8, !PT ;  /* 0x00000006070a7812 */ /* 0x000fe400078ef80a */
[C---:B------:R-:W-:Y:S02]  /*5890*/  LOP3.LUT R177, R5.reuse, 0x20, RZ, 0xc0, !PT ;  /* 0x0000002005b17812 */ /* 0x040fe400078ec0ff */
[----:B------:R-:W-:Y:S02]  /*58a0*/  LOP3.LUT R7, R5, 0xc0, RZ, 0xc0, !PT ;  /* 0x000000c005077812 */ /* 0x000fe400078ec0ff */
[----:B------:R-:W-:Y:S02]  /*58b0*/  SHF.L.U32 R6, R161, 0x2, RZ ;  /* 0x00000002a1067819 */ /* 0x000fe400000006ff */
[----:B------:R-:W-:Y:S02]  /*58c0*/  LOP3.LUT R11, R11, 0x20, R4, 0x78, !PT ;  /* 0x000000200b0b7812 */ /* 0x000fe400078e7804 */
[----:B------:R-:W-:Y:S02]  /*58d0*/  LOP3.LUT R177, R177, 0x3c00, R8, 0xf8, !PT ;  /* 0x00003c00b1b17812 */ /* 0x000fe400078ef808 */
[----:B------:R-:W-:Y:S02]  /*58e0*/  LOP3.LUT R5, R5, 0x120, RZ, 0xc0, !PT ;  /* 0x0000012005057812 */ /* 0x000fe400078ec0ff */
[----:B------:R-:W-:Y:S02]  /*58f0*/  LOP3.LUT R6, R7, 0x18, R6, 0xf8, !PT ;  /* 0x0000001807067812 */ /* 0x000fe400078ef806 */
[----:B------:R-:W-:Y:S02]  /*5900*/  LOP3.LUT R10, R10, R11, RZ, 0xfc, !PT ;  /* 0x0000000b0a0a7212 */ /* 0x000fe400078efcff */
[--C-:B------:R-:W-:Y:S02]  /*5910*/  LOP3.LUT R5, R5, 0x200, R8.reuse, 0xf8, !PT ;  /* 0x0000020005057812 */ /* 0x100fe400078ef808 */
[----:B------:R-:W-:Y:S02]  /*5920*/  LOP3.LUT R177, R177, 0x100, R8, 0xf8, !PT ;  /* 0x00000100b1b17812 */ /* 0x000fe400078ef808 */
[C---:B------:R-:W-:Y:S02]  /*5930*/  LOP3.LUT R4, R6.reuse, 0x8, R4, 0x78, !PT ;  /* 0x0000000806047812 */ /* 0x040fe400078e7804 */
[--C-:B------:R-:W-:Y:S02]  /*5940*/  LOP3.LUT R8, R6, 0x8, R161.reuse, 0x78, !PT ;  /* 0x0000000806087812 */ /* 0x100fe400078e78a1 */
[----:B----4-:R-:W-:Y:S02]  /*5950*/  F2FP.BF16.F32.PACK_AB R6, R252, R165 ;  /* 0x000000a5fc06723e */ /* 0x010fe400000010ff */
[----:B------:R-:W-:Y:S02]  /*5960*/  LEA R167, R10, UR4, 0x1 ;  /* 0x000000040aa77c11 */ /* 0x000fe4000f8e08ff */
[C---:B------:R-:W-:Y:S02]  /*5970*/  LOP3.LUT P1, RZ, R161.reuse, 0x4, RZ, 0xc0, !PT ;  /* 0x00000004a1ff7812 */ /* 0x040fe4000782c0ff */
[----:B------:R-:W-:Y:S01]  /*5980*/  LOP3.LUT P0, RZ, R161, 0x8, RZ, 0xc0, !PT ;  /* 0x00000008a1ff7812 */ /* 0x000fe2000780c0ff */
[----:B------:R1:W-:Y:S01]  /*5990*/  STS [R167+0x19000], R6 ;  /* 0x01900006a7007388 */ /* 0x0003e20000000800 */
[----:B------:R-:W-:Y:S02]  /*59a0*/  LOP3.LUT R177, R177, R8, RZ, 0xfc, !PT ;  /* 0x00000008b1b17212 */ /* 0x000fe400078efcff */
[----:B------:R-:W-:Y:S02]  /*59b0*/  F2FP.BF16.F32.PACK_AB R8, R250, R251 ;  /* 0x000000fbfa08723e */ /* 0x000fe400000010ff */
[----:B------:R-:W-:Y:S02]  /*59c0*/  SEL R168, R168, 0xfffffff0, !P1 ;  /* 0xfffffff0a8a87807 */ /* 0x000fe40004800000 */
[----:B------:R-:W-:Y:S01]  /*59d0*/  F2FP.BF16.F32.PACK_AB R11, R229, R230 ;  /* 0x000000e6e50b723e */ /* 0x000fe200000010ff */
[----:B------:R2:W-:Y:S01]  /*59e0*/  STS [R167+0x19400], R8 ;  /* 0x01940008a7007388 */ /* 0x0005e20000000800 */
[----:B------:R-:W-:Y:S02]  /*59f0*/  F2FP.BF16.F32.PACK_AB R9, R227, R228 ;  /* 0x000000e4e309723e */ /* 0x000fe400000010ff */
[----:B------:R-:W-:Y:S02]  /*5a00*/  IADD3 R170, PT, PT, R168, R167, RZ ;  /* 0x000000a7a8aa7210 */ /* 0x000fe40007ffe0ff */
[----:B------:R-:W-:Y:S02]  /*5a10*/  LOP3.LUT R4, R5, R4, RZ, 0xfc, !PT ;  /* 0x0000000405047212 */ /* 0x000fe400078efcff */
[C---:B------:R-:W-:Y:S01]  /*5a20*/  IADD3 R5, PT, PT, R167.reuse, 0x19000, RZ ;  /* 0x00019000a7057810 */ /* 0x040fe20007ffe0ff */
[----:B------:R3:W-:Y:S01]  /*5a30*/  STS [R170+0x19000], R11 ;  /* 0x0190000baa007388 */ /* 0x0007e20000000800 */
[----:B------:R-:W-:Y:S02]  /*5a40*/  F2FP.BF16.F32.PACK_AB R14, R248, R249 ;  /* 0x000000f9f80e723e */ /* 0x000fe400000010ff */
[----:B------:R-:W-:Y:S01]  /*5a50*/  IADD3 R169, PT, PT, R167, 0x19020, RZ ;  /* 0x00019020a7a97810 */ /* 0x000fe20007ffe0ff */
[----:B------:R4:W-:Y:S01]  /*5a60*/  STS [R170+0x19400], R9 ;  /* 0x01940009aa007388 */ /* 0x0009e20000000800 */
[----:B------:R-:W-:Y:S02]  /*5a70*/  @P0 IADD3 R169, PT, PT, R5, -0x20, RZ ;  /* 0xffffffe005a90810 */ /* 0x000fe40007ffe0ff */
[----:B------:R-:W-:Y:S01]  /*5a80*/  F2FP.BF16.F32.PACK_AB R7, R246, R247 ;  /* 0x000000f7f607723e */ /* 0x000fe200000010ff */
[----:B------:R-:W-:Y:S01]  /*5a90*/  STS [R167+0x1a000], R14 ;  /* 0x01a0000ea7007388 */ /* 0x000fe20000000800 */
[----:B-1----:R-:W-:Y:S02]  /*5aa0*/  F2FP.BF16.F32.PACK_AB R6, R244, R245 ;  /* 0x000000f5f406723e */ /* 0x002fe400000010ff */
[----:B------:R-:W-:Y:S02]  /*5ab0*/  F2FP.BF16.F32.PACK_AB R5, R242, R243 ;  /* 0x000000f3f205723e */ /* 0x000fe400000010ff */
[----:B------:R-:W-:Y:S01]  /*5ac0*/  F2FP.BF16.F32.PACK_AB R10, R220, R221 ;  /* 0x000000dddc0a723e */ /* 0x000fe200000010ff */
[----:B------:R1:W-:Y:S01]  /*5ad0*/  STS [R167+0x1a400], R6 ;  /* 0x01a40006a7007388 */ /* 0x0003e20000000800 */
[----:B------:R-:W-:Y:S02]  /*5ae0*/  IADD3 R168, PT, PT, R168, R169, RZ ;  /* 0x000000a9a8a87210 */ /* 0x000fe40007ffe0ff */
[----:B--2---:R-:W-:Y:S01]  /*5af0*/  F2FP.BF16.F32.PACK_AB R8, R178, R219 ;  /* 0x000000dbb208723e */ /* 0x004fe200000010ff */
[----:B------:R2:W-:Y:S01]  /*5b00*/  STS [R170+0x1a000], R7 ;  /* 0x01a00007aa007388 */ /* 0x0005e20000000800 */
[----:B------:R-:W-:Y:S02]  /*5b10*/  F2FP.BF16.F32.PACK_AB R12, R166, R171 ;  /* 0x000000aba60c723e */ /* 0x000fe400000010ff */
[----:B------:R-:W-:Y:S01]  /*5b20*/  LEA R163, R4, UR4, 0x1 ;  /* 0x0000000404a37c11 */ /* 0x000fe2000f8e08ff */
[----:B------:R2:W-:Y:S01]  /*5b30*/  STS [R170+0x1a400], R5 ;  /* 0x01a40005aa007388 */ /* 0x0005e20000000800 */
[----:B------:R-:W-:Y:S02]  /*5b40*/  LEA R177, R177, UR4, 0x1 ;  /* 0x00000004b1b17c11 */ /* 0x000fe4000f8e08ff */
[----:B---3--:R-:W-:Y:S01]  /*5b50*/  F2FP.BF16.F32.PACK_AB R11, R172, R173 ;  /* 0x000000adac0b723e */ /* 0x008fe200000010ff */
[----:B------:R-:W-:Y:S01]  /*5b60*/  STS [R169], R10 ;  /* 0x0000000aa9007388 */ /* 0x000fe20000000800 */
[----:B------:R-:W-:Y:S02]  /*5b70*/  SEL R160, R160, 0xffffffe0, !P1 ;  /* 0xffffffe0a0a07807 */ /* 0x000fe40004800000 */
[----:B----4-:R-:W-:Y:S01]  /*5b80*/  F2FP.BF16.F32.PACK_AB R9, R174, R175 ;  /* 0x000000afae09723e */ /* 0x010fe200000010ff */
[----:B------:R-:W-:Y:S01]  /*5b90*/  STS [R169+0x400], R8 ;  /* 0x00040008a9007388 */ /* 0x000fe20000000800 */
[----:B------:R-:W-:Y:S02]  /*5ba0*/  IADD3 R162, PT, PT, R163, R160, RZ ;  /* 0x000000a0a3a27210 */ /* 0x000fe40007ffe0ff */
[----:B------:R-:W-:Y:S01]  /*5bb0*/  IADD3 R176, PT, PT, R160, R177, RZ ;  /* 0x000000b1a0b07210 */ /* 0x000fe20007ffe0ff */
[----:B------:R-:W-:Y:S04]  /*5bc0*/  STS [R168], R9 ;  /* 0x00000009a8007388 */ /* 0x000fe80000000800 */
[----:B------:R-:W-:Y:S01]  /*5bd0*/  STS [R168+0x400], R11 ;  /* 0x0004000ba8007388 */ /* 0x000fe20000000800 */
[----:B-1----:R-:W-:Y:S03]  /*5be0*/  F2FP.BF16.F32.PACK_AB R6, R215, R164 ;  /* 0x000000a4d706723e */ /* 0x002fe600000010ff */
[----:B------:R-:W-:Y:S01]  /*5bf0*/  STS [R169+0x1000], R12 ;  /* 0x0010000ca9007388 */ /* 0x000fe20000000800 */
[----:B--2---:R-:W-:Y:S03]  /*5c00*/  F2FP.BF16.F32.PACK_AB R7, R233, R222 ;  /* 0x000000dee907723e */ /* 0x004fe600000010ff */
[----:B------:R-:W-:Y:S01]  /*5c10*/  STS [R169+0x1400], R6 ;  /* 0x00140006a9007388 */ /* 0x000fe20000000800 */
[----:B------:R-:W-:Y:S03]  /*5c20*/  F2FP.BF16.F32.PACK_AB R5, R231, R232 ;  /* 0x000000e8e705723e */ /* 0x000fe600000010ff */
        /* <DEDUP_REMOVED lines=56> */
[-C--:B-1----:R-:W-:Y:S01]  /*5fb0*/  HMMA.16816.F32.BF16 R4, R148, R152.reuse, R4 ;  /* 0x000000989404723c */ /* 0x082fe20000041804 */
[----:B------:R1:W3:Y:S07]  /*5fc0*/  LDSM.16.M88.4 R136, [R162+0x8000] ;  /* 0x00800000a288783b */ /* 0x0002ee0000000200 */
[C---:B------:R-:W-:Y:S04]  /*5fd0*/  HMMA.16816.F32.BF16 R8, R156.reuse, R152, R8 ;  /* 0x000000989c08723c */ /* 0x040fe80000041808 */
[----:B------:R-:W-:Y:S02]  /*5fe0*/  MOV R153, R165 ;  /* 0x000000a500997202 */ /* 0x000fe40000000f00 */
[--C-:B------:R-:W-:Y:S02]  /*5ff0*/  SHF.R.U32.HI R165, RZ, 0x1, R161.reuse ;  /* 0x00000001ffa57819 */ /* 0x100fe400000116a1 */
[-C--:B------:R-:W-:Y:S08]  /*6000*/  HMMA.16816.F32.BF16 R12, R156, R154.reuse, R12 ;  /* 0x0000009a9c0c723c */ /* 0x080ff0000004180c */
[C---:B------:R-:W-:Y:S04]  /*6010*/  HMMA.16816.F32.BF16 R16, R148.reuse, R154, R16 ;  /* 0x0000009a9410723c */ /* 0x040fe80000041810 */
[----:B-1----:R-:W-:Y:S04]  /*6020*/  SHF.L.U32 R162, R161, 0x3, RZ ;  /* 0x00000003a1a27819 */ /* 0x002fe800000006ff */
[-C--:B--2---:R-:W-:Y:S08]  /*6030*/  HMMA.16816.F32.BF16 R20, R148, R132.reuse, R20 ;  /* 0x000000849414723c */ /* 0x084ff00000041814 */
[C---:B------:R-:W-:Y:S04]  /*6040*/  HMMA.16816.F32.BF16 R24, R156.reuse, R132, R24 ;  /* 0x000000849c18723c */ /* 0x040fe80000041818 */
[----:B------:R-:W-:Y:S04]  /*6050*/  LOP3.LUT R132, R165, 0x30, RZ, 0xc0, !PT ;  /* 0x00000030a5847812 */ /* 0x000fe800078ec0ff */
[-C--:B------:R-:W-:Y:S03]  /*6060*/  HMMA.16816.F32.BF16 R28, R156, R134.reuse, R28 ;  /* 0x000000869c1c723c */ /* 0x080fe6000004181c */
[----:B------:R-:W-:Y:S05]  /*6070*/  LOP3.LUT R133, R132, 0x8, R161, 0xf8, !PT ;  /* 0x0000000884857812 */ /* 0x000fea00078ef8a1 */
[----:B------:R-:W-:Y:S04]  /*6080*/  HMMA.16816.F32.BF16 R32, R148, R134, R32 ;  /* 0x000000869420723c */ /* 0x000fe80000041820 */
[----:B------:R-:W-:Y:S04]  /*6090*/  SHF.L.U32 R148, R161, 0x6, RZ ;  /* 0x00000006a1947819 */ /* 0x000fe800000006ff */
[-C--:B---3--:R-:W-:Y:S05]  /*60a0*/  HMMA.16816.F32.BF16 R4, R136, R140.reuse, R4 ;  /* 0x0000008c8804723c */ /* 0x088fea0000041804 */
[----:B------:R-:W-:Y:S03]  /*60b0*/  LOP3.LUT R163, R148, 0x400, RZ, 0xc0, !PT ;  /* 0x0000040094a37812 */ /* 0x000fe600078ec0ff */
[C---:B------:R-:W-:Y:S04]  /*60c0*/  HMMA.16816.F32.BF16 R8, R144.reuse, R140, R8 ;  /* 0x0000008c9008723c */ /* 0x040fe80000041808 */
[----:B------:R-:W-:Y:S02]  /*60d0*/  LOP3.LUT R141, R133, 0x1c0, R148, 0xf8, !PT ;  /* 0x000001c0858d7812 */ /* 0x000fe400078ef894 */
[----:B------:R-:W1:Y:S02]  /*60e0*/  LDSM.16.M88.4 R132, [R176+0x13400] ;  /* 0x01340000b084783b */ /* 0x000e640000000200 */
[-C--:B------:R-:W-:Y:S03]  /*60f0*/  HMMA.16816.F32.BF16 R12, R144, R142.reuse, R12 ;  /* 0x0000008e900c723c */ /* 0x080fe6000004180c */
[C---:B-----5:R-:W-:Y:S01]  /*6100*/  FADD.FTZ R6, -R196.reuse, R6 ;  /* 0x00000006c4067221 */ /* 0x060fe20000010100 */
[----:B------:R-:W-:Y:S01]  /*6110*/  LOP3.LUT R140, R141, 0x38, R162, 0x78, !PT ;  /* 0x000000388d8c7812 */ /* 0x000fe200078e78a2 */
[----:B------:R-:W-:Y:S01]  /*6120*/  FADD.FTZ R7, -R196, R7 ;  /* 0x00000007c4077221 */ /* 0x000fe20000010100 */
[----:B------:R-:W-:Y:S01]  /*6130*/  FADD.FTZ R5, -R197, R5 ;  /* 0x00000005c5057221 */ /* 0x000fe20000010100 */
[----:B------:R-:W-:Y:S01]  /*6140*/  FMUL.FTZ R251, R251, R6 ;  /* 0x00000006fbfb7220 */ /* 0x000fe20000410000 */
[C---:B------:R-:W-:Y:S04]  /*6150*/  HMMA.16816.F32.BF16 R16, R136.reuse, R142, R16 ;  /* 0x0000008e8810723c */ /* 0x040fe80000041810 */
        /* <DEDUP_REMOVED lines=18> */
[----:B------:R-:W-:Y:S01]  /*6280*/  FMUL.FTZ R5, R246, R5 ;  /* 0x00000005f6057220 */ /* 0x000fe20000410000 */
[----:B------:R-:W-:Y:S01]  /*6290*/  FMUL.FTZ R6, R243, R6 ;  /* 0x00000006f3067220 */ /* 0x000fe20000410000 */
[----:B------:R-:W-:Y:S01]  /*62a0*/  FMUL.FTZ R242, R242, R15 ;  /* 0x0000000ff2f27220 */ /* 0x000fe20000410000 */
[----:B------:R-:W-:Y:S01]  /*62b0*/  FADD.FTZ R7, -R197, R16 ;  /* 0x00000010c5077221 */ /* 0x000fe20000010100 */
[----:B------:R-:W-:Y:S01]  /*62c0*/  FADD.FTZ R9, -R195, R9 ;  /* 0x00000009c3097221 */ /* 0x000fe20000010100 */
[----:B------:R-:W-:Y:S01]  /*62d0*/  FMUL.FTZ R238, R238, R245 ;  /* 0x000000f5eeee7220 */ /* 0x000fe20000410000 */
[----:B------:R-:W-:Y:S01]  /*62e0*/  FMUL.FTZ R11, R234, R11 ;  /* 0x0000000bea0b7220 */ /* 0x000fe20000410000 */
[----:B------:R-:W-:Y:S01]  /*62f0*/  FMUL.FTZ R7, R230, R7 ;  /* 0x00000007e6077220 */ /* 0x000fe20000410000 */
[-C--:B-1----:R-:W-:Y:S03]  /*6300*/  HMMA.16816.F32.BF16 R20, R136, R132.reuse, R20 ;  /* 0x000000848814723c */ /* 0x082fe60000041814 */
[----:B------:R-:W-:Y:S01]  /*6310*/  FMUL.FTZ R226, R226, R247 ;  /* 0x000000f7e2e27220 */ /* 0x000fe20000410000 */
[----:B------:R-:W-:Y:S01]  /*6320*/  FMUL.FTZ R5, R224, R5 ;  /* 0x00000005e0057220 */ /* 0x000fe20000410000 */
[----:B------:R-:W-:Y:S01]  /*6330*/  FMUL.FTZ R6, R225, R6 ;  /* 0x00000006e1067220 */ /* 0x000fe20000410000 */
[----:B------:R-:W-:Y:S01]  /*6340*/  FMUL.FTZ R223, R223, R242 ;  /* 0x000000f2dfdf7220 */ /* 0x000fe20000410000 */
[----:B------:R-:W-:Y:S01]  /*6350*/  FMUL.FTZ R248, R248, R9 ;  /* 0x00000009f8f87220 */ /* 0x000fe20000410000 */
[C---:B------:R-:W-:Y:S04]  /*6360*/  HMMA.16816.F32.BF16 R24, R144.reuse, R132, R24 ;  /* 0x000000849018723c */ /* 0x040fe80000041818 */
[----:B------:R-:W-:Y:S01]  /*6370*/  F2FP.BF16.F32.PACK_AB R10, R237, R4 ;  /* 0x00000004ed0a723e */ /* 0x000fe200000010ff */
[----:B------:R-:W-:Y:S01]  /*6380*/  FADD.FTZ R4, -R197, R17 ;  /* 0x00000011c5047221 */ /* 0x000fe20000010100 */
[C---:B------:R-:W-:Y:S01]  /*6390*/  FADD.FTZ R9, -R196.reuse, R18 ;  /* 0x00000012c4097221 */ /* 0x040fe20000010100 */
[----:B------:R-:W-:Y:S01]  /*63a0*/  FADD.FTZ R12, -R196, R19 ;  /* 0x00000013c40c7221 */ /* 0x000fe20000010100 */
[-C--:B------:R-:W-:Y:S03]  /*63b0*/  HMMA.16816.F32.BF16 R28, R144, R134.reuse, R28 ;  /* 0x00000086901c723c */ /* 0x080fe6000004181c */
[----:B------:R-:W-:Y:S01]  /*63c0*/  FMUL.FTZ R218, R218, R7 ;  /* 0x00000007dada7220 */ /* 0x000fe20000410000 */
[----:B------:R-:W-:Y:S01]  /*63d0*/  F2FP.BF16.F32.PACK_AB R238, R11, R238 ;  /* 0x000000ee0bee723e */ /* 0x000fe200000010ff */
[----:B------:R-:W-:Y:S01]  /*63e0*/  FMUL.FTZ R229, R229, R4 ;  /* 0x00000004e5e57220 */ /* 0x000fe20000410000 */
[----:B------:R-:W-:Y:S01]  /*63f0*/  F2FP.BF16.F32.PACK_AB R7, R5, R226 ;  /* 0x000000e20507723e */ /* 0x000fe200000010ff */
[----:B------:R-:W-:Y:S01]  /*6400*/  FMUL.FTZ R228, R228, R9 ;  /* 0x00000009e4e47220 */ /* 0x000fe20000410000 */
[----:B------:R-:W-:Y:S04]  /*6410*/  HMMA.16816.F32.BF16 R32, R136, R134, R32 ;  /* 0x000000868820723c */ /* 0x000fe80000041820 */
[----:B------:R-:W-:Y:S01]  /*6420*/  F2FP.BF16.F32.PACK_AB R223, R223, R6 ;  /* 0x00000006dfdf723e */ /* 0x000fe200000010ff */
[----:B------:R-:W-:Y:S01]  /*6430*/  FMUL.FTZ R227, R227, R12 ;  /* 0x0000000ce3e37220 */ /* 0x000fe20000410000 */
[C---:B------:R-:W-:Y:S01]  /*6440*/  FADD.FTZ R5, -R194.reuse, R26 ;  /* 0x0000001ac2057221 */ /* 0x040fe20000010100 */
[C---:B------:R-:W-:Y:S01]  /*6450*/  FADD.FTZ R6, -R194.reuse, R27 ;  /* 0x0000001bc2067221 */ /* 0x040fe20000010100 */
[----:B------:R-:W-:Y:S01]  /*6460*/  FADD.FTZ R8, -R195, R8 ;  /* 0x00000008c3087221 */ /* 0x000fe20000010100 */
[C---:B------:R-:W-:Y:S01]  /*6470*/  FADD.FTZ R4, -R197.reuse, R20 ;  /* 0x00000014c5047221 */ /* 0x040fe20000010100 */
[----:B------:R-:W-:Y:S01]  /*6480*/  FADD.FTZ R21, -R197, R21 ;  /* 0x00000015c5157221 */ /* 0x000fe20000010100 */
[----:B------:R-:W-:Y:S01]  /*6490*/  FADD.FTZ R11, -R194, R30 ;  /* 0x0000001ec20b7221 */ /* 0x000fe20000010100 */
[C---:B------:R-:W-:Y:S01]  /*64a0*/  FADD.FTZ R22, -R196.reuse, R22 ;  /* 0x00000016c4167221 */ /* 0x040fe20000010100 */
[----:B------:R-:W-:Y:S01]  /*64b0*/  FADD.FTZ R23, -R196, R23 ;  /* 0x00000017c4177221 */ /* 0x000fe20000010100 */
[C---:B------:R-:W-:Y:S01]  /*64c0*/  FADD.FTZ R24, -R195.reuse, R24 ;  /* 0x00000018c3187221 */ /* 0x040fe20000010100 */
[C---:B------:R-:W-:Y:S01]  /*64d0*/  FADD.FTZ R25, -R195.reuse, R25 ;  /* 0x00000019c3197221 */ /* 0x040fe20000010100 */
[C---:B------:R-:W-:Y:S01]  /*64e0*/  FADD.FTZ R9, -R195.reuse, R28 ;  /* 0x0000001cc3097221 */ /* 0x040fe20000010100 */
[----:B------:R-:W-:Y:S01]  /*64f0*/  FADD.FTZ R12, -R195, R29 ;  /* 0x0000001dc30c7221 */ /* 0x000fe20000010100 */
[----:B------:R-:W-:Y:S01]  /*6500*/  FADD.FTZ R194, -R194, R31 ;  /* 0x0000001fc2c27221 */ /* 0x000fe20000010100 */
[----:B------:R-:W-:Y:S01]  /*6510*/  FADD.FTZ R33, -R197, R33 ;  /* 0x00000021c5217221 */ /* 0x000fe20000010100 */
        /* <DEDUP_REMOVED lines=10> */
[----:B------:R-:W-:Y:S01]  /*65c0*/  FMUL.FTZ R222, R222, R9 ;  /* 0x00000009dede7220 */ /* 0x000fe20000410000 */
[----:B------:R-:W-:Y:S01]  /*65d0*/  FMUL.FTZ R12, R233, R12 ;  /* 0x0000000ce90c7220 */ /* 0x000fe20000410000 */
[----:B------:R-:W-:Y:S01]  /*65e0*/  FMUL.FTZ R11, R232, R11 ;  /* 0x0000000be80b7220 */ /* 0x000fe20000410000 */
[----:B------:R-:W-:Y:S01]  /*65f0*/  FMUL.FTZ R231, R231, R194 ;  /* 0x000000c2e7e77220 */ /* 0x000fe20000410000 */
[----:B------:R-:W-:Y:S01]  /*6600*/  LEA R163, R140, R163, 0x1 ;  /* 0x000000a38ca37211 */ /* 0x000fe200078e08ff */
[----:B------:R-:W-:Y:S01]  /*6610*/  FMUL.FTZ R174, R174, R33 ;  /* 0x00000021aeae7220 */ /* 0x000fe20000410000 */
        /* <DEDUP_REMOVED lines=17> */
[----:B------:R-:W-:Y:S01]  /*6730*/  SHF.R.U32.HI R166, RZ, 0x4, R161 ;  /* 0x00000004ffa67819 */ /* 0x000fe200000116a1 */
        /* <DEDUP_REMOVED lines=10> */
[----:B------:R-:W-:Y:S01]  /*67e0*/  FMUL.FTZ R201, R201, R174 ;  /* 0x000000aec9c97220 */ /* 0x000fe20000410000 */
[----:B------:R-:W-:Y:S01]  /*67f0*/  LOP3.LUT R174, R162, 0x18, RZ, 0xc0, !PT ;  /* 0x00000018a2ae7812 */ /* 0x000fe200078ec0ff */
[----:B------:R-:W-:Y:S01]  /*6800*/  FMUL.FTZ R32, R175, R32 ;  /* 0x00000020af207220 */ /* 0x000fe20000410000 */
[----:B------:R-:W-:Y:S01]  /*6810*/  F2FP.BF16.F32.PACK_AB R203, R12, R203 ;  /* 0x000000cb0ccb723e */ /* 0x000fe200000010ff */
[----:B------:R-:W-:Y:S01]  /*6820*/  FMUL.FTZ R35, R172, R35 ;  /* 0x00000023ac237220 */ /* 0x000fe20000410000 */
[----:B------:R-:W-:Y:S01]  /*6830*/  F2FP.BF16.F32.PACK_AB R133, R198, R11 ;  /* 0x0000000bc685723e */ /* 0x000fe200000010ff */
[----:B------:R-:W-:Y:S01]  /*6840*/  FMUL.FTZ R204, R204, R173 ;  /* 0x000000adcccc7220 */ /* 0x000fe20000410000 */
[C---:B------:R-:W-:Y:S01]  /*6850*/  LOP3.LUT R173, R174.reuse, 0x40, RZ, 0xfc, !PT ;  /* 0x00000040aead7812 */ /* 0x040fe200078efcff */
        /* <DEDUP_REMOVED lines=37> */
.L_x_1678:
        /* <DEDUP_REMOVED lines=132> */
.L_x_1679:
        /* <DEDUP_REMOVED lines=427> */
.L_x_1681:
        /* <DEDUP_REMOVED lines=12> */
.L_x_1682:
[----:B------:R-:W2:Y:S01]  /*8e60*/  LDCU.64 UR8, c[0x0][0x5c8] ;  /* 0x0000b900ff0877ac */ /* 0x000ea20008000a00 */
[----:B------:R-:W-:-:S04]  /*8e70*/  UIADD3 UR5, UPT, UPT, UR41, UR43, URZ ;  /* 0x0000002b29057290 */ /* 0x000fc8000fffe0ff */
[----:B--2---:R-:W-:Y:S02]  /*8e80*/  UIMAD.WIDE.U32 UR18, UR5, UR8, URZ ;  /* 0x00000008051272a5 */ /* 0x004fe4000f8e00ff */
[----:B------:R-:W-:-:S04]  /*8e90*/  UIMAD UR5, UR5, UR9, URZ ;  /* 0x00000009050572a4 */ /* 0x000fc8000f8e02ff */
[----:B------:R-:W-:-:S06]  /*8ea0*/  UIADD3 UR5, UPT, UPT, UR19, UR5, URZ ;  /* 0x0000000513057290 */ /* 0x000fcc000fffe0ff */
[----:B------:R-:W-:-:S07]  /*8eb0*/  MOV R0, UR5 ;  /* 0x0000000500007c02 */ /* 0x000fce0008000f00 */
.L_x_1683:
        /* <DEDUP_REMOVED lines=53> */
.L_x_1685:
[----:B------:R-:W-:Y:S05]  /*9210*/  BSYNC.RECONVERGENT B0 ;  /* 0x0000000000007941 */ /* 0x000fea0003800200 */
.L_x_1684:
        /* <DEDUP_REMOVED lines=20> */
.L_x_1687:
[----:B------:R-:W-:Y:S05]  /*9360*/  BSYNC.RECONVERGENT B0 ;  /* 0x0000000000007941 */ /* 0x000fea0003800200 */
.L_x_1686:
        /* <DEDUP_REMOVED lines=23> */
.L_x_1689:
[----:B------:R-:W-:Y:S05]  /*94e0*/  BSYNC.RECONVERGENT B0 ;  /* 0x0000000000007941 */ /* 0x000fea0003800200 */
.L_x_1688:
        /* <DEDUP_REMOVED lines=16> */
.L_x_1653:
[----:B------:R-:W-:Y:S05]  /*95f0*/  BSYNC.RECONVERGENT B1 ;  /* 0x0000000000017941 */ /* 0x000fea0003800200 */
.L_x_1631:
        /* <DEDUP_REMOVED lines=11> */
.L_x_1691:
        /* <DEDUP_REMOVED lines=13> */
.L_x_1746:


//--------------------- .text._ZN5flash25flash_bwd_dot_do_o_kernelILb0E23Flash_bwd_kernel_traitsILi96ELi64ELi128ELi8ELi2ELi4ELi4ELb0ELb0EN7cutlass10bfloat16_tE19Flash_kernel_traitsILi96ELi64ELi128ELi8ES3_EEEEvNS_16Flash_bwd_paramsE --------------------------
	.section	.text._ZN5flash25flash_bwd_dot_do_o_kernelILb0E23Flash_bwd_kernel_traitsILi96ELi64ELi128ELi8ELi2ELi4ELi4ELb0ELb0EN7cutlass10bfloat16_tE19Flash_kernel_traitsILi96ELi64ELi128ELi8ES3_EEEEvNS_16Flash_bwd_paramsE,"ax",@progbits
	.align	128
        .global         _ZN5flash25flash_bwd_dot_do_o_kernelILb0E23Flash_bwd_kernel_traitsILi96ELi64ELi128ELi8ELi2ELi4ELi4ELb0ELb0EN7cutlass10bfloat16_tE19Flash_kernel_traitsILi96ELi64ELi128ELi8ES3_EEEEvNS_16Flash_bwd_paramsE
        .type           _ZN5flash25flash_bwd_dot_do_o_kernelILb0E23Flash_bwd_kernel_traitsILi96ELi64ELi128ELi8ELi2ELi4ELi4ELb0ELb0EN7cutlass10bfloat16_tE19Flash_kernel_traitsILi96ELi64ELi128ELi8ES3_EEEEvNS_16Flash_bwd_paramsE,@function
        .size           _ZN5flash25flash_bwd_dot_do_o_kernelILb0E23Flash_bwd_kernel_traitsILi96ELi64ELi128ELi8ELi2ELi4ELi4ELb0ELb0EN7cutlass10bfloat16_tE19Flash_kernel_traitsILi96ELi64ELi128ELi8ES3_EEEEvNS_16Flash_bwd_paramsE,(.L_x_1747 - _ZN5flash25flash_bwd_dot_do_o_kernelILb0E23Flash_bwd_kernel_traitsILi96ELi64ELi128ELi8ELi2ELi4ELi4ELb0ELb0EN7cutlass10bfloat16_tE19Flash_kernel_traitsILi96ELi64ELi128ELi8ES3_EEEEvNS_16Flash_bwd_paramsE)
        .other          _ZN5flash25flash_bwd_dot_do_o_kernelILb0E23Flash_bwd_kernel_traitsILi96ELi64ELi128ELi8ELi2ELi4ELi4ELb0ELb0EN7cutlass10bfloat16_tE19Flash_kernel_traitsILi96ELi64ELi128ELi8ES3_EEEEvNS_16Flash_bwd_paramsE,@"STO_CUDA_ENTRY STV_DEFAULT"
_ZN5flash25flash_bwd_dot_do_o_kernelILb0E23Flash_bwd_kernel_traitsILi96ELi64ELi128ELi8ELi2ELi4ELi4ELb0ELb0EN7cutlass10bfloat16_tE19Flash_kernel_traitsILi96ELi64ELi128ELi8ES3_EEEEvNS_16Flash_bwd_paramsE:
.text._ZN5flash25flash_bwd_dot_do_o_kernelILb0E23Flash_bwd_kernel_traitsILi96ELi64ELi128ELi8ELi2ELi4ELi4ELb0ELb0EN7cutlass10bfloat16_tE19Flash_kernel_traitsILi96ELi64ELi128ELi8ES3_EEEEvNS_16Flash_bwd_paramsE:
        /* <DEDUP_REMOVED lines=51> */
.L_x_1692:
[----:B------:R-:W0:Y:S08]  /*0330*/  LDC R3, c[0x0][0x3e0] ;  /* 0x0000f800ff037b82 */ /* 0x000e300000000800 */
[----:B------:R-:W1:Y:S01]  /*0340*/  LDC R5, c[0x0][0x444] ;  /* 0x00011100ff057b82 */ /* 0x000e620000000800 */
[----:B0-----:R-:W-:-:S04]  /*0350*/  IMAD R0, R0, R3, UR5 ;  /* 0x0000000500007e24 */ /* 0x001fc8000f8e0203 */
[----:B-1----:R-:W-:-:S07]  /*0360*/  IMAD R3, R0, R5, RZ ;  /* 0x0000000500037224 */ /* 0x002fce00078e02ff */
.L_x_1693:
        /* <DEDUP_REMOVED lines=38> */
.L_x_1695:
[----:B------:R-:W-:Y:S05]  /*05d0*/  BSYNC.RECONVERGENT B0 ;  /* 0x0000000000007941 */ /* 0x000fea0003800200 */
.L_x_1694:
        /* <DEDUP_REMOVED lines=29> */
.L_x_1697:
[----:B------:R-:W-:Y:S05]  /*07b0*/  BSYNC.RECONVERGENT B0 ;  /* 0x0000000000007941 */ /* 0x000fea0003800200 */
.L_x_1696:
        /* <DEDUP_REMOVED lines=87> */
.L_x_1698:
        /* <DEDUP_REMOVED lines=13> */
.L_x_1747:


//--------------------- .text._ZN5flash25flash_bwd_dot_do_o_kernelILb1E23Flash_bwd_kernel_traitsILi96ELi64ELi128ELi8ELi2ELi4ELi4ELb0ELb0EN7cutlass10bfloat16_tE19Flash_kernel_traitsILi96ELi64ELi128ELi8ES3_EEEEvNS_16Flash_bwd_paramsE --------------------------
	.section	.text._ZN5flash25flash_bwd_dot_do_o_kernelILb1E23Flash_bwd_kernel_traitsILi96ELi64ELi128ELi8ELi2ELi4ELi4ELb0ELb0EN7cutlass10bfloat16_tE19Flash_kernel_traitsILi96ELi64ELi128ELi8ES3_EEEEvNS_16Flash_bwd_paramsE,"ax",@progbits
	.align	128
        .global         _ZN5flash25flash_bwd_dot_do_o_kernelILb1E23Flash_bwd_kernel_traitsILi96ELi64ELi128ELi8ELi2ELi4ELi4ELb0ELb0EN7cutlass10bfloat16_tE19Flash_kernel_traitsILi96ELi64ELi128ELi8ES3_EEEEvNS_16Flash_bwd_paramsE
        .type           _ZN5flash25flash_bwd_dot_do_o_kernelILb1E23Flash_bwd_kernel_traitsILi96ELi64ELi128ELi8ELi2ELi4ELi4ELb0ELb0EN7cutlass10bfloat16_tE19Flash_kernel_traitsILi96ELi64ELi128ELi8ES3_EEEEvNS_16Flash_bwd_paramsE,@function
        .size           _ZN5flash25flash_bwd_dot_do_o_kernelILb1E23Flash_bwd_kernel_traitsILi96ELi64ELi128ELi8ELi2ELi4ELi4ELb0ELb0EN7cutlass10bfloat16_tE19Flash_kernel_traitsILi96ELi64ELi128ELi8ES3_EEEEvNS_16Flash_bwd_paramsE,(.L_x_1748 - _ZN5flash25flash_bwd_dot_do_o_kernelILb1E23Flash_bwd_kernel_traitsILi96ELi64ELi128ELi8ELi2ELi4ELi4ELb0ELb0EN7cutlass10bfloat16_tE19Flash_kernel_traitsILi96ELi64ELi128ELi8ES3_EEEEvNS_16Flash_bwd_paramsE)
        .other          _ZN5flash25flash_bwd_dot_do_o_kernelILb1E23Flash_bwd_kernel_traitsILi96ELi64ELi128ELi8ELi2ELi4ELi4ELb0ELb0EN7cutlass10bfloat16_tE19Flash_kernel_traitsILi96ELi64ELi128ELi8ES3_EEEEvNS_16Flash_bwd_paramsE,@"STO_CUDA_ENTRY STV_DEFAULT"
_ZN5flash25flash_bwd_dot_do_o_kernelILb1E23Flash_bwd_kernel_traitsILi96ELi64ELi128ELi8ELi2ELi4ELi4ELb0ELb0EN7cutlass10bfloat16_tE19Flash_kernel_traitsILi96ELi64ELi128ELi8ES3_EEEEvNS_16Flash_bwd_paramsE:
.text._ZN5flash25flash_bwd_dot_do_o_kernelILb1E23Flash_bwd_kernel_traitsILi96ELi64ELi128ELi8ELi2ELi4ELi4ELb0ELb0EN7cutlass10bfloat16_tE19Flash_kernel_traitsILi96ELi64ELi128ELi8ES3_EEEEvNS_16Flash_bwd_paramsE:
        /* <DEDUP_REMOVED lines=58> */
.L_x_1699:
[-C--:B------:R-:W-:Y:S02]  /*03a0*/  IMAD R11, R7, R4.reuse, RZ ;  /* 0x00000004070b7224 */ /* 0x080fe400078e02ff */
[----:B------:R-:W-:-:S04]  /*03b0*/  IMAD.WIDE.U32 R12, R6, R4, RZ ;  /* 0x00000004060c7225 */ /* 0x000fc800078e00ff */
[----:B------:R-:W-:-:S07]  /*03c0*/  IMAD.IADD R8, R13, 0x1, R11 ;  /* 0x000000010d087824 */ /* 0x000fce00078e020b */
.L_x_1700:
        /* <DEDUP_REMOVED lines=20> */
.L_x_1701:
[----:B------:R-:W0:Y:S01]  /*0510*/  LDC R4, c[0x0][0x444] ;  /* 0x00011100ff047b82 */ /* 0x000e220000000800 */
[----:B------:R-:W-:-:S04]  /*0520*/  IMAD R5, R5, R32, UR5 ;  /* 0x0000000505057e24 */ /* 0x000fc8000f8e0220 */
[----:B0-----:R-:W-:-:S07]  /*0530*/  IMAD R29, R5, R4, RZ ;  /* 0x00000004051d7224 */ /* 0x001fce00078e02ff */
.L_x_1702:
        /* <DEDUP_REMOVED lines=51> */
.L_x_1704:
[----:B------:R-:W-:Y:S05]  /*0870*/  BSYNC.RECONVERGENT B0 ;  /* 0x0000000000007941 */ /* 0x000fea0003800200 */
.L_x_1703:
        /* <DEDUP_REMOVED lines=29> */
.L_x_1706:
[----:B------:R-:W-:Y:S05]  /*0a50*/  BSYNC.RECONVERGENT B0 ;  /* 0x0000000000007941 */ /* 0x000fea0003800200 */
.L_x_1705:
        /* <DEDUP_REMOVED lines=96> */
.L_x_1707:
        /* <DEDUP_REMOVED lines=10> */
.L_x_1748:


//--------------------- .nv.shared._ZN5flash44flash_bwd_dq_dk_dv_loop_seqk_parallel_kernelI23Flash_bwd_kernel_traitsILi96ELi64ELi128ELi8ELi2ELi4ELi4ELb1ELb0EN7cutlass10bfloat16_tE19Flash_kernel_traitsILi96ELi64ELi128ELi8ES3_EELb0ELb0ELb0ELb0ELb0ELb1ELb0EEEvNS_16Flash_bwd_paramsE --------------------------
	.section	.nv.shared._ZN5flash44flash_bwd_dq_dk_dv_loop_seqk_parallel_kernelI23Flash_bwd_kernel_traitsILi96ELi64ELi128ELi8ELi2ELi4ELi4ELb1ELb0EN7cutlass10bfloat16_tE19Flash_kernel_traitsILi96ELi64ELi128ELi8ES3_EELb0ELb0ELb0ELb0ELb0ELb1ELb0EEEvNS_16Flash_bwd_paramsE,"aw",@nobits
	.sectionflags	@""
	.align	16
	.zero		1024


//--------------------- .nv.shared.reserved.0     --------------------------
	.section	.nv.shared.reserved.0,"aw",@nobits
	.weak		__nv_reservedSMEM_offset_0_alias
	.size		__nv_reservedSMEM_offset_0_alias, 0, 64
	.other		__nv_reservedSMEM_offset_0_alias,@"STO_CUDA_RESERVED_SHARED STV_DEFAULT"
__nv_reservedSMEM_offset_0_alias:
	.zero		0
	.zero		64


//--------------------- .nv.global                --------------------------
	.section	.nv.global,"aw",@nobits
.nv.global:
	.type		_ZN65_INTERNAL_960262eb_29_flash_bwd_hdim96_bf16_sm80_cu_21e1f8cb_32344cute1_E,@object
	.size		_ZN65_INTERNAL_960262eb_29_flash_bwd_hdim96_bf16_sm80_cu_21e1f8cb_32344cute1_E,(_ZN65_INTERNAL_960262eb_29_flash_bwd_hdim96_bf16_sm80_cu_21e1f8cb_32344cuda3std3__45__cpo6cbeginE - _ZN65_INTERNAL_960262eb_29_flash_bwd_hdim96_bf16_sm80_cu_21e1f8cb_32344cute1_E)
_ZN65_INTERNAL_960262eb_29_flash_bwd_hdim96_bf16_sm80_cu_21e1f8cb_32344cute1_E:
	.zero		1
	.type		_ZN65_INTERNAL_960262eb_29_flash_bwd_hdim96_bf16_sm80_cu_21e1f8cb_32344cuda3std3__45__cpo6cbeginE,@object
	.size		_ZN65_INTERNAL_960262eb_29_flash_bwd_hdim96_bf16_sm80_cu_21e1f8cb_32344cuda3std3__45__cpo6cbeginE,(_ZN65_INTERNAL_960262eb_29_flash_bwd_hdim96_bf16_sm80_cu_21e1f8cb_32344cuda3std3__48in_placeE - _ZN65_INTERNAL_960262eb_29_flash_bwd_hdim96_bf16_sm80_cu_21e1f8cb_32344cuda3std3__45__cpo6cbeginE)
_ZN65_INTERNAL_960262eb_29_flash_bwd_hdim96_bf16_sm80_cu_21e1f8cb_32344cuda3std3__45__cpo6cbeginE:
	.zero		1
	.type		_ZN65_INTERNAL_960262eb_29_flash_bwd_hdim96_bf16_sm80_cu_21e1f8cb_32344cuda3std3__48in_placeE,@object
	.size		_ZN65_INTERNAL_960262eb_29_flash_bwd_hdim96_bf16_sm80_cu_21e1f8cb_32344cuda3std3__48in_placeE,(_ZN65_INTERNAL_960262eb_29_flash_bwd_hdim96_bf16_sm80_cu_21e1f8cb_32344cuda3std6ranges3__45__cpo9iter_moveE - _ZN65_INTERNAL_960262eb_29_flash_bwd_hdim96_bf16_sm80_cu_21e1f8cb_32344cuda3std3__48in_placeE)
_ZN65_INTERNAL_960262eb_29_flash_bwd_hdim96_bf16_sm80_cu_21e1f8cb_32344cuda3std3__48in_placeE:
	.zero		1
	.type		_ZN65_INTERNAL_960262eb_29_flash_bwd_hdim96_bf16_sm80_cu_21e1f8cb_32344cuda3std6ranges3__45__cpo9iter_moveE,@object
	.size		_ZN65_INTERNAL_960262eb_29_flash_bwd_hdim96_bf16_sm80_cu_21e1f8cb_32344cuda3std6ranges3__45__cpo9iter_moveE,(_ZN65_INTERNAL_960262eb_29_flash_bwd_hdim96_bf16_sm80_cu_21e1f8cb_32344cuda3std3__45__cpo5beginE - _ZN65_INTERNAL_960262eb_29_flash_bwd_hdim96_bf16_sm80_cu_21e1f8cb_32344cuda3std6ranges3__45__cpo9iter_moveE)
_ZN65_INTERNAL_960262eb_29_flash_bwd_hdim96_bf16_sm80_cu_21e1f8cb_32344cuda3std6ranges3__45__cpo9iter_moveE:
	.zero		1
	.type		_ZN65_INTERNAL_960262eb_29_flash_bwd_hdim96_bf16_sm80_cu_21e1f8cb_32344cuda3std3__45__cpo5beginE,@object
	.size		_ZN65_INTERNAL_960262eb_29_flash_bwd_hdim96_bf16_sm80_cu_21e1f8cb_32344cuda3std3__45__cpo5beginE,(_ZN65_INTERNAL_960262eb_29_flash_bwd_hdim96_bf16_sm80_cu_21e1f8cb_32344cuda3std3__467_GLOBAL__N__960262eb_29_flash_bwd_hdim96_bf16_sm80_cu_21e1f8cb_32346ignoreE - _ZN65_INTERNAL_960262eb_29_flash_bwd_hdim96_bf16_sm80_cu_21e1f8cb_32344cuda3std3__45__cpo5beginE)
_ZN65_INTERNAL_960262eb_29_flash_bwd_hdim96_bf16_sm80_cu_21e1f8cb_32344cuda3std3__45__cpo5beginE:
	.zero		1
	.type		_ZN65_INTERNAL_960262eb_29_flash_bwd_hdim96_bf16_sm80_cu_21e1f8cb_32344cuda3std3__467_GLOBAL__N__960262eb_29_flash_bwd_hdim96_bf16_sm80_cu_21e1f8cb_32346ignoreE,@object
	.size		_ZN65_INTERNAL_960262eb_29_flash_bwd_hdim96_bf16_sm80_cu_21e1f8cb_32344cuda3std3__467_GLOBAL__N__960262eb_29_flash_bwd_hdim96_bf16_sm80_cu_21e1f8cb_32346ignoreE,(_ZN65_INTERNAL_960262eb_29_flash_bwd_hdim96_bf16_sm80_cu_21e1f8cb_32344cute7productE - _ZN65_INTERNAL_960262eb_29_flash_bwd_hdim96_bf16_sm80_cu_21e1f8cb_32344cuda3std3__467_GLOBAL__N__960262eb_29_flash_bwd_hdim96_bf16_sm80_cu_21e1f8cb_32346ignoreE)
_ZN65_INTERNAL_960262eb_29_flash_bwd_hdim96_bf16_sm80_cu_21e1f8cb_32344cuda3std3__467_GLOBAL__N__960262eb_29_flash_bwd_hdim96_bf16_sm80_cu_21e1f8cb_32346ignoreE:
	.zero		1
	.type		_ZN65_INTERNAL_960262eb_29_flash_bwd_hdim96_bf16_sm80_cu_21e1f8cb_32344cute7productE,@object
	.size		_ZN65_INTERNAL_960262eb_29_flash_bwd_hdim96_bf16_sm80_cu_21e1f8cb_32344cute7productE,(_ZN65_INTERNAL_960262eb_29_flash_bwd_hdim96_bf16_sm80_cu_21e1f8cb_32344cuda3std3__45__cpo3endE - _ZN65_INTERNAL_960262eb_29_flash_bwd_hdim96_bf16_sm80_cu_21e1f8cb_32344cute7productE)
_ZN65_INTERNAL_960262eb_29_flash_bwd_hdim96_bf16_sm80_cu_21e1f8cb_32344cute7productE:
	.zero		1
	.type		_ZN65_INTERNAL_960262eb_29_flash_bwd_hdim96_bf16_sm80_cu_21e1f8cb_32344cuda3std3__45__cpo3endE,@object
	.size		_ZN65_INTERNAL_960262eb_29_flash_bwd_hdim96_bf16_sm80_cu_21e1f8cb_32344cuda3std3__45__cpo3endE,(_ZN65_INTERNAL_960262eb_29_flash_bwd_hdim96_bf16_sm80_cu_21e1f8cb_32344cuda3std3__419piecewise_constructE - _ZN65_INTERNAL_960262eb_29_flash_bwd_hdim96_bf16_sm80_cu_21e1f8cb_32344cuda3std3__45__cpo3endE)
_ZN65_INTERNAL_960262eb_29_flash_bwd_hdim96_bf16_sm80_cu_21e1f8cb_32344cuda3std3__45__cpo3endE:
	.zero		1
	.type		_ZN65_INTERNAL_960262eb_29_flash_bwd_hdim96_bf16_sm80_cu_21e1f8cb_32344cuda3std3__419piecewise_constructE,@object
	.size		_ZN65_INTERNAL_960262eb_29_flash_bwd_hdim96_bf16_sm80_cu_21e1f8cb_32344cuda3std3__419piecewise_constructE,(_ZN65_INTERNAL_960262eb_29_flash_bwd_hdim96_bf16_sm80_cu_21e1f8cb_32344cuda3std3__45__cpo4cendE - _ZN65_INTERNAL_960262eb_29_flash_bwd_hdim96_bf16_sm80_cu_21e1f8cb_32344cuda3std3__419piecewise_constructE)
_ZN65_INTERNAL_960262eb_29_flash_bwd_hdim96_bf16_sm80_cu_21e1f8cb_32344cuda3std3__419piecewise_constructE:
	.zero		1
	.type		_ZN65_INTERNAL_960262eb_29_flash_bwd_hdim96_bf16_sm80_cu_21e1f8cb_32344cuda3std3__45__cpo4cendE,@object
	.size		_ZN65_INTERNAL_960262eb_29_flash_bwd_hdim96_bf16_sm80_cu_21e1f8cb_32344cuda3std3__45__cpo4cendE,(_ZN65_INTERNAL_960262eb_29_flash_bwd_hdim96_bf16_sm80_cu_21e1f8cb_32344cuda3std6ranges3__45__cpo4swapE - _ZN65_INTERNAL_960262eb_29_flash_bwd_hdim96_bf16_sm80_cu_21e1f8cb_32344cuda3std3__45__cpo4cendE)
_ZN65_INTERNAL_960262eb_29_flash_bwd_hdim96_bf16_sm80_cu_21e1f8cb_32344cuda3std3__45__cpo4cendE:
	.zero		1
	.type		_ZN65_INTERNAL_960262eb_29_flash_bwd_hdim96_bf16_sm80_cu_21e1f8cb_32344cuda3std6ranges3__45__cpo4swapE,@object
	.size		_ZN65_INTERNAL_960262eb_29_flash_bwd_hdim96_bf16_sm80_cu_21e1f8cb_32344cuda3std6ranges3__45__cpo4swapE,(.L_7 - _ZN65_INTERNAL_960262eb_29_flash_bwd_hdim96_bf16_sm80_cu_21e1f8cb_32344cuda3std6ranges3__45__cpo4swapE)
_ZN65_INTERNAL_960262eb_29_flash_bwd_hdim96_bf16_sm80_cu_21e1f8cb_32344cuda3std6ranges3__45__cpo4swapE:
	.zero		1
.L_7:


//--------------------- .nv.shared._ZN5flash44flash_bwd_dq_dk_dv_loop_seqk_parallel_kernelI23Flash_bwd_kernel_traitsILi96ELi64ELi128ELi8ELi2ELi4ELi4ELb1ELb0EN7cutlass10bfloat16_tE19Flash_kernel_traitsILi96ELi64ELi128ELi8ES3_EELb0ELb0ELb0ELb0ELb0ELb0ELb0EEEvNS_16Flash_bwd_paramsE --------------------------
	.section	.nv.shared._ZN5flash44flash_bwd_dq_dk_dv_loop_seqk_parallel_kernelI23Flash_bwd_kernel_traitsILi96ELi64ELi128ELi8ELi2ELi4ELi4ELb1ELb0EN7cutlass10bfloat16_tE19Flash_kernel_traitsILi96ELi64ELi128ELi8ES3_EELb0ELb0ELb0ELb0ELb0ELb0ELb0EEEvNS_16Flash_bwd_paramsE,"aw",@nobits
	.sectionflags	@""
	.align	16
	.zero		1024


//--------------------- .nv.shared._ZN5flash44flash_bwd_dq_dk_dv_loop_seqk_parallel_kernelI23Flash_bwd_kernel_traitsILi96ELi64ELi128ELi8ELi2ELi4ELi4ELb1ELb0EN7cutlass10bfloat16_tE19Flash_kernel_traitsILi96ELi64ELi128ELi8ES3_EELb0ELb0ELb1ELb0ELb0ELb0ELb0EEEvNS_16Flash_bwd_paramsE --------------------------
	.section	.nv.shared._ZN5flash44flash_bwd_dq_dk_dv_loop_seqk_parallel_kernelI23Flash_bwd_kernel_traitsILi96ELi64ELi128ELi8ELi2ELi4ELi4ELb1ELb0EN7cutlass10bfloat16_tE19Flash_kernel_traitsILi96ELi64ELi128ELi8ES3_EELb0ELb0ELb1ELb0ELb0ELb0ELb0EEEvNS_16Flash_bwd_paramsE,"aw",@nobits
	.sectionflags	@""
	.align	16
	.zero		1024


//--------------------- .nv.shared._ZN5flash44flash_bwd_dq_dk_dv_loop_seqk_parallel_kernelI23Flash_bwd_kernel_traitsILi96ELi64ELi128ELi8ELi2ELi4ELi4ELb1ELb0EN7cutlass10bfloat16_tE19Flash_kernel_traitsILi96ELi64ELi128ELi8ES3_EELb0ELb0ELb0ELb0ELb1ELb1ELb0EEEvNS_16Flash_bwd_paramsE --------------------------
	.section	.nv.shared._ZN5flash44flash_bwd_dq_dk_dv_loop_seqk_parallel_kernelI23Flash_bwd_kernel_traitsILi96ELi64ELi128ELi8ELi2ELi4ELi4ELb1ELb0EN7cutlass10bfloat16_tE19Flash_kernel_traitsILi96ELi64ELi128ELi8ES3_EELb0ELb0ELb0ELb0ELb1ELb1ELb0EEEvNS_16Flash_bwd_paramsE,"aw",@nobits
	.sectionflags	@""
	.align	16
	.zero		1024


//--------------------- .nv.shared._ZN5flash44flash_bwd_dq_dk_dv_loop_seqk_parallel_kernelI23Flash_bwd_kernel_traitsILi96ELi64ELi128ELi8ELi2ELi4ELi4ELb1ELb0EN7cutlass10bfloat16_tE19Flash_kernel_traitsILi96ELi64ELi128ELi8ES3_EELb0ELb0ELb0ELb1ELb0ELb0ELb0EEEvNS_16Flash_bwd_paramsE --------------------------
	.section	.nv.shared._ZN5flash44flash_bwd_dq_dk_dv_loop_seqk_parallel_kernelI23Flash_bwd_kernel_traitsILi96ELi64ELi128ELi8ELi2ELi4ELi4ELb1ELb0EN7cutlass10bfloat16_tE19Flash_kernel_traitsILi96ELi64ELi128ELi8ES3_EELb0ELb0ELb0ELb1ELb0ELb0ELb0EEEvNS_16Flash_bwd_paramsE,"aw",@nobits
	.sectionflags	@""
	.align	16
	.zero		1024


//--------------------- .nv.shared._ZN5flash44flash_bwd_dq_dk_dv_loop_seqk_parallel_kernelI23Flash_bwd_kernel_traitsILi96ELi64ELi128ELi8ELi2ELi4ELi4ELb1ELb0EN7cutlass10bfloat16_tE19Flash_kernel_traitsILi96ELi64ELi128ELi8ES3_EELb0ELb0ELb1ELb0ELb0ELb1ELb0EEEvNS_16Flash_bwd_paramsE --------------------------
	.section	.nv.shared._ZN5flash44flash_bwd_dq_dk_dv_loop_seqk_parallel_kernelI23Flash_bwd_kernel_traitsILi96ELi64ELi128ELi8ELi2ELi4ELi4ELb1ELb0EN7cutlass10bfloat16_tE19Flash_kernel_traitsILi96ELi64ELi128ELi8ES3_EELb0ELb0ELb1ELb0ELb0ELb1ELb0EEEvNS_16Flash_bwd_paramsE,"aw",@nobits
	.sectionflags	@""
	.align	16
	.zero		1024


//--------------------- .nv.shared._ZN5flash44flash_bwd_dq_dk_dv_loop_seqk_parallel_kernelI23Flash_bwd_kernel_traitsILi96ELi64ELi128ELi8ELi2ELi4ELi4ELb1ELb0EN7cutlass10bfloat16_tE19Flash_kernel_traitsILi96ELi64ELi128ELi8ES3_EELb0ELb0ELb1ELb1ELb0ELb0ELb0EEEvNS_16Flash_bwd_paramsE --------------------------
	.section	.nv.shared._ZN5flash44flash_bwd_dq_dk_dv_loop_seqk_parallel_kernelI23Flash_bwd_kernel_traitsILi96ELi64ELi128ELi8ELi2ELi4ELi4ELb1ELb0EN7cutlass10bfloat16_tE19Flash_kernel_traitsILi96ELi64ELi128ELi8ES3_EELb0ELb0ELb1ELb1ELb0ELb0ELb0EEEvNS_16Flash_bwd_paramsE,"aw",@nobits
	.sectionflags	@""
	.align	16
	.zero		1024


//--------------------- .nv.shared._ZN5flash27flash_bwd_convert_dq_kernelI23Flash_bwd_kernel_traitsILi96ELi64ELi128ELi8ELi2ELi4ELi4ELb1ELb0EN7cutlass10bfloat16_tE19Flash_kernel_traitsILi96ELi64ELi128ELi8ES3_EEEEvNS_16Flash_bwd_paramsEi --------------------------
	.section	.nv.shared._ZN5flash27flash_bwd_convert_dq_kernelI23Flash_bwd_kernel_traitsILi96ELi64ELi128ELi8ELi2ELi4ELi4ELb1ELb0EN7cutlass10bfloat16_tE19Flash_kernel_traitsILi96ELi64ELi128ELi8ES3_EEEEvNS_16Flash_bwd_paramsEi,"aw",@nobits
	.sectionflags	@""
	.align	16
	.zero		1024


//--------------------- .nv.shared._ZN5flash44flash_bwd_dq_dk_dv_loop_seqk_parallel_kernelI23Flash_bwd_kernel_traitsILi96ELi64ELi128ELi8ELi2ELi4ELi4ELb1ELb0EN7cutlass10bfloat16_tE19Flash_kernel_traitsILi96ELi64ELi128ELi8ES3_EELb1ELb0ELb0ELb0ELb0ELb1ELb0EEEvNS_16Flash_bwd_paramsE --------------------------
	.section	.nv.shared._ZN5flash44flash_bwd_dq_dk_dv_loop_seqk_parallel_kernelI23Flash_bwd_kernel_traitsILi96ELi64ELi128ELi8ELi2ELi4ELi4ELb1ELb0EN7cutlass10bfloat16_tE19Flash_kernel_traitsILi96ELi64ELi128ELi8ES3_EELb1ELb0ELb0ELb0ELb0ELb1ELb0EEEvNS_16Flash_bwd_paramsE,"aw",@nobits
	.sectionflags	@""
	.align	16
	.zero		1024


//--------------------- .nv.shared._ZN5flash44flash_bwd_dq_dk_dv_loop_seqk_parallel_kernelI23Flash_bwd_kernel_traitsILi96ELi64ELi128ELi8ELi2ELi4ELi4ELb1ELb0EN7cutlass10bfloat16_tE19Flash_kernel_traitsILi96ELi64ELi128ELi8ES3_EELb0ELb0ELb0ELb0ELb0ELb1ELb1EEEvNS_16Flash_bwd_paramsE --------------------------
	.section	.nv.shared._ZN5flash44flash_bwd_dq_dk_dv_loop_seqk_parallel_kernelI23Flash_bwd_kernel_traitsILi96ELi64ELi128ELi8ELi2ELi4ELi4ELb1ELb0EN7cutlass10bfloat16_tE19Flash_kernel_traitsILi96ELi64ELi128ELi8ES3_EELb0ELb0ELb0ELb0ELb0ELb1ELb1EEEvNS_16Flash_bwd_paramsE,"aw",@nobits
	.sectionflags	@""
	.align	16
	.zero		1024


//--------------------- .nv.shared._ZN5flash44flash_bwd_dq_dk_dv_loop_seqk_parallel_kernelI23Flash_bwd_kernel_traitsILi96ELi64ELi128ELi8ELi2ELi4ELi4ELb1ELb0EN7cutlass10bfloat16_tE19Flash_kernel_traitsILi96ELi64ELi128ELi8ES3_EELb1ELb0ELb0ELb0ELb0ELb0ELb0EEEvNS_16Flash_bwd_paramsE --------------------------
	.section	.nv.shared._ZN5flash44flash_bwd_dq_dk_dv_loop_seqk_parallel_kernelI23Flash_bwd_kernel_traitsILi96ELi64ELi128ELi8ELi2ELi4ELi4ELb1ELb0EN7cutlass10bfloat16_tE19Flash_kernel_traitsILi96ELi64ELi128ELi8ES3_EELb1ELb0ELb0ELb0ELb0ELb0ELb0EEEvNS_16Flash_bwd_paramsE,"aw",@nobits
	.sectionflags	@""
	.align	16
	.zero		1024


//--------------------- .nv.shared._ZN5flash44flash_bwd_dq_dk_dv_loop_seqk_parallel_kernelI23Flash_bwd_kernel_traitsILi96ELi64ELi128ELi8ELi2ELi4ELi4ELb1ELb0EN7cutlass10bfloat16_tE19Flash_kernel_traitsILi96ELi64ELi128ELi8ES3_EELb0ELb0ELb0ELb0ELb0ELb0ELb1EEEvNS_16Flash_bwd_paramsE --------------------------
	.section	.nv.shared._ZN5flash44flash_bwd_dq_dk_dv_loop_seqk_parallel_kernelI23Flash_bwd_kernel_traitsILi96ELi64ELi128ELi8ELi2ELi4ELi4ELb1ELb0EN7cutlass10bfloat16_tE19Flash_kernel_traitsILi96ELi64ELi128ELi8ES3_EELb0ELb0ELb0ELb0ELb0ELb0ELb1EEEvNS_16Flash_bwd_paramsE,"aw",@nobits
	.sectionflags	@""
	.align	16
	.zero		1024


//--------------------- .nv.shared._ZN5flash44flash_bwd_dq_dk_dv_loop_seqk_parallel_kernelI23Flash_bwd_kernel_traitsILi96ELi64ELi128ELi8ELi2ELi4ELi4ELb1ELb0EN7cutlass10bfloat16_tE19Flash_kernel_traitsILi96ELi64ELi128ELi8ES3_EELb1ELb0ELb1ELb0ELb0ELb0ELb0EEEvNS_16Flash_bwd_paramsE --------------------------
	.section	.nv.shared._ZN5flash44flash_bwd_dq_dk_dv_loop_seqk_parallel_kernelI23Flash_bwd_kernel_traitsILi96ELi64ELi128ELi8ELi2ELi4ELi4ELb1ELb0EN7cutlass10bfloat16_tE19Flash_kernel_traitsILi96ELi64ELi128ELi8ES3_EELb1ELb0ELb1ELb0ELb0ELb0ELb0EEEvNS_16Flash_bwd_paramsE,"aw",@nobits
	.sectionflags	@""
	.align	16
	.zero		1024


//--------------------- .nv.shared._ZN5flash44flash_bwd_dq_dk_dv_loop_seqk_parallel_kernelI23Flash_bwd_kernel_traitsILi96ELi64ELi128ELi8ELi2ELi4ELi4ELb1ELb0EN7cutlass10bfloat16_tE19Flash_kernel_traitsILi96ELi64ELi128ELi8ES3_EELb0ELb0ELb1ELb0ELb0ELb0ELb1EEEvNS_16Flash_bwd_paramsE --------------------------
	.section	.nv.shared._ZN5flash44flash_bwd_dq_dk_dv_loop_seqk_parallel_kernelI23Flash_bwd_kernel_traitsILi96ELi64ELi128ELi8ELi2ELi4ELi4ELb1ELb0EN7cutlass10bfloat16_tE19Flash_kernel_traitsILi96ELi64ELi128ELi8ES3_EELb0ELb0ELb1ELb0ELb0ELb0ELb1EEEvNS_16Flash_bwd_paramsE,"aw",@nobits
	.sectionflags	@""
	.align	16
	.zero		1024


//--------------------- .nv.shared._ZN5flash44flash_bwd_dq_dk_dv_loop_seqk_parallel_kernelI23Flash_bwd_kernel_traitsILi96ELi64ELi128ELi8ELi2ELi4ELi4ELb1ELb0EN7cutlass10bfloat16_tE19Flash_kernel_traitsILi96ELi64ELi128ELi8ES3_EELb1ELb0ELb0ELb0ELb1ELb1ELb0EEEvNS_16Flash_bwd_paramsE --------------------------
	.section	.nv.shared._ZN5flash44flash_bwd_dq_dk_dv_loop_seqk_parallel_kernelI23Flash_bwd_kernel_traitsILi96ELi64ELi128ELi8ELi2ELi4ELi4ELb1ELb0EN7cutlass10bfloat16_tE19Flash_kernel_traitsILi96ELi64ELi128ELi8ES3_EELb1ELb0ELb0ELb0ELb1ELb1ELb0EEEvNS_16Flash_bwd_paramsE,"aw",@nobits
	.sectionflags	@""
	.align	16
	.zero		1024


//--------------------- .nv.shared._ZN5flash44flash_bwd_dq_dk_dv_loop_seqk_parallel_kernelI23Flash_bwd_kernel_traitsILi96ELi64ELi128ELi8ELi2ELi4ELi4ELb1ELb0EN7cutlass10bfloat16_tE19Flash_kernel_traitsILi96ELi64ELi128ELi8ES3_EELb0ELb0ELb0ELb0ELb1ELb1ELb1EEEvNS_16Flash_bwd_paramsE --------------------------
	.section	.nv.shared._ZN5flash44flash_bwd_dq_dk_dv_loop_seqk_parallel_kernelI23Flash_bwd_kernel_traitsILi96ELi64ELi128ELi8ELi2ELi4ELi4ELb1ELb0EN7cutlass10bfloat16_tE19Flash_kernel_traitsILi96ELi64ELi128ELi8ES3_EELb0ELb0ELb0ELb0ELb1ELb1ELb1EEEvNS_16Flash_bwd_paramsE,"aw",@nobits
	.sectionflags	@""
	.align	16
	.zero		1024


//--------------------- .nv.shared._ZN5flash44flash_bwd_dq_dk_dv_loop_seqk_parallel_kernelI23Flash_bwd_kernel_traitsILi96ELi64ELi128ELi8ELi2ELi4ELi4ELb1ELb0EN7cutlass10bfloat16_tE19Flash_kernel_traitsILi96ELi64ELi128ELi8ES3_EELb1ELb0ELb0ELb1ELb0ELb0ELb0EEEvNS_16Flash_bwd_paramsE --------------------------
	.section	.nv.shared._ZN5flash44flash_bwd_dq_dk_dv_loop_seqk_parallel_kernelI23Flash_bwd_kernel_traitsILi96ELi64ELi128ELi8ELi2ELi4ELi4ELb1ELb0EN7cutlass10bfloat16_tE19Flash_kernel_traitsILi96ELi64ELi128ELi8ES3_EELb1ELb0ELb0ELb1ELb0ELb0ELb0EEEvNS_16Flash_bwd_paramsE,"aw",@nobits
	.sectionflags	@""
	.align	16
	.zero		1024


//--------------------- .nv.shared._ZN5flash44flash_bwd_dq_dk_dv_loop_seqk_parallel_kernelI23Flash_bwd_kernel_traitsILi96ELi64ELi128ELi8ELi2ELi4ELi4ELb1ELb0EN7cutlass10bfloat16_tE19Flash_kernel_traitsILi96ELi64ELi128ELi8ES3_EELb0ELb0ELb0ELb1ELb0ELb0ELb1EEEvNS_16Flash_bwd_paramsE --------------------------
	.section	.nv.shared._ZN5flash44flash_bwd_dq_dk_dv_loop_seqk_parallel_kernelI23Flash_bwd_kernel_traitsILi96ELi64ELi128ELi8ELi2ELi4ELi4ELb1ELb0EN7cutlass10bfloat16_tE19Flash_kernel_traitsILi96ELi64ELi128ELi8ES3_EELb0ELb0ELb0ELb1ELb0ELb0ELb1EEEvNS_16Flash_bwd_paramsE,"aw",@nobits
	.sectionflags	@""
	.align	16
	.zero		1024


//--------------------- .nv.shared._ZN5flash44flash_bwd_dq_dk_dv_loop_seqk_parallel_kernelI23Flash_bwd_kernel_traitsILi96ELi64ELi128ELi8ELi2ELi4ELi4ELb1ELb0EN7cutlass10bfloat16_tE19Flash_kernel_traitsILi96ELi64ELi128ELi8ES3_EELb1ELb0ELb1ELb0ELb0ELb1ELb0EEEvNS_16Flash_bwd_paramsE --------------------------
	.section	.nv.shared._ZN5flash44flash_bwd_dq_dk_dv_loop_seqk_parallel_kernelI23Flash_bwd_kernel_traitsILi96ELi64ELi128ELi8ELi2ELi4ELi4ELb1ELb0EN7cutlass10bfloat16_tE19Flash_kernel_traitsILi96ELi64ELi128ELi8ES3_EELb1ELb0ELb1ELb0ELb0ELb1ELb0EEEvNS_16Flash_bwd_paramsE,"aw",@nobits
	.sectionflags	@""
	.align	16
	.zero		1024


//--------------------- .nv.shared._ZN5flash44flash_bwd_dq_dk_dv_loop_seqk_parallel_kernelI23Flash_bwd_kernel_traitsILi96ELi64ELi128ELi8ELi2ELi4ELi4ELb1ELb0EN7cutlass10bfloat16_tE19Flash_kernel_traitsILi96ELi64ELi128ELi8ES3_EELb0ELb0ELb1ELb0ELb0ELb1ELb1EEEvNS_16Flash_bwd_paramsE --------------------------
	.section	.nv.shared._ZN5flash44flash_bwd_dq_dk_dv_loop_seqk_parallel_kernelI23Flash_bwd_kernel_traitsILi96ELi64ELi128ELi8ELi2ELi4ELi4ELb1ELb0EN7cutlass10bfloat16_tE19Flash_kernel_traitsILi96ELi64ELi128ELi8ES3_EELb0ELb0ELb1ELb0ELb0ELb1ELb1EEEvNS_16Flash_bwd_paramsE,"aw",@nobits
	.sectionflags	@""
	.align	16
	.zero		1024


//--------------------- .nv.shared._ZN5flash44flash_bwd_dq_dk_dv_loop_seqk_parallel_kernelI23Flash_bwd_kernel_traitsILi96ELi64ELi128ELi8ELi2ELi4ELi4ELb1ELb0EN7cutlass10bfloat16_tE19Flash_kernel_traitsILi96ELi64ELi128ELi8ES3_EELb1ELb0ELb1ELb1ELb0ELb0ELb0EEEvNS_16Flash_bwd_paramsE --------------------------
	.section	.nv.shared._ZN5flash44flash_bwd_dq_dk_dv_loop_seqk_parallel_kernelI23Flash_bwd_kernel_traitsILi96ELi64ELi128ELi8ELi2ELi4ELi4ELb1ELb0EN7cutlass10bfloat16_tE19Flash_kernel_traitsILi96ELi64ELi128ELi8ES3_EELb1ELb0ELb1ELb1ELb0ELb0ELb0EEEvNS_16Flash_bwd_paramsE,"aw",@nobits
	.sectionflags	@""
	.align	16
	.zero		1024


//--------------------- .nv.shared._ZN5flash44flash_bwd_dq_dk_dv_loop_seqk_parallel_kernelI23Flash_bwd_kernel_traitsILi96ELi64ELi128ELi8ELi2ELi4ELi4ELb1ELb0EN7cutlass10bfloat16_tE19Flash_kernel_traitsILi96ELi64ELi128ELi8ES3_EELb0ELb0ELb1ELb1ELb0ELb0ELb1EEEvNS_16Flash_bwd_paramsE --------------------------
	.section	.nv.shared._ZN5flash44flash_bwd_dq_dk_dv_loop_seqk_parallel_kernelI23Flash_bwd_kernel_traitsILi96ELi64ELi128ELi8ELi2ELi4ELi4ELb1ELb0EN7cutlass10bfloat16_tE19Flash_kernel_traitsILi96ELi64ELi128ELi8ES3_EELb0ELb0ELb1ELb1ELb0ELb0ELb1EEEvNS_16Flash_bwd_paramsE,"aw",@nobits
	.sectionflags	@""
	.align	16
	.zero		1024


//--------------------- .nv.shared._ZN5flash25flash_bwd_dot_do_o_kernelILb0E23Flash_bwd_kernel_traitsILi96ELi64ELi128ELi8ELi2ELi4ELi4ELb1ELb0EN7cutlass10bfloat16_tE19Flash_kernel_traitsILi96ELi64ELi128ELi8ES3_EEEEvNS_16Flash_bwd_paramsE --------------------------
	.section	.nv.shared._ZN5flash25flash_bwd_dot_do_o_kernelILb0E23Flash_bwd_kernel_traitsILi96ELi64ELi128ELi8ELi2ELi4ELi4ELb1ELb0EN7cutlass10bfloat16_tE19Flash_kernel_traitsILi96ELi64ELi128ELi8ES3_EEEEvNS_16Flash_bwd_paramsE,"aw",@nobits
	.sectionflags	@""
	.align	16
	.zero		1024


//--------------------- .nv.shared._ZN5flash25flash_bwd_dot_do_o_kernelILb1E23Flash_bwd_kernel_traitsILi96ELi64ELi128ELi8ELi2ELi4ELi4ELb1ELb0EN7cutlass10bfloat16_tE19Flash_kernel_traitsILi96ELi64ELi128ELi8ES3_EEEEvNS_16Flash_bwd_paramsE --------------------------
	.section	.nv.shared._ZN5flash25flash_bwd_dot_do_o_kernelILb1E23Flash_bwd_kernel_traitsILi96ELi64ELi128ELi8ELi2ELi4ELi4ELb1ELb0EN7cutlass10bfloat16_tE19Flash_kernel_traitsILi96ELi64ELi128ELi8ES3_EEEEvNS_16Flash_bwd_paramsE,"aw",@nobits
	.sectionflags	@""
	.align	16
	.zero		1024


//--------------------- .nv.shared._ZN5flash27flash_bwd_convert_dq_kernelI23Flash_bwd_kernel_traitsILi96ELi64ELi128ELi8ELi2ELi4ELi4ELb0ELb0EN7cutlass10bfloat16_tE19Flash_kernel_traitsILi96ELi64ELi128ELi8ES3_EEEEvNS_16Flash_bwd_paramsEi --------------------------
	.section	.nv.shared._ZN5flash27flash_bwd_convert_dq_kernelI23Flash_bwd_kernel_traitsILi96ELi64ELi128ELi8ELi2ELi4ELi4ELb0ELb0EN7cutlass10bfloat16_tE19Flash_kernel_traitsILi96ELi64ELi128ELi8ES3_EEEEvNS_16Flash_bwd_paramsEi,"aw",@nobits
	.sectionflags	@""
	.align	16
	.zero		1024


//--------------------- .nv.shared._ZN5flash44flash_bwd_dq_dk_dv_loop_seqk_parallel_kernelI23Flash_bwd_kernel_traitsILi96ELi64ELi128ELi8ELi2ELi4ELi4ELb0ELb0EN7cutlass10bfloat16_tE19Flash_kernel_traitsILi96ELi64ELi128ELi8ES3_EELb1ELb0ELb0ELb0ELb0ELb1ELb0EEEvNS_16Flash_bwd_paramsE --------------------------
	.section	.nv.shared._ZN5flash44flash_bwd_dq_dk_dv_loop_seqk_parallel_kernelI23Flash_bwd_kernel_traitsILi96ELi64ELi128ELi8ELi2ELi4ELi4ELb0ELb0EN7cutlass10bfloat16_tE19Flash_kernel_traitsILi96ELi64ELi128ELi8ES3_EELb1ELb0ELb0ELb0ELb0ELb1ELb0EEEvNS_16Flash_bwd_paramsE,"aw",@nobits
	.sectionflags	@""
	.align	16
	.zero		1024


//--------------------- .nv.shared._ZN5flash44flash_bwd_dq_dk_dv_loop_seqk_parallel_kernelI23Flash_bwd_kernel_traitsILi96ELi64ELi128ELi8ELi2ELi4ELi4ELb0ELb0EN7cutlass10bfloat16_tE19Flash_kernel_traitsILi96ELi64ELi128ELi8ES3_EELb0ELb0ELb0ELb0ELb0ELb1ELb1EEEvNS_16Flash_bwd_paramsE --------------------------
	.section	.nv.shared._ZN5flash44flash_bwd_dq_dk_dv_loop_seqk_parallel_kernelI23Flash_bwd_kernel_traitsILi96ELi64ELi128ELi8ELi2ELi4ELi4ELb0ELb0EN7cutlass10bfloat16_tE19Flash_kernel_traitsILi96ELi64ELi128ELi8ES3_EELb0ELb0ELb0ELb0ELb0ELb1ELb1EEEvNS_16Flash_bwd_paramsE,"aw",@nobits
	.sectionflags	@""
	.align	16
	.zero		1024


//--------------------- .nv.shared._ZN5flash44flash_bwd_dq_dk_dv_loop_seqk_parallel_kernelI23Flash_bwd_kernel_traitsILi96ELi64ELi128ELi8ELi2ELi4ELi4ELb0ELb0EN7cutlass10bfloat16_tE19Flash_kernel_traitsILi96ELi64ELi128ELi8ES3_EELb1ELb0ELb0ELb0ELb0ELb0ELb0EEEvNS_16Flash_bwd_paramsE --------------------------
	.section	.nv.shared._ZN5flash44flash_bwd_dq_dk_dv_loop_seqk_parallel_kernelI23Flash_bwd_kernel_traitsILi96ELi64ELi128ELi8ELi2ELi4ELi4ELb0ELb0EN7cutlass10bfloat16_tE19Flash_kernel_traitsILi96ELi64ELi128ELi8ES3_EELb1ELb0ELb0ELb0ELb0ELb0ELb0EEEvNS_16Flash_bwd_paramsE,"aw",@nobits
	.sectionflags	@""
	.align	16
	.zero		1024


//--------------------- .nv.shared._ZN5flash44flash_bwd_dq_dk_dv_loop_seqk_parallel_kernelI23Flash_bwd_kernel_traitsILi96ELi64ELi128ELi8ELi2ELi4ELi4ELb0ELb0EN7cutlass10bfloat16_tE19Flash_kernel_traitsILi96ELi64ELi128ELi8ES3_EELb0ELb0ELb0ELb0ELb0ELb0ELb1EEEvNS_16Flash_bwd_paramsE --------------------------
	.section	.nv.shared._ZN5flash44flash_bwd_dq_dk_dv_loop_seqk_parallel_kernelI23Flash_bwd_kernel_traitsILi96ELi64ELi128ELi8ELi2ELi4ELi4ELb0ELb0EN7cutlass10bfloat16_tE19Flash_kernel_traitsILi96ELi64ELi128ELi8ES3_EELb0ELb0ELb0ELb0ELb0ELb0ELb1EEEvNS_16Flash_bwd_paramsE,"aw",@nobits
	.sectionflags	@""
	.align	16
	.zero		1024


//--------------------- .nv.shared._ZN5flash44flash_bwd_dq_dk_dv_loop_seqk_parallel_kernelI23Flash_bwd_kernel_traitsILi96ELi64ELi128ELi8ELi2ELi4ELi4ELb0ELb0EN7cutlass10bfloat16_tE19Flash_kernel_traitsILi96ELi64ELi128ELi8ES3_EELb1ELb0ELb1ELb0ELb0ELb0ELb0EEEvNS_16Flash_bwd_paramsE --------------------------
	.section	.nv.shared._ZN5flash44flash_bwd_dq_dk_dv_loop_seqk_parallel_kernelI23Flash_bwd_kernel_traitsILi96ELi64ELi128ELi8ELi2ELi4ELi4ELb0ELb0EN7cutlass10bfloat16_tE19Flash_kernel_traitsILi96ELi64ELi128ELi8ES3_EELb1ELb0ELb1ELb0ELb0ELb0ELb0EEEvNS_16Flash_bwd_paramsE,"aw",@nobits
	.sectionflags	@""
	.align	16
	.zero		1024


//--------------------- .nv.shared._ZN5flash44flash_bwd_dq_dk_dv_loop_seqk_parallel_kernelI23Flash_bwd_kernel_traitsILi96ELi64ELi128ELi8ELi2ELi4ELi4ELb0ELb0EN7cutlass10bfloat16_tE19Flash_kernel_traitsILi96ELi64ELi128ELi8ES3_EELb0ELb0ELb1ELb0ELb0ELb0ELb1EEEvNS_16Flash_bwd_paramsE --------------------------
	.section	.nv.shared._ZN5flash44flash_bwd_dq_dk_dv_loop_seqk_parallel_kernelI23Flash_bwd_kernel_traitsILi96ELi64ELi128ELi8ELi2ELi4ELi4ELb0ELb0EN7cutlass10bfloat16_tE19Flash_kernel_traitsILi96ELi64ELi128ELi8ES3_EELb0ELb0ELb1ELb0ELb0ELb0ELb1EEEvNS_16Flash_bwd_paramsE,"aw",@nobits
	.sectionflags	@""
	.align	16
	.zero		1024


//--------------------- .nv.shared._ZN5flash44flash_bwd_dq_dk_dv_loop_seqk_parallel_kernelI23Flash_bwd_kernel_traitsILi96ELi64ELi128ELi8ELi2ELi4ELi4ELb0ELb0EN7cutlass10bfloat16_tE19Flash_kernel_traitsILi96ELi64ELi128ELi8ES3_EELb1ELb0ELb0ELb0ELb1ELb1ELb0EEEvNS_16Flash_bwd_paramsE --------------------------
	.section	.nv.shared._ZN5flash44flash_bwd_dq_dk_dv_loop_seqk_parallel_kernelI23Flash_bwd_kernel_traitsILi96ELi64ELi128ELi8ELi2ELi4ELi4ELb0ELb0EN7cutlass10bfloat16_tE19Flash_kernel_traitsILi96ELi64ELi128ELi8ES3_EELb1ELb0ELb0ELb0ELb1ELb1ELb0EEEvNS_16Flash_bwd_paramsE,"aw",@nobits
	.sectionflags	@""
	.align	16
	.zero		1024


//--------------------- .nv.shared._ZN5flash44flash_bwd_dq_dk_dv_loop_seqk_parallel_kernelI23Flash_bwd_kernel_traitsILi96ELi64ELi128ELi8ELi2ELi4ELi4ELb0ELb0EN7cutlass10bfloat16_tE19Flash_kernel_traitsILi96ELi64ELi128ELi8ES3_EELb0ELb0ELb0ELb0ELb1ELb1ELb1EEEvNS_16Flash_bwd_paramsE --------------------------
	.section	.nv.shared._ZN5flash44flash_bwd_dq_dk_dv_loop_seqk_parallel_kernelI23Flash_bwd_kernel_traitsILi96ELi64ELi128ELi8ELi2ELi4ELi4ELb0ELb0EN7cutlass10bfloat16_tE19Flash_kernel_traitsILi96ELi64ELi128ELi8ES3_EELb0ELb0ELb0ELb0ELb1ELb1ELb1EEEvNS_16Flash_bwd_paramsE,"aw",@nobits
	.sectionflags	@""
	.align	16
	.zero		1024


//--------------------- .nv.shared._ZN5flash44flash_bwd_dq_dk_dv_loop_seqk_parallel_kernelI23Flash_bwd_kernel_traitsILi96ELi64ELi128ELi8ELi2ELi4ELi4ELb0ELb0EN7cutlass10bfloat16_tE19Flash_kernel_traitsILi96ELi64ELi128ELi8ES3_EELb1ELb0ELb0ELb1ELb0ELb0ELb0EEEvNS_16Flash_bwd_paramsE --------------------------
	.section	.nv.shared._ZN5flash44flash_bwd_dq_dk_dv_loop_seqk_parallel_kernelI23Flash_bwd_kernel_traitsILi96ELi64ELi128ELi8ELi2ELi4ELi4ELb0ELb0EN7cutlass10bfloat16_tE19Flash_kernel_traitsILi96ELi64ELi128ELi8ES3_EELb1ELb0ELb0ELb1ELb0ELb0ELb0EEEvNS_16Flash_bwd_paramsE,"aw",@nobits
	.sectionflags	@""
	.align	16
	.zero		1024


//--------------------- .nv.shared._ZN5flash44flash_bwd_dq_dk_dv_loop_seqk_parallel_kernelI23Flash_bwd_kernel_traitsILi96ELi64ELi128ELi8ELi2ELi4ELi4ELb0ELb0EN7cutlass10bfloat16_tE19Flash_kernel_traitsILi96ELi64ELi128ELi8ES3_EELb0ELb0ELb0ELb1ELb0ELb0ELb1EEEvNS_16Flash_bwd_paramsE --------------------------
	.section	.nv.shared._ZN5flash44flash_bwd_dq_dk_dv_loop_seqk_parallel_kernelI23Flash_bwd_kernel_traitsILi96ELi64ELi128ELi8ELi2ELi4ELi4ELb0ELb0EN7cutlass10bfloat16_tE19Flash_kernel_traitsILi96ELi64ELi128ELi8ES3_EELb0ELb0ELb0ELb1ELb0ELb0ELb1EEEvNS_16Flash_bwd_paramsE,"aw",@nobits
	.sectionflags	@""
	.align	16
	.zero		1024


//--------------------- .nv.shared._ZN5flash44flash_bwd_dq_dk_dv_loop_seqk_parallel_kernelI23Flash_bwd_kernel_traitsILi96ELi64ELi128ELi8ELi2ELi4ELi4ELb0ELb0EN7cutlass10bfloat16_tE19Flash_kernel_traitsILi96ELi64ELi128ELi8ES3_EELb1ELb0ELb1ELb0ELb0ELb1ELb0EEEvNS_16Flash_bwd_paramsE --------------------------
	.section	.nv.shared._ZN5flash44flash_bwd_dq_dk_dv_loop_seqk_parallel_kernelI23Flash_bwd_kernel_traitsILi96ELi64ELi128ELi8ELi2ELi4ELi4ELb0ELb0EN7cutlass10bfloat16_tE19Flash_kernel_traitsILi96ELi64ELi128ELi8ES3_EELb1ELb0ELb1ELb0ELb0ELb1ELb0EEEvNS_16Flash_bwd_paramsE,"aw",@nobits
	.sectionflags	@""
	.align	16
	.zero		1024


//--------------------- .nv.shared._ZN5flash44flash_bwd_dq_dk_dv_loop_seqk_parallel_kernelI23Flash_bwd_kernel_traitsILi96ELi64ELi128ELi8ELi2ELi4ELi4ELb0ELb0EN7cutlass10bfloat16_tE19Flash_kernel_traitsILi96ELi64ELi128ELi8ES3_EELb0ELb0ELb1ELb0ELb0ELb1ELb1EEEvNS_16Flash_bwd_paramsE --------------------------
	.section	.nv.shared._ZN5flash44flash_bwd_dq_dk_dv_loop_seqk_parallel_kernelI23Flash_bwd_kernel_traitsILi96ELi64ELi128ELi8ELi2ELi4ELi4ELb0ELb0EN7cutlass10bfloat16_tE19Flash_kernel_traitsILi96ELi64ELi128ELi8ES3_EELb0ELb0ELb1ELb0ELb0ELb1ELb1EEEvNS_16Flash_bwd_paramsE,"aw",@nobits
	.sectionflags	@""
	.align	16
	.zero		1024


//--------------------- .nv.shared._ZN5flash44flash_bwd_dq_dk_dv_loop_seqk_parallel_kernelI23Flash_bwd_kernel_traitsILi96ELi64ELi128ELi8ELi2ELi4ELi4ELb0ELb0EN7cutlass10bfloat16_tE19Flash_kernel_traitsILi96ELi64ELi128ELi8ES3_EELb1ELb0ELb1ELb1ELb0ELb0ELb0EEEvNS_16Flash_bwd_paramsE --------------------------
	.section	.nv.shared._ZN5flash44flash_bwd_dq_dk_dv_loop_seqk_parallel_kernelI23Flash_bwd_kernel_traitsILi96ELi64ELi128ELi8ELi2ELi4ELi4ELb0ELb0EN7cutlass10bfloat16_tE19Flash_kernel_traitsILi96ELi64ELi128ELi8ES3_EELb1ELb0ELb1ELb1ELb0ELb0ELb0EEEvNS_16Flash_bwd_paramsE,"aw",@nobits
	.sectionflags	@""
	.align	16
	.zero		1024


//--------------------- .nv.shared._ZN5flash44flash_bwd_dq_dk_dv_loop_seqk_parallel_kernelI23Flash_bwd_kernel_traitsILi96ELi64ELi128ELi8ELi2ELi4ELi4ELb0ELb0EN7cutlass10bfloat16_tE19Flash_kernel_traitsILi96ELi64ELi128ELi8ES3_EELb0ELb0ELb1ELb1ELb0ELb0ELb1EEEvNS_16Flash_bwd_paramsE --------------------------
	.section	.nv.shared._ZN5flash44flash_bwd_dq_dk_dv_loop_seqk_parallel_kernelI23Flash_bwd_kernel_traitsILi96ELi64ELi128ELi8ELi2ELi4ELi4ELb0ELb0EN7cutlass10bfloat16_tE19Flash_kernel_traitsILi96ELi64ELi128ELi8ES3_EELb0ELb0ELb1ELb1ELb0ELb0ELb1EEEvNS_16Flash_bwd_paramsE,"aw",@nobits
	.sectionflags	@""
	.align	16
	.zero		1024


//--------------------- .nv.shared._ZN5flash25flash_bwd_dot_do_o_kernelILb0E23Flash_bwd_kernel_traitsILi96ELi64ELi128ELi8ELi2ELi4ELi4ELb0ELb0EN7cutlass10bfloat16_tE19Flash_kernel_traitsILi96ELi64ELi128ELi8ES3_EEEEvNS_16Flash_bwd_paramsE --------------------------
	.section	.nv.shared._ZN5flash25flash_bwd_dot_do_o_kernelILb0E23Flash_bwd_kernel_traitsILi96ELi64ELi128ELi8ELi2ELi4ELi4ELb0ELb0EN7cutlass10bfloat16_tE19Flash_kernel_traitsILi96ELi64ELi128ELi8ES3_EEEEvNS_16Flash_bwd_paramsE,"aw",@nobits
	.sectionflags	@""
	.align	16
	.zero		1024


//--------------------- .nv.shared._ZN5flash25flash_bwd_dot_do_o_kernelILb1E23Flash_bwd_kernel_traitsILi96ELi64ELi128ELi8ELi2ELi4ELi4ELb0ELb0EN7cutlass10bfloat16_tE19Flash_kernel_traitsILi96ELi64ELi128ELi8ES3_EEEEvNS_16Flash_bwd_paramsE --------------------------
	.section	.nv.shared._ZN5flash25flash_bwd_dot_do_o_kernelILb1E23Flash_bwd_kernel_traitsILi96ELi64ELi128ELi8ELi2ELi4ELi4ELb0ELb0EN7cutlass10bfloat16_tE19Flash_kernel_traitsILi96ELi64ELi128ELi8ES3_EEEEvNS_16Flash_bwd_paramsE,"aw",@nobits
	.sectionflags	@""
	.align	16
	.zero		1024


//--------------------- .nv.constant0._ZN5flash44flash_bwd_dq_dk_dv_loop_seqk_parallel_kernelI23Flash_bwd_kernel_traitsILi96ELi64ELi128ELi8ELi2ELi4ELi4ELb1ELb0EN7cutlass10bfloat16_tE19Flash_kernel_traitsILi96ELi64ELi128ELi8ES3_EELb0ELb0ELb0ELb0ELb0ELb1ELb0EEEvNS_16Flash_bwd_paramsE --------------------------
	.section	.nv.constant0._ZN5flash44flash_bwd_dq_dk_dv_loop_seqk_parallel_kernelI23Flash_bwd_kernel_traitsILi96ELi64ELi128ELi8ELi2ELi4ELi4ELb1ELb0EN7cutlass10bfloat16_tE19Flash_kernel_traitsILi96ELi64ELi128ELi8ES3_EELb0ELb0ELb0ELb0ELb0ELb1ELb0EEEvNS_16Flash_bwd_paramsE,"a",@progbits
	.sectionflags	@""
	.align	4
.nv.constant0._ZN5flash44flash_bwd_dq_dk_dv_loop_seqk_parallel_kernelI23Flash_bwd_kernel_traitsILi96ELi64ELi128ELi8ELi2ELi4ELi4ELb1ELb0EN7cutlass10bfloat16_tE19Flash_kernel_traitsILi96ELi64ELi128ELi8ES3_EELb0ELb0ELb0ELb0ELb0ELb1ELb0EEEvNS_16Flash_bwd_paramsE:
	.zero		1536


//--------------------- .nv.constant0._ZN5flash44flash_bwd_dq_dk_dv_loop_seqk_parallel_kernelI23Flash_bwd_kernel_traitsILi96ELi64ELi128ELi8ELi2ELi4ELi4ELb1ELb0EN7cutlass10bfloat16_tE19Flash_kernel_traitsILi96ELi64ELi128ELi8ES3_EELb0ELb0ELb0ELb0ELb0ELb0ELb0EEEvNS_16Flash_bwd_paramsE --------------------------
	.section	.nv.constant0._ZN5flash44flash_bwd_dq_dk_dv_loop_seqk_parallel_kernelI23Flash_bwd_kernel_traitsILi96ELi64ELi128ELi8ELi2ELi4ELi4ELb1ELb0EN7cutlass10bfloat16_tE19Flash_kernel_traitsILi96ELi64ELi128ELi8ES3_EELb0ELb0ELb0ELb0ELb0ELb0ELb0EEEvNS_16Flash_bwd_paramsE,"a",@progbits
	.sectionflags	@""
	.align	4
.nv.constant0._ZN5flash44flash_bwd_dq_dk_dv_loop_seqk_parallel_kernelI23Flash_bwd_kernel_traitsILi96ELi64ELi128ELi8ELi2ELi4ELi4ELb1ELb0EN7cutlass10bfloat16_tE19Flash_kernel_traitsILi96ELi64ELi128ELi8ES3_EELb0ELb0ELb0ELb0ELb0ELb0ELb0EEEvNS_16Flash_bwd_paramsE:
	.zero		1536


//--------------------- .nv.constant0._ZN5flash44flash_bwd_dq_dk_dv_loop_seqk_parallel_kernelI23Flash_bwd_kernel_traitsILi96ELi64ELi128ELi8ELi2ELi4ELi4ELb1ELb0EN7cutlass10bfloat16_tE19Flash_kernel_traitsILi96ELi64ELi128ELi8ES3_EELb0ELb0ELb1ELb0ELb0ELb0ELb0EEEvNS_16Flash_bwd_paramsE --------------------------
	.section	.nv.constant0._ZN5flash44flash_bwd_dq_dk_dv_loop_seqk_parallel_kernelI23Flash_bwd_kernel_traitsILi96ELi64ELi128ELi8ELi2ELi4ELi4ELb1ELb0EN7cutlass10bfloat16_tE19Flash_kernel_traitsILi96ELi64ELi128ELi8ES3_EELb0ELb0ELb1ELb0ELb0ELb0ELb0EEEvNS_16Flash_bwd_paramsE,"a",@progbits
	.sectionflags	@""
	.align	4
.nv.constant0._ZN5flash44flash_bwd_dq_dk_dv_loop_seqk_parallel_kernelI23Flash_bwd_kernel_traitsILi96ELi64ELi128ELi8ELi2ELi4ELi4ELb1ELb0EN7cutlass10bfloat16_tE19Flash_kernel_traitsILi96ELi64ELi128ELi8ES3_EELb0ELb0ELb1ELb0ELb0ELb0ELb0EEEvNS_16Flash_bwd_paramsE:
	.zero		1536


//--------------------- .nv.constant0._ZN5flash44flash_bwd_dq_dk_dv_loop_seqk_parallel_kernelI23Flash_bwd_kernel_traitsILi96ELi64ELi128ELi8ELi2ELi4ELi4ELb1ELb0EN7cutlass10bfloat16_tE19Flash_kernel_traitsILi96ELi64ELi128ELi8ES3_EELb0ELb0ELb0ELb0ELb1ELb1ELb0EEEvNS_16Flash_bwd_paramsE --------------------------
	.section	.nv.constant0._ZN5flash44flash_bwd_dq_dk_dv_loop_seqk_parallel_kernelI23Flash_bwd_kernel_traitsILi96ELi64ELi128ELi8ELi2ELi4ELi4ELb1ELb0EN7cutlass10bfloat16_tE19Flash_kernel_traitsILi96ELi64ELi128ELi8ES3_EELb0ELb0ELb0ELb0ELb1ELb1ELb0EEEvNS_16Flash_bwd_paramsE,"a",@progbits
	.sectionflags	@""
	.align	4
.nv.constant0._ZN5flash44flash_bwd_dq_dk_dv_loop_seqk_parallel_kernelI23Flash_bwd_kernel_traitsILi96ELi64ELi128ELi8ELi2ELi4ELi4ELb1ELb0EN7cutlass10bfloat16_tE19Flash_kernel_traitsILi96ELi64ELi128ELi8ES3_EELb0ELb0ELb0ELb0ELb1ELb1ELb0EEEvNS_16Flash_bwd_paramsE:
	.zero		1536


//--------------------- .nv.constant0._ZN5flash44flash_bwd_dq_dk_dv_loop_seqk_parallel_kernelI23Flash_bwd_kernel_traitsILi96ELi64ELi128ELi8ELi2ELi4ELi4ELb1ELb0EN7cutlass10bfloat16_tE19Flash_kernel_traitsILi96ELi64ELi128ELi8ES3_EELb0ELb0ELb0ELb1ELb0ELb0ELb0EEEvNS_16Flash_bwd_paramsE --------------------------
	.section	.nv.constant0._ZN5flash44flash_bwd_dq_dk_dv_loop_seqk_parallel_kernelI23Flash_bwd_kernel_traitsILi96ELi64ELi128ELi8ELi2ELi4ELi4ELb1ELb0EN7cutlass10bfloat16_tE19Flash_kernel_traitsILi96ELi64ELi128ELi8ES3_EELb0ELb0ELb0ELb1ELb0ELb0ELb0EEEvNS_16Flash_bwd_paramsE,"a",@progbits
	.sectionflags	@""
	.align	4
.nv.constant0._ZN5flash44flash_bwd_dq_dk_dv_loop_seqk_parallel_kernelI23Flash_bwd_kernel_traitsILi96ELi64ELi128ELi8ELi2ELi4ELi4ELb1ELb0EN7cutlass10bfloat16_tE19Flash_kernel_traitsILi96ELi64ELi128ELi8ES3_EELb0ELb0ELb0ELb1ELb0ELb0ELb0EEEvNS_16Flash_bwd_paramsE:
	.zero		1536


//--------------------- .nv.constant0._ZN5flash44flash_bwd_dq_dk_dv_loop_seqk_parallel_kernelI23Flash_bwd_kernel_traitsILi96ELi64ELi128ELi8ELi2ELi4ELi4ELb1ELb0EN7cutlass10bfloat16_tE19Flash_kernel_traitsILi96ELi64ELi128ELi8ES3_EELb0ELb0ELb1ELb0ELb0ELb1ELb0EEEvNS_16Flash_bwd_paramsE --------------------------
	.section	.nv.constant0._ZN5flash44flash_bwd_dq_dk_dv_loop_seqk_parallel_kernelI23Flash_bwd_kernel_traitsILi96ELi64ELi128ELi8ELi2ELi4ELi4ELb1ELb0EN7cutlass10bfloat16_tE19Flash_kernel_traitsILi96ELi64ELi128ELi8ES3_EELb0ELb0ELb1ELb0ELb0ELb1ELb0EEEvNS_16Flash_bwd_paramsE,"a",@progbits
	.sectionflags	@""
	.align	4
.nv.constant0._ZN5flash44flash_bwd_dq_dk_dv_loop_seqk_parallel_kernelI23Flash_bwd_kernel_traitsILi96ELi64ELi128ELi8ELi2ELi4ELi4ELb1ELb0EN7cutlass10bfloat16_tE19Flash_kernel_traitsILi96ELi64ELi128ELi8ES3_EELb0ELb0ELb1ELb0ELb0ELb1ELb0EEEvNS_16Flash_bwd_paramsE:
	.zero		1536


//--------------------- .nv.constant0._ZN5flash44flash_bwd_dq_dk_dv_loop_seqk_parallel_kernelI23Flash_bwd_kernel_traitsILi96ELi64ELi128ELi8ELi2ELi4ELi4ELb1ELb0EN7cutlass10bfloat16_tE19Flash_kernel_traitsILi96ELi64ELi128ELi8ES3_EELb0ELb0ELb1ELb1ELb0ELb0ELb0EEEvNS_16Flash_bwd_paramsE --------------------------
	.section	.nv.constant0._ZN5flash44flash_bwd_dq_dk_dv_loop_seqk_parallel_kernelI23Flash_bwd_kernel_traitsILi96ELi64ELi128ELi8ELi2ELi4ELi4ELb1ELb0EN7cutlass10bfloat16_tE19Flash_kernel_traitsILi96ELi64ELi128ELi8ES3_EELb0ELb0ELb1ELb1ELb0ELb0ELb0EEEvNS_16Flash_bwd_paramsE,"a",@progbits
	.sectionflags	@""
	.align	4
.nv.constant0._ZN5flash44flash_bwd_dq_dk_dv_loop_seqk_parallel_kernelI23Flash_bwd_kernel_traitsILi96ELi64ELi128ELi8ELi2ELi4ELi4ELb1ELb0EN7cutlass10bfloat16_tE19Flash_kernel_traitsILi96ELi64ELi128ELi8ES3_EELb0ELb0ELb1ELb1ELb0ELb0ELb0EEEvNS_16Flash_bwd_paramsE:
	.zero		1536


//--------------------- .nv.constant0._ZN5flash27flash_bwd_convert_dq_kernelI23Flash_bwd_kernel_traitsILi96ELi64ELi128ELi8ELi2ELi4ELi4ELb1ELb0EN7cutlass10bfloat16_tE19Flash_kernel_traitsILi96ELi64ELi128ELi8ES3_EEEEvNS_16Flash_bwd_paramsEi --------------------------
	.section	.nv.constant0._ZN5flash27flash_bwd_convert_dq_kernelI23Flash_bwd_kernel_traitsILi96ELi64ELi128ELi8ELi2ELi4ELi4ELb1ELb0EN7cutlass10bfloat16_tE19Flash_kernel_traitsILi96ELi64ELi128ELi8ES3_EEEEvNS_16Flash_bwd_paramsEi,"a",@progbits
	.sectionflags	@""
	.align	4
.nv.constant0._ZN5flash27flash_bwd_convert_dq_kernelI23Flash_bwd_kernel_traitsILi96ELi64ELi128ELi8ELi2ELi4ELi4ELb1ELb0EN7cutlass10bfloat16_tE19Flash_kernel_traitsILi96ELi64ELi128ELi8ES3_EEEEvNS_16Flash_bwd_paramsEi:
	.zero		1540


//--------------------- .nv.constant0._ZN5flash44flash_bwd_dq_dk_dv_loop_seqk_parallel_kernelI23Flash_bwd_kernel_traitsILi96ELi64ELi128ELi8ELi2ELi4ELi4ELb1ELb0EN7cutlass10bfloat16_tE19Flash_kernel_traitsILi96ELi64ELi128ELi8ES3_EELb1ELb0ELb0ELb0ELb0ELb1ELb0EEEvNS_16Flash_bwd_paramsE --------------------------
	.section	.nv.constant0._ZN5flash44flash_bwd_dq_dk_dv_loop_seqk_parallel_kernelI23Flash_bwd_kernel_traitsILi96ELi64ELi128ELi8ELi2ELi4ELi4ELb1ELb0EN7cutlass10bfloat16_tE19Flash_kernel_traitsILi96ELi64ELi128ELi8ES3_EELb1ELb0ELb0ELb0ELb0ELb1ELb0EEEvNS_16Flash_bwd_paramsE,"a",@progbits
	.sectionflags	@""
	.align	4
.nv.constant0._ZN5flash44flash_bwd_dq_dk_dv_loop_seqk_parallel_kernelI23Flash_bwd_kernel_traitsILi96ELi64ELi128ELi8ELi2ELi4ELi4ELb1ELb0EN7cutlass10bfloat16_tE19Flash_kernel_traitsILi96ELi64ELi128ELi8ES3_EELb1ELb0ELb0ELb0ELb0ELb1ELb0EEEvNS_16Flash_bwd_paramsE:
	.zero		1536


//--------------------- .nv.constant0._ZN5flash44flash_bwd_dq_dk_dv_loop_seqk_parallel_kernelI23Flash_bwd_kernel_traitsILi96ELi64ELi128ELi8ELi2ELi4ELi4ELb1ELb0EN7cutlass10bfloat16_tE19Flash_kernel_traitsILi96ELi64ELi128ELi8ES3_EELb0ELb0ELb0ELb0ELb0ELb1ELb1EEEvNS_16Flash_bwd_paramsE --------------------------
	.section	.nv.constant0._ZN5flash44flash_bwd_dq_dk_dv_loop_seqk_parallel_kernelI23Flash_bwd_kernel_traitsILi96ELi64ELi128ELi8ELi2ELi4ELi4ELb1ELb0EN7cutlass10bfloat16_tE19Flash_kernel_traitsILi96ELi64ELi128ELi8ES3_EELb0ELb0ELb0ELb0ELb0ELb1ELb1EEEvNS_16Flash_bwd_paramsE,"a",@progbits
	.sectionflags	@""
	.align	4
.nv.constant0._ZN5flash44flash_bwd_dq_dk_dv_loop_seqk_parallel_kernelI23Flash_bwd_kernel_traitsILi96ELi64ELi128ELi8ELi2ELi4ELi4ELb1ELb0EN7cutlass10bfloat16_tE19Flash_kernel_traitsILi96ELi64ELi128ELi8ES3_EELb0ELb0ELb0ELb0ELb0ELb1ELb1EEEvNS_16Flash_bwd_paramsE:
	.zero		1536


//--------------------- .nv.constant0._ZN5flash44flash_bwd_dq_dk_dv_loop_seqk_parallel_kernelI23Flash_bwd_kernel_traitsILi96ELi64ELi128ELi8ELi2ELi4ELi4ELb1ELb0EN7cutlass10bfloat16_tE19Flash_kernel_traitsILi96ELi64ELi128ELi8ES3_EELb1ELb0ELb0ELb0ELb0ELb0ELb0EEEvNS_16Flash_bwd_paramsE --------------------------
	.section	.nv.constant0._ZN5flash44flash_bwd_dq_dk_dv_loop_seqk_parallel_kernelI23Flash_bwd_kernel_traitsILi96ELi64ELi128ELi8ELi2ELi4ELi4ELb1ELb0EN7cutlass10bfloat16_tE19Flash_kernel_traitsILi96ELi64ELi128ELi8ES3_EELb1ELb0ELb0ELb0ELb0ELb0ELb0EEEvNS_16Flash_bwd_paramsE,"a",@progbits
	.sectionflags	@""
	.align	4
.nv.constant0._ZN5flash44flash_bwd_dq_dk_dv_loop_seqk_parallel_kernelI23Flash_bwd_kernel_traitsILi96ELi64ELi128ELi8ELi2ELi4ELi4ELb1ELb0EN7cutlass10bfloat16_tE19Flash_kernel_traitsILi96ELi64ELi128ELi8ES3_EELb1ELb0ELb0ELb0ELb0ELb0ELb0EEEvNS_16Flash_bwd_paramsE:
	.zero		1536


//--------------------- .nv.constant0._ZN5flash44flash_bwd_dq_dk_dv_loop_seqk_parallel_kernelI23Flash_bwd_kernel_traitsILi96ELi64ELi128ELi8ELi2ELi4ELi4ELb1ELb0EN7cutlass10bfloat16_tE19Flash_kernel_traitsILi96ELi64ELi128ELi8ES3_EELb0ELb0ELb0ELb0ELb0ELb0ELb1EEEvNS_16Flash_bwd_paramsE --------------------------
	.section	.nv.constant0._ZN5flash44flash_bwd_dq_dk_dv_loop_seqk_parallel_kernelI23Flash_bwd_kernel_traitsILi96ELi64ELi128ELi8ELi2ELi4ELi4ELb1ELb0EN7cutlass10bfloat16_tE19Flash_kernel_traitsILi96ELi64ELi128ELi8ES3_EELb0ELb0ELb0ELb0ELb0ELb0ELb1EEEvNS_16Flash_bwd_paramsE,"a",@progbits
	.sectionflags	@""
	.align	4
.nv.constant0._ZN5flash44flash_bwd_dq_dk_dv_loop_seqk_parallel_kernelI23Flash_bwd_kernel_traitsILi96ELi64ELi128ELi8ELi2ELi4ELi4ELb1ELb0EN7cutlass10bfloat16_tE19Flash_kernel_traitsILi96ELi64ELi128ELi8ES3_EELb0ELb0ELb0ELb0ELb0ELb0ELb1EEEvNS_16Flash_bwd_paramsE:
	.zero		1536


//--------------------- .nv.constant0._ZN5flash44flash_bwd_dq_dk_dv_loop_seqk_parallel_kernelI23Flash_bwd_kernel_traitsILi96ELi64ELi128ELi8ELi2ELi4ELi4ELb1ELb0EN7cutlass10bfloat16_tE19Flash_kernel_traitsILi96ELi64ELi128ELi8ES3_EELb1ELb0ELb1ELb0ELb0ELb0ELb0EEEvNS_16Flash_bwd_paramsE --------------------------
	.section	.nv.constant0._ZN5flash44flash_bwd_dq_dk_dv_loop_seqk_parallel_kernelI23Flash_bwd_kernel_traitsILi96ELi64ELi128ELi8ELi2ELi4ELi4ELb1ELb0EN7cutlass10bfloat16_tE19Flash_kernel_traitsILi96ELi64ELi128ELi8ES3_EELb1ELb0ELb1ELb0ELb0ELb0ELb0EEEvNS_16Flash_bwd_paramsE,"a",@progbits
	.sectionflags	@""
	.align	4
.nv.constant0._ZN5flash44flash_bwd_dq_dk_dv_loop_seqk_parallel_kernelI23Flash_bwd_kernel_traitsILi96ELi64ELi128ELi8ELi2ELi4ELi4ELb1ELb0EN7cutlass10bfloat16_tE19Flash_kernel_traitsILi96ELi64ELi128ELi8ES3_EELb1ELb0ELb1ELb0ELb0ELb0ELb0EEEvNS_16Flash_bwd_paramsE:
	.zero		1536


//--------------------- .nv.constant0._ZN5flash44flash_bwd_dq_dk_dv_loop_seqk_parallel_kernelI23Flash_bwd_kernel_traitsILi96ELi64ELi128ELi8ELi2ELi4ELi4ELb1ELb0EN7cutlass10bfloat16_tE19Flash_kernel_traitsILi96ELi64ELi128ELi8ES3_EELb0ELb0ELb1ELb0ELb0ELb0ELb1EEEvNS_16Flash_bwd_paramsE --------------------------
	.section	.nv.constant0._ZN5flash44flash_bwd_dq_dk_dv_loop_seqk_parallel_kernelI23Flash_bwd_kernel_traitsILi96ELi64ELi128ELi8ELi2ELi4ELi4ELb1ELb0EN7cutlass10bfloat16_tE19Flash_kernel_traitsILi96ELi64ELi128ELi8ES3_EELb0ELb0ELb1ELb0ELb0ELb0ELb1EEEvNS_16Flash_bwd_paramsE,"a",@progbits
	.sectionflags	@""
	.align	4
.nv.constant0._ZN5flash44flash_bwd_dq_dk_dv_loop_seqk_parallel_kernelI23Flash_bwd_kernel_traitsILi96ELi64ELi128ELi8ELi2ELi4ELi4ELb1ELb0EN7cutlass10bfloat16_tE19Flash_kernel_traitsILi96ELi64ELi128ELi8ES3_EELb0ELb0ELb1ELb0ELb0ELb0ELb1EEEvNS_16Flash_bwd_paramsE:
	.zero		1536


//--------------------- .nv.constant0._ZN5flash44flash_bwd_dq_dk_dv_loop_seqk_parallel_kernelI23Flash_bwd_kernel_traitsILi96ELi64ELi128ELi8ELi2ELi4ELi4ELb1ELb0EN7cutlass10bfloat16_tE19Flash_kernel_traitsILi96ELi64ELi128ELi8ES3_EELb1ELb0ELb0ELb0ELb1ELb1ELb0EEEvNS_16Flash_bwd_paramsE --------------------------
	.section	.nv.constant0._ZN5flash44flash_bwd_dq_dk_dv_loop_seqk_parallel_kernelI23Flash_bwd_kernel_traitsILi96ELi64ELi128ELi8ELi2ELi4ELi4ELb1ELb0EN7cutlass10bfloat16_tE19Flash_kernel_traitsILi96ELi64ELi128ELi8ES3_EELb1ELb0ELb0ELb0ELb1ELb1ELb0EEEvNS_16Flash_bwd_paramsE,"a",@progbits
	.sectionflags	@""
	.align	4
.nv.constant0._ZN5flash44flash_bwd_dq_dk_dv_loop_seqk_parallel_kernelI23Flash_bwd_kernel_traitsILi96ELi64ELi128ELi8ELi2ELi4ELi4ELb1ELb0EN7cutlass10bfloat16_tE19Flash_kernel_traitsILi96ELi64ELi128ELi8ES3_EELb1ELb0ELb0ELb0ELb1ELb1ELb0EEEvNS_16Flash_bwd_paramsE:
	.zero		1536


//--------------------- .nv.constant0._ZN5flash44flash_bwd_dq_dk_dv_loop_seqk_parallel_kernelI23Flash_bwd_kernel_traitsILi96ELi64ELi128ELi8ELi2ELi4ELi4ELb1ELb0EN7cutlass10bfloat16_tE19Flash_kernel_traitsILi96ELi64ELi128ELi8ES3_EELb0ELb0ELb0ELb0ELb1ELb1ELb1EEEvNS_16Flash_bwd_paramsE --------------------------
	.section	.nv.constant0._ZN5flash44flash_bwd_dq_dk_dv_loop_seqk_parallel_kernelI23Flash_bwd_kernel_traitsILi96ELi64ELi128ELi8ELi2ELi4ELi4ELb1ELb0EN7cutlass10bfloat16_tE19Flash_kernel_traitsILi96ELi64ELi128ELi8ES3_EELb0ELb0ELb0ELb0ELb1ELb1ELb1EEEvNS_16Flash_bwd_paramsE,"a",@progbits
	.sectionflags	@""
	.align	4
.nv.constant0._ZN5flash44flash_bwd_dq_dk_dv_loop_seqk_parallel_kernelI23Flash_bwd_kernel_traitsILi96ELi64ELi128ELi8ELi2ELi4ELi4ELb1ELb0EN7cutlass10bfloat16_tE19Flash_kernel_traitsILi96ELi64ELi128ELi8ES3_EELb0ELb0ELb0ELb0ELb1ELb1ELb1EEEvNS_16Flash_bwd_paramsE:
	.zero		1536


//--------------------- .nv.constant0._ZN5flash44flash_bwd_dq_dk_dv_loop_seqk_parallel_kernelI23Flash_bwd_kernel_traitsILi96ELi64ELi128ELi8ELi2ELi4ELi4ELb1ELb0EN7cutlass10bfloat16_tE19Flash_kernel_traitsILi96ELi64ELi128ELi8ES3_EELb1ELb0ELb0ELb1ELb0ELb0ELb0EEEvNS_16Flash_bwd_paramsE --------------------------
	.section	.nv.constant0._ZN5flash44flash_bwd_dq_dk_dv_loop_seqk_parallel_kernelI23Flash_bwd_kernel_traitsILi96ELi64ELi128ELi8ELi2ELi4ELi4ELb1ELb0EN7cutlass10bfloat16_tE19Flash_kernel_traitsILi96ELi64ELi128ELi8ES3_EELb1ELb0ELb0ELb1ELb0ELb0ELb0EEEvNS_16Flash_bwd_paramsE,"a",@progbits
	.sectionflags	@""
	.align	4
.nv.constant0._ZN5flash44flash_bwd_dq_dk_dv_loop_seqk_parallel_kernelI23Flash_bwd_kernel_traitsILi96ELi64ELi128ELi8ELi2ELi4ELi4ELb1ELb0EN7cutlass10bfloat16_tE19Flash_kernel_traitsILi96ELi64ELi128ELi8ES3_EELb1ELb0ELb0ELb1ELb0ELb0ELb0EEEvNS_16Flash_bwd_paramsE:
	.zero		1536


//--------------------- .nv.constant0._ZN5flash44flash_bwd_dq_dk_dv_loop_seqk_parallel_kernelI23Flash_bwd_kernel_traitsILi96ELi64ELi128ELi8ELi2ELi4ELi4ELb1ELb0EN7cutlass10bfloat16_tE19Flash_kernel_traitsILi96ELi64ELi128ELi8ES3_EELb0ELb0ELb0ELb1ELb0ELb0ELb1EEEvNS_16Flash_bwd_paramsE --------------------------
	.section	.nv.constant0._ZN5flash44flash_bwd_dq_dk_dv_loop_seqk_parallel_kernelI23Flash_bwd_kernel_traitsILi96ELi64ELi128ELi8ELi2ELi4ELi4ELb1ELb0EN7cutlass10bfloat16_tE19Flash_kernel_traitsILi96ELi64ELi128ELi8ES3_EELb0ELb0ELb0ELb1ELb0ELb0ELb1EEEvNS_16Flash_bwd_paramsE,"a",@progbits
	.sectionflags	@""
	.align	4
.nv.constant0._ZN5flash44flash_bwd_dq_dk_dv_loop_seqk_parallel_kernelI23Flash_bwd_kernel_traitsILi96ELi64ELi128ELi8ELi2ELi4ELi4ELb1ELb0EN7cutlass10bfloat16_tE19Flash_kernel_traitsILi96ELi64ELi128ELi8ES3_EELb0ELb0ELb0ELb1ELb0ELb0ELb1EEEvNS_16Flash_bwd_paramsE:
	.zero		1536


//--------------------- .nv.constant0._ZN5flash44flash_bwd_dq_dk_dv_loop_seqk_parallel_kernelI23Flash_bwd_kernel_traitsILi96ELi64ELi128ELi8ELi2ELi4ELi4ELb1ELb0EN7cutlass10bfloat16_tE19Flash_kernel_traitsILi96ELi64ELi128ELi8ES3_EELb1ELb0ELb1ELb0ELb0ELb1ELb0EEEvNS_16Flash_bwd_paramsE --------------------------
	.section	.nv.constant0._ZN5flash44flash_bwd_dq_dk_dv_loop_seqk_parallel_kernelI23Flash_bwd_kernel_traitsILi96ELi64ELi128ELi8ELi2ELi4ELi4ELb1ELb0EN7cutlass10bfloat16_tE19Flash_kernel_traitsILi96ELi64ELi128ELi8ES3_EELb1ELb0ELb1ELb0ELb0ELb1ELb0EEEvNS_16Flash_bwd_paramsE,"a",@progbits
	.sectionflags	@""
	.align	4
.nv.constant0._ZN5flash44flash_bwd_dq_dk_dv_loop_seqk_parallel_kernelI23Flash_bwd_kernel_traitsILi96ELi64ELi128ELi8ELi2ELi4ELi4ELb1ELb0EN7cutlass10bfloat16_tE19Flash_kernel_traitsILi96ELi64ELi128ELi8ES3_EELb1ELb0ELb1ELb0ELb0ELb1ELb0EEEvNS_16Flash_bwd_paramsE:
	.zero		1536


//--------------------- .nv.constant0._ZN5flash44flash_bwd_dq_dk_dv_loop_seqk_parallel_kernelI23Flash_bwd_kernel_traitsILi96ELi64ELi128ELi8ELi2ELi4ELi4ELb1ELb0EN7cutlass10bfloat16_tE19Flash_kernel_traitsILi96ELi64ELi128ELi8ES3_EELb0ELb0ELb1ELb0ELb0ELb1ELb1EEEvNS_16Flash_bwd_paramsE --------------------------
	.section	.nv.constant0._ZN5flash44flash_bwd_dq_dk_dv_loop_seqk_parallel_kernelI23Flash_bwd_kernel_traitsILi96ELi64ELi128ELi8ELi2ELi4ELi4ELb1ELb0EN7cutlass10bfloat16_tE19Flash_kernel_traitsILi96ELi64ELi128ELi8ES3_EELb0ELb0ELb1ELb0ELb0ELb1ELb1EEEvNS_16Flash_bwd_paramsE,"a",@progbits
	.sectionflags	@""
	.align	4
.nv.constant0._ZN5flash44flash_bwd_dq_dk_dv_loop_seqk_parallel_kernelI23Flash_bwd_kernel_traitsILi96ELi64ELi128ELi8ELi2ELi4ELi4ELb1ELb0EN7cutlass10bfloat16_tE19Flash_kernel_traitsILi96ELi64ELi128ELi8ES3_EELb0ELb0ELb1ELb0ELb0ELb1ELb1EEEvNS_16Flash_bwd_paramsE:
	.zero		1536


//--------------------- .nv.constant0._ZN5flash44flash_bwd_dq_dk_dv_loop_seqk_parallel_kernelI23Flash_bwd_kernel_traitsILi96ELi64ELi128ELi8ELi2ELi4ELi4ELb1ELb0EN7cutlass10bfloat16_tE19Flash_kernel_traitsILi96ELi64ELi128ELi8ES3_EELb1ELb0ELb1ELb1ELb0ELb0ELb0EEEvNS_16Flash_bwd_paramsE --------------------------
	.section	.nv.constant0._ZN5flash44flash_bwd_dq_dk_dv_loop_seqk_parallel_kernelI23Flash_bwd_kernel_traitsILi96ELi64ELi128ELi8ELi2ELi4ELi4ELb1ELb0EN7cutlass10bfloat16_tE19Flash_kernel_traitsILi96ELi64ELi128ELi8ES3_EELb1ELb0ELb1ELb1ELb0ELb0ELb0EEEvNS_16Flash_bwd_paramsE,"a",@progbits
	.sectionflags	@""
	.align	4
.nv.constant0._ZN5flash44flash_bwd_dq_dk_dv_loop_seqk_parallel_kernelI23Flash_bwd_kernel_traitsILi96ELi64ELi128ELi8ELi2ELi4ELi4ELb1ELb0EN7cutlass10bfloat16_tE19Flash_kernel_traitsILi96ELi64ELi128ELi8ES3_EELb1ELb0ELb1ELb1ELb0ELb0ELb0EEEvNS_16Flash_bwd_paramsE:
	.zero		1536


//--------------------- .nv.constant0._ZN5flash44flash_bwd_dq_dk_dv_loop_seqk_parallel_kernelI23Flash_bwd_kernel_traitsILi96ELi64ELi128ELi8ELi2ELi4ELi4ELb1ELb0EN7cutlass10bfloat16_tE19Flash_kernel_traitsILi96ELi64ELi128ELi8ES3_EELb0ELb0ELb1ELb1ELb0ELb0ELb1EEEvNS_16Flash_bwd_paramsE --------------------------
	.section	.nv.constant0._ZN5flash44flash_bwd_dq_dk_dv_loop_seqk_parallel_kernelI23Flash_bwd_kernel_traitsILi96ELi64ELi128ELi8ELi2ELi4ELi4ELb1ELb0EN7cutlass10bfloat16_tE19Flash_kernel_traitsILi96ELi64ELi128ELi8ES3_EELb0ELb0ELb1ELb1ELb0ELb0ELb1EEEvNS_16Flash_bwd_paramsE,"a",@progbits
	.sectionflags	@""
	.align	4
.nv.constant0._ZN5flash44flash_bwd_dq_dk_dv_loop_seqk_parallel_kernelI23Flash_bwd_kernel_traitsILi96ELi64ELi128ELi8ELi2ELi4ELi4ELb1ELb0EN7cutlass10bfloat16_tE19Flash_kernel_traitsILi96ELi64ELi128ELi8ES3_EELb0ELb0ELb1ELb1ELb0ELb0ELb1EEEvNS_16Flash_bwd_paramsE:
	.zero		1536


//--------------------- .nv.constant0._ZN5flash25flash_bwd_dot_do_o_kernelILb0E23Flash_bwd_kernel_traitsILi96ELi64ELi128ELi8ELi2ELi4ELi4ELb1ELb0EN7cutlass10bfloat16_tE19Flash_kernel_traitsILi96ELi64ELi128ELi8ES3_EEEEvNS_16Flash_bwd_paramsE --------------------------
	.section	.nv.constant0._ZN5flash25flash_bwd_dot_do_o_kernelILb0E23Flash_bwd_kernel_traitsILi96ELi64ELi128ELi8ELi2ELi4ELi4ELb1ELb0EN7cutlass10bfloat16_tE19Flash_kernel_traitsILi96ELi64ELi128ELi8ES3_EEEEvNS_16Flash_bwd_paramsE,"a",@progbits
	.sectionflags	@""
	.align	4
.nv.constant0._ZN5flash25flash_bwd_dot_do_o_kernelILb0E23Flash_bwd_kernel_traitsILi96ELi64ELi128ELi8ELi2ELi4ELi4ELb1ELb0EN7cutlass10bfloat16_tE19Flash_kernel_traitsILi96ELi64ELi128ELi8ES3_EEEEvNS_16Flash_bwd_paramsE:
	.zero		1536


//--------------------- .nv.constant0._ZN5flash25flash_bwd_dot_do_o_kernelILb1E23Flash_bwd_kernel_traitsILi96ELi64ELi128ELi8ELi2ELi4ELi4ELb1ELb0EN7cutlass10bfloat16_tE19Flash_kernel_traitsILi96ELi64ELi128ELi8ES3_EEEEvNS_16Flash_bwd_paramsE --------------------------
	.section	.nv.constant0._ZN5flash25flash_bwd_dot_do_o_kernelILb1E23Flash_bwd_kernel_traitsILi96ELi64ELi128ELi8ELi2ELi4ELi4ELb1ELb0EN7cutlass10bfloat16_tE19Flash_kernel_traitsILi96ELi64ELi128ELi8ES3_EEEEvNS_16Flash_bwd_paramsE,"a",@progbits
	.sectionflags	@""
	.align	4
.nv.constant0._ZN5flash25flash_bwd_dot_do_o_kernelILb1E23Flash_bwd_kernel_traitsILi96ELi64ELi128ELi8ELi2ELi4ELi4ELb1ELb0EN7cutlass10bfloat16_tE19Flash_kernel_traitsILi96ELi64ELi128ELi8ES3_EEEEvNS_16Flash_bwd_paramsE:
	.zero		1536


//--------------------- .nv.constant0._ZN5flash27flash_bwd_convert_dq_kernelI23Flash_bwd_kernel_traitsILi96ELi64ELi128ELi8ELi2ELi4ELi4ELb0ELb0EN7cutlass10bfloat16_tE19Flash_kernel_traitsILi96ELi64ELi128ELi8ES3_EEEEvNS_16Flash_bwd_paramsEi --------------------------
	.section	.nv.constant0._ZN5flash27flash_bwd_convert_dq_kernelI23Flash_bwd_kernel_traitsILi96ELi64ELi128ELi8ELi2ELi4ELi4ELb0ELb0EN7cutlass10bfloat16_tE19Flash_kernel_traitsILi96ELi64ELi128ELi8ES3_EEEEvNS_16Flash_bwd_paramsEi,"a",@progbits
	.sectionflags	@""
	.align	4
.nv.constant0._ZN5flash27flash_bwd_convert_dq_kernelI23Flash_bwd_kernel_traitsILi96ELi64ELi128ELi8ELi2ELi4ELi4ELb0ELb0EN7cutlass10bfloat16_tE19Flash_kernel_traitsILi96ELi64ELi128ELi8ES3_EEEEvNS_16Flash_bwd_paramsEi:
	.zero		1540


//--------------------- .nv.constant0._ZN5flash44flash_bwd_dq_dk_dv_loop_seqk_parallel_kernelI23Flash_bwd_kernel_traitsILi96ELi64ELi128ELi8ELi2ELi4ELi4ELb0ELb0EN7cutlass10bfloat16_tE19Flash_kernel_traitsILi96ELi64ELi128ELi8ES3_EELb1ELb0ELb0ELb0ELb0ELb1ELb0EEEvNS_16Flash_bwd_paramsE --------------------------
	.section	.nv.constant0._ZN5flash44flash_bwd_dq_dk_dv_loop_seqk_parallel_kernelI23Flash_bwd_kernel_traitsILi96ELi64ELi128ELi8ELi2ELi4ELi4ELb0ELb0EN7cutlass10bfloat16_tE19Flash_kernel_traitsILi96ELi64ELi128ELi8ES3_EELb1ELb0ELb0ELb0ELb0ELb1ELb0EEEvNS_16Flash_bwd_paramsE,"a",@progbits
	.sectionflags	@""
	.align	4
.nv.constant0._ZN5flash44flash_bwd_dq_dk_dv_loop_seqk_parallel_kernelI23Flash_bwd_kernel_traitsILi96ELi64ELi128ELi8ELi2ELi4ELi4ELb0ELb0EN7cutlass10bfloat16_tE19Flash_kernel_traitsILi96ELi64ELi128ELi8ES3_EELb1ELb0ELb0ELb0ELb0ELb1ELb0EEEvNS_16Flash_bwd_paramsE:
	.zero		1536


//--------------------- .nv.constant0._ZN5flash44flash_bwd_dq_dk_dv_loop_seqk_parallel_kernelI23Flash_bwd_kernel_traitsILi96ELi64ELi128ELi8ELi2ELi4ELi4ELb0ELb0EN7cutlass10bfloat16_tE19Flash_kernel_traitsILi96ELi64ELi128ELi8ES3_EELb0ELb0ELb0ELb0ELb0ELb1ELb1EEEvNS_16Flash_bwd_paramsE --------------------------
	.section	.nv.constant0._ZN5flash44flash_bwd_dq_dk_dv_loop_seqk_parallel_kernelI23Flash_bwd_kernel_traitsILi96ELi64ELi128ELi8ELi2ELi4ELi4ELb0ELb0EN7cutlass10bfloat16_tE19Flash_kernel_traitsILi96ELi64ELi128ELi8ES3_EELb0ELb0ELb0ELb0ELb0ELb1ELb1EEEvNS_16Flash_bwd_paramsE,"a",@progbits
	.sectionflags	@""
	.align	4
.nv.constant0._ZN5flash44flash_bwd_dq_dk_dv_loop_seqk_parallel_kernelI23Flash_bwd_kernel_traitsILi96ELi64ELi128ELi8ELi2ELi4ELi4ELb0ELb0EN7cutlass10bfloat16_tE19Flash_kernel_traitsILi96ELi64ELi128ELi8ES3_EELb0ELb0ELb0ELb0ELb0ELb1ELb1EEEvNS_16Flash_bwd_paramsE:
	.zero		1536


//--------------------- .nv.constant0._ZN5flash44flash_bwd_dq_dk_dv_loop_seqk_parallel_kernelI23Flash_bwd_kernel_traitsILi96ELi64ELi128ELi8ELi2ELi4ELi4ELb0ELb0EN7cutlass10bfloat16_tE19Flash_kernel_traitsILi96ELi64ELi128ELi8ES3_EELb1ELb0ELb0ELb0ELb0ELb0ELb0EEEvNS_16Flash_bwd_paramsE --------------------------
	.section	.nv.constant0._ZN5flash44flash_bwd_dq_dk_dv_loop_seqk_parallel_kernelI23Flash_bwd_kernel_traitsILi96ELi64ELi128ELi8ELi2ELi4ELi4ELb0ELb0EN7cutlass10bfloat16_tE19Flash_kernel_traitsILi96ELi64ELi128ELi8ES3_EELb1ELb0ELb0ELb0ELb0ELb0ELb0EEEvNS_16Flash_bwd_paramsE,"a",@progbits
	.sectionflags	@""
	.align	4
.nv.constant0._ZN5flash44flash_bwd_dq_dk_dv_loop_seqk_parallel_kernelI23Flash_bwd_kernel_traitsILi96ELi64ELi128ELi8ELi2ELi4ELi4ELb0ELb0EN7cutlass10bfloat16_tE19Flash_kernel_traitsILi96ELi64ELi128ELi8ES3_EELb1ELb0ELb0ELb0ELb0ELb0ELb0EEEvNS_16Flash_bwd_paramsE:
	.zero		1536


//--------------------- .nv.constant0._ZN5flash44flash_bwd_dq_dk_dv_loop_seqk_parallel_kernelI23Flash_bwd_kernel_traitsILi96ELi64ELi128ELi8ELi2ELi4ELi4ELb0ELb0EN7cutlass10bfloat16_tE19Flash_kernel_traitsILi96ELi64ELi128ELi8ES3_EELb0ELb0ELb0ELb0ELb0ELb0ELb1EEEvNS_16Flash_bwd_paramsE --------------------------
	.section	.nv.constant0._ZN5flash44flash_bwd_dq_dk_dv_loop_seqk_parallel_kernelI23Flash_bwd_kernel_traitsILi96ELi64ELi128ELi8ELi2ELi4ELi4ELb0ELb0EN7cutlass10bfloat16_tE19Flash_kernel_traitsILi96ELi64ELi128ELi8ES3_EELb0ELb0ELb0ELb0ELb0ELb0ELb1EEEvNS_16Flash_bwd_paramsE,"a",@progbits
	.sectionflags	@""
	.align	4
.nv.constant0._ZN5flash44flash_bwd_dq_dk_dv_loop_seqk_parallel_kernelI23Flash_bwd_kernel_traitsILi96ELi64ELi128ELi8ELi2ELi4ELi4ELb0ELb0EN7cutlass10bfloat16_tE19Flash_kernel_traitsILi96ELi64ELi128ELi8ES3_EELb0ELb0ELb0ELb0ELb0ELb0ELb1EEEvNS_16Flash_bwd_paramsE:
	.zero		1536


//--------------------- .nv.constant0._ZN5flash44flash_bwd_dq_dk_dv_loop_seqk_parallel_kernelI23Flash_bwd_kernel_traitsILi96ELi64ELi128ELi8ELi2ELi4ELi4ELb0ELb0EN7cutlass10bfloat16_tE19Flash_kernel_traitsILi96ELi64ELi128ELi8ES3_EELb1ELb0ELb1ELb0ELb0ELb0ELb0EEEvNS_16Flash_bwd_paramsE --------------------------
	.section	.nv.constant0._ZN5flash44flash_bwd_dq_dk_dv_loop_seqk_parallel_kernelI23Flash_bwd_kernel_traitsILi96ELi64ELi128ELi8ELi2ELi4ELi4ELb0ELb0EN7cutlass10bfloat16_tE19Flash_kernel_traitsILi96ELi64ELi128ELi8ES3_EELb1ELb0ELb1ELb0ELb0ELb0ELb0EEEvNS_16Flash_bwd_paramsE,"a",@progbits
	.sectionflags	@""
	.align	4
.nv.constant0._ZN5flash44flash_bwd_dq_dk_dv_loop_seqk_parallel_kernelI23Flash_bwd_kernel_traitsILi96ELi64ELi128ELi8ELi2ELi4ELi4ELb0ELb0EN7cutlass10bfloat16_tE19Flash_kernel_traitsILi96ELi64ELi128ELi8ES3_EELb1ELb0ELb1ELb0ELb0ELb0ELb0EEEvNS_16Flash_bwd_paramsE:
	.zero		1536


//--------------------- .nv.constant0._ZN5flash44flash_bwd_dq_dk_dv_loop_seqk_parallel_kernelI23Flash_bwd_kernel_traitsILi96ELi64ELi128ELi8ELi2ELi4ELi4ELb0ELb0EN7cutlass10bfloat16_tE19Flash_kernel_traitsILi96ELi64ELi128ELi8ES3_EELb0ELb0ELb1ELb0ELb0ELb0ELb1EEEvNS_16Flash_bwd_paramsE --------------------------
	.section	.nv.constant0._ZN5flash44flash_bwd_dq_dk_dv_loop_seqk_parallel_kernelI23Flash_bwd_kernel_traitsILi96ELi64ELi128ELi8ELi2ELi4ELi4ELb0ELb0EN7cutlass10bfloat16_tE19Flash_kernel_traitsILi96ELi64ELi128ELi8ES3_EELb0ELb0ELb1ELb0ELb0ELb0ELb1EEEvNS_16Flash_bwd_paramsE,"a",@progbits
	.sectionflags	@""
	.align	4
.nv.constant0._ZN5flash44flash_bwd_dq_dk_dv_loop_seqk_parallel_kernelI23Flash_bwd_kernel_traitsILi96ELi64ELi128ELi8ELi2ELi4ELi4ELb0ELb0EN7cutlass10bfloat16_tE19Flash_kernel_traitsILi96ELi64ELi128ELi8ES3_EELb0ELb0ELb1ELb0ELb0ELb0ELb1EEEvNS_16Flash_bwd_paramsE:
	.zero		1536


//--------------------- .nv.constant0._ZN5flash44flash_bwd_dq_dk_dv_loop_seqk_parallel_kernelI23Flash_bwd_kernel_traitsILi96ELi64ELi128ELi8ELi2ELi4ELi4ELb0ELb0EN7cutlass10bfloat16_tE19Flash_kernel_traitsILi96ELi64ELi128ELi8ES3_EELb1ELb0ELb0ELb0ELb1ELb1ELb0EEEvNS_16Flash_bwd_paramsE --------------------------
	.section	.nv.constant0._ZN5flash44flash_bwd_dq_dk_dv_loop_seqk_parallel_kernelI23Flash_bwd_kernel_traitsILi96ELi64ELi128ELi8ELi2ELi4ELi4ELb0ELb0EN7cutlass10bfloat16_tE19Flash_kernel_traitsILi96ELi64ELi128ELi8ES3_EELb1ELb0ELb0ELb0ELb1ELb1ELb0EEEvNS_16Flash_bwd_paramsE,"a",@progbits
	.sectionflags	@""
	.align	4
.nv.constant0._ZN5flash44flash_bwd_dq_dk_dv_loop_seqk_parallel_kernelI23Flash_bwd_kernel_traitsILi96ELi64ELi128ELi8ELi2ELi4ELi4ELb0ELb0EN7cutlass10bfloat16_tE19Flash_kernel_traitsILi96ELi64ELi128ELi8ES3_EELb1ELb0ELb0ELb0ELb1ELb1ELb0EEEvNS_16Flash_bwd_paramsE:
	.zero		1536


//--------------------- .nv.constant0._ZN5flash44flash_bwd_dq_dk_dv_loop_seqk_parallel_kernelI23Flash_bwd_kernel_traitsILi96ELi64ELi128ELi8ELi2ELi4ELi4ELb0ELb0EN7cutlass10bfloat16_tE19Flash_kernel_traitsILi96ELi64ELi128ELi8ES3_EELb0ELb0ELb0ELb0ELb1ELb1ELb1EEEvNS_16Flash_bwd_paramsE --------------------------
	.section	.nv.constant0._ZN5flash44flash_bwd_dq_dk_dv_loop_seqk_parallel_kernelI23Flash_bwd_kernel_traitsILi96ELi64ELi128ELi8ELi2ELi4ELi4ELb0ELb0EN7cutlass10bfloat16_tE19Flash_kernel_traitsILi96ELi64ELi128ELi8ES3_EELb0ELb0ELb0ELb0ELb1ELb1ELb1EEEvNS_16Flash_bwd_paramsE,"a",@progbits
	.sectionflags	@""
	.align	4
.nv.constant0._ZN5flash44flash_bwd_dq_dk_dv_loop_seqk_parallel_kernelI23Flash_bwd_kernel_traitsILi96ELi64ELi128ELi8ELi2ELi4ELi4ELb0ELb0EN7cutlass10bfloat16_tE19Flash_kernel_traitsILi96ELi64ELi128ELi8ES3_EELb0ELb0ELb0ELb0ELb1ELb1ELb1EEEvNS_16Flash_bwd_paramsE:
	.zero		1536


//--------------------- .nv.constant0._ZN5flash44flash_bwd_dq_dk_dv_loop_seqk_parallel_kernelI23Flash_bwd_kernel_traitsILi96ELi64ELi128ELi8ELi2ELi4ELi4ELb0ELb0EN7cutlass10bfloat16_tE19Flash_kernel_traitsILi96ELi64ELi128ELi8ES3_EELb1ELb0ELb0ELb1ELb0ELb0ELb0EEEvNS_16Flash_bwd_paramsE --------------------------
	.section	.nv.constant0._ZN5flash44flash_bwd_dq_dk_dv_loop_seqk_parallel_kernelI23Flash_bwd_kernel_traitsILi96ELi64ELi128ELi8ELi2ELi4ELi4ELb0ELb0EN7cutlass10bfloat16_tE19Flash_kernel_traitsILi96ELi64ELi128ELi8ES3_EELb1ELb0ELb0ELb1ELb0ELb0ELb0EEEvNS_16Flash_bwd_paramsE,"a",@progbits
	.sectionflags	@""
	.align	4
.nv.constant0._ZN5flash44flash_bwd_dq_dk_dv_loop_seqk_parallel_kernelI23Flash_bwd_kernel_traitsILi96ELi64ELi128ELi8ELi2ELi4ELi4ELb0ELb0EN7cutlass10bfloat16_tE19Flash_kernel_traitsILi96ELi64ELi128ELi8ES3_EELb1ELb0ELb0ELb1ELb0ELb0ELb0EEEvNS_16Flash_bwd_paramsE:
	.zero		1536


//--------------------- .nv.constant0._ZN5flash44flash_bwd_dq_dk_dv_loop_seqk_parallel_kernelI23Flash_bwd_kernel_traitsILi96ELi64ELi128ELi8ELi2ELi4ELi4ELb0ELb0EN7cutlass10bfloat16_tE19Flash_kernel_traitsILi96ELi64ELi128ELi8ES3_EELb0ELb0ELb0ELb1ELb0ELb0ELb1EEEvNS_16Flash_bwd_paramsE --------------------------
	.section	.nv.constant0._ZN5flash44flash_bwd_dq_dk_dv_loop_seqk_parallel_kernelI23Flash_bwd_kernel_traitsILi96ELi64ELi128ELi8ELi2ELi4ELi4ELb0ELb0EN7cutlass10bfloat16_tE19Flash_kernel_traitsILi96ELi64ELi128ELi8ES3_EELb0ELb0ELb0ELb1ELb0ELb0ELb1EEEvNS_16Flash_bwd_paramsE,"a",@progbits
	.sectionflags	@""
	.align	4
.nv.constant0._ZN5flash44flash_bwd_dq_dk_dv_loop_seqk_parallel_kernelI23Flash_bwd_kernel_traitsILi96ELi64ELi128ELi8ELi2ELi4ELi4ELb0ELb0EN7cutlass10bfloat16_tE19Flash_kernel_traitsILi96ELi64ELi128ELi8ES3_EELb0ELb0ELb0ELb1ELb0ELb0ELb1EEEvNS_16Flash_bwd_paramsE:
	.zero		1536


//--------------------- .nv.constant0._ZN5flash44flash_bwd_dq_dk_dv_loop_seqk_parallel_kernelI23Flash_bwd_kernel_traitsILi96ELi64ELi128ELi8ELi2ELi4ELi4ELb0ELb0EN7cutlass10bfloat16_tE19Flash_kernel_traitsILi96ELi64ELi128ELi8ES3_EELb1ELb0ELb1ELb0ELb0ELb1ELb0EEEvNS_16Flash_bwd_paramsE --------------------------
	.section	.nv.constant0._ZN5flash44flash_bwd_dq_dk_dv_loop_seqk_parallel_kernelI23Flash_bwd_kernel_traitsILi96ELi64ELi128ELi8ELi2ELi4ELi4ELb0ELb0EN7cutlass10bfloat16_tE19Flash_kernel_traitsILi96ELi64ELi128ELi8ES3_EELb1ELb0ELb1ELb0ELb0ELb1ELb0EEEvNS_16Flash_bwd_paramsE,"a",@progbits
	.sectionflags	@""
	.align	4
.nv.constant0._ZN5flash44flash_bwd_dq_dk_dv_loop_seqk_parallel_kernelI23Flash_bwd_kernel_traitsILi96ELi64ELi128ELi8ELi2ELi4ELi4ELb0ELb0EN7cutlass10bfloat16_tE19Flash_kernel_traitsILi96ELi64ELi128ELi8ES3_EELb1ELb0ELb1ELb0ELb0ELb1ELb0EEEvNS_16Flash_bwd_paramsE:
	.zero		1536


//--------------------- .nv.constant0._ZN5flash44flash_bwd_dq_dk_dv_loop_seqk_parallel_kernelI23Flash_bwd_kernel_traitsILi96ELi64ELi128ELi8ELi2ELi4ELi4ELb0ELb0EN7cutlass10bfloat16_tE19Flash_kernel_traitsILi96ELi64ELi128ELi8ES3_EELb0ELb0ELb1ELb0ELb0ELb1ELb1EEEvNS_16Flash_bwd_paramsE --------------------------
	.section	.nv.constant0._ZN5flash44flash_bwd_dq_dk_dv_loop_seqk_parallel_kernelI23Flash_bwd_kernel_traitsILi96ELi64ELi128ELi8ELi2ELi4ELi4ELb0ELb0EN7cutlass10bfloat16_tE19Flash_kernel_traitsILi96ELi64ELi128ELi8ES3_EELb0ELb0ELb1ELb0ELb0ELb1ELb1EEEvNS_16Flash_bwd_paramsE,"a",@progbits
	.sectionflags	@""
	.align	4
.nv.constant0._ZN5flash44flash_bwd_dq_dk_dv_loop_seqk_parallel_kernelI23Flash_bwd_kernel_traitsILi96ELi64ELi128ELi8ELi2ELi4ELi4ELb0ELb0EN7cutlass10bfloat16_tE19Flash_kernel_traitsILi96ELi64ELi128ELi8ES3_EELb0ELb0ELb1ELb0ELb0ELb1ELb1EEEvNS_16Flash_bwd_paramsE:
	.zero		1536


//--------------------- .nv.constant0._ZN5flash44flash_bwd_dq_dk_dv_loop_seqk_parallel_kernelI23Flash_bwd_kernel_traitsILi96ELi64ELi128ELi8ELi2ELi4ELi4ELb0ELb0EN7cutlass10bfloat16_tE19Flash_kernel_traitsILi96ELi64ELi128ELi8ES3_EELb1ELb0ELb1ELb1ELb0ELb0ELb0EEEvNS_16Flash_bwd_paramsE --------------------------
	.section	.nv.constant0._ZN5flash44flash_bwd_dq_dk_dv_loop_seqk_parallel_kernelI23Flash_bwd_kernel_traitsILi96ELi64ELi128ELi8ELi2ELi4ELi4ELb0ELb0EN7cutlass10bfloat16_tE19Flash_kernel_traitsILi96ELi64ELi128ELi8ES3_EELb1ELb0ELb1ELb1ELb0ELb0ELb0EEEvNS_16Flash_bwd_paramsE,"a",@progbits
	.sectionflags	@""
	.align	4
.nv.constant0._ZN5flash44flash_bwd_dq_dk_dv_loop_seqk_parallel_kernelI23Flash_bwd_kernel_traitsILi96ELi64ELi128ELi8ELi2ELi4ELi4ELb0ELb0EN7cutlass10bfloat16_tE19Flash_kernel_traitsILi96ELi64ELi128ELi8ES3_EELb1ELb0ELb1ELb1ELb0ELb0ELb0EEEvNS_16Flash_bwd_paramsE:
	.zero		1536


//--------------------- .nv.constant0._ZN5flash44flash_bwd_dq_dk_dv_loop_seqk_parallel_kernelI23Flash_bwd_kernel_traitsILi96ELi64ELi128ELi8ELi2ELi4ELi4ELb0ELb0EN7cutlass10bfloat16_tE19Flash_kernel_traitsILi96ELi64ELi128ELi8ES3_EELb0ELb0ELb1ELb1ELb0ELb0ELb1EEEvNS_16Flash_bwd_paramsE --------------------------
	.section	.nv.constant0._ZN5flash44flash_bwd_dq_dk_dv_loop_seqk_parallel_kernelI23Flash_bwd_kernel_traitsILi96ELi64ELi128ELi8ELi2ELi4ELi4ELb0ELb0EN7cutlass10bfloat16_tE19Flash_kernel_traitsILi96ELi64ELi128ELi8ES3_EELb0ELb0ELb1ELb1ELb0ELb0ELb1EEEvNS_16Flash_bwd_paramsE,"a",@progbits
	.sectionflags	@""
	.align	4
.nv.constant0._ZN5flash44flash_bwd_dq_dk_dv_loop_seqk_parallel_kernelI23Flash_bwd_kernel_traitsILi96ELi64ELi128ELi8ELi2ELi4ELi4ELb0ELb0EN7cutlass10bfloat16_tE19Flash_kernel_traitsILi96ELi64ELi128ELi8ES3_EELb0ELb0ELb1ELb1ELb0ELb0ELb1EEEvNS_16Flash_bwd_paramsE:
	.zero		1536


//--------------------- .nv.constant0._ZN5flash25flash_bwd_dot_do_o_kernelILb0E23Flash_bwd_kernel_traitsILi96ELi64ELi128ELi8ELi2ELi4ELi4ELb0ELb0EN7cutlass10bfloat16_tE19Flash_kernel_traitsILi96ELi64ELi128ELi8ES3_EEEEvNS_16Flash_bwd_paramsE --------------------------
	.section	.nv.constant0._ZN5flash25flash_bwd_dot_do_o_kernelILb0E23Flash_bwd_kernel_traitsILi96ELi64ELi128ELi8ELi2ELi4ELi4ELb0ELb0EN7cutlass10bfloat16_tE19Flash_kernel_traitsILi96ELi64ELi128ELi8ES3_EEEEvNS_16Flash_bwd_paramsE,"a",@progbits
	.sectionflags	@""
	.align	4
.nv.constant0._ZN5flash25flash_bwd_dot_do_o_kernelILb0E23Flash_bwd_kernel_traitsILi96ELi64ELi128ELi8ELi2ELi4ELi4ELb0ELb0EN7cutlass10bfloat16_tE19Flash_kernel_traitsILi96ELi64ELi128ELi8ES3_EEEEvNS_16Flash_bwd_paramsE:
	.zero		1536


//--------------------- .nv.constant0._ZN5flash25flash_bwd_dot_do_o_kernelILb1E23Flash_bwd_kernel_traitsILi96ELi64ELi128ELi8ELi2ELi4ELi4ELb0ELb0EN7cutlass10bfloat16_tE19Flash_kernel_traitsILi96ELi64ELi128ELi8ES3_EEEEvNS_16Flash_bwd_paramsE --------------------------
	.section	.nv.constant0._ZN5flash25flash_bwd_dot_do_o_kernelILb1E23Flash_bwd_kernel_traitsILi96ELi64ELi128ELi8ELi2ELi4ELi4ELb0ELb0EN7cutlass10bfloat16_tE19Flash_kernel_traitsILi96ELi64ELi128ELi8ES3_EEEEvNS_16Flash_bwd_paramsE,"a",@progbits
	.sectionflags	@""
	.align	4
.nv.constant0._ZN5flash25flash_bwd_dot_do_o_kernelILb1E23Flash_bwd_kernel_traitsILi96ELi64ELi128ELi8ELi2ELi4ELi4ELb0ELb0EN7cutlass10bfloat16_tE19Flash_kernel_traitsILi96ELi64ELi128ELi8ES3_EEEEvNS_16Flash_bwd_paramsE:
	.zero		1536


//--------------------- SYMBOLS --------------------------

	.type		.nv.reservedSmem.offset0,@object
	.size		.nv.reservedSmem.offset0,0x4
	.type		.nv.reservedSmem.cap,@object
	.size		.nv.reservedSmem.cap,0x4
